	.target	sm_90a

	.elftype	@"ET_EXEC"


//--------------------- .note.nv.tkinfo           --------------------------
	.section	.note.nv.tkinfo,"",@"SHT_NOTE"
	.sectionflags	@"SHF_NOTE_NV_TKINFO"
	.tkinfo
        /*0018*/ 	.word	0x00000002
        /*0030*/ 	.string	""
        /*0030*/ 	.string	"ptxas"
        /*0030*/ 	.string	"Cuda compilation tools, release 13.0, V13.0.88"
        /*0030*/ 	.string	"Build cuda_13.0.r13.0/compiler.36424714_0"
        /*0030*/ 	.string	"-arch sm_90a -m 64 "



//--------------------- .note.nv.cuinfo           --------------------------
	.section	.note.nv.cuinfo,"",@"SHT_NOTE"
	.sectionflags	@"SHF_NOTE_NV_CUINFO"
        /*0018*/ 	.short	0x0002
        /*001a*/ 	.short	0x005a
        /*001c*/ 	.short	0x0082
	.zero		2


//--------------------- .nv.info                  --------------------------
	.section	.nv.info,"",@"SHT_CUDA_INFO"
	.align	4


	//----- nvinfo : EIATTR_REGCOUNT
	.align		4
        /*0000*/ 	.byte	0x04, 0x2f
        /*0002*/ 	.short	(.L_18 - .L_17)
	.align		4
.L_17:
        /*0004*/ 	.word	index@(_ZN7cutlass13device_kernelIN5flash11enable_sm90INS1_16FlashAttnFwdSm90INS1_25CollectiveMainloopFwdSm90ILi2EN4cute5tupleIJNS5_1CILi1EEES8_S8_EEENS6_IJNS7_ILi128EEESA_SA_EEELi128ENS_10bfloat16_tEfNS_4arch4Sm90ELb1ELb0ELb0ELb1ELb1ELb1ELb0ELb1ELb1ELb1ELb0ELb0EEENS1_21CollectiveEpilogueFwdISB_S9_SC_SE_Li256ELb1ELb1ELb0ELb0EEENS1_36VarlenDynamicPersistentTileSchedulerILi128ELi128ELi256ELi128ELb0ELb1ELb1ELb1ELb1ELb1EEEEEEEEEvNT_6ParamsE)
        /*0008*/ 	.word	0x000000a8


	//----- nvinfo : EIATTR_FRAME_SIZE
	.align		4
.L_18:
        /*000c*/ 	.byte	0x04, 0x11
        /*000e*/ 	.short	(.L_20 - .L_19)
	.align		4
.L_19:
        /*0010*/ 	.word	index@(_ZN7cutlass13device_kernelIN5flash11enable_sm90INS1_16FlashAttnFwdSm90INS1_25CollectiveMainloopFwdSm90ILi2EN4cute5tupleIJNS5_1CILi1EEES8_S8_EEENS6_IJNS7_ILi128EEESA_SA_EEELi128ENS_10bfloat16_tEfNS_4arch4Sm90ELb1ELb0ELb0ELb1ELb1ELb1ELb0ELb1ELb1ELb1ELb0ELb0EEENS1_21CollectiveEpilogueFwdISB_S9_SC_SE_Li256ELb1ELb1ELb0ELb0EEENS1_36VarlenDynamicPersistentTileSchedulerILi128ELi128ELi256ELi128ELb0ELb1ELb1ELb1ELb1ELb1EEEEEEEEEvNT_6ParamsE)
        /*0014*/ 	.word	0x00000028


	//----- nvinfo : EIATTR_REGCOUNT
	.align		4
.L_20:
        /*0018*/ 	.byte	0x04, 0x2f
        /*001a*/ 	.short	(.L_22 - .L_21)
	.align		4
.L_21:
        /*001c*/ 	.word	index@(_ZN7cutlass13device_kernelIN5flash11enable_sm90INS1_16FlashAttnFwdSm90INS1_25CollectiveMainloopFwdSm90ILi2EN4cute5tupleIJNS5_1CILi1EEES8_S8_EEENS6_IJNS7_ILi128EEESA_SA_EEELi128ENS_10bfloat16_tEfNS_4arch4Sm90ELb1ELb0ELb0ELb1ELb1ELb0ELb0ELb1ELb1ELb1ELb0ELb0EEENS1_21CollectiveEpilogueFwdISB_S9_SC_SE_Li256ELb1ELb1ELb0ELb0EEENS1_36VarlenDynamicPersistentTileSchedulerILi128ELi128ELi256ELi128ELb0ELb1ELb1ELb1ELb1ELb1EEEEEEEEEvNT_6ParamsE)
        /*0020*/ 	.word	0x000000a8


	//----- nvinfo : EIATTR_FRAME_SIZE
	.align		4
.L_22:
        /*0024*/ 	.byte	0x04, 0x11
        /*0026*/ 	.short	(.L_24 - .L_23)
	.align		4
.L_23:
        /*0028*/ 	.word	index@(_ZN7cutlass13device_kernelIN5flash11enable_sm90INS1_16FlashAttnFwdSm90INS1_25CollectiveMainloopFwdSm90ILi2EN4cute5tupleIJNS5_1CILi1EEES8_S8_EEENS6_IJNS7_ILi128EEESA_SA_EEELi128ENS_10bfloat16_tEfNS_4arch4Sm90ELb1ELb0ELb0ELb1ELb1ELb0ELb0ELb1ELb1ELb1ELb0ELb0EEENS1_21CollectiveEpilogueFwdISB_S9_SC_SE_Li256ELb1ELb1ELb0ELb0EEENS1_36VarlenDynamicPersistentTileSchedulerILi128ELi128ELi256ELi128ELb0ELb1ELb1ELb1ELb1ELb1EEEEEEEEEvNT_6ParamsE)
        /*002c*/ 	.word	0x00000020


	//----- nvinfo : EIATTR_REGCOUNT
	.align		4
.L_24:
        /*0030*/ 	.byte	0x04, 0x2f
        /*0032*/ 	.short	(.L_26 - .L_25)
	.align		4
.L_25:
        /*0034*/ 	.word	index@(_ZN7cutlass13device_kernelIN5flash11enable_sm90INS1_16FlashAttnFwdSm90INS1_25CollectiveMainloopFwdSm90ILi2EN4cute5tupleIJNS5_1CILi1EEES8_S8_EEENS6_IJNS7_ILi128EEESA_SA_EEELi128ENS_10bfloat16_tEfNS_4arch4Sm90ELb1ELb0ELb0ELb0ELb1ELb0ELb0ELb1ELb1ELb1ELb0ELb0EEENS1_21CollectiveEpilogueFwdISB_S9_SC_SE_Li256ELb0ELb1ELb0ELb0EEENS1_30DynamicPersistentTileSchedulerILi256ELi128ELb0ELb1ELb1EEEEEEEEEvNT_6ParamsE)
        /*0038*/ 	.word	0x000000a8


	//----- nvinfo : EIATTR_FRAME_SIZE
	.align		4
.L_26:
        /*003c*/ 	.byte	0x04, 0x11
        /*003e*/ 	.short	(.L_28 - .L_27)
	.align		4
.L_27:
        /*0040*/ 	.word	index@(_ZN7cutlass13device_kernelIN5flash11enable_sm90INS1_16FlashAttnFwdSm90INS1_25CollectiveMainloopFwdSm90ILi2EN4cute5tupleIJNS5_1CILi1EEES8_S8_EEENS6_IJNS7_ILi128EEESA_SA_EEELi128ENS_10bfloat16_tEfNS_4arch4Sm90ELb1ELb0ELb0ELb0ELb1ELb0ELb0ELb1ELb1ELb1ELb0ELb0EEENS1_21CollectiveEpilogueFwdISB_S9_SC_SE_Li256ELb0ELb1ELb0ELb0EEENS1_30DynamicPersistentTileSchedulerILi256ELi128ELb0ELb1ELb1EEEEEEEEEvNT_6ParamsE)
        /*0044*/ 	.word	0x00000000


	//----- nvinfo : EIATTR_REGCOUNT
	.align		4
.L_28:
        /*0048*/ 	.byte	0x04, 0x2f
        /*004a*/ 	.short	(.L_30 - .L_29)
	.align		4
.L_29:
        /*004c*/ 	.word	index@(_ZN7cutlass13device_kernelIN5flash11enable_sm90INS1_16FlashAttnFwdSm90INS1_25CollectiveMainloopFwdSm90ILi2EN4cute5tupleIJNS5_1CILi1EEES8_S8_EEENS6_IJNS7_ILi128EEESA_SA_EEELi128ENS_10bfloat16_tEfNS_4arch4Sm90ELb0ELb1ELb0ELb1ELb1ELb1ELb0ELb1ELb1ELb1ELb0ELb0EEENS1_21CollectiveEpilogueFwdISB_S9_SC_SE_Li256ELb1ELb1ELb0ELb0EEENS1_36VarlenDynamicPersistentTileSchedulerILi128ELi128ELi256ELi128ELb0ELb1ELb1ELb1ELb0ELb1EEEEEEEEEvNT_6ParamsE)
        /*0050*/ 	.word	0x000000a8


	//----- nvinfo : EIATTR_FRAME_SIZE
	.align		4
.L_30:
        /*0054*/ 	.byte	0x04, 0x11
        /*0056*/ 	.short	(.L_32 - .L_31)
	.align		4
.L_31:
        /*0058*/ 	.word	index@(_ZN7cutlass13device_kernelIN5flash11enable_sm90INS1_16FlashAttnFwdSm90INS1_25CollectiveMainloopFwdSm90ILi2EN4cute5tupleIJNS5_1CILi1EEES8_S8_EEENS6_IJNS7_ILi128EEESA_SA_EEELi128ENS_10bfloat16_tEfNS_4arch4Sm90ELb0ELb1ELb0ELb1ELb1ELb1ELb0ELb1ELb1ELb1ELb0ELb0EEENS1_21CollectiveEpilogueFwdISB_S9_SC_SE_Li256ELb1ELb1ELb0ELb0EEENS1_36VarlenDynamicPersistentTileSchedulerILi128ELi128ELi256ELi128ELb0ELb1ELb1ELb1ELb0ELb1EEEEEEEEEvNT_6ParamsE)
        /*005c*/ 	.word	0x00000030


	//----- nvinfo : EIATTR_REGCOUNT
	.align		4
.L_32:
        /*0060*/ 	.byte	0x04, 0x2f
        /*0062*/ 	.short	(.L_34 - .L_33)
	.align		4
.L_33:
        /*0064*/ 	.word	index@(_ZN7cutlass13device_kernelIN5flash11enable_sm90INS1_16FlashAttnFwdSm90INS1_25CollectiveMainloopFwdSm90ILi2EN4cute5tupleIJNS5_1CILi1EEES8_S8_EEENS6_IJNS7_ILi128EEESA_SA_EEELi128ENS_10bfloat16_tEfNS_4arch4Sm90ELb0ELb1ELb0ELb1ELb1ELb0ELb0ELb1ELb1ELb1ELb0ELb0EEENS1_21CollectiveEpilogueFwdISB_S9_SC_SE_Li256ELb1ELb1ELb0ELb0EEENS1_36VarlenDynamicPersistentTileSchedulerILi128ELi128ELi256ELi128ELb0ELb1ELb1ELb1ELb0ELb1EEEEEEEEEvNT_6ParamsE)
        /*0068*/ 	.word	0x000000a8


	//----- nvinfo : EIATTR_FRAME_SIZE
	.align		4
.L_34:
        /*006c*/ 	.byte	0x04, 0x11
        /*006e*/ 	.short	(.L_36 - .L_35)
	.align		4
.L_35:
        /*0070*/ 	.word	index@(_ZN7cutlass13device_kernelIN5flash11enable_sm90INS1_16FlashAttnFwdSm90INS1_25CollectiveMainloopFwdSm90ILi2EN4cute5tupleIJNS5_1CILi1EEES8_S8_EEENS6_IJNS7_ILi128EEESA_SA_EEELi128ENS_10bfloat16_tEfNS_4arch4Sm90ELb0ELb1ELb0ELb1ELb1ELb0ELb0ELb1ELb1ELb1ELb0ELb0EEENS1_21CollectiveEpilogueFwdISB_S9_SC_SE_Li256ELb1ELb1ELb0ELb0EEENS1_36VarlenDynamicPersistentTileSchedulerILi128ELi128ELi256ELi128ELb0ELb1ELb1ELb1ELb0ELb1EEEEEEEEEvNT_6ParamsE)
        /*0074*/ 	.word	0x00000020


	//----- nvinfo : EIATTR_REGCOUNT
	.align		4
.L_36:
        /*0078*/ 	.byte	0x04, 0x2f
        /*007a*/ 	.short	(.L_38 - .L_37)
	.align		4
.L_37:
        /*007c*/ 	.word	index@(_ZN7cutlass13device_kernelIN5flash11enable_sm90INS1_16FlashAttnFwdSm90INS1_25CollectiveMainloopFwdSm90ILi2EN4cute5tupleIJNS5_1CILi1EEES8_S8_EEENS6_IJNS7_ILi128EEESA_SA_EEELi128ENS_10bfloat16_tEfNS_4arch4Sm90ELb0ELb1ELb0ELb0ELb1ELb0ELb0ELb1ELb1ELb1ELb0ELb0EEENS1_21CollectiveEpilogueFwdISB_S9_SC_SE_Li256ELb0ELb1ELb0ELb0EEENS1_30DynamicPersistentTileSchedulerILi256ELi128ELb0ELb1ELb1EEEEEEEEEvNT_6ParamsE)
        /*0080*/ 	.word	0x000000a8


	//----- nvinfo : EIATTR_FRAME_SIZE
	.align		4
.L_38:
        /*0084*/ 	.byte	0x04, 0x11
        /*0086*/ 	.short	(.L_40 - .L_39)
	.align		4
.L_39:
        /*0088*/ 	.word	index@(_ZN7cutlass13device_kernelIN5flash11enable_sm90INS1_16FlashAttnFwdSm90INS1_25CollectiveMainloopFwdSm90ILi2EN4cute5tupleIJNS5_1CILi1EEES8_S8_EEENS6_IJNS7_ILi128EEESA_SA_EEELi128ENS_10bfloat16_tEfNS_4arch4Sm90ELb0ELb1ELb0ELb0ELb1ELb0ELb0ELb1ELb1ELb1ELb0ELb0EEENS1_21CollectiveEpilogueFwdISB_S9_SC_SE_Li256ELb0ELb1ELb0ELb0EEENS1_30DynamicPersistentTileSchedulerILi256ELi128ELb0ELb1ELb1EEEEEEEEEvNT_6ParamsE)
        /*008c*/ 	.word	0x00000000


	//----- nvinfo : EIATTR_REGCOUNT
	.align		4
.L_40:
        /*0090*/ 	.byte	0x04, 0x2f
        /*0092*/ 	.short	(.L_42 - .L_41)
	.align		4
.L_41:
        /*0094*/ 	.word	index@(_ZN7cutlass13device_kernelIN5flash11enable_sm90INS1_16FlashAttnFwdSm90INS1_25CollectiveMainloopFwdSm90ILi2EN4cute5tupleIJNS5_1CILi1EEES8_S8_EEENS6_IJNS7_ILi128EEESA_SA_EEELi128ENS_10bfloat16_tEfNS_4arch4Sm90ELb0ELb0ELb0ELb1ELb1ELb1ELb0ELb1ELb1ELb1ELb0ELb0EEENS1_21CollectiveEpilogueFwdISB_S9_SC_SE_Li256ELb1ELb1ELb0ELb0EEENS1_36VarlenDynamicPersistentTileSchedulerILi128ELi128ELi256ELi128ELb0ELb1ELb1ELb0ELb1ELb1EEEEEEEEEvNT_6ParamsE)
        /*0098*/ 	.word	0x000000a8


	//----- nvinfo : EIATTR_FRAME_SIZE
	.align		4
.L_42:
        /*009c*/ 	.byte	0x04, 0x11
        /*009e*/ 	.short	(.L_44 - .L_43)
	.align		4
.L_43:
        /*00a0*/ 	.word	index@(_ZN7cutlass13device_kernelIN5flash11enable_sm90INS1_16FlashAttnFwdSm90INS1_25CollectiveMainloopFwdSm90ILi2EN4cute5tupleIJNS5_1CILi1EEES8_S8_EEENS6_IJNS7_ILi128EEESA_SA_EEELi128ENS_10bfloat16_tEfNS_4arch4Sm90ELb0ELb0ELb0ELb1ELb1ELb1ELb0ELb1ELb1ELb1ELb0ELb0EEENS1_21CollectiveEpilogueFwdISB_S9_SC_SE_Li256ELb1ELb1ELb0ELb0EEENS1_36VarlenDynamicPersistentTileSchedulerILi128ELi128ELi256ELi128ELb0ELb1ELb1ELb0ELb1ELb1EEEEEEEEEvNT_6ParamsE)
        /*00a4*/ 	.word	0x00000030


	//----- nvinfo : EIATTR_REGCOUNT
	.align		4
.L_44:
        /*00a8*/ 	.byte	0x04, 0x2f
        /*00aa*/ 	.short	(.L_46 - .L_45)
	.align		4
.L_45:
        /*00ac*/ 	.word	index@(_ZN7cutlass13device_kernelIN5flash11enable_sm90INS1_16FlashAttnFwdSm90INS1_25CollectiveMainloopFwdSm90ILi2EN4cute5tupleIJNS5_1CILi1EEES8_S8_EEENS6_IJNS7_ILi128EEESA_SA_EEELi128ENS_10bfloat16_tEfNS_4arch4Sm90ELb0ELb0ELb0ELb1ELb1ELb0ELb0ELb1ELb1ELb1ELb0ELb0EEENS1_21CollectiveEpilogueFwdISB_S9_SC_SE_Li256ELb1ELb1ELb0ELb0EEENS1_36VarlenDynamicPersistentTileSchedulerILi128ELi128ELi256ELi128ELb0ELb1ELb1ELb0ELb1ELb1EEEEEEEEEvNT_6ParamsE)
        /*00b0*/ 	.word	0x000000a8


	//----- nvinfo : EIATTR_FRAME_SIZE
	.align		4
.L_46:
        /*00b4*/ 	.byte	0x04, 0x11
        /*00b6*/ 	.short	(.L_48 - .L_47)
	.align		4
.L_47:
        /*00b8*/ 	.word	index@(_ZN7cutlass13device_kernelIN5flash11enable_sm90INS1_16FlashAttnFwdSm90INS1_25CollectiveMainloopFwdSm90ILi2EN4cute5tupleIJNS5_1CILi1EEES8_S8_EEENS6_IJNS7_ILi128EEESA_SA_EEELi128ENS_10bfloat16_tEfNS_4arch4Sm90ELb0ELb0ELb0ELb1ELb1ELb0ELb0ELb1ELb1ELb1ELb0ELb0EEENS1_21CollectiveEpilogueFwdISB_S9_SC_SE_Li256ELb1ELb1ELb0ELb0EEENS1_36VarlenDynamicPersistentTileSchedulerILi128ELi128ELi256ELi128ELb0ELb1ELb1ELb0ELb1ELb1EEEEEEEEEvNT_6ParamsE)
        /*00bc*/ 	.word	0x00000020


	//----- nvinfo : EIATTR_REGCOUNT
	.align		4
.L_48:
        /*00c0*/ 	.byte	0x04, 0x2f
        /*00c2*/ 	.short	(.L_50 - .L_49)
	.align		4
.L_49:
        /*00c4*/ 	.word	index@(_ZN7cutlass13device_kernelIN5flash11enable_sm90INS1_16FlashAttnFwdSm90INS1_25CollectiveMainloopFwdSm90ILi2EN4cute5tupleIJNS5_1CILi1EEES8_S8_EEENS6_IJNS7_ILi128EEESA_SA_EEELi128ENS_10bfloat16_tEfNS_4arch4Sm90ELb0ELb0ELb0ELb0ELb1ELb0ELb0ELb1ELb1ELb1ELb0ELb0EEENS1_21CollectiveEpilogueFwdISB_S9_SC_SE_Li256ELb0ELb1ELb0ELb0EEENS1_29StaticPersistentTileSchedulerILb0EEEEEEEEEvNT_6ParamsE)
        /*00c8*/ 	.word	0x000000a8


	//----- nvinfo : EIATTR_FRAME_SIZE
	.align		4
.L_50:
        /*00cc*/ 	.byte	0x04, 0x11
        /*00ce*/ 	.short	(.L_52 - .L_51)
	.align		4
.L_51:
        /*00d0*/ 	.word	index@(_ZN7cutlass13device_kernelIN5flash11enable_sm90INS1_16FlashAttnFwdSm90INS1_25CollectiveMainloopFwdSm90ILi2EN4cute5tupleIJNS5_1CILi1EEES8_S8_EEENS6_IJNS7_ILi128EEESA_SA_EEELi128ENS_10bfloat16_tEfNS_4arch4Sm90ELb0ELb0ELb0ELb0ELb1ELb0ELb0ELb1ELb1ELb1ELb0ELb0EEENS1_21CollectiveEpilogueFwdISB_S9_SC_SE_Li256ELb0ELb1ELb0ELb0EEENS1_29StaticPersistentTileSchedulerILb0EEEEEEEEEvNT_6ParamsE)
        /*00d4*/ 	.word	0x00000000


	//----- nvinfo : EIATTR_MIN_STACK_SIZE
	.align		4
.L_52:
        /*00d8*/ 	.byte	0x04, 0x12
        /*00da*/ 	.short	(.L_54 - .L_53)
	.align		4
.L_53:
        /*00dc*/ 	.word	index@(_ZN7cutlass13device_kernelIN5flash11enable_sm90INS1_16FlashAttnFwdSm90INS1_25CollectiveMainloopFwdSm90ILi2EN4cute5tupleIJNS5_1CILi1EEES8_S8_EEENS6_IJNS7_ILi128EEESA_SA_EEELi128ENS_10bfloat16_tEfNS_4arch4Sm90ELb0ELb0ELb0ELb0ELb1ELb0ELb0ELb1ELb1ELb1ELb0ELb0EEENS1_21CollectiveEpilogueFwdISB_S9_SC_SE_Li256ELb0ELb1ELb0ELb0EEENS1_29StaticPersistentTileSchedulerILb0EEEEEEEEEvNT_6ParamsE)
        /*00e0*/ 	.word	0x00000000


	//----- nvinfo : EIATTR_MIN_STACK_SIZE
	.align		4
.L_54:
        /*00e4*/ 	.byte	0x04, 0x12
        /*00e6*/ 	.short	(.L_56 - .L_55)
	.align		4
.L_55:
        /*00e8*/ 	.word	index@(_ZN7cutlass13device_kernelIN5flash11enable_sm90INS1_16FlashAttnFwdSm90INS1_25CollectiveMainloopFwdSm90ILi2EN4cute5tupleIJNS5_1CILi1EEES8_S8_EEENS6_IJNS7_ILi128EEESA_SA_EEELi128ENS_10bfloat16_tEfNS_4arch4Sm90ELb0ELb0ELb0ELb1ELb1ELb0ELb0ELb1ELb1ELb1ELb0ELb0EEENS1_21CollectiveEpilogueFwdISB_S9_SC_SE_Li256ELb1ELb1ELb0ELb0EEENS1_36VarlenDynamicPersistentTileSchedulerILi128ELi128ELi256ELi128ELb0ELb1ELb1ELb0ELb1ELb1EEEEEEEEEvNT_6ParamsE)
        /*00ec*/ 	.word	0x00000020


	//----- nvinfo : EIATTR_MIN_STACK_SIZE
	.align		4
.L_56:
        /*00f0*/ 	.byte	0x04, 0x12
        /*00f2*/ 	.short	(.L_58 - .L_57)
	.align		4
.L_57:
        /*00f4*/ 	.word	index@(_ZN7cutlass13device_kernelIN5flash11enable_sm90INS1_16FlashAttnFwdSm90INS1_25CollectiveMainloopFwdSm90ILi2EN4cute5tupleIJNS5_1CILi1EEES8_S8_EEENS6_IJNS7_ILi128EEESA_SA_EEELi128ENS_10bfloat16_tEfNS_4arch4Sm90ELb0ELb0ELb0ELb1ELb1ELb1ELb0ELb1ELb1ELb1ELb0ELb0EEENS1_21CollectiveEpilogueFwdISB_S9_SC_SE_Li256ELb1ELb1ELb0ELb0EEENS1_36VarlenDynamicPersistentTileSchedulerILi128ELi128ELi256ELi128ELb0ELb1ELb1ELb0ELb1ELb1EEEEEEEEEvNT_6ParamsE)
        /*00f8*/ 	.word	0x00000030


	//----- nvinfo : EIATTR_MIN_STACK_SIZE
	.align		4
.L_58:
        /*00fc*/ 	.byte	0x04, 0x12
        /*00fe*/ 	.short	(.L_60 - .L_59)
	.align		4
.L_59:
        /*0100*/ 	.word	index@(_ZN7cutlass13device_kernelIN5flash11enable_sm90INS1_16FlashAttnFwdSm90INS1_25CollectiveMainloopFwdSm90ILi2EN4cute5tupleIJNS5_1CILi1EEES8_S8_EEENS6_IJNS7_ILi128EEESA_SA_EEELi128ENS_10bfloat16_tEfNS_4arch4Sm90ELb0ELb1ELb0ELb0ELb1ELb0ELb0ELb1ELb1ELb1ELb0ELb0EEENS1_21CollectiveEpilogueFwdISB_S9_SC_SE_Li256ELb0ELb1ELb0ELb0EEENS1_30DynamicPersistentTileSchedulerILi256ELi128ELb0ELb1ELb1EEEEEEEEEvNT_6ParamsE)
        /*0104*/ 	.word	0x00000000


	//----- nvinfo : EIATTR_MIN_STACK_SIZE
	.align		4
.L_60:
        /*0108*/ 	.byte	0x04, 0x12
        /*010a*/ 	.short	(.L_62 - .L_61)
	.align		4
.L_61:
        /*010c*/ 	.word	index@(_ZN7cutlass13device_kernelIN5flash11enable_sm90INS1_16FlashAttnFwdSm90INS1_25CollectiveMainloopFwdSm90ILi2EN4cute5tupleIJNS5_1CILi1EEES8_S8_EEENS6_IJNS7_ILi128EEESA_SA_EEELi128ENS_10bfloat16_tEfNS_4arch4Sm90ELb0ELb1ELb0ELb1ELb1ELb0ELb0ELb1ELb1ELb1ELb0ELb0EEENS1_21CollectiveEpilogueFwdISB_S9_SC_SE_Li256ELb1ELb1ELb0ELb0EEENS1_36VarlenDynamicPersistentTileSchedulerILi128ELi128ELi256ELi128ELb0ELb1ELb1ELb1ELb0ELb1EEEEEEEEEvNT_6ParamsE)
        /*0110*/ 	.word	0x00000020


	//----- nvinfo : EIATTR_MIN_STACK_SIZE
	.align		4
.L_62:
        /*0114*/ 	.byte	0x04, 0x12
        /*0116*/ 	.short	(.L_64 - .L_63)
	.align		4
.L_63:
        /*0118*/ 	.word	index@(_ZN7cutlass13device_kernelIN5flash11enable_sm90INS1_16FlashAttnFwdSm90INS1_25CollectiveMainloopFwdSm90ILi2EN4cute5tupleIJNS5_1CILi1EEES8_S8_EEENS6_IJNS7_ILi128EEESA_SA_EEELi128ENS_10bfloat16_tEfNS_4arch4Sm90ELb0ELb1ELb0ELb1ELb1ELb1ELb0ELb1ELb1ELb1ELb0ELb0EEENS1_21CollectiveEpilogueFwdISB_S9_SC_SE_Li256ELb1ELb1ELb0ELb0EEENS1_36VarlenDynamicPersistentTileSchedulerILi128ELi128ELi256ELi128ELb0ELb1ELb1ELb1ELb0ELb1EEEEEEEEEvNT_6ParamsE)
        /*011c*/ 	.word	0x00000030


	//----- nvinfo : EIATTR_MIN_STACK_SIZE
	.align		4
.L_64:
        /*0120*/ 	.byte	0x04, 0x12
        /*0122*/ 	.short	(.L_66 - .L_65)
	.align		4
.L_65:
        /*0124*/ 	.word	index@(_ZN7cutlass13device_kernelIN5flash11enable_sm90INS1_16FlashAttnFwdSm90INS1_25CollectiveMainloopFwdSm90ILi2EN4cute5tupleIJNS5_1CILi1EEES8_S8_EEENS6_IJNS7_ILi128EEESA_SA_EEELi128ENS_10bfloat16_tEfNS_4arch4Sm90ELb1ELb0ELb0ELb0ELb1ELb0ELb0ELb1ELb1ELb1ELb0ELb0EEENS1_21CollectiveEpilogueFwdISB_S9_SC_SE_Li256ELb0ELb1ELb0ELb0EEENS1_30DynamicPersistentTileSchedulerILi256ELi128ELb0ELb1ELb1EEEEEEEEEvNT_6ParamsE)
        /*0128*/ 	.word	0x00000000


	//----- nvinfo : EIATTR_MIN_STACK_SIZE
	.align		4
.L_66:
        /*012c*/ 	.byte	0x04, 0x12
        /*012e*/ 	.short	(.L_68 - .L_67)
	.align		4
.L_67:
        /*0130*/ 	.word	index@(_ZN7cutlass13device_kernelIN5flash11enable_sm90INS1_16FlashAttnFwdSm90INS1_25CollectiveMainloopFwdSm90ILi2EN4cute5tupleIJNS5_1CILi1EEES8_S8_EEENS6_IJNS7_ILi128EEESA_SA_EEELi128ENS_10bfloat16_tEfNS_4arch4Sm90ELb1ELb0ELb0ELb1ELb1ELb0ELb0ELb1ELb1ELb1ELb0ELb0EEENS1_21CollectiveEpilogueFwdISB_S9_SC_SE_Li256ELb1ELb1ELb0ELb0EEENS1_36VarlenDynamicPersistentTileSchedulerILi128ELi128ELi256ELi128ELb0ELb1ELb1ELb1ELb1ELb1EEEEEEEEEvNT_6ParamsE)
        /*0134*/ 	.word	0x00000020


	//----- nvinfo : EIATTR_MIN_STACK_SIZE
	.align		4
.L_68:
        /*0138*/ 	.byte	0x04, 0x12
        /*013a*/ 	.short	(.L_70 - .L_69)
	.align		4
.L_69:
        /*013c*/ 	.word	index@(_ZN7cutlass13device_kernelIN5flash11enable_sm90INS1_16FlashAttnFwdSm90INS1_25CollectiveMainloopFwdSm90ILi2EN4cute5tupleIJNS5_1CILi1EEES8_S8_EEENS6_IJNS7_ILi128EEESA_SA_EEELi128ENS_10bfloat16_tEfNS_4arch4Sm90ELb1ELb0ELb0ELb1ELb1ELb1ELb0ELb1ELb1ELb1ELb0ELb0EEENS1_21CollectiveEpilogueFwdISB_S9_SC_SE_Li256ELb1ELb1ELb0ELb0EEENS1_36VarlenDynamicPersistentTileSchedulerILi128ELi128ELi256ELi128ELb0ELb1ELb1ELb1ELb1ELb1EEEEEEEEEvNT_6ParamsE)
        /*0140*/ 	.word	0x00000028
.L_70:


//--------------------- .nv.compat                --------------------------
	.section	.nv.compat,"",@"SHT_CUDA_COMPAT_INFO"
	.align	4
        /*0000*/ 	.byte	0x02, 0x09, 0x01, 0x00, 0x02, 0x02, 0x04, 0x00, 0x02, 0x05, 0x05, 0x00, 0x03, 0x07, 0x01, 0x01
        /*0010*/ 	.byte	0x02, 0x03, 0x01, 0x00, 0x02, 0x06, 0x01, 0x00, 0x04, 0x0b, 0x08, 0x00, 0x00, 0x00, 0x00, 0x00
        /*0020*/ 	.byte	0x00, 0x00, 0x00, 0x00


//--------------------- .nv.info._ZN7cutlass13device_kernelIN5flash11enable_sm90INS1_16FlashAttnFwdSm90INS1_25CollectiveMainloopFwdSm90ILi2EN4cute5tupleIJNS5_1CILi1EEES8_S8_EEENS6_IJNS7_ILi128EEESA_SA_EEELi128ENS_10bfloat16_tEfNS_4arch4Sm90ELb0ELb0ELb0ELb0ELb1ELb0ELb0ELb1ELb1ELb1ELb0ELb0EEENS1_21CollectiveEpilogueFwdISB_S9_SC_SE_Li256ELb0ELb1ELb0ELb0EEENS1_29StaticPersistentTileSchedulerILb0EEEEEEEEEvNT_6ParamsE --------------------------
	.section	.nv.info._ZN7cutlass13device_kernelIN5flash11enable_sm90INS1_16FlashAttnFwdSm90INS1_25CollectiveMainloopFwdSm90ILi2EN4cute5tupleIJNS5_1CILi1EEES8_S8_EEENS6_IJNS7_ILi128EEESA_SA_EEELi128ENS_10bfloat16_tEfNS_4arch4Sm90ELb0ELb0ELb0ELb0ELb1ELb0ELb0ELb1ELb1ELb1ELb0ELb0EEENS1_21CollectiveEpilogueFwdISB_S9_SC_SE_Li256ELb0ELb1ELb0ELb0EEENS1_29StaticPersistentTileSchedulerILb0EEEEEEEEEvNT_6ParamsE,"",@"SHT_CUDA_INFO"
	.sectionflags	@""
	.align	4


	//----- nvinfo : EIATTR_CUDA_API_VERSION
	.align		4
        /*0000*/ 	.byte	0x04, 0x37
        /*0002*/ 	.short	(.L_72 - .L_71)
.L_71:
        /*0004*/ 	.word	0x00000082


	//----- nvinfo : EIATTR_KPARAM_INFO
	.align		4
.L_72:
        /*0008*/ 	.byte	0x04, 0x17
        /*000a*/ 	.short	(.L_74 - .L_73)
.L_73:
        /*000c*/ 	.word	0x00000000
        /*0010*/ 	.short	0x0000
        /*0012*/ 	.short	0x0070
        /*0014*/ 	.byte	0x00, 0xf0, 0x01, 0x28


	//----- nvinfo : EIATTR_SPARSE_MMA_MASK
	.align		4
.L_74:
        /*0018*/ 	.byte	0x03, 0x50
        /*001a*/ 	.short	0x0000


	//----- nvinfo : EIATTR_MAXREG_COUNT
	.align		4
        /*001c*/ 	.byte	0x03, 0x1b
        /*001e*/ 	.short	0x00a8


	//----- nvinfo : EIATTR_NUM_BARRIERS
	.align		4
        /*0020*/ 	.byte	0x02, 0x4c
        /*0022*/ 	.byte	0x10
	.zero		1


	//----- nvinfo : EIATTR_EXTERNS
	.align		4
        /*0024*/ 	.byte	0x04, 0x0f
        /*0026*/ 	.short	(.L_76 - .L_75)


	//   ....[0]....
	.align		4
.L_75:
        /*0028*/ 	.word	index@(__assertfail)


	//----- nvinfo : EIATTR_MERCURY_ISA_VERSION
	.align		4
.L_76:
        /*002c*/ 	.byte	0x03, 0x5f
        /*002e*/ 	.short	0x0101


	//----- nvinfo : EIATTR_INT_WARP_WIDE_INSTR_OFFSETS
	.align		4
        /*0030*/ 	.byte	0x04, 0x31
        /*0032*/ 	.short	(.L_78 - .L_77)


	//   ....[0]....
.L_77:
        /*0034*/ 	.word	0x000000b0


	//   ....[1]....
        /*0038*/ 	.word	0x000000c0


	//   ....[2]....
        /*003c*/ 	.word	0x00000160


	//----- nvinfo : EIATTR_COOP_GROUP_MASK_REGIDS
	.align		4
.L_78:
        /*0040*/ 	.byte	0x04, 0x29
        /*0042*/ 	.short	(.L_80 - .L_79)


	//   ....[0]....
.L_79:
        /*0044*/ 	.word	0xffffffff


	//   ....[1]....
        /*0048*/ 	.word	0xffffffff


	//   ....[2]....
        /*004c*/ 	.word	0xffffffff


	//   ....[3]....
        /*0050*/ 	.word	0xffffffff


	//   ....[4]....
        /*0054*/ 	.word	0xffffffff


	//   ....[5]....
        /*0058*/ 	.word	0xffffffff


	//   ....[6]....
        /*005c*/ 	.word	0xffffffff


	//   ....[7]....
        /*0060*/ 	.word	0xffffffff


	//   ....[8]....
        /*0064*/ 	.word	0xffffffff


	//   ....[9]....
        /*0068*/ 	.word	0xffffffff


	//   ....[10]....
        /*006c*/ 	.word	0xffffffff


	//   ....[11]....
        /*0070*/ 	.word	0xffffffff


	//   ....[12]....
        /*0074*/ 	.word	0xffffffff


	//   ....[13]....
        /*0078*/ 	.word	0xffffffff


	//   ....[14]....
        /*007c*/ 	.word	0xffffffff


	//   ....[15]....
        /*0080*/ 	.word	0xffffffff


	//   ....[16]....
        /*0084*/ 	.word	0xffffffff


	//   ....[17]....
        /*0088*/ 	.word	0xffffffff


	//   ....[18]....
        /*008c*/ 	.word	0xffffffff


	//   ....[19]....
        /*0090*/ 	.word	0xffffffff


	//   ....[20]....
        /*0094*/ 	.word	0xffffffff


	//   ....[21]....
        /*0098*/ 	.word	0xffffffff


	//   ....[22]....
        /*009c*/ 	.word	0xffffffff


	//   ....[23]....
        /*00a0*/ 	.word	0xffffffff


	//   ....[24]....
        /*00a4*/ 	.word	0xffffffff


	//   ....[25]....
        /*00a8*/ 	.word	0xffffffff


	//   ....[26]....
        /*00ac*/ 	.word	0xffffffff


	//   ....[27]....
        /*00b0*/ 	.word	0xffffffff


	//   ....[28]....
        /*00b4*/ 	.word	0xffffffff


	//   ....[29]....
        /*00b8*/ 	.word	0xffffffff


	//   ....[30]....
        /*00bc*/ 	.word	0xffffffff


	//   ....[31]....
        /*00c0*/ 	.word	0xffffffff


	//   ....[32]....
        /*00c4*/ 	.word	0xffffffff


	//   ....[33]....
        /*00c8*/ 	.word	0xffffffff


	//   ....[34]....
        /*00cc*/ 	.word	0xffffffff


	//   ....[35]....
        /*00d0*/ 	.word	0xffffffff


	//   ....[36]....
        /*00d4*/ 	.word	0xffffffff


	//   ....[37]....
        /*00d8*/ 	.word	0xffffffff


	//   ....[38]....
        /*00dc*/ 	.word	0xffffffff


	//   ....[39]....
        /*00e0*/ 	.word	0xffffffff


	//   ....[40]....
        /*00e4*/ 	.word	0xffffffff


	//   ....[41]....
        /*00e8*/ 	.word	0xffffffff


	//   ....[42]....
        /*00ec*/ 	.word	0xffffffff


	//   ....[43]....
        /*00f0*/ 	.word	0xffffffff


	//   ....[44]....
        /*00f4*/ 	.word	0xffffffff


	//   ....[45]....
        /*00f8*/ 	.word	0xffffffff


	//   ....[46]....
        /*00fc*/ 	.word	0xffffffff


	//   ....[47]....
        /*0100*/ 	.word	0xffffffff


	//   ....[48]....
        /*0104*/ 	.word	0xffffffff


	//   ....[49]....
        /*0108*/ 	.word	0xffffffff


	//   ....[50]....
        /*010c*/ 	.word	0xffffffff


	//   ....[51]....
        /*0110*/ 	.word	0xffffffff


	//   ....[52]....
        /*0114*/ 	.word	0xffffffff


	//   ....[53]....
        /*0118*/ 	.word	0xffffffff


	//   ....[54]....
        /*011c*/ 	.word	0xffffffff


	//   ....[55]....
        /*0120*/ 	.word	0xffffffff


	//   ....[56]....
        /*0124*/ 	.word	0xffffffff


	//   ....[57]....
        /*0128*/ 	.word	0xffffffff


	//   ....[58]....
        /*012c*/ 	.word	0xffffffff


	//   ....[59]....
        /*0130*/ 	.word	0xffffffff


	//   ....[60]....
        /*0134*/ 	.word	0xffffffff


	//   ....[61]....
        /*0138*/ 	.word	0xffffffff


	//   ....[62]....
        /*013c*/ 	.word	0xffffffff


	//   ....[63]....
        /*0140*/ 	.word	0xffffffff


	//   ....[64]....
        /*0144*/ 	.word	0xffffffff


	//   ....[65]....
        /*0148*/ 	.word	0xffffffff


	//   ....[66]....
        /*014c*/ 	.word	0xffffffff


	//   ....[67]....
        /*0150*/ 	.word	0xffffffff


	//   ....[68]....
        /*0154*/ 	.word	0xffffffff


	//   ....[69]....
        /*0158*/ 	.word	0xffffffff


	//   ....[70]....
        /*015c*/ 	.word	0xffffffff


	//   ....[71]....
        /*0160*/ 	.word	0xffffffff


	//   ....[72]....
        /*0164*/ 	.word	0xffffffff


	//   ....[73]....
        /*0168*/ 	.word	0xffffffff


	//   ....[74]....
        /*016c*/ 	.word	0xffffffff


	//   ....[75]....
        /*0170*/ 	.word	0xffffffff


	//   ....[76]....
        /*0174*/ 	.word	0xffffffff


	//   ....[77]....
        /*0178*/ 	.word	0xffffffff


	//   ....[78]....
        /*017c*/ 	.word	0xffffffff


	//   ....[79]....
        /*0180*/ 	.word	0xffffffff


	//   ....[80]....
        /*0184*/ 	.word	0xffffffff


	//   ....[81]....
        /*0188*/ 	.word	0xffffffff


	//   ....[82]....
        /*018c*/ 	.word	0xffffffff


	//   ....[83]....
        /*0190*/ 	.word	0xffffffff


	//   ....[84]....
        /*0194*/ 	.word	0xffffffff


	//   ....[85]....
        /*0198*/ 	.word	0xffffffff


	//   ....[86]....
        /*019c*/ 	.word	0xffffffff


	//   ....[87]....
        /*01a0*/ 	.word	0xffffffff


	//   ....[88]....
        /*01a4*/ 	.word	0xffffffff


	//   ....[89]....
        /*01a8*/ 	.word	0xffffffff


	//   ....[90]....
        /*01ac*/ 	.word	0xffffffff


	//   ....[91]....
        /*01b0*/ 	.word	0xffffffff


	//   ....[92]....
        /*01b4*/ 	.word	0xffffffff


	//   ....[93]....
        /*01b8*/ 	.word	0xffffffff


	//   ....[94]....
        /*01bc*/ 	.word	0xffffffff


	//   ....[95]....
        /*01c0*/ 	.word	0xffffffff


	//   ....[96]....
        /*01c4*/ 	.word	0xffffffff


	//   ....[97]....
        /*01c8*/ 	.word	0xffffffff


	//   ....[98]....
        /*01cc*/ 	.word	0xffffffff


	//   ....[99]....
        /*01d0*/ 	.word	0xffffffff


	//   ....[100]....
        /*01d4*/ 	.word	0xffffffff


	//   ....[101]....
        /*01d8*/ 	.word	0xffffffff


	//   ....[102]....
        /*01dc*/ 	.word	0xffffffff


	//   ....[103]....
        /*01e0*/ 	.word	0xffffffff


	//   ....[104]....
        /*01e4*/ 	.word	0xffffffff


	//   ....[105]....
        /*01e8*/ 	.word	0xffffffff


	//   ....[106]....
        /*01ec*/ 	.word	0xffffffff


	//   ....[107]....
        /*01f0*/ 	.word	0xffffffff


	//   ....[108]....
        /*01f4*/ 	.word	0xffffffff


	//   ....[109]....
        /*01f8*/ 	.word	0xffffffff


	//   ....[110]....
        /*01fc*/ 	.word	0xffffffff


	//   ....[111]....
        /*0200*/ 	.word	0xffffffff


	//   ....[112]....
        /*0204*/ 	.word	0x0500000f


	//   ....[113]....
        /*0208*/ 	.word	0x0500000f


	//   ....[114]....
        /*020c*/ 	.word	0x0500000f


	//   ....[115]....
        /*0210*/ 	.word	0x0500000f


	//   ....[116]....
        /*0214*/ 	.word	0x0500000f


	//   ....[117]....
        /*0218*/ 	.word	0x0500000f


	//   ....[118]....
        /*021c*/ 	.word	0x0500000f


	//   ....[119]....
        /*0220*/ 	.word	0x0500000f


	//   ....[120]....
        /*0224*/ 	.word	0x0500000f


	//   ....[121]....
        /*0228*/ 	.word	0x0500000f


	//   ....[122]....
        /*022c*/ 	.word	0x0500000f


	//   ....[123]....
        /*0230*/ 	.word	0x0500000f


	//   ....[124]....
        /*0234*/ 	.word	0x0500000f


	//   ....[125]....
        /*0238*/ 	.word	0x0500000f


	//   ....[126]....
        /*023c*/ 	.word	0x0500000f


	//   ....[127]....
        /*0240*/ 	.word	0x0500000f


	//   ....[128]....
        /*0244*/ 	.word	0x0500000f


	//   ....[129]....
        /*0248*/ 	.word	0x0500000f


	//   ....[130]....
        /*024c*/ 	.word	0x0500000f


	//   ....[131]....
        /*0250*/ 	.word	0x0500000f


	//   ....[132]....
        /*0254*/ 	.word	0x0500000f


	//   ....[133]....
        /*0258*/ 	.word	0x0500000f


	//   ....[134]....
        /*025c*/ 	.word	0x0500000f


	//   ....[135]....
        /*0260*/ 	.word	0x0500000f


	//   ....[136]....
        /*0264*/ 	.word	0x0500000f


	//   ....[137]....
        /*0268*/ 	.word	0x0500000f


	//   ....[138]....
        /*026c*/ 	.word	0x0500000f


	//   ....[139]....
        /*0270*/ 	.word	0x0500000f


	//   ....[140]....
        /*0274*/ 	.word	0x0500000f


	//   ....[141]....
        /*0278*/ 	.word	0x0500000f


	//   ....[142]....
        /*027c*/ 	.word	0x0500000f


	//   ....[143]....
        /*0280*/ 	.word	0x0500000f


	//   ....[144]....
        /*0284*/ 	.word	0x0500000f


	//   ....[145]....
        /*0288*/ 	.word	0x0500000f


	//   ....[146]....
        /*028c*/ 	.word	0x0500000f


	//   ....[147]....
        /*0290*/ 	.word	0x0500000f


	//   ....[148]....
        /*0294*/ 	.word	0x0500000f


	//   ....[149]....
        /*0298*/ 	.word	0x0500000f


	//   ....[150]....
        /*029c*/ 	.word	0x0500000f


	//   ....[151]....
        /*02a0*/ 	.word	0x0500000f


	//   ....[152]....
        /*02a4*/ 	.word	0x0500000f


	//   ....[153]....
        /*02a8*/ 	.word	0x0500000f


	//   ....[154]....
        /*02ac*/ 	.word	0x0500000f


	//   ....[155]....
        /*02b0*/ 	.word	0x0500000f


	//   ....[156]....
        /*02b4*/ 	.word	0x0500000f


	//   ....[157]....
        /*02b8*/ 	.word	0x0500000f


	//   ....[158]....
        /*02bc*/ 	.word	0x0500000f


	//   ....[159]....
        /*02c0*/ 	.word	0x0500000f


	//   ....[160]....
        /*02c4*/ 	.word	0x0500000f


	//   ....[161]....
        /*02c8*/ 	.word	0x0500000f


	//   ....[162]....
        /*02cc*/ 	.word	0x0500000f


	//   ....[163]....
        /*02d0*/ 	.word	0x0500000f


	//   ....[164]....
        /*02d4*/ 	.word	0x0500000f


	//   ....[165]....
        /*02d8*/ 	.word	0x0500000f


	//   ....[166]....
        /*02dc*/ 	.word	0x0500000f


	//   ....[167]....
        /*02e0*/ 	.word	0x0500000f


	//   ....[168]....
        /*02e4*/ 	.word	0x0500000f


	//   ....[169]....
        /*02e8*/ 	.word	0x0500000f


	//   ....[170]....
        /*02ec*/ 	.word	0x0500000f


	//   ....[171]....
        /*02f0*/ 	.word	0x0500000f


	//   ....[172]....
        /*02f4*/ 	.word	0x0500000f


	//   ....[173]....
        /*02f8*/ 	.word	0x0500000f


	//   ....[174]....
        /*02fc*/ 	.word	0x0500000f


	//   ....[175]....
        /*0300*/ 	.word	0x0500000f


	//   ....[176]....
        /*0304*/ 	.word	0x0500000f


	//   ....[177]....
        /*0308*/ 	.word	0x0500000f


	//   ....[178]....
        /*030c*/ 	.word	0x0500000f


	//   ....[179]....
        /*0310*/ 	.word	0x0500000f


	//   ....[180]....
        /*0314*/ 	.word	0x0500000f


	//   ....[181]....
        /*0318*/ 	.word	0x0500000f


	//   ....[182]....
        /*031c*/ 	.word	0x0500000f


	//   ....[183]....
        /*0320*/ 	.word	0x0500000f


	//   ....[184]....
        /*0324*/ 	.word	0x0500000f


	//   ....[185]....
        /*0328*/ 	.word	0x0500000f


	//   ....[186]....
        /*032c*/ 	.word	0x0500000f


	//   ....[187]....
        /*0330*/ 	.word	0x0500000f


	//   ....[188]....
        /*0334*/ 	.word	0x0500000f


	//   ....[189]....
        /*0338*/ 	.word	0x0500000f


	//   ....[190]....
        /*033c*/ 	.word	0x0500000f


	//   ....[191]....
        /*0340*/ 	.word	0x0500000f


	//   ....[192]....
        /*0344*/ 	.word	0x0500000f


	//   ....[193]....
        /*0348*/ 	.word	0x0500000f


	//----- nvinfo : EIATTR_COOP_GROUP_INSTR_OFFSETS
	.align		4
.L_80:
        /*034c*/ 	.byte	0x04, 0x28
        /*034e*/ 	.short	(.L_82 - .L_81)


	//   ....[0]....
.L_81:
        /*0350*/ 	.word	0x00000060


	//   ....[1]....
        /*0354*/ 	.word	0x000000a0


	//   ....[2]....
        /*0358*/ 	.word	0x000002c0


	//   ....[3]....
        /*035c*/ 	.word	0x00000420


	//   ....[4]....
        /*0360*/ 	.word	0x00000540


	//   ....[5]....
        /*0364*/ 	.word	0x000006a0


	//   ....[6]....
        /*0368*/ 	.word	0x00000cb0


	//   ....[7]....
        /*036c*/ 	.word	0x00001f50


	//   ....[8]....
        /*0370*/ 	.word	0x00002050


	//   ....[9]....
        /*0374*/ 	.word	0x00002770


	//   ....[10]....
        /*0378*/ 	.word	0x00002800


	//   ....[11]....
        /*037c*/ 	.word	0x000041d0


	//   ....[12]....
        /*0380*/ 	.word	0x000041e0


	//   ....[13]....
        /*0384*/ 	.word	0x00004220


	//   ....[14]....
        /*0388*/ 	.word	0x00004230


	//   ....[15]....
        /*038c*/ 	.word	0x000056b0


	//   ....[16]....
        /*0390*/ 	.word	0x000056f0


	//   ....[17]....
        /*0394*/ 	.word	0x000057a0


	//   ....[18]....
        /*0398*/ 	.word	0x000057b0


	//   ....[19]....
        /*039c*/ 	.word	0x00006810


	//   ....[20]....
        /*03a0*/ 	.word	0x00006870


	//   ....[21]....
        /*03a4*/ 	.word	0x000068a0


	//   ....[22]....
        /*03a8*/ 	.word	0x00006900


	//   ....[23]....
        /*03ac*/ 	.word	0x00006ec0


	//   ....[24]....
        /*03b0*/ 	.word	0x00006f00


	//   ....[25]....
        /*03b4*/ 	.word	0x00006fd0


	//   ....[26]....
        /*03b8*/ 	.word	0x00006ff0


	//   ....[27]....
        /*03bc*/ 	.word	0x000070a0


	//   ....[28]....
        /*03c0*/ 	.word	0x000070c0


	//   ....[29]....
        /*03c4*/ 	.word	0x00007180


	//   ....[30]....
        /*03c8*/ 	.word	0x000071c0


	//   ....[31]....
        /*03cc*/ 	.word	0x00008180


	//   ....[32]....
        /*03d0*/ 	.word	0x000081a0


	//   ....[33]....
        /*03d4*/ 	.word	0x000081b0


	//   ....[34]....
        /*03d8*/ 	.word	0x00008200


	//   ....[35]....
        /*03dc*/ 	.word	0x00008240


	//   ....[36]....
        /*03e0*/ 	.word	0x00008290


	//   ....[37]....
        /*03e4*/ 	.word	0x00008320


	//   ....[38]....
        /*03e8*/ 	.word	0x00008340


	//   ....[39]....
        /*03ec*/ 	.word	0x000083c0


	//   ....[40]....
        /*03f0*/ 	.word	0x000083e0


	//   ....[41]....
        /*03f4*/ 	.word	0x00008460


	//   ....[42]....
        /*03f8*/ 	.word	0x00008480


	//   ....[43]....
        /*03fc*/ 	.word	0x00008500


	//   ....[44]....
        /*0400*/ 	.word	0x00008520


	//   ....[45]....
        /*0404*/ 	.word	0x000085a0


	//   ....[46]....
        /*0408*/ 	.word	0x000085c0


	//   ....[47]....
        /*040c*/ 	.word	0x00008bc0


	//   ....[48]....
        /*0410*/ 	.word	0x00008be0


	//   ....[49]....
        /*0414*/ 	.word	0x00008c10


	//   ....[50]....
        /*0418*/ 	.word	0x00008c50


	//   ....[51]....
        /*041c*/ 	.word	0x00008cc0


	//   ....[52]....
        /*0420*/ 	.word	0x00008ce0


	//   ....[53]....
        /*0424*/ 	.word	0x00008d60


	//   ....[54]....
        /*0428*/ 	.word	0x00008d80


	//   ....[55]....
        /*042c*/ 	.word	0x00008e00


	//   ....[56]....
        /*0430*/ 	.word	0x00008e20


	//   ....[57]....
        /*0434*/ 	.word	0x00008ea0


	//   ....[58]....
        /*0438*/ 	.word	0x00008ec0


	//   ....[59]....
        /*043c*/ 	.word	0x00008f40


	//   ....[60]....
        /*0440*/ 	.word	0x00008f60


	//   ....[61]....
        /*0444*/ 	.word	0x00008fe0


	//   ....[62]....
        /*0448*/ 	.word	0x00009000


	//   ....[63]....
        /*044c*/ 	.word	0x00009630


	//   ....[64]....
        /*0450*/ 	.word	0x00009660


	//   ....[65]....
        /*0454*/ 	.word	0x00009680


	//   ....[66]....
        /*0458*/ 	.word	0x000096c0


	//   ....[67]....
        /*045c*/ 	.word	0x000096e0


	//   ....[68]....
        /*0460*/ 	.word	0x00009720


	//   ....[69]....
        /*0464*/ 	.word	0x00009740


	//   ....[70]....
        /*0468*/ 	.word	0x00009780


	//   ....[71]....
        /*046c*/ 	.word	0x000097a0


	//   ....[72]....
        /*0470*/ 	.word	0x000097e0


	//   ....[73]....
        /*0474*/ 	.word	0x00009800


	//   ....[74]....
        /*0478*/ 	.word	0x00009840


	//   ....[75]....
        /*047c*/ 	.word	0x00009860


	//   ....[76]....
        /*0480*/ 	.word	0x000098a0


	//   ....[77]....
        /*0484*/ 	.word	0x000098c0


	//   ....[78]....
        /*0488*/ 	.word	0x000098d0


	//   ....[79]....
        /*048c*/ 	.word	0x00009b60


	//   ....[80]....
        /*0490*/ 	.word	0x00009b80


	//   ....[81]....
        /*0494*/ 	.word	0x00009ba0


	//   ....[82]....
        /*0498*/ 	.word	0x00009c00


	//   ....[83]....
        /*049c*/ 	.word	0x00009c20


	//   ....[84]....
        /*04a0*/ 	.word	0x00009c80


	//   ....[85]....
        /*04a4*/ 	.word	0x00009ca0


	//   ....[86]....
        /*04a8*/ 	.word	0x00009d00


	//   ....[87]....
        /*04ac*/ 	.word	0x00009d20


	//   ....[88]....
        /*04b0*/ 	.word	0x00009d80


	//   ....[89]....
        /*04b4*/ 	.word	0x00009da0


	//   ....[90]....
        /*04b8*/ 	.word	0x00009e00


	//   ....[91]....
        /*04bc*/ 	.word	0x00009e20


	//   ....[92]....
        /*04c0*/ 	.word	0x00009e80


	//   ....[93]....
        /*04c4*/ 	.word	0x00009ea0


	//   ....[94]....
        /*04c8*/ 	.word	0x00009eb0


	//   ....[95]....
        /*04cc*/ 	.word	0x0000a330


	//   ....[96]....
        /*04d0*/ 	.word	0x0000a350


	//   ....[97]....
        /*04d4*/ 	.word	0x0000a370


	//   ....[98]....
        /*04d8*/ 	.word	0x0000a3b0


	//   ....[99]....
        /*04dc*/ 	.word	0x0000a400


	//   ....[100]....
        /*04e0*/ 	.word	0x0000a430


	//   ....[101]....
        /*04e4*/ 	.word	0x0000a480


	//   ....[102]....
        /*04e8*/ 	.word	0x0000a4b0


	//   ....[103]....
        /*04ec*/ 	.word	0x0000a500


	//   ....[104]....
        /*04f0*/ 	.word	0x0000a530


	//   ....[105]....
        /*04f4*/ 	.word	0x0000a580


	//   ....[106]....
        /*04f8*/ 	.word	0x0000a5b0


	//   ....[107]....
        /*04fc*/ 	.word	0x0000a600


	//   ....[108]....
        /*0500*/ 	.word	0x0000a630


	//   ....[109]....
        /*0504*/ 	.word	0x0000a680


	//   ....[110]....
        /*0508*/ 	.word	0x0000a6b0


	//   ....[111]....
        /*050c*/ 	.word	0x0000a9e0


	//   ....[112]....
        /*0510*/ 	.word	0x0000aec0


	//   ....[113]....
        /*0514*/ 	.word	0x0000afb0


	//   ....[114]....
        /*0518*/ 	.word	0x0000b050


	//   ....[115]....
        /*051c*/ 	.word	0x0000b0e0


	//   ....[116]....
        /*0520*/ 	.word	0x0000b1a0


	//   ....[117]....
        /*0524*/ 	.word	0x0000b220


	//   ....[118]....
        /*0528*/ 	.word	0x0000b2e0


	//   ....[119]....
        /*052c*/ 	.word	0x0000b370


	//   ....[120]....
        /*0530*/ 	.word	0x0000b440


	//   ....[121]....
        /*0534*/ 	.word	0x0000b4b0


	//   ....[122]....
        /*0538*/ 	.word	0x0000b580


	//   ....[123]....
        /*053c*/ 	.word	0x0000b600


	//   ....[124]....
        /*0540*/ 	.word	0x0000b6d0


	//   ....[125]....
        /*0544*/ 	.word	0x0000b750


	//   ....[126]....
        /*0548*/ 	.word	0x0000b820


	//   ....[127]....
        /*054c*/ 	.word	0x0000b8a0


	//   ....[128]....
        /*0550*/ 	.word	0x0000b960


	//   ....[129]....
        /*0554*/ 	.word	0x0000b9f0


	//   ....[130]....
        /*0558*/ 	.word	0x0000ba60


	//   ....[131]....
        /*055c*/ 	.word	0x0000bae0


	//   ....[132]....
        /*0560*/ 	.word	0x0000bb90


	//   ....[133]....
        /*0564*/ 	.word	0x0000bc00


	//   ....[134]....
        /*0568*/ 	.word	0x0000bce0


	//   ....[135]....
        /*056c*/ 	.word	0x0000bd50


	//   ....[136]....
        /*0570*/ 	.word	0x0000be30


	//   ....[137]....
        /*0574*/ 	.word	0x0000beb0


	//   ....[138]....
        /*0578*/ 	.word	0x0000bf80


	//   ....[139]....
        /*057c*/ 	.word	0x0000bff0


	//   ....[140]....
        /*0580*/ 	.word	0x0000c0d0


	//   ....[141]....
        /*0584*/ 	.word	0x0000c140


	//   ....[142]....
        /*0588*/ 	.word	0x0000c220


	//   ....[143]....
        /*058c*/ 	.word	0x0000c2a0


	//   ....[144]....
        /*0590*/ 	.word	0x0000c350


	//   ....[145]....
        /*0594*/ 	.word	0x0000c490


	//   ....[146]....
        /*0598*/ 	.word	0x0000c540


	//   ....[147]....
        /*059c*/ 	.word	0x0000c5a0


	//   ....[148]....
        /*05a0*/ 	.word	0x0000c650


	//   ....[149]....
        /*05a4*/ 	.word	0x0000c6b0


	//   ....[150]....
        /*05a8*/ 	.word	0x0000c760


	//   ....[151]....
        /*05ac*/ 	.word	0x0000c7c0


	//   ....[152]....
        /*05b0*/ 	.word	0x0000c870


	//   ....[153]....
        /*05b4*/ 	.word	0x0000c8d0


	//   ....[154]....
        /*05b8*/ 	.word	0x0000c980


	//   ....[155]....
        /*05bc*/ 	.word	0x0000c9e0


	//   ....[156]....
        /*05c0*/ 	.word	0x0000ca90


	//   ....[157]....
        /*05c4*/ 	.word	0x0000caf0


	//   ....[158]....
        /*05c8*/ 	.word	0x0000cba0


	//   ....[159]....
        /*05cc*/ 	.word	0x0000cc00


	//   ....[160]....
        /*05d0*/ 	.word	0x0000ccb0


	//   ....[161]....
        /*05d4*/ 	.word	0x0000cd90


	//   ....[162]....
        /*05d8*/ 	.word	0x0000ce30


	//   ....[163]....
        /*05dc*/ 	.word	0x0000ce90


	//   ....[164]....
        /*05e0*/ 	.word	0x0000cf60


	//   ....[165]....
        /*05e4*/ 	.word	0x0000cfc0


	//   ....[166]....
        /*05e8*/ 	.word	0x0000d090


	//   ....[167]....
        /*05ec*/ 	.word	0x0000d0f0


	//   ....[168]....
        /*05f0*/ 	.word	0x0000d1c0


	//   ....[169]....
        /*05f4*/ 	.word	0x0000d220


	//   ....[170]....
        /*05f8*/ 	.word	0x0000d2f0


	//   ....[171]....
        /*05fc*/ 	.word	0x0000d350


	//   ....[172]....
        /*0600*/ 	.word	0x0000d420


	//   ....[173]....
        /*0604*/ 	.word	0x0000d480


	//   ....[174]....
        /*0608*/ 	.word	0x0000d550


	//   ....[175]....
        /*060c*/ 	.word	0x0000d5b0


	//   ....[176]....
        /*0610*/ 	.word	0x0000d670


	//   ....[177]....
        /*0614*/ 	.word	0x0000d790


	//   ....[178]....
        /*0618*/ 	.word	0x0000d830


	//   ....[179]....
        /*061c*/ 	.word	0x0000d890


	//   ....[180]....
        /*0620*/ 	.word	0x0000d960


	//   ....[181]....
        /*0624*/ 	.word	0x0000da00


	//   ....[182]....
        /*0628*/ 	.word	0x0000dac0


	//   ....[183]....
        /*062c*/ 	.word	0x0000db60


	//   ....[184]....
        /*0630*/ 	.word	0x0000dc20


	//   ....[185]....
        /*0634*/ 	.word	0x0000dcc0


	//   ....[186]....
        /*0638*/ 	.word	0x0000dd80


	//   ....[187]....
        /*063c*/ 	.word	0x0000de20


	//   ....[188]....
        /*0640*/ 	.word	0x0000dee0


	//   ....[189]....
        /*0644*/ 	.word	0x0000df80


	//   ....[190]....
        /*0648*/ 	.word	0x0000e040


	//   ....[191]....
        /*064c*/ 	.word	0x0000e0e0


	//   ....[192]....
        /*0650*/ 	.word	0x0000e1a0


	//   ....[193]....
        /*0654*/ 	.word	0x0000e2f0


	//----- nvinfo : EIATTR_REG_RECONFIG
	.align		4
.L_82:
        /*0658*/ 	.byte	0x01, 0x54
	.zero		2


	//----- nvinfo : EIATTR_SYSCALL_OFFSETS
	.align		4
        /*065c*/ 	.byte	0x04, 0x46
        /*065e*/ 	.short	(.L_84 - .L_83)


	//   ....[0]....
.L_83:
        /*0660*/ 	.word	0x00001010


	//   ....[1]....
        /*0664*/ 	.word	0x00007960


	//   ....[2]....
        /*0668*/ 	.word	0x00007aa0


	//   ....[3]....
        /*066c*/ 	.word	0x00007b90


	//   ....[4]....
        /*0670*/ 	.word	0x000088b0


	//----- nvinfo : EIATTR_MBARRIER_INSTR_OFFSETS
	.align		4
.L_84:
        /*0674*/ 	.byte	0x04, 0x39
        /*0676*/ 	.short	(.L_86 - .L_85)


	//   ....[0]....
.L_85:
        /*0678*/ 	.word	0x00000170
        /*067c*/ 	.word	0x000000ff
        /*0680*/ 	.word	0x00028800
        /*0684*/ 	.short	0x0100
        /*0686*/ 	.byte	0x08
	.zero		1


	//   ....[1]....
        /*0688*/ 	.word	0x00000180
        /*068c*/ 	.word	0x000000ff
        /*0690*/ 	.word	0x00028820
        /*0694*/ 	.short	0x0100
        /*0696*/ 	.byte	0x08
	.zero		1


	//   ....[2]....
        /*0698*/ 	.word	0x00000270
        /*069c*/ 	.word	0x000000ff
        /*06a0*/ 	.word	0x00028830
        /*06a4*/ 	.short	0x0100
        /*06a6*/ 	.byte	0x08
	.zero		1


	//   ....[3]....
        /*06a8*/ 	.word	0x00000280
        /*06ac*/ 	.word	0x000000ff
        /*06b0*/ 	.word	0x00028840
        /*06b4*/ 	.short	0x0100
        /*06b6*/ 	.byte	0x08
	.zero		1


	//   ....[4]....
        /*06b8*/ 	.word	0x00000290
        /*06bc*/ 	.word	0x000000ff
        /*06c0*/ 	.word	0x00028838
        /*06c4*/ 	.short	0x0100
        /*06c6*/ 	.byte	0x08
	.zero		1


	//   ....[5]....
        /*06c8*/ 	.word	0x000002a0
        /*06cc*/ 	.word	0x000000ff
        /*06d0*/ 	.word	0x00028848
        /*06d4*/ 	.short	0x0100
        /*06d6*/ 	.byte	0x08
	.zero		1


	//   ....[6]....
        /*06d8*/ 	.word	0x000003d0
        /*06dc*/ 	.word	0x000000ff
        /*06e0*/ 	.word	0x00028850
        /*06e4*/ 	.short	0x0100
        /*06e6*/ 	.byte	0x08
	.zero		1


	//   ....[7]....
        /*06e8*/ 	.word	0x000003e0
        /*06ec*/ 	.word	0x000000ff
        /*06f0*/ 	.word	0x00028860
        /*06f4*/ 	.short	0x0100
        /*06f6*/ 	.byte	0x08
	.zero		1


	//   ....[8]....
        /*06f8*/ 	.word	0x000003f0
        /*06fc*/ 	.word	0x000000ff
        /*0700*/ 	.word	0x00028858
        /*0704*/ 	.short	0x0100
        /*0706*/ 	.byte	0x08
	.zero		1


	//   ....[9]....
        /*0708*/ 	.word	0x00000400
        /*070c*/ 	.word	0x000000ff
        /*0710*/ 	.word	0x00028868
        /*0714*/ 	.short	0x0100
        /*0716*/ 	.byte	0x08
	.zero		1


	//   ....[10]....
        /*0718*/ 	.word	0x000004f0
        /*071c*/ 	.word	0x000000ff
        /*0720*/ 	.word	0x00028870
        /*0724*/ 	.short	0x0100
        /*0726*/ 	.byte	0x06
	.zero		1


	//   ....[11]....
        /*0728*/ 	.word	0x00000500
        /*072c*/ 	.word	0x000000ff
        /*0730*/ 	.word	0x00028880
        /*0734*/ 	.short	0x0100
        /*0736*/ 	.byte	0x06
	.zero		1


	//   ....[12]....
        /*0738*/ 	.word	0x00000510
        /*073c*/ 	.word	0x000000ff
        /*0740*/ 	.word	0x00028878
        /*0744*/ 	.short	0x0100
        /*0746*/ 	.byte	0x06
	.zero		1


	//   ....[13]....
        /*0748*/ 	.word	0x00000520
        /*074c*/ 	.word	0x000000ff
        /*0750*/ 	.word	0x00028888
        /*0754*/ 	.short	0x0100
        /*0756*/ 	.byte	0x06
	.zero		1


	//   ....[14]....
        /*0758*/ 	.word	0x00000650
        /*075c*/ 	.word	0x000000ff
        /*0760*/ 	.word	0x00028890
        /*0764*/ 	.short	0x0100
        /*0766*/ 	.byte	0x08
	.zero		1


	//   ....[15]....
        /*0768*/ 	.word	0x00000660
        /*076c*/ 	.word	0x000000ff
        /*0770*/ 	.word	0x000288a0
        /*0774*/ 	.short	0x0100
        /*0776*/ 	.byte	0x08
	.zero		1


	//   ....[16]....
        /*0778*/ 	.word	0x00000670
        /*077c*/ 	.word	0x000000ff
        /*0780*/ 	.word	0x00028898
        /*0784*/ 	.short	0x0100
        /*0786*/ 	.byte	0x08
	.zero		1


	//   ....[17]....
        /*0788*/ 	.word	0x00000680
        /*078c*/ 	.word	0x000000ff
        /*0790*/ 	.word	0x000288a8
        /*0794*/ 	.short	0x0100
        /*0796*/ 	.byte	0x08
	.zero		1


	//   ....[18]....
        /*0798*/ 	.word	0x000007c0
        /*079c*/ 	.word	0x000000ff
        /*07a0*/ 	.word	0x000288b0
        /*07a4*/ 	.short	0x0100
        /*07a6*/ 	.byte	0x08
	.zero		1


	//   ....[19]....
        /*07a8*/ 	.word	0x000007d0
        /*07ac*/ 	.word	0x000000ff
        /*07b0*/ 	.word	0x000288c0
        /*07b4*/ 	.short	0x0100
        /*07b6*/ 	.byte	0x08
	.zero		1


	//   ....[20]....
        /*07b8*/ 	.word	0x000007e0
        /*07bc*/ 	.word	0x000000ff
        /*07c0*/ 	.word	0x000288b8
        /*07c4*/ 	.short	0x0100
        /*07c6*/ 	.byte	0x08
	.zero		1


	//   ....[21]....
        /*07c8*/ 	.word	0x000007f0
        /*07cc*/ 	.word	0x000000ff
        /*07d0*/ 	.word	0x000288c8
        /*07d4*/ 	.short	0x0100
        /*07d6*/ 	.byte	0x08
	.zero		1


	//   ....[22]....
        /*07d8*/ 	.word	0x00001070
        /*07dc*/ 	.word	0x000000ff
        /*07e0*/ 	.word	0x00028800
        /*07e4*/ 	.short	0x010a
        /*07e6*/ 	.byte	0x27
	.zero		1


	//   ....[23]....
        /*07e8*/ 	.word	0x000010f0
        /*07ec*/ 	.word	0x00000005
        /*07f0*/ 	.word	0x00028830
        /*07f4*/ 	.short	0x010a
        /*07f6*/ 	.byte	0x3f
	.zero		1


	//   ....[24]....
        /*07f8*/ 	.word	0x00001140
        /*07fc*/ 	.word	0x00000005
        /*0800*/ 	.word	0x00028830
        /*0804*/ 	.short	0x010a
        /*0806*/ 	.byte	0x3f
	.zero		1


	//   ....[25]....
        /*0808*/ 	.word	0x00002130
        /*080c*/ 	.word	0x000000ff
        /*0810*/ 	.word	0x00000000
        /*0814*/ 	.short	0x0101
        /*0816*/ 	.byte	0x06
	.zero		1


	//   ....[26]....
        /*0818*/ 	.word	0x00003690
        /*081c*/ 	.word	0x000000ff
        /*0820*/ 	.word	0x00028830
        /*0824*/ 	.short	0x010a
        /*0826*/ 	.byte	0x06
	.zero		1


	//   ....[27]....
        /*0828*/ 	.word	0x000036d0
        /*082c*/ 	.word	0x000000ff
        /*0830*/ 	.word	0x00028830
        /*0834*/ 	.short	0x010a
        /*0836*/ 	.byte	0x06
	.zero		1


	//   ....[28]....
        /*0838*/ 	.word	0x00003a20
        /*083c*/ 	.word	0x000000ff
        /*0840*/ 	.word	0x00028850
        /*0844*/ 	.short	0x010a
        /*0846*/ 	.byte	0x06
	.zero		1


	//   ....[29]....
        /*0848*/ 	.word	0x00003a60
        /*084c*/ 	.word	0x000000ff
        /*0850*/ 	.word	0x00028850
        /*0854*/ 	.short	0x010a
        /*0856*/ 	.byte	0x06
	.zero		1


	//   ....[30]....
        /*0858*/ 	.word	0x00003e60
        /*085c*/ 	.word	0x000000ff
        /*0860*/ 	.word	0x00000000
        /*0864*/ 	.short	0x0101
        /*0866*/ 	.byte	0x06
	.zero		1


	//   ....[31]....
        /*0868*/ 	.word	0x00005010
        /*086c*/ 	.word	0x000000ff
        /*0870*/ 	.word	0x00000000
        /*0874*/ 	.short	0x0101
        /*0876*/ 	.byte	0x06
	.zero		1


	//   ....[32]....
        /*0878*/ 	.word	0x00005620
        /*087c*/ 	.word	0x000000ff
        /*0880*/ 	.word	0x00028850
        /*0884*/ 	.short	0x010a
        /*0886*/ 	.byte	0x0a
	.zero		1


	//   ....[33]....
        /*0888*/ 	.word	0x00005660
        /*088c*/ 	.word	0x000000ff
        /*0890*/ 	.word	0x00028850
        /*0894*/ 	.short	0x010a
        /*0896*/ 	.byte	0x0a
	.zero		1


	//   ....[34]....
        /*0898*/ 	.word	0x00005ff0
        /*089c*/ 	.word	0x000000ff
        /*08a0*/ 	.word	0x00000000
        /*08a4*/ 	.short	0x0101
        /*08a6*/ 	.byte	0x04
	.zero		1


	//   ....[35]....
        /*08a8*/ 	.word	0x00006ee0
        /*08ac*/ 	.word	0x000000ff
        /*08b0*/ 	.word	0x00000000
        /*08b4*/ 	.short	0x0101
        /*08b6*/ 	.byte	0x27
	.zero		1


	//   ....[36]....
        /*08b8*/ 	.word	0x00007fe0
        /*08bc*/ 	.word	0x00000000
        /*08c0*/ 	.word	0x00028840
        /*08c4*/ 	.short	0x010a
        /*08c6*/ 	.byte	0x3f
	.zero		1


	//   ....[37]....
        /*08c8*/ 	.word	0x00008690
        /*08cc*/ 	.word	0x00000000
        /*08d0*/ 	.word	0x00028830
        /*08d4*/ 	.short	0x0107
        /*08d6*/ 	.byte	0x3f
	.zero		1


	//   ....[38]....
        /*08d8*/ 	.word	0x00008750
        /*08dc*/ 	.word	0x00000000
        /*08e0*/ 	.word	0x00028830
        /*08e4*/ 	.short	0x0101
        /*08e6*/ 	.byte	0x3f
	.zero		1


	//   ....[39]....
        /*08e8*/ 	.word	0x000090e0
        /*08ec*/ 	.word	0x000000ff
        /*08f0*/ 	.word	0x00028800
        /*08f4*/ 	.short	0x0107
        /*08f6*/ 	.byte	0x27
	.zero		1


	//   ....[40]....
        /*08f8*/ 	.word	0x00009120
        /*08fc*/ 	.word	0x000000ff
        /*0900*/ 	.word	0x00028800
        /*0904*/ 	.short	0x0101
        /*0906*/ 	.byte	0x27
	.zero		1


	//   ....[41]....
        /*0908*/ 	.word	0x00009140
        /*090c*/ 	.word	0x000000ff
        /*0910*/ 	.word	0x00028820
        /*0914*/ 	.short	0x010a
        /*0916*/ 	.byte	0x27
	.zero		1


	//   ....[42]....
        /*0918*/ 	.word	0x00009480
        /*091c*/ 	.word	0x00000006
        /*0920*/ 	.word	0x00028840
        /*0924*/ 	.short	0x010a
        /*0926*/ 	.byte	0x3f
	.zero		1


	//   ....[43]....
        /*0928*/ 	.word	0x00009990
        /*092c*/ 	.word	0x00000006
        /*0930*/ 	.word	0x00028830
        /*0934*/ 	.short	0x0107
        /*0936*/ 	.byte	0x3f
	.zero		1


	//   ....[44]....
        /*0938*/ 	.word	0x00009a50
        /*093c*/ 	.word	0x00000006
        /*0940*/ 	.word	0x00028830
        /*0944*/ 	.short	0x0101
        /*0946*/ 	.byte	0x3f
	.zero		1


	//   ....[45]....
        /*0948*/ 	.word	0x00009ad0
        /*094c*/ 	.word	0x00000006
        /*0950*/ 	.word	0x00028860
        /*0954*/ 	.short	0x010a
        /*0956*/ 	.byte	0x3f
	.zero		1


	//   ....[46]....
        /*0958*/ 	.word	0x0000a070
        /*095c*/ 	.word	0x00000006
        /*0960*/ 	.word	0x00028850
        /*0964*/ 	.short	0x0107
        /*0966*/ 	.byte	0x3f
	.zero		1


	//   ....[47]....
        /*0968*/ 	.word	0x0000a1a0
        /*096c*/ 	.word	0x00000006
        /*0970*/ 	.word	0x00028850
        /*0974*/ 	.short	0x0101
        /*0976*/ 	.byte	0x3f
	.zero		1


	//   ....[48]....
        /*0978*/ 	.word	0x0000a2a0
        /*097c*/ 	.word	0x00000004
        /*0980*/ 	.word	0x00028860
        /*0984*/ 	.short	0x010a
        /*0986*/ 	.byte	0x3f
	.zero		1


	//   ....[49]....
        /*0988*/ 	.word	0x0000a790
        /*098c*/ 	.word	0x00000004
        /*0990*/ 	.word	0x00028850
        /*0994*/ 	.short	0x0107
        /*0996*/ 	.byte	0x3f
	.zero		1


	//   ....[50]....
        /*0998*/ 	.word	0x0000a880
        /*099c*/ 	.word	0x00000004
        /*09a0*/ 	.word	0x00028850
        /*09a4*/ 	.short	0x0101
        /*09a6*/ 	.byte	0x3f
	.zero		1


	//   ....[51]....
        /*09a8*/ 	.word	0x0000a960
        /*09ac*/ 	.word	0x00000005
        /*09b0*/ 	.word	0x00028820
        /*09b4*/ 	.short	0x010a
        /*09b6*/ 	.byte	0x3f
	.zero		1


	//   ....[52]....
        /*09b8*/ 	.word	0x0000aae0
        /*09bc*/ 	.word	0x00000003
        /*09c0*/ 	.word	0x00028840
        /*09c4*/ 	.short	0x010a
        /*09c6*/ 	.byte	0x3f
	.zero		1


	//   ....[53]....
        /*09c8*/ 	.word	0x0000ab80
        /*09cc*/ 	.word	0x00000005
        /*09d0*/ 	.word	0x00028840
        /*09d4*/ 	.short	0x010a
        /*09d6*/ 	.byte	0x3f
	.zero		1


	//   ....[54]....
        /*09d8*/ 	.word	0x0000abc0
        /*09dc*/ 	.word	0x00000003
        /*09e0*/ 	.word	0x00028860
        /*09e4*/ 	.short	0x010a
        /*09e6*/ 	.byte	0x3f
	.zero		1


	//   ....[55]....
        /*09e8*/ 	.word	0x0000ac00
        /*09ec*/ 	.word	0x00000005
        /*09f0*/ 	.word	0x00028860
        /*09f4*/ 	.short	0x010a
        /*09f6*/ 	.byte	0x3f
	.zero		1


	//   ....[56]....
        /*09f8*/ 	.word	0x0000ac70
        /*09fc*/ 	.word	0x00000003
        /*0a00*/ 	.word	0x00028800
        /*0a04*/ 	.short	0x010a
        /*0a06*/ 	.byte	0x3f
	.zero		1


	//   ....[57]....
        /*0a08*/ 	.word	0x0000acc0
        /*0a0c*/ 	.word	0x00000005
        /*0a10*/ 	.word	0x00028830
        /*0a14*/ 	.short	0x010a
        /*0a16*/ 	.byte	0x3f
	.zero		1


	//   ....[58]....
        /*0a18*/ 	.word	0x0000ad20
        /*0a1c*/ 	.word	0x00000003
        /*0a20*/ 	.word	0x00028830
        /*0a24*/ 	.short	0x010a
        /*0a26*/ 	.byte	0x3f
	.zero		1


	//   ....[59]....
        /*0a28*/ 	.word	0x0000ad80
        /*0a2c*/ 	.word	0x00000003
        /*0a30*/ 	.word	0x00028850
        /*0a34*/ 	.short	0x010a
        /*0a36*/ 	.byte	0x3f
	.zero		1


	//   ....[60]....
        /*0a38*/ 	.word	0x0000ade0
        /*0a3c*/ 	.word	0x00000008
        /*0a40*/ 	.word	0x00028850
        /*0a44*/ 	.short	0x010a
        /*0a46*/ 	.byte	0x3f
	.zero		1


	//   ....[61]....
        /*0a48*/ 	.word	0x0000af00
        /*0a4c*/ 	.word	0x00000000
        /*0a50*/ 	.word	0x00028840
        /*0a54*/ 	.short	0x010a
        /*0a56*/ 	.byte	0x3f
	.zero		1


	//   ....[62]....
        /*0a58*/ 	.word	0x0000c390
        /*0a5c*/ 	.word	0x00000003
        /*0a60*/ 	.word	0x00028820
        /*0a64*/ 	.short	0x010a
        /*0a66*/ 	.byte	0x3f
	.zero		1


	//   ....[63]....
        /*0a68*/ 	.word	0x0000c3e0
        /*0a6c*/ 	.word	0x00000006
        /*0a70*/ 	.word	0x00028840
        /*0a74*/ 	.short	0x010a
        /*0a76*/ 	.byte	0x3f
	.zero		1


	//   ....[64]....
        /*0a78*/ 	.word	0x0000cce0
        /*0a7c*/ 	.word	0x00000006
        /*0a80*/ 	.word	0x00028860
        /*0a84*/ 	.short	0x010a
        /*0a86*/ 	.byte	0x3f
	.zero		1


	//   ....[65]....
        /*0a88*/ 	.word	0x0000d6e0
        /*0a8c*/ 	.word	0x00000004
        /*0a90*/ 	.word	0x00028860
        /*0a94*/ 	.short	0x010a
        /*0a96*/ 	.byte	0x3f
	.zero		1


	//   ....[66]....
        /*0a98*/ 	.word	0x0000e210
        /*0a9c*/ 	.word	0x00000005
        /*0aa0*/ 	.word	0x00028820
        /*0aa4*/ 	.short	0x010a
        /*0aa6*/ 	.byte	0x3f
	.zero		1


	//   ....[67]....
        /*0aa8*/ 	.word	0x0000e3b0
        /*0aac*/ 	.word	0x00000003
        /*0ab0*/ 	.word	0x00028840
        /*0ab4*/ 	.short	0x010a
        /*0ab6*/ 	.byte	0x3f
	.zero		1


	//   ....[68]....
        /*0ab8*/ 	.word	0x0000e400
        /*0abc*/ 	.word	0x00000005
        /*0ac0*/ 	.word	0x00028840
        /*0ac4*/ 	.short	0x010a
        /*0ac6*/ 	.byte	0x3f
	.zero		1


	//   ....[69]....
        /*0ac8*/ 	.word	0x0000e450
        /*0acc*/ 	.word	0x00000003
        /*0ad0*/ 	.word	0x00028860
        /*0ad4*/ 	.short	0x010a
        /*0ad6*/ 	.byte	0x3f
	.zero		1


	//----- nvinfo : EIATTR_NUM_MBARRIERS
	.align		4
.L_86:
        /*0ad8*/ 	.byte	0x03, 0x38
        /*0ada*/ 	.short	0x0016


	//----- nvinfo : EIATTR_EXIT_INSTR_OFFSETS
	.align		4
        /*0adc*/ 	.byte	0x04, 0x1c
        /*0ade*/ 	.short	(.L_88 - .L_87)


	//   ....[0]....
.L_87:
        /*0ae0*/ 	.word	0x00000940


	//   ....[1]....
        /*0ae4*/ 	.word	0x000072a0


	//   ....[2]....
        /*0ae8*/ 	.word	0x0000ac50


	//----- nvinfo : EIATTR_MAX_THREADS
	.align		4
.L_88:
        /*0aec*/ 	.byte	0x04, 0x05
        /*0aee*/ 	.short	(.L_90 - .L_89)
.L_89:
        /*0af0*/ 	.word	0x00000180
        /*0af4*/ 	.word	0x00000001
        /*0af8*/ 	.word	0x00000001


	//----- nvinfo : EIATTR_CRS_STACK_SIZE
	.align		4
.L_90:
        /*0afc*/ 	.byte	0x04, 0x1e
        /*0afe*/ 	.short	(.L_92 - .L_91)
.L_91:
        /*0b00*/ 	.word	0x00000000


	//----- nvinfo : EIATTR_CBANK_PARAM_SIZE
	.align		4
.L_92:
        /*0b04*/ 	.byte	0x03, 0x19
        /*0b06*/ 	.short	0x0a70


	//----- nvinfo : EIATTR_PARAM_CBANK
	.align		4
        /*0b08*/ 	.byte	0x04, 0x0a
        /*0b0a*/ 	.short	(.L_94 - .L_93)
	.align		4
.L_93:
        /*0b0c*/ 	.word	index@(.nv.constant0._ZN7cutlass13device_kernelIN5flash11enable_sm90INS1_16FlashAttnFwdSm90INS1_25CollectiveMainloopFwdSm90ILi2EN4cute5tupleIJNS5_1CILi1EEES8_S8_EEENS6_IJNS7_ILi128EEESA_SA_EEELi128ENS_10bfloat16_tEfNS_4arch4Sm90ELb0ELb0ELb0ELb0ELb1ELb0ELb0ELb1ELb1ELb1ELb0ELb0EEENS1_21CollectiveEpilogueFwdISB_S9_SC_SE_Li256ELb0ELb1ELb0ELb0EEENS1_29StaticPersistentTileSchedulerILb0EEEEEEEEEvNT_6ParamsE)
        /*0b10*/ 	.short	0x0210
        /*0b12*/ 	.short	0x0a70


	//----- nvinfo : EIATTR_SW_WAR
	.align		4
.L_94:
        /*0b14*/ 	.byte	0x04, 0x36
        /*0b16*/ 	.short	(.L_96 - .L_95)
.L_95:
        /*0b18*/ 	.word	0x00000008
.L_96:


//--------------------- .nv.info._ZN7cutlass13device_kernelIN5flash11enable_sm90INS1_16FlashAttnFwdSm90INS1_25CollectiveMainloopFwdSm90ILi2EN4cute5tupleIJNS5_1CILi1EEES8_S8_EEENS6_IJNS7_ILi128EEESA_SA_EEELi128ENS_10bfloat16_tEfNS_4arch4Sm90ELb0ELb0ELb0ELb1ELb1ELb0ELb0ELb1ELb1ELb1ELb0ELb0EEENS1_21CollectiveEpilogueFwdISB_S9_SC_SE_Li256ELb1ELb1ELb0ELb0EEENS1_36VarlenDynamicPersistentTileSchedulerILi128ELi128ELi256ELi128ELb0ELb1ELb1ELb0ELb1ELb1EEEEEEEEEvNT_6ParamsE --------------------------
	.section	.nv.info._ZN7cutlass13device_kernelIN5flash11enable_sm90INS1_16FlashAttnFwdSm90INS1_25CollectiveMainloopFwdSm90ILi2EN4cute5tupleIJNS5_1CILi1EEES8_S8_EEENS6_IJNS7_ILi128EEESA_SA_EEELi128ENS_10bfloat16_tEfNS_4arch4Sm90ELb0ELb0ELb0ELb1ELb1ELb0ELb0ELb1ELb1ELb1ELb0ELb0EEENS1_21CollectiveEpilogueFwdISB_S9_SC_SE_Li256ELb1ELb1ELb0ELb0EEENS1_36VarlenDynamicPersistentTileSchedulerILi128ELi128ELi256ELi128ELb0ELb1ELb1ELb0ELb1ELb1EEEEEEEEEvNT_6ParamsE,"",@"SHT_CUDA_INFO"
	.sectionflags	@""
	.align	4


	//----- nvinfo : EIATTR_CUDA_API_VERSION
	.align		4
        /*0000*/ 	.byte	0x04, 0x37
        /*0002*/ 	.short	(.L_98 - .L_97)
.L_97:
        /*0004*/ 	.word	0x00000082


	//----- nvinfo : EIATTR_KPARAM_INFO
	.align		4
.L_98:
        /*0008*/ 	.byte	0x04, 0x17
        /*000a*/ 	.short	(.L_100 - .L_99)
.L_99:
        /*000c*/ 	.word	0x00000000
        /*0010*/ 	.short	0x0000
        /*0012*/ 	.short	0x0070
        /*0014*/ 	.byte	0x00, 0xf0, 0x01, 0x2a


	//----- nvinfo : EIATTR_SPARSE_MMA_MASK
	.align		4
.L_100:
        /*0018*/ 	.byte	0x03, 0x50
        /*001a*/ 	.short	0x0000


	//----- nvinfo : EIATTR_MAXREG_COUNT
	.align		4
        /*001c*/ 	.byte	0x03, 0x1b
        /*001e*/ 	.short	0x00a8


	//----- nvinfo : EIATTR_NUM_BARRIERS
	.align		4
        /*0020*/ 	.byte	0x02, 0x4c
        /*0022*/ 	.byte	0x10
	.zero		1


	//----- nvinfo : EIATTR_EXTERNS
	.align		4
        /*0024*/ 	.byte	0x04, 0x0f
        /*0026*/ 	.short	(.L_102 - .L_101)


	//   ....[0]....
	.align		4
.L_101:
        /*0028*/ 	.word	index@(__assertfail)


	//----- nvinfo : EIATTR_ANNOTATIONS
	.align		4
.L_102:
        /*002c*/ 	.byte	0x04, 0x55
        /*002e*/ 	.short	(.L_104 - .L_103)


	//   ....[0]....
.L_103:
        /*0030*/ 	.word	0x00000001
        /*0034*/ 	.byte	0x90, 0x90, 0x00, 0x00, 0x01, 0x00, 0x00, 0x00, 0x30, 0x91, 0x00, 0x00, 0x01, 0x00, 0x00, 0x00
        /* <DEDUP_REMOVED lines=10> */
        /*00e4*/ 	.byte	0xd0, 0xd7, 0x00, 0x00


	//----- nvinfo : EIATTR_MERCURY_ISA_VERSION
	.align		4
.L_104:
        /*00e8*/ 	.byte	0x03, 0x5f
        /*00ea*/ 	.short	0x0101


	//----- nvinfo : EIATTR_UNUSED_LOAD_BYTE_OFFSET
	.align		4
        /*00ec*/ 	.byte	0x04, 0x44
        /*00ee*/ 	.short	(.L_106 - .L_105)


	//   ....[0]....
.L_105:
        /*00f0*/ 	.word	0x00000970
        /*00f4*/ 	.word	0x0000fff0


	//   ....[1]....
        /*00f8*/ 	.word	0x00006640
        /*00fc*/ 	.word	0x0000fff0


	//----- nvinfo : EIATTR_INT_WARP_WIDE_INSTR_OFFSETS
	.align		4
.L_106:
        /*0100*/ 	.byte	0x04, 0x31
        /*0102*/ 	.short	(.L_108 - .L_107)


	//   ....[0]....
.L_107:
        /*0104*/ 	.word	0x000000c0


	//   ....[1]....
        /*0108*/ 	.word	0x000000d0


	//   ....[2]....
        /*010c*/ 	.word	0x00000170


	//   ....[3]....
        /*0110*/ 	.word	0x00009720


	//   ....[4]....
        /*0114*/ 	.word	0x000097b0


	//   ....[5]....
        /*0118*/ 	.word	0x0000c640


	//   ....[6]....
        /*011c*/ 	.word	0x0000c6d0


	//----- nvinfo : EIATTR_COOP_GROUP_MASK_REGIDS
	.align		4
.L_108:
        /*0120*/ 	.byte	0x04, 0x29
        /*0122*/ 	.short	(.L_110 - .L_109)


	//   ....[0]....
.L_109:
        /*0124*/ 	.word	0xffffffff


	//   ....[1]....
        /*0128*/ 	.word	0xffffffff


	//   ....[2]....
        /*012c*/ 	.word	0xffffffff


	//   ....[3]....
        /*0130*/ 	.word	0xffffffff


	//   ....[4]....
        /*0134*/ 	.word	0xffffffff


	//   ....[5]....
        /*0138*/ 	.word	0xffffffff


	//   ....[6]....
        /*013c*/ 	.word	0xffffffff


	//   ....[7]....
        /*0140*/ 	.word	0xffffffff


	//   ....[8]....
        /*0144*/ 	.word	0xffffffff


	//   ....[9]....
        /*0148*/ 	.word	0xffffffff


	//   ....[10]....
        /*014c*/ 	.word	0xffffffff


	//   ....[11]....
        /*0150*/ 	.word	0xffffffff


	//   ....[12]....
        /*0154*/ 	.word	0xffffffff


	//   ....[13]....
        /*0158*/ 	.word	0xffffffff


	//   ....[14]....
        /*015c*/ 	.word	0xffffffff


	//   ....[15]....
        /*0160*/ 	.word	0xffffffff


	//   ....[16]....
        /*0164*/ 	.word	0xffffffff


	//   ....[17]....
        /*0168*/ 	.word	0xffffffff


	//   ....[18]....
        /*016c*/ 	.word	0xffffffff


	//   ....[19]....
        /*0170*/ 	.word	0xffffffff


	//   ....[20]....
        /*0174*/ 	.word	0xffffffff


	//   ....[21]....
        /*0178*/ 	.word	0xffffffff


	//   ....[22]....
        /*017c*/ 	.word	0xffffffff


	//   ....[23]....
        /*0180*/ 	.word	0xffffffff


	//   ....[24]....
        /*0184*/ 	.word	0xffffffff


	//   ....[25]....
        /*0188*/ 	.word	0xffffffff


	//   ....[26]....
        /*018c*/ 	.word	0xffffffff


	//   ....[27]....
        /*0190*/ 	.word	0xffffffff


	//   ....[28]....
        /*0194*/ 	.word	0xffffffff


	//   ....[29]....
        /*0198*/ 	.word	0xffffffff


	//   ....[30]....
        /*019c*/ 	.word	0xffffffff


	//   ....[31]....
        /*01a0*/ 	.word	0xffffffff


	//   ....[32]....
        /*01a4*/ 	.word	0xffffffff


	//   ....[33]....
        /*01a8*/ 	.word	0xffffffff


	//   ....[34]....
        /*01ac*/ 	.word	0xffffffff


	//   ....[35]....
        /*01b0*/ 	.word	0xffffffff


	//   ....[36]....
        /*01b4*/ 	.word	0xffffffff


	//   ....[37]....
        /*01b8*/ 	.word	0xffffffff


	//   ....[38]....
        /*01bc*/ 	.word	0xffffffff


	//   ....[39]....
        /*01c0*/ 	.word	0xffffffff


	//   ....[40]....
        /*01c4*/ 	.word	0xffffffff


	//   ....[41]....
        /*01c8*/ 	.word	0xffffffff


	//   ....[42]....
        /*01cc*/ 	.word	0xffffffff


	//   ....[43]....
        /*01d0*/ 	.word	0xffffffff


	//   ....[44]....
        /*01d4*/ 	.word	0xffffffff


	//   ....[45]....
        /*01d8*/ 	.word	0xffffffff


	//   ....[46]....
        /*01dc*/ 	.word	0xffffffff


	//   ....[47]....
        /*01e0*/ 	.word	0xffffffff


	//   ....[48]....
        /*01e4*/ 	.word	0xffffffff


	//   ....[49]....
        /*01e8*/ 	.word	0xffffffff


	//   ....[50]....
        /*01ec*/ 	.word	0xffffffff


	//   ....[51]....
        /*01f0*/ 	.word	0xffffffff


	//   ....[52]....
        /*01f4*/ 	.word	0xffffffff


	//   ....[53]....
        /*01f8*/ 	.word	0xffffffff


	//   ....[54]....
        /*01fc*/ 	.word	0xffffffff


	//   ....[55]....
        /*0200*/ 	.word	0xffffffff


	//   ....[56]....
        /*0204*/ 	.word	0xffffffff


	//   ....[57]....
        /*0208*/ 	.word	0xffffffff


	//   ....[58]....
        /*020c*/ 	.word	0xffffffff


	//   ....[59]....
        /*0210*/ 	.word	0xffffffff


	//   ....[60]....
        /*0214*/ 	.word	0xffffffff


	//   ....[61]....
        /*0218*/ 	.word	0xffffffff


	//   ....[62]....
        /*021c*/ 	.word	0xffffffff


	//   ....[63]....
        /*0220*/ 	.word	0xffffffff


	//   ....[64]....
        /*0224*/ 	.word	0xffffffff


	//   ....[65]....
        /*0228*/ 	.word	0xffffffff


	//   ....[66]....
        /*022c*/ 	.word	0xffffffff


	//   ....[67]....
        /*0230*/ 	.word	0xffffffff


	//   ....[68]....
        /*0234*/ 	.word	0xffffffff


	//   ....[69]....
        /*0238*/ 	.word	0xffffffff


	//   ....[70]....
        /*023c*/ 	.word	0xffffffff


	//   ....[71]....
        /*0240*/ 	.word	0xffffffff


	//   ....[72]....
        /*0244*/ 	.word	0xffffffff


	//   ....[73]....
        /*0248*/ 	.word	0xffffffff


	//   ....[74]....
        /*024c*/ 	.word	0xffffffff


	//   ....[75]....
        /*0250*/ 	.word	0xffffffff


	//   ....[76]....
        /*0254*/ 	.word	0xffffffff


	//   ....[77]....
        /*0258*/ 	.word	0xffffffff


	//   ....[78]....
        /*025c*/ 	.word	0xffffffff


	//   ....[79]....
        /*0260*/ 	.word	0xffffffff


	//   ....[80]....
        /*0264*/ 	.word	0xffffffff


	//   ....[81]....
        /*0268*/ 	.word	0xffffffff


	//   ....[82]....
        /*026c*/ 	.word	0xffffffff


	//   ....[83]....
        /*0270*/ 	.word	0xffffffff


	//   ....[84]....
        /*0274*/ 	.word	0xffffffff


	//   ....[85]....
        /*0278*/ 	.word	0xffffffff


	//   ....[86]....
        /*027c*/ 	.word	0xffffffff


	//   ....[87]....
        /*0280*/ 	.word	0xffffffff


	//   ....[88]....
        /*0284*/ 	.word	0xffffffff


	//   ....[89]....
        /*0288*/ 	.word	0xffffffff


	//   ....[90]....
        /*028c*/ 	.word	0xffffffff


	//   ....[91]....
        /*0290*/ 	.word	0xffffffff


	//   ....[92]....
        /*0294*/ 	.word	0xffffffff


	//   ....[93]....
        /*0298*/ 	.word	0xffffffff


	//   ....[94]....
        /*029c*/ 	.word	0xffffffff


	//   ....[95]....
        /*02a0*/ 	.word	0xffffffff


	//   ....[96]....
        /*02a4*/ 	.word	0xffffffff


	//   ....[97]....
        /*02a8*/ 	.word	0xffffffff


	//   ....[98]....
        /*02ac*/ 	.word	0xffffffff


	//   ....[99]....
        /*02b0*/ 	.word	0xffffffff


	//   ....[100]....
        /*02b4*/ 	.word	0xffffffff


	//   ....[101]....
        /*02b8*/ 	.word	0xffffffff


	//   ....[102]....
        /*02bc*/ 	.word	0xffffffff


	//   ....[103]....
        /*02c0*/ 	.word	0xffffffff


	//   ....[104]....
        /*02c4*/ 	.word	0xffffffff


	//   ....[105]....
        /*02c8*/ 	.word	0xffffffff


	//   ....[106]....
        /*02cc*/ 	.word	0xffffffff


	//   ....[107]....
        /*02d0*/ 	.word	0xffffffff


	//   ....[108]....
        /*02d4*/ 	.word	0xffffffff


	//   ....[109]....
        /*02d8*/ 	.word	0xffffffff


	//   ....[110]....
        /*02dc*/ 	.word	0xffffffff


	//   ....[111]....
        /*02e0*/ 	.word	0xffffffff


	//   ....[112]....
        /*02e4*/ 	.word	0xffffffff


	//   ....[113]....
        /*02e8*/ 	.word	0xffffffff


	//   ....[114]....
        /*02ec*/ 	.word	0xffffffff


	//   ....[115]....
        /*02f0*/ 	.word	0xffffffff


	//   ....[116]....
        /*02f4*/ 	.word	0xffffffff


	//   ....[117]....
        /*02f8*/ 	.word	0xffffffff


	//   ....[118]....
        /*02fc*/ 	.word	0xffffffff


	//   ....[119]....
        /*0300*/ 	.word	0xffffffff


	//   ....[120]....
        /*0304*/ 	.word	0xffffffff


	//   ....[121]....
        /*0308*/ 	.word	0xffffffff


	//   ....[122]....
        /*030c*/ 	.word	0xffffffff


	//   ....[123]....
        /*0310*/ 	.word	0xffffffff


	//   ....[124]....
        /*0314*/ 	.word	0xffffffff


	//   ....[125]....
        /*0318*/ 	.word	0xffffffff


	//   ....[126]....
        /*031c*/ 	.word	0xffffffff


	//   ....[127]....
        /*0320*/ 	.word	0xffffffff


	//   ....[128]....
        /*0324*/ 	.word	0xffffffff


	//   ....[129]....
        /*0328*/ 	.word	0xffffffff


	//   ....[130]....
        /*032c*/ 	.word	0xffffffff


	//   ....[131]....
        /*0330*/ 	.word	0xffffffff


	//   ....[132]....
        /*0334*/ 	.word	0xffffffff


	//   ....[133]....
        /*0338*/ 	.word	0xffffffff


	//   ....[134]....
        /*033c*/ 	.word	0xffffffff


	//   ....[135]....
        /*0340*/ 	.word	0xffffffff


	//   ....[136]....
        /*0344*/ 	.word	0xffffffff


	//   ....[137]....
        /*0348*/ 	.word	0xffffffff


	//   ....[138]....
        /*034c*/ 	.word	0xffffffff


	//   ....[139]....
        /*0350*/ 	.word	0xffffffff


	//   ....[140]....
        /*0354*/ 	.word	0xffffffff


	//   ....[141]....
        /*0358*/ 	.word	0xffffffff


	//   ....[142]....
        /*035c*/ 	.word	0xffffffff


	//   ....[143]....
        /*0360*/ 	.word	0xffffffff


	//   ....[144]....
        /*0364*/ 	.word	0xffffffff


	//   ....[145]....
        /*0368*/ 	.word	0xffffffff


	//   ....[146]....
        /*036c*/ 	.word	0xffffffff


	//   ....[147]....
        /*0370*/ 	.word	0xffffffff


	//   ....[148]....
        /*0374*/ 	.word	0xffffffff


	//   ....[149]....
        /*0378*/ 	.word	0xffffffff


	//   ....[150]....
        /*037c*/ 	.word	0xffffffff


	//   ....[151]....
        /*0380*/ 	.word	0xffffffff


	//   ....[152]....
        /*0384*/ 	.word	0xffffffff


	//   ....[153]....
        /*0388*/ 	.word	0x0500000f


	//   ....[154]....
        /*038c*/ 	.word	0x0500000f


	//   ....[155]....
        /*0390*/ 	.word	0x0500000f


	//   ....[156]....
        /*0394*/ 	.word	0x0500000f


	//   ....[157]....
        /*0398*/ 	.word	0x0500000f


	//   ....[158]....
        /*039c*/ 	.word	0x0500000f


	//   ....[159]....
        /*03a0*/ 	.word	0x0500000f


	//   ....[160]....
        /*03a4*/ 	.word	0x0500000f


	//   ....[161]....
        /*03a8*/ 	.word	0x0500000f


	//   ....[162]....
        /*03ac*/ 	.word	0x0500000f


	//   ....[163]....
        /*03b0*/ 	.word	0x0500000f


	//   ....[164]....
        /*03b4*/ 	.word	0x0500000f


	//   ....[165]....
        /*03b8*/ 	.word	0x0500000f


	//   ....[166]....
        /*03bc*/ 	.word	0x0500000f


	//   ....[167]....
        /*03c0*/ 	.word	0x0500000f


	//   ....[168]....
        /*03c4*/ 	.word	0x0500000f


	//   ....[169]....
        /*03c8*/ 	.word	0x0500000f


	//   ....[170]....
        /*03cc*/ 	.word	0x0500000f


	//   ....[171]....
        /*03d0*/ 	.word	0x0500000f


	//   ....[172]....
        /*03d4*/ 	.word	0x0500000f


	//   ....[173]....
        /*03d8*/ 	.word	0x0500000f


	//   ....[174]....
        /*03dc*/ 	.word	0x0500000f


	//   ....[175]....
        /*03e0*/ 	.word	0x0500000f


	//   ....[176]....
        /*03e4*/ 	.word	0x0500000f


	//   ....[177]....
        /*03e8*/ 	.word	0x0500000f


	//   ....[178]....
        /*03ec*/ 	.word	0x0500000f


	//   ....[179]....
        /*03f0*/ 	.word	0x0500000f


	//   ....[180]....
        /*03f4*/ 	.word	0x0500000f


	//   ....[181]....
        /*03f8*/ 	.word	0x0500000f


	//   ....[182]....
        /*03fc*/ 	.word	0x0500000f


	//   ....[183]....
        /*0400*/ 	.word	0x0500000f


	//   ....[184]....
        /*0404*/ 	.word	0x0500000f


	//   ....[185]....
        /*0408*/ 	.word	0x0500000f


	//   ....[186]....
        /*040c*/ 	.word	0x0500000f


	//   ....[187]....
        /*0410*/ 	.word	0x0500000f


	//   ....[188]....
        /*0414*/ 	.word	0x0500000f


	//   ....[189]....
        /*0418*/ 	.word	0x0500000f


	//   ....[190]....
        /*041c*/ 	.word	0x0500000f


	//   ....[191]....
        /*0420*/ 	.word	0x0500000f


	//   ....[192]....
        /*0424*/ 	.word	0x0500000f


	//   ....[193]....
        /*0428*/ 	.word	0x0500000f


	//   ....[194]....
        /*042c*/ 	.word	0x0500000f


	//   ....[195]....
        /*0430*/ 	.word	0x0500000f


	//   ....[196]....
        /*0434*/ 	.word	0x0500000f


	//   ....[197]....
        /*0438*/ 	.word	0x0500000f


	//   ....[198]....
        /*043c*/ 	.word	0x0500000f


	//   ....[199]....
        /*0440*/ 	.word	0x0500000f


	//   ....[200]....
        /*0444*/ 	.word	0x0500000f


	//   ....[201]....
        /*0448*/ 	.word	0x0500000f


	//   ....[202]....
        /*044c*/ 	.word	0x0500000f


	//   ....[203]....
        /*0450*/ 	.word	0x0500000f


	//   ....[204]....
        /*0454*/ 	.word	0x0500000f


	//   ....[205]....
        /*0458*/ 	.word	0x0500000f


	//   ....[206]....
        /*045c*/ 	.word	0x0500000f


	//   ....[207]....
        /*0460*/ 	.word	0x0500000f


	//   ....[208]....
        /*0464*/ 	.word	0x0500000f


	//   ....[209]....
        /*0468*/ 	.word	0x0500000f


	//   ....[210]....
        /*046c*/ 	.word	0x0500000f


	//   ....[211]....
        /*0470*/ 	.word	0x0500000f


	//   ....[212]....
        /*0474*/ 	.word	0x0500000f


	//   ....[213]....
        /*0478*/ 	.word	0x0500000f


	//   ....[214]....
        /*047c*/ 	.word	0x0500000f


	//   ....[215]....
        /*0480*/ 	.word	0x0500000f


	//   ....[216]....
        /*0484*/ 	.word	0x0500000f


	//   ....[217]....
        /*0488*/ 	.word	0x0500000f


	//   ....[218]....
        /*048c*/ 	.word	0x0500000f


	//   ....[219]....
        /*0490*/ 	.word	0x0500000f


	//   ....[220]....
        /*0494*/ 	.word	0x0500000f


	//   ....[221]....
        /*0498*/ 	.word	0x0500000f


	//   ....[222]....
        /*049c*/ 	.word	0x0500000f


	//   ....[223]....
        /*04a0*/ 	.word	0x0500000f


	//   ....[224]....
        /*04a4*/ 	.word	0x0500000f


	//   ....[225]....
        /*04a8*/ 	.word	0x0500000f


	//   ....[226]....
        /*04ac*/ 	.word	0x0500000f


	//   ....[227]....
        /*04b0*/ 	.word	0x0500000f


	//   ....[228]....
        /*04b4*/ 	.word	0x0500000f


	//   ....[229]....
        /*04b8*/ 	.word	0x0500000f


	//   ....[230]....
        /*04bc*/ 	.word	0x0500000f


	//   ....[231]....
        /*04c0*/ 	.word	0x0500000f


	//   ....[232]....
        /*04c4*/ 	.word	0x0500000f


	//   ....[233]....
        /*04c8*/ 	.word	0x0500000f


	//   ....[234]....
        /*04cc*/ 	.word	0x0500000f


	//   ....[235]....
        /*04d0*/ 	.word	0x0500000f


	//   ....[236]....
        /*04d4*/ 	.word	0x0500000f


	//   ....[237]....
        /*04d8*/ 	.word	0x0500000f


	//   ....[238]....
        /*04dc*/ 	.word	0x0500000f


	//   ....[239]....
        /*04e0*/ 	.word	0x0500000f


	//   ....[240]....
        /*04e4*/ 	.word	0x0500000f


	//   ....[241]....
        /*04e8*/ 	.word	0x0500000f


	//   ....[242]....
        /*04ec*/ 	.word	0x0500000f


	//   ....[243]....
        /*04f0*/ 	.word	0x0500000f


	//   ....[244]....
        /*04f4*/ 	.word	0x0500000f


	//   ....[245]....
        /*04f8*/ 	.word	0x0500000f


	//   ....[246]....
        /*04fc*/ 	.word	0x0500000f


	//   ....[247]....
        /*0500*/ 	.word	0x0500000f


	//   ....[248]....
        /*0504*/ 	.word	0x0500000f


	//   ....[249]....
        /*0508*/ 	.word	0x0500000f


	//   ....[250]....
        /*050c*/ 	.word	0x0500000f


	//   ....[251]....
        /*0510*/ 	.word	0x0500000f


	//----- nvinfo : EIATTR_COOP_GROUP_INSTR_OFFSETS
	.align		4
.L_110:
        /*0514*/ 	.byte	0x04, 0x28
        /*0516*/ 	.short	(.L_112 - .L_111)


	//   ....[0]....
.L_111:
        /*0518*/ 	.word	0x00000070


	//   ....[1]....
        /*051c*/ 	.word	0x000000b0


	//   ....[2]....
        /*0520*/ 	.word	0x000002d0


	//   ....[3]....
        /*0524*/ 	.word	0x00000430


	//   ....[4]....
        /*0528*/ 	.word	0x00000550


	//   ....[5]....
        /*052c*/ 	.word	0x000006b0


	//   ....[6]....
        /*0530*/ 	.word	0x00001330


	//   ....[7]....
        /*0534*/ 	.word	0x000024e0


	//   ....[8]....
        /*0538*/ 	.word	0x000025e0


	//   ....[9]....
        /*053c*/ 	.word	0x00002cb0


	//   ....[10]....
        /*0540*/ 	.word	0x00002d40


	//   ....[11]....
        /*0544*/ 	.word	0x00004790


	//   ....[12]....
        /*0548*/ 	.word	0x000047a0


	//   ....[13]....
        /*054c*/ 	.word	0x000047e0


	//   ....[14]....
        /*0550*/ 	.word	0x000047f0


	//   ....[15]....
        /*0554*/ 	.word	0x00005ca0


	//   ....[16]....
        /*0558*/ 	.word	0x00005ce0


	//   ....[17]....
        /*055c*/ 	.word	0x00005dc0


	//   ....[18]....
        /*0560*/ 	.word	0x00005dd0


	//   ....[19]....
        /*0564*/ 	.word	0x00007190


	//   ....[20]....
        /*0568*/ 	.word	0x000071c0


	//   ....[21]....
        /*056c*/ 	.word	0x00007200


	//   ....[22]....
        /*0570*/ 	.word	0x00007230


	//   ....[23]....
        /*0574*/ 	.word	0x000077f0


	//   ....[24]....
        /*0578*/ 	.word	0x00007820


	//   ....[25]....
        /*057c*/ 	.word	0x000078e0


	//   ....[26]....
        /*0580*/ 	.word	0x00007900


	//   ....[27]....
        /*0584*/ 	.word	0x000079c0


	//   ....[28]....
        /*0588*/ 	.word	0x000079e0


	//   ....[29]....
        /*058c*/ 	.word	0x00007ab0


	//   ....[30]....
        /*0590*/ 	.word	0x00007ad0


	//   ....[31]....
        /*0594*/ 	.word	0x000083c0


	//   ....[32]....
        /*0598*/ 	.word	0x000083e0


	//   ....[33]....
        /*059c*/ 	.word	0x000084a0


	//   ....[34]....
        /*05a0*/ 	.word	0x000084c0


	//   ....[35]....
        /*05a4*/ 	.word	0x00008580


	//   ....[36]....
        /*05a8*/ 	.word	0x000085a0


	//   ....[37]....
        /*05ac*/ 	.word	0x00008670


	//   ....[38]....
        /*05b0*/ 	.word	0x00008690


	//   ....[39]....
        /*05b4*/ 	.word	0x000087d0


	//   ....[40]....
        /*05b8*/ 	.word	0x000089a0


	//   ....[41]....
        /*05bc*/ 	.word	0x000089d0


	//   ....[42]....
        /*05c0*/ 	.word	0x00008a00


	//   ....[43]....
        /*05c4*/ 	.word	0x00008a30


	//   ....[44]....
        /*05c8*/ 	.word	0x00008a60


	//   ....[45]....
        /*05cc*/ 	.word	0x00008a90


	//   ....[46]....
        /*05d0*/ 	.word	0x00008be0


	//   ....[47]....
        /*05d4*/ 	.word	0x00008c10


	//   ....[48]....
        /*05d8*/ 	.word	0x00008c40


	//   ....[49]....
        /*05dc*/ 	.word	0x00008c70


	//   ....[50]....
        /*05e0*/ 	.word	0x00008ca0


	//   ....[51]....
        /*05e4*/ 	.word	0x00008cd0


	//   ....[52]....
        /*05e8*/ 	.word	0x00008d60


	//   ....[53]....
        /*05ec*/ 	.word	0x00008d90


	//   ....[54]....
        /*05f0*/ 	.word	0x00008e10


	//   ....[55]....
        /*05f4*/ 	.word	0x0000a250


	//   ....[56]....
        /*05f8*/ 	.word	0x0000a270


	//   ....[57]....
        /*05fc*/ 	.word	0x0000a310


	//   ....[58]....
        /*0600*/ 	.word	0x0000a330


	//   ....[59]....
        /*0604*/ 	.word	0x0000a3c0


	//   ....[60]....
        /*0608*/ 	.word	0x0000a3e0


	//   ....[61]....
        /*060c*/ 	.word	0x0000a470


	//   ....[62]....
        /*0610*/ 	.word	0x0000a490


	//   ....[63]....
        /*0614*/ 	.word	0x0000a520


	//   ....[64]....
        /*0618*/ 	.word	0x0000a540


	//   ....[65]....
        /*061c*/ 	.word	0x0000a5d0


	//   ....[66]....
        /*0620*/ 	.word	0x0000a5f0


	//   ....[67]....
        /*0624*/ 	.word	0x0000a680


	//   ....[68]....
        /*0628*/ 	.word	0x0000a6a0


	//   ....[69]....
        /*062c*/ 	.word	0x0000a6b0


	//   ....[70]....
        /*0630*/ 	.word	0x0000a730


	//   ....[71]....
        /*0634*/ 	.word	0x0000ae50


	//   ....[72]....
        /*0638*/ 	.word	0x0000ae80


	//   ....[73]....
        /*063c*/ 	.word	0x0000aee0


	//   ....[74]....
        /*0640*/ 	.word	0x0000af20


	//   ....[75]....
        /*0644*/ 	.word	0x0000af60


	//   ....[76]....
        /*0648*/ 	.word	0x0000afc0


	//   ....[77]....
        /*064c*/ 	.word	0x0000b010


	//   ....[78]....
        /*0650*/ 	.word	0x0000b060


	//   ....[79]....
        /*0654*/ 	.word	0x0000b0a0


	//   ....[80]....
        /*0658*/ 	.word	0x0000b100


	//   ....[81]....
        /*065c*/ 	.word	0x0000b150


	//   ....[82]....
        /*0660*/ 	.word	0x0000b1a0


	//   ....[83]....
        /*0664*/ 	.word	0x0000b1e0


	//   ....[84]....
        /*0668*/ 	.word	0x0000b240


	//   ....[85]....
        /*066c*/ 	.word	0x0000b260


	//   ....[86]....
        /*0670*/ 	.word	0x0000b2a0


	//   ....[87]....
        /*0674*/ 	.word	0x0000b9f0


	//   ....[88]....
        /*0678*/ 	.word	0x0000ba20


	//   ....[89]....
        /*067c*/ 	.word	0x0000ba80


	//   ....[90]....
        /*0680*/ 	.word	0x0000ba90


	//   ....[91]....
        /*0684*/ 	.word	0x0000bae0


	//   ....[92]....
        /*0688*/ 	.word	0x0000baf0


	//   ....[93]....
        /*068c*/ 	.word	0x0000bb40


	//   ....[94]....
        /*0690*/ 	.word	0x0000bb50


	//   ....[95]....
        /*0694*/ 	.word	0x0000bba0


	//   ....[96]....
        /*0698*/ 	.word	0x0000bbb0


	//   ....[97]....
        /*069c*/ 	.word	0x0000bc00


	//   ....[98]....
        /*06a0*/ 	.word	0x0000bc10


	//   ....[99]....
        /*06a4*/ 	.word	0x0000bc60


	//   ....[100]....
        /*06a8*/ 	.word	0x0000bc70


	//   ....[101]....
        /*06ac*/ 	.word	0x0000bc80


	//   ....[102]....
        /*06b0*/ 	.word	0x0000bcd0


	//   ....[103]....
        /*06b4*/ 	.word	0x0000bf30


	//   ....[104]....
        /*06b8*/ 	.word	0x0000bf50


	//   ....[105]....
        /*06bc*/ 	.word	0x0000bf70


	//   ....[106]....
        /*06c0*/ 	.word	0x0000bfd0


	//   ....[107]....
        /*06c4*/ 	.word	0x0000bff0


	//   ....[108]....
        /*06c8*/ 	.word	0x0000c050


	//   ....[109]....
        /*06cc*/ 	.word	0x0000c070


	//   ....[110]....
        /*06d0*/ 	.word	0x0000c0d0


	//   ....[111]....
        /*06d4*/ 	.word	0x0000c0f0


	//   ....[112]....
        /*06d8*/ 	.word	0x0000c150


	//   ....[113]....
        /*06dc*/ 	.word	0x0000c170


	//   ....[114]....
        /*06e0*/ 	.word	0x0000c1d0


	//   ....[115]....
        /*06e4*/ 	.word	0x0000c1f0


	//   ....[116]....
        /*06e8*/ 	.word	0x0000c250


	//   ....[117]....
        /*06ec*/ 	.word	0x0000c270


	//   ....[118]....
        /*06f0*/ 	.word	0x0000c280


	//   ....[119]....
        /*06f4*/ 	.word	0x0000c820


	//   ....[120]....
        /*06f8*/ 	.word	0x0000c860


	//   ....[121]....
        /*06fc*/ 	.word	0x0000c8a0


	//   ....[122]....
        /*0700*/ 	.word	0x0000c8c0


	//   ....[123]....
        /*0704*/ 	.word	0x0000c8d0


	//   ....[124]....
        /*0708*/ 	.word	0x0000c8f0


	//   ....[125]....
        /*070c*/ 	.word	0x0000c960


	//   ....[126]....
        /*0710*/ 	.word	0x0000c980


	//   ....[127]....
        /*0714*/ 	.word	0x0000c9e0


	//   ....[128]....
        /*0718*/ 	.word	0x0000ca00


	//   ....[129]....
        /*071c*/ 	.word	0x0000ca60


	//   ....[130]....
        /*0720*/ 	.word	0x0000ca80


	//   ....[131]....
        /*0724*/ 	.word	0x0000cae0


	//   ....[132]....
        /*0728*/ 	.word	0x0000cb00


	//   ....[133]....
        /*072c*/ 	.word	0x0000cb50


	//   ....[134]....
        /*0730*/ 	.word	0x0000cb70


	//   ....[135]....
        /*0734*/ 	.word	0x0000cf70


	//   ....[136]....
        /*0738*/ 	.word	0x0000cfc0


	//   ....[137]....
        /*073c*/ 	.word	0x0000cff0


	//   ....[138]....
        /*0740*/ 	.word	0x0000d000


	//   ....[139]....
        /*0744*/ 	.word	0x0000d030


	//   ....[140]....
        /*0748*/ 	.word	0x0000d060


	//   ....[141]....
        /*074c*/ 	.word	0x0000d090


	//   ....[142]....
        /*0750*/ 	.word	0x0000d0c0


	//   ....[143]....
        /*0754*/ 	.word	0x0000d240


	//   ....[144]....
        /*0758*/ 	.word	0x0000d270


	//   ....[145]....
        /*075c*/ 	.word	0x0000d2a0


	//   ....[146]....
        /*0760*/ 	.word	0x0000d2d0


	//   ....[147]....
        /*0764*/ 	.word	0x0000d300


	//   ....[148]....
        /*0768*/ 	.word	0x0000d330


	//   ....[149]....
        /*076c*/ 	.word	0x0000d3f0


	//   ....[150]....
        /*0770*/ 	.word	0x0000d410


	//   ....[151]....
        /*0774*/ 	.word	0x0000d480


	//   ....[152]....
        /*0778*/ 	.word	0x0000d8f0


	//   ....[153]....
        /*077c*/ 	.word	0x0000ddd0


	//   ....[154]....
        /*0780*/ 	.word	0x0000dec0


	//   ....[155]....
        /*0784*/ 	.word	0x0000df60


	//   ....[156]....
        /*0788*/ 	.word	0x0000dfc0


	//   ....[157]....
        /*078c*/ 	.word	0x0000e0c0


	//   ....[158]....
        /*0790*/ 	.word	0x0000e130


	//   ....[159]....
        /*0794*/ 	.word	0x0000e230


	//   ....[160]....
        /*0798*/ 	.word	0x0000e2a0


	//   ....[161]....
        /*079c*/ 	.word	0x0000e3a0


	//   ....[162]....
        /*07a0*/ 	.word	0x0000e410


	//   ....[163]....
        /*07a4*/ 	.word	0x0000e510


	//   ....[164]....
        /*07a8*/ 	.word	0x0000e580


	//   ....[165]....
        /*07ac*/ 	.word	0x0000e680


	//   ....[166]....
        /*07b0*/ 	.word	0x0000e6f0


	//   ....[167]....
        /*07b4*/ 	.word	0x0000e7f0


	//   ....[168]....
        /*07b8*/ 	.word	0x0000e860


	//   ....[169]....
        /*07bc*/ 	.word	0x0000e900


	//   ....[170]....
        /*07c0*/ 	.word	0x0000ea00


	//   ....[171]....
        /*07c4*/ 	.word	0x0000ea70


	//   ....[172]....
        /*07c8*/ 	.word	0x0000eaf0


	//   ....[173]....
        /*07cc*/ 	.word	0x0000eba0


	//   ....[174]....
        /*07d0*/ 	.word	0x0000ec20


	//   ....[175]....
        /*07d4*/ 	.word	0x0000ecf0


	//   ....[176]....
        /*07d8*/ 	.word	0x0000ed70


	//   ....[177]....
        /*07dc*/ 	.word	0x0000ee40


	//   ....[178]....
        /*07e0*/ 	.word	0x0000eec0


	//   ....[179]....
        /*07e4*/ 	.word	0x0000ef90


	//   ....[180]....
        /*07e8*/ 	.word	0x0000f010


	//   ....[181]....
        /*07ec*/ 	.word	0x0000f0e0


	//   ....[182]....
        /*07f0*/ 	.word	0x0000f160


	//   ....[183]....
        /*07f4*/ 	.word	0x0000f230


	//   ....[184]....
        /*07f8*/ 	.word	0x0000f2b0


	//   ....[185]....
        /*07fc*/ 	.word	0x0000f360


	//   ....[186]....
        /*0800*/ 	.word	0x0000f490


	//   ....[187]....
        /*0804*/ 	.word	0x0000f530


	//   ....[188]....
        /*0808*/ 	.word	0x0000f5a0


	//   ....[189]....
        /*080c*/ 	.word	0x0000f660


	//   ....[190]....
        /*0810*/ 	.word	0x0000f6c0


	//   ....[191]....
        /*0814*/ 	.word	0x0000f780


	//   ....[192]....
        /*0818*/ 	.word	0x0000f7e0


	//   ....[193]....
        /*081c*/ 	.word	0x0000f8a0


	//   ....[194]....
        /*0820*/ 	.word	0x0000f900


	//   ....[195]....
        /*0824*/ 	.word	0x0000f9c0


	//   ....[196]....
        /*0828*/ 	.word	0x0000fa20


	//   ....[197]....
        /*082c*/ 	.word	0x0000fae0


	//   ....[198]....
        /*0830*/ 	.word	0x0000fb40


	//   ....[199]....
        /*0834*/ 	.word	0x0000fc00


	//   ....[200]....
        /*0838*/ 	.word	0x0000fc60


	//   ....[201]....
        /*083c*/ 	.word	0x0000fd20


	//   ....[202]....
        /*0840*/ 	.word	0x0000fe10


	//   ....[203]....
        /*0844*/ 	.word	0x0000feb0


	//   ....[204]....
        /*0848*/ 	.word	0x0000ff10


	//   ....[205]....
        /*084c*/ 	.word	0x0000ffe0


	//   ....[206]....
        /*0850*/ 	.word	0x00010040


	//   ....[207]....
        /*0854*/ 	.word	0x00010110


	//   ....[208]....
        /*0858*/ 	.word	0x00010170


	//   ....[209]....
        /*085c*/ 	.word	0x00010240


	//   ....[210]....
        /*0860*/ 	.word	0x000102a0


	//   ....[211]....
        /*0864*/ 	.word	0x00010370


	//   ....[212]....
        /*0868*/ 	.word	0x000103d0


	//   ....[213]....
        /*086c*/ 	.word	0x000104a0


	//   ....[214]....
        /*0870*/ 	.word	0x00010500


	//   ....[215]....
        /*0874*/ 	.word	0x000105d0


	//   ....[216]....
        /*0878*/ 	.word	0x00010630


	//   ....[217]....
        /*087c*/ 	.word	0x000106f0


	//   ....[218]....
        /*0880*/ 	.word	0x00010810


	//   ....[219]....
        /*0884*/ 	.word	0x000108b0


	//   ....[220]....
        /*0888*/ 	.word	0x00010970


	//   ....[221]....
        /*088c*/ 	.word	0x00010a40


	//   ....[222]....
        /*0890*/ 	.word	0x00010aa0


	//   ....[223]....
        /*0894*/ 	.word	0x00010b80


	//   ....[224]....
        /*0898*/ 	.word	0x00010be0


	//   ....[225]....
        /*089c*/ 	.word	0x00010cb0


	//   ....[226]....
        /*08a0*/ 	.word	0x00010d10


	//   ....[227]....
        /*08a4*/ 	.word	0x00010de0


	//   ....[228]....
        /*08a8*/ 	.word	0x00010e40


	//   ....[229]....
        /*08ac*/ 	.word	0x00010f20


	//   ....[230]....
        /*08b0*/ 	.word	0x00010f80


	//   ....[231]....
        /*08b4*/ 	.word	0x00011050


	//   ....[232]....
        /*08b8*/ 	.word	0x000110b0


	//   ....[233]....
        /*08bc*/ 	.word	0x00011170


	//   ....[234]....
        /*08c0*/ 	.word	0x00011200


	//   ....[235]....
        /*08c4*/ 	.word	0x000112a0


	//   ....[236]....
        /*08c8*/ 	.word	0x000113c0


	//   ....[237]....
        /*08cc*/ 	.word	0x00011430


	//   ....[238]....
        /*08d0*/ 	.word	0x000114a0


	//   ....[239]....
        /*08d4*/ 	.word	0x00011510


	//   ....[240]....
        /*08d8*/ 	.word	0x00011580


	//   ....[241]....
        /*08dc*/ 	.word	0x00011600


	//   ....[242]....
        /*08e0*/ 	.word	0x00011690


	//   ....[243]....
        /*08e4*/ 	.word	0x00011720


	//   ....[244]....
        /*08e8*/ 	.word	0x00011790


	//   ....[245]....
        /*08ec*/ 	.word	0x00011800


	//   ....[246]....
        /*08f0*/ 	.word	0x00011870


	//   ....[247]....
        /*08f4*/ 	.word	0x000118f0


	//   ....[248]....
        /*08f8*/ 	.word	0x00011960


	//   ....[249]....
        /*08fc*/ 	.word	0x00011a00


	//   ....[250]....
        /*0900*/ 	.word	0x00011a90


	//   ....[251]....
        /*0904*/ 	.word	0x00011bb0


	//----- nvinfo : EIATTR_REG_RECONFIG
	.align		4
.L_112:
        /*0908*/ 	.byte	0x01, 0x54
	.zero		2


	//----- nvinfo : EIATTR_SYSCALL_OFFSETS
	.align		4
        /*090c*/ 	.byte	0x04, 0x46
        /*090e*/ 	.short	(.L_114 - .L_113)


	//   ....[0]....
.L_113:
        /*0910*/ 	.word	0x00001520


	//   ....[1]....
        /*0914*/ 	.word	0x00009910


	//   ....[2]....
        /*0918*/ 	.word	0x00009a60


	//   ....[3]....
        /*091c*/ 	.word	0x00009b50


	//   ....[4]....
        /*0920*/ 	.word	0x0000aae0


	//----- nvinfo : EIATTR_MBARRIER_INSTR_OFFSETS
	.align		4
.L_114:
        /*0924*/ 	.byte	0x04, 0x39
        /*0926*/ 	.short	(.L_116 - .L_115)


	//   ....[0]....
.L_115:
        /*0928*/ 	.word	0x00000180
        /*092c*/ 	.word	0x000000ff
        /*0930*/ 	.word	0x00028800
        /*0934*/ 	.short	0x0100
        /*0936*/ 	.byte	0x08
	.zero		1


	//   ....[1]....
        /*0938*/ 	.word	0x00000190
        /*093c*/ 	.word	0x000000ff
        /*0940*/ 	.word	0x00028820
        /*0944*/ 	.short	0x0100
        /*0946*/ 	.byte	0x08
	.zero		1


	//   ....[2]....
        /*0948*/ 	.word	0x00000280
        /*094c*/ 	.word	0x000000ff
        /*0950*/ 	.word	0x00028830
        /*0954*/ 	.short	0x0100
        /*0956*/ 	.byte	0x08
	.zero		1


	//   ....[3]....
        /*0958*/ 	.word	0x00000290
        /*095c*/ 	.word	0x000000ff
        /*0960*/ 	.word	0x00028840
        /*0964*/ 	.short	0x0100
        /*0966*/ 	.byte	0x08
	.zero		1


	//   ....[4]....
        /*0968*/ 	.word	0x000002a0
        /*096c*/ 	.word	0x000000ff
        /*0970*/ 	.word	0x00028838
        /*0974*/ 	.short	0x0100
        /*0976*/ 	.byte	0x08
	.zero		1


	//   ....[5]....
        /*0978*/ 	.word	0x000002b0
        /*097c*/ 	.word	0x000000ff
        /*0980*/ 	.word	0x00028848
        /*0984*/ 	.short	0x0100
        /*0986*/ 	.byte	0x08
	.zero		1


	//   ....[6]....
        /*0988*/ 	.word	0x000003e0
        /*098c*/ 	.word	0x000000ff
        /*0990*/ 	.word	0x00028850
        /*0994*/ 	.short	0x0100
        /*0996*/ 	.byte	0x08
	.zero		1


	//   ....[7]....
        /*0998*/ 	.word	0x000003f0
        /*099c*/ 	.word	0x000000ff
        /*09a0*/ 	.word	0x00028860
        /*09a4*/ 	.short	0x0100
        /*09a6*/ 	.byte	0x08
	.zero		1


	//   ....[8]....
        /*09a8*/ 	.word	0x00000400
        /*09ac*/ 	.word	0x000000ff
        /*09b0*/ 	.word	0x00028858
        /*09b4*/ 	.short	0x0100
        /*09b6*/ 	.byte	0x08
	.zero		1


	//   ....[9]....
        /*09b8*/ 	.word	0x00000410
        /*09bc*/ 	.word	0x000000ff
        /*09c0*/ 	.word	0x00028868
        /*09c4*/ 	.short	0x0100
        /*09c6*/ 	.byte	0x08
	.zero		1


	//   ....[10]....
        /*09c8*/ 	.word	0x00000500
        /*09cc*/ 	.word	0x000000ff
        /*09d0*/ 	.word	0x00028870
        /*09d4*/ 	.short	0x0100
        /*09d6*/ 	.byte	0x06
	.zero		1


	//   ....[11]....
        /*09d8*/ 	.word	0x00000510
        /*09dc*/ 	.word	0x000000ff
        /*09e0*/ 	.word	0x00028880
        /*09e4*/ 	.short	0x0100
        /*09e6*/ 	.byte	0x06
	.zero		1


	//   ....[12]....
        /*09e8*/ 	.word	0x00000520
        /*09ec*/ 	.word	0x000000ff
        /*09f0*/ 	.word	0x00028878
        /*09f4*/ 	.short	0x0100
        /*09f6*/ 	.byte	0x06
	.zero		1


	//   ....[13]....
        /*09f8*/ 	.word	0x00000530
        /*09fc*/ 	.word	0x000000ff
        /*0a00*/ 	.word	0x00028888
        /*0a04*/ 	.short	0x0100
        /*0a06*/ 	.byte	0x06
	.zero		1


	//   ....[14]....
        /*0a08*/ 	.word	0x00000660
        /*0a0c*/ 	.word	0x000000ff
        /*0a10*/ 	.word	0x00028890
        /*0a14*/ 	.short	0x0100
        /*0a16*/ 	.byte	0x08
	.zero		1


	//   ....[15]....
        /*0a18*/ 	.word	0x00000670
        /*0a1c*/ 	.word	0x000000ff
        /*0a20*/ 	.word	0x000288a0
        /*0a24*/ 	.short	0x0100
        /*0a26*/ 	.byte	0x08
	.zero		1


	//   ....[16]....
        /*0a28*/ 	.word	0x00000680
        /*0a2c*/ 	.word	0x000000ff
        /*0a30*/ 	.word	0x00028898
        /*0a34*/ 	.short	0x0100
        /*0a36*/ 	.byte	0x08
	.zero		1


	//   ....[17]....
        /*0a38*/ 	.word	0x00000690
        /*0a3c*/ 	.word	0x000000ff
        /*0a40*/ 	.word	0x000288a8
        /*0a44*/ 	.short	0x0100
        /*0a46*/ 	.byte	0x08
	.zero		1


	//   ....[18]....
        /*0a48*/ 	.word	0x000007d0
        /*0a4c*/ 	.word	0x000000ff
        /*0a50*/ 	.word	0x000288b0
        /*0a54*/ 	.short	0x0100
        /*0a56*/ 	.byte	0x08
	.zero		1


	//   ....[19]....
        /*0a58*/ 	.word	0x000007e0
        /*0a5c*/ 	.word	0x000000ff
        /*0a60*/ 	.word	0x000288c0
        /*0a64*/ 	.short	0x0100
        /*0a66*/ 	.byte	0x08
	.zero		1


	//   ....[20]....
        /*0a68*/ 	.word	0x000007f0
        /*0a6c*/ 	.word	0x000000ff
        /*0a70*/ 	.word	0x000288b8
        /*0a74*/ 	.short	0x0100
        /*0a76*/ 	.byte	0x08
	.zero		1


	//   ....[21]....
        /*0a78*/ 	.word	0x00000800
        /*0a7c*/ 	.word	0x000000ff
        /*0a80*/ 	.word	0x000288c8
        /*0a84*/ 	.short	0x0100
        /*0a86*/ 	.byte	0x08
	.zero		1


	//   ....[22]....
        /*0a88*/ 	.word	0x000015a0
        /*0a8c*/ 	.word	0x000000ff
        /*0a90*/ 	.word	0x00028800
        /*0a94*/ 	.short	0x010a
        /*0a96*/ 	.byte	0x31
	.zero		1


	//   ....[23]....
        /*0a98*/ 	.word	0x00001620
        /*0a9c*/ 	.word	0x00000005
        /*0aa0*/ 	.word	0x00028830
        /*0aa4*/ 	.short	0x010a
        /*0aa6*/ 	.byte	0x3f
	.zero		1


	//   ....[24]....
        /*0aa8*/ 	.word	0x00001670
        /*0aac*/ 	.word	0x00000005
        /*0ab0*/ 	.word	0x00028830
        /*0ab4*/ 	.short	0x010a
        /*0ab6*/ 	.byte	0x3f
	.zero		1


	//   ....[25]....
        /*0ab8*/ 	.word	0x00002660
        /*0abc*/ 	.word	0x000000ff
        /*0ac0*/ 	.word	0x00000000
        /*0ac4*/ 	.short	0x0101
        /*0ac6*/ 	.byte	0x06
	.zero		1


	//   ....[26]....
        /*0ac8*/ 	.word	0x00003bf0
        /*0acc*/ 	.word	0x000000ff
        /*0ad0*/ 	.word	0x00028830
        /*0ad4*/ 	.short	0x010a
        /*0ad6*/ 	.byte	0x06
	.zero		1


	//   ....[27]....
        /*0ad8*/ 	.word	0x00003c30
        /*0adc*/ 	.word	0x000000ff
        /*0ae0*/ 	.word	0x00028830
        /*0ae4*/ 	.short	0x010a
        /*0ae6*/ 	.byte	0x06
	.zero		1


	//   ....[28]....
        /*0ae8*/ 	.word	0x00003fb0
        /*0aec*/ 	.word	0x000000ff
        /*0af0*/ 	.word	0x00028850
        /*0af4*/ 	.short	0x010a
        /*0af6*/ 	.byte	0x06
	.zero		1


	//   ....[29]....
        /*0af8*/ 	.word	0x00003ff0
        /*0afc*/ 	.word	0x000000ff
        /*0b00*/ 	.word	0x00028850
        /*0b04*/ 	.short	0x010a
        /*0b06*/ 	.byte	0x06
	.zero		1


	//   ....[30]....
        /*0b08*/ 	.word	0x00004420
        /*0b0c*/ 	.word	0x000000ff
        /*0b10*/ 	.word	0x00000000
        /*0b14*/ 	.short	0x0101
        /*0b16*/ 	.byte	0x06
	.zero		1


	//   ....[31]....
        /*0b18*/ 	.word	0x000055d0
        /*0b1c*/ 	.word	0x000000ff
        /*0b20*/ 	.word	0x00000000
        /*0b24*/ 	.short	0x0101
        /*0b26*/ 	.byte	0x06
	.zero		1


	//   ....[32]....
        /*0b28*/ 	.word	0x00005c10
        /*0b2c*/ 	.word	0x000000ff
        /*0b30*/ 	.word	0x00028850
        /*0b34*/ 	.short	0x010a
        /*0b36*/ 	.byte	0x05
	.zero		1


	//   ....[33]....
        /*0b38*/ 	.word	0x00005c50
        /*0b3c*/ 	.word	0x000000ff
        /*0b40*/ 	.word	0x00028850
        /*0b44*/ 	.short	0x010a
        /*0b46*/ 	.byte	0x05
	.zero		1


	//   ....[34]....
        /*0b48*/ 	.word	0x00006220
        /*0b4c*/ 	.word	0x000000ff
        /*0b50*/ 	.word	0x00000000
        /*0b54*/ 	.short	0x0101
        /*0b56*/ 	.byte	0x04
	.zero		1


	//   ....[35]....
        /*0b58*/ 	.word	0x00007810
        /*0b5c*/ 	.word	0x00000000
        /*0b60*/ 	.word	0x00000000
        /*0b64*/ 	.short	0x0101
        /*0b66*/ 	.byte	0x3f
	.zero		1


	//   ....[36]....
        /*0b68*/ 	.word	0x0000a060
        /*0b6c*/ 	.word	0x00000007
        /*0b70*/ 	.word	0x00028840
        /*0b74*/ 	.short	0x010a
        /*0b76*/ 	.byte	0x3f
	.zero		1


	//   ....[37]....
        /*0b78*/ 	.word	0x0000a7e0
        /*0b7c*/ 	.word	0x00000007
        /*0b80*/ 	.word	0x00028830
        /*0b84*/ 	.short	0x0107
        /*0b86*/ 	.byte	0x3f
	.zero		1


	//   ....[38]....
        /*0b88*/ 	.word	0x0000a8b0
        /*0b8c*/ 	.word	0x00000007
        /*0b90*/ 	.word	0x00028830
        /*0b94*/ 	.short	0x0101
        /*0b96*/ 	.byte	0x3f
	.zero		1


	//   ....[39]....
        /*0b98*/ 	.word	0x0000b390
        /*0b9c*/ 	.word	0x00000016
        /*0ba0*/ 	.word	0x00028800
        /*0ba4*/ 	.short	0x0107
        /*0ba6*/ 	.byte	0x3f
	.zero		1


	//   ....[40]....
        /*0ba8*/ 	.word	0x0000b490
        /*0bac*/ 	.word	0x00000016
        /*0bb0*/ 	.word	0x00028800
        /*0bb4*/ 	.short	0x0101
        /*0bb6*/ 	.byte	0x3f
	.zero		1


	//   ....[41]....
        /*0bb8*/ 	.word	0x0000b4c0
        /*0bbc*/ 	.word	0x00000016
        /*0bc0*/ 	.word	0x00028820
        /*0bc4*/ 	.short	0x010a
        /*0bc6*/ 	.byte	0x3f
	.zero		1


	//   ....[42]....
        /*0bc8*/ 	.word	0x0000b840
        /*0bcc*/ 	.word	0x00000006
        /*0bd0*/ 	.word	0x00028840
        /*0bd4*/ 	.short	0x010a
        /*0bd6*/ 	.byte	0x3f
	.zero		1


	//   ....[43]....
        /*0bd8*/ 	.word	0x0000bd60
        /*0bdc*/ 	.word	0x00000006
        /*0be0*/ 	.word	0x00028830
        /*0be4*/ 	.short	0x0107
        /*0be6*/ 	.byte	0x3f
	.zero		1


	//   ....[44]....
        /*0be8*/ 	.word	0x0000be20
        /*0bec*/ 	.word	0x00000006
        /*0bf0*/ 	.word	0x00028830
        /*0bf4*/ 	.short	0x0101
        /*0bf6*/ 	.byte	0x3f
	.zero		1


	//   ....[45]....
        /*0bf8*/ 	.word	0x0000be90
        /*0bfc*/ 	.word	0x00000006
        /*0c00*/ 	.word	0x00028860
        /*0c04*/ 	.short	0x010a
        /*0c06*/ 	.byte	0x3f
	.zero		1


	//   ....[46]....
        /*0c08*/ 	.word	0x0000c410
        /*0c0c*/ 	.word	0x00000006
        /*0c10*/ 	.word	0x00028850
        /*0c14*/ 	.short	0x0107
        /*0c16*/ 	.byte	0x3f
	.zero		1


	//   ....[47]....
        /*0c18*/ 	.word	0x0000c570
        /*0c1c*/ 	.word	0x00000006
        /*0c20*/ 	.word	0x00028850
        /*0c24*/ 	.short	0x0101
        /*0c26*/ 	.byte	0x3f
	.zero		1


	//   ....[48]....
        /*0c28*/ 	.word	0x0000c780
        /*0c2c*/ 	.word	0x00000000
        /*0c30*/ 	.word	0x00028860
        /*0c34*/ 	.short	0x010a
        /*0c36*/ 	.byte	0x3f
	.zero		1


	//   ....[49]....
        /*0c38*/ 	.word	0x0000ccb0
        /*0c3c*/ 	.word	0x00000000
        /*0c40*/ 	.word	0x00028850
        /*0c44*/ 	.short	0x0107
        /*0c46*/ 	.byte	0x3f
	.zero		1


	//   ....[50]....
        /*0c48*/ 	.word	0x0000cd70
        /*0c4c*/ 	.word	0x00000000
        /*0c50*/ 	.word	0x00028850
        /*0c54*/ 	.short	0x0101
        /*0c56*/ 	.byte	0x3f
	.zero		1


	//   ....[51]....
        /*0c58*/ 	.word	0x0000d870
        /*0c5c*/ 	.word	0x00000004
        /*0c60*/ 	.word	0x00028820
        /*0c64*/ 	.short	0x010a
        /*0c66*/ 	.byte	0x3f
	.zero		1


	//   ....[52]....
        /*0c68*/ 	.word	0x0000d9f0
        /*0c6c*/ 	.word	0x00000005
        /*0c70*/ 	.word	0x00028840
        /*0c74*/ 	.short	0x010a
        /*0c76*/ 	.byte	0x3f
	.zero		1


	//   ....[53]....
        /*0c78*/ 	.word	0x0000da90
        /*0c7c*/ 	.word	0x00000019
        /*0c80*/ 	.word	0x00028840
        /*0c84*/ 	.short	0x010a
        /*0c86*/ 	.byte	0x3f
	.zero		1


	//   ....[54]....
        /*0c88*/ 	.word	0x0000dad0
        /*0c8c*/ 	.word	0x00000005
        /*0c90*/ 	.word	0x00028860
        /*0c94*/ 	.short	0x010a
        /*0c96*/ 	.byte	0x3f
	.zero		1


	//   ....[55]....
        /*0c98*/ 	.word	0x0000db10
        /*0c9c*/ 	.word	0x00000019
        /*0ca0*/ 	.word	0x00028860
        /*0ca4*/ 	.short	0x010a
        /*0ca6*/ 	.byte	0x3f
	.zero		1


	//   ....[56]....
        /*0ca8*/ 	.word	0x0000db80
        /*0cac*/ 	.word	0x00000003
        /*0cb0*/ 	.word	0x00028800
        /*0cb4*/ 	.short	0x010a
        /*0cb6*/ 	.byte	0x3f
	.zero		1


	//   ....[57]....
        /*0cb8*/ 	.word	0x0000dbd0
        /*0cbc*/ 	.word	0x00000005
        /*0cc0*/ 	.word	0x00028830
        /*0cc4*/ 	.short	0x010a
        /*0cc6*/ 	.byte	0x3f
	.zero		1


	//   ....[58]....
        /*0cc8*/ 	.word	0x0000dc30
        /*0ccc*/ 	.word	0x00000003
        /*0cd0*/ 	.word	0x00028830
        /*0cd4*/ 	.short	0x010a
        /*0cd6*/ 	.byte	0x3f
	.zero		1


	//   ....[59]....
        /*0cd8*/ 	.word	0x0000dc90
        /*0cdc*/ 	.word	0x00000003
        /*0ce0*/ 	.word	0x00028850
        /*0ce4*/ 	.short	0x010a
        /*0ce6*/ 	.byte	0x3f
	.zero		1


	//   ....[60]....
        /*0ce8*/ 	.word	0x0000dcf0
        /*0cec*/ 	.word	0x00000008
        /*0cf0*/ 	.word	0x00028850
        /*0cf4*/ 	.short	0x010a
        /*0cf6*/ 	.byte	0x3f
	.zero		1


	//   ....[61]....
        /*0cf8*/ 	.word	0x0000de10
        /*0cfc*/ 	.word	0x00000007
        /*0d00*/ 	.word	0x00028840
        /*0d04*/ 	.short	0x010a
        /*0d06*/ 	.byte	0x3f
	.zero		1


	//   ....[62]....
        /*0d08*/ 	.word	0x0000f390
        /*0d0c*/ 	.word	0x00000016
        /*0d10*/ 	.word	0x00028820
        /*0d14*/ 	.short	0x010a
        /*0d16*/ 	.byte	0x3f
	.zero		1


	//   ....[63]....
        /*0d18*/ 	.word	0x0000f3e0
        /*0d1c*/ 	.word	0x00000006
        /*0d20*/ 	.word	0x00028840
        /*0d24*/ 	.short	0x010a
        /*0d26*/ 	.byte	0x3f
	.zero		1


	//   ....[64]....
        /*0d28*/ 	.word	0x0000fd60
        /*0d2c*/ 	.word	0x00000006
        /*0d30*/ 	.word	0x00028860
        /*0d34*/ 	.short	0x010a
        /*0d36*/ 	.byte	0x3f
	.zero		1


	//   ....[65]....
        /*0d38*/ 	.word	0x00010760
        /*0d3c*/ 	.word	0x00000000
        /*0d40*/ 	.word	0x00028860
        /*0d44*/ 	.short	0x010a
        /*0d46*/ 	.byte	0x3f
	.zero		1


	//   ....[66]....
        /*0d48*/ 	.word	0x00011ad0
        /*0d4c*/ 	.word	0x00000004
        /*0d50*/ 	.word	0x00028820
        /*0d54*/ 	.short	0x010a
        /*0d56*/ 	.byte	0x3f
	.zero		1


	//   ....[67]....
        /*0d58*/ 	.word	0x00011c70
        /*0d5c*/ 	.word	0x00000005
        /*0d60*/ 	.word	0x00028840
        /*0d64*/ 	.short	0x010a
        /*0d66*/ 	.byte	0x3f
	.zero		1


	//   ....[68]....
        /*0d68*/ 	.word	0x00011cc0
        /*0d6c*/ 	.word	0x00000019
        /*0d70*/ 	.word	0x00028840
        /*0d74*/ 	.short	0x010a
        /*0d76*/ 	.byte	0x3f
	.zero		1


	//   ....[69]....
        /*0d78*/ 	.word	0x00011d10
        /*0d7c*/ 	.word	0x00000005
        /*0d80*/ 	.word	0x00028860
        /*0d84*/ 	.short	0x010a
        /*0d86*/ 	.byte	0x3f
	.zero		1


	//----- nvinfo : EIATTR_NUM_MBARRIERS
	.align		4
.L_116:
        /*0d88*/ 	.byte	0x03, 0x38
        /*0d8a*/ 	.short	0x0016


	//----- nvinfo : EIATTR_EXIT_INSTR_OFFSETS
	.align		4
        /*0d8c*/ 	.byte	0x04, 0x1c
        /*0d8e*/ 	.short	(.L_118 - .L_117)


	//   ....[0]....
.L_117:
        /*0d90*/ 	.word	0x000009b0


	//   ....[1]....
        /*0d94*/ 	.word	0x00008780


	//   ....[2]....
        /*0d98*/ 	.word	0x0000db60


	//----- nvinfo : EIATTR_MAX_THREADS
	.align		4
.L_118:
        /*0d9c*/ 	.byte	0x04, 0x05
        /*0d9e*/ 	.short	(.L_120 - .L_119)
.L_119:
        /*0da0*/ 	.word	0x00000180
        /*0da4*/ 	.word	0x00000001
        /*0da8*/ 	.word	0x00000001


	//----- nvinfo : EIATTR_CRS_STACK_SIZE
	.align		4
.L_120:
        /*0dac*/ 	.byte	0x04, 0x1e
        /*0dae*/ 	.short	(.L_122 - .L_121)
.L_121:
        /*0db0*/ 	.word	0x00000000


	//----- nvinfo : EIATTR_CBANK_PARAM_SIZE
	.align		4
.L_122:
        /*0db4*/ 	.byte	0x03, 0x19
        /*0db6*/ 	.short	0x0af0


	//----- nvinfo : EIATTR_PARAM_CBANK
	.align		4
        /*0db8*/ 	.byte	0x04, 0x0a
        /*0dba*/ 	.short	(.L_124 - .L_123)
	.align		4
.L_123:
        /*0dbc*/ 	.word	index@(.nv.constant0._ZN7cutlass13device_kernelIN5flash11enable_sm90INS1_16FlashAttnFwdSm90INS1_25CollectiveMainloopFwdSm90ILi2EN4cute5tupleIJNS5_1CILi1EEES8_S8_EEENS6_IJNS7_ILi128EEESA_SA_EEELi128ENS_10bfloat16_tEfNS_4arch4Sm90ELb0ELb0ELb0ELb1ELb1ELb0ELb0ELb1ELb1ELb1ELb0ELb0EEENS1_21CollectiveEpilogueFwdISB_S9_SC_SE_Li256ELb1ELb1ELb0ELb0EEENS1_36VarlenDynamicPersistentTileSchedulerILi128ELi128ELi256ELi128ELb0ELb1ELb1ELb0ELb1ELb1EEEEEEEEEvNT_6ParamsE)
        /*0dc0*/ 	.short	0x0210
        /*0dc2*/ 	.short	0x0af0


	//----- nvinfo : EIATTR_SW_WAR
	.align		4
.L_124:
        /*0dc4*/ 	.byte	0x04, 0x36
        /*0dc6*/ 	.short	(.L_126 - .L_125)
.L_125:
        /*0dc8*/ 	.word	0x00000008
.L_126:


//--------------------- .nv.info._ZN7cutlass13device_kernelIN5flash11enable_sm90INS1_16FlashAttnFwdSm90INS1_25CollectiveMainloopFwdSm90ILi2EN4cute5tupleIJNS5_1CILi1EEES8_S8_EEENS6_IJNS7_ILi128EEESA_SA_EEELi128ENS_10bfloat16_tEfNS_4arch4Sm90ELb0ELb0ELb0ELb1ELb1ELb1ELb0ELb1ELb1ELb1ELb0ELb0EEENS1_21CollectiveEpilogueFwdISB_S9_SC_SE_Li256ELb1ELb1ELb0ELb0EEENS1_36VarlenDynamicPersistentTileSchedulerILi128ELi128ELi256ELi128ELb0ELb1ELb1ELb0ELb1ELb1EEEEEEEEEvNT_6ParamsE --------------------------
	.section	.nv.info._ZN7cutlass13device_kernelIN5flash11enable_sm90INS1_16FlashAttnFwdSm90INS1_25CollectiveMainloopFwdSm90ILi2EN4cute5tupleIJNS5_1CILi1EEES8_S8_EEENS6_IJNS7_ILi128EEESA_SA_EEELi128ENS_10bfloat16_tEfNS_4arch4Sm90ELb0ELb0ELb0ELb1ELb1ELb1ELb0ELb1ELb1ELb1ELb0ELb0EEENS1_21CollectiveEpilogueFwdISB_S9_SC_SE_Li256ELb1ELb1ELb0ELb0EEENS1_36VarlenDynamicPersistentTileSchedulerILi128ELi128ELi256ELi128ELb0ELb1ELb1ELb0ELb1ELb1EEEEEEEEEvNT_6ParamsE,"",@"SHT_CUDA_INFO"
	.sectionflags	@""
	.align	4


	//----- nvinfo : EIATTR_CUDA_API_VERSION
	.align		4
        /*0000*/ 	.byte	0x04, 0x37
        /*0002*/ 	.short	(.L_128 - .L_127)
.L_127:
        /*0004*/ 	.word	0x00000082


	//----- nvinfo : EIATTR_KPARAM_INFO
	.align		4
.L_128:
        /*0008*/ 	.byte	0x04, 0x17
        /*000a*/ 	.short	(.L_130 - .L_129)
.L_129:
        /*000c*/ 	.word	0x00000000
        /*0010*/ 	.short	0x0000
        /*0012*/ 	.short	0x0070
        /*0014*/ 	.byte	0x00, 0xf0, 0x01, 0x2a


	//----- nvinfo : EIATTR_SPARSE_MMA_MASK
	.align		4
.L_130:
        /*0018*/ 	.byte	0x03, 0x50
        /*001a*/ 	.short	0x0000


	//----- nvinfo : EIATTR_MAXREG_COUNT
	.align		4
        /*001c*/ 	.byte	0x03, 0x1b
        /*001e*/ 	.short	0x00a8


	//----- nvinfo : EIATTR_NUM_BARRIERS
	.align		4
        /*0020*/ 	.byte	0x02, 0x4c
        /*0022*/ 	.byte	0x10
	.zero		1


	//----- nvinfo : EIATTR_EXTERNS
	.align		4
        /*0024*/ 	.byte	0x04, 0x0f
        /*0026*/ 	.short	(.L_132 - .L_131)


	//   ....[0]....
	.align		4
.L_131:
        /*0028*/ 	.word	index@(__assertfail)


	//----- nvinfo : EIATTR_ANNOTATIONS
	.align		4
.L_132:
        /*002c*/ 	.byte	0x04, 0x55
        /*002e*/ 	.short	(.L_134 - .L_133)


	//   ....[0]....
.L_133:
        /* <DEDUP_REMOVED lines=22> */


	//----- nvinfo : EIATTR_MERCURY_ISA_VERSION
	.align		4
.L_134:
        /*0178*/ 	.byte	0x03, 0x5f
        /*017a*/ 	.short	0x0101


	//----- nvinfo : EIATTR_UNUSED_LOAD_BYTE_OFFSET
	.align		4
        /*017c*/ 	.byte	0x04, 0x44
        /*017e*/ 	.short	(.L_136 - .L_135)


	//   ....[0]....
.L_135:
        /*0180*/ 	.word	0x00000a40
        /*0184*/ 	.word	0x0000fff0


	//   ....[1]....
        /*0188*/ 	.word	0x00011690
        /*018c*/ 	.word	0x0000fff0


	//----- nvinfo : EIATTR_INT_WARP_WIDE_INSTR_OFFSETS
	.align		4
.L_136:
        /*0190*/ 	.byte	0x04, 0x31
        /*0192*/ 	.short	(.L_138 - .L_137)


	//   ....[0]....
.L_137:
        /*0194*/ 	.word	0x00000120


	//   ....[1]....
        /*0198*/ 	.word	0x000001c0


	//   ....[2]....
        /*019c*/ 	.word	0x00000230


	//   ....[3]....
        /*01a0*/ 	.word	0x00015860


	//   ....[4]....
        /*01a4*/ 	.word	0x000158f0


	//   ....[5]....
        /*01a8*/ 	.word	0x000187c0


	//   ....[6]....
        /*01ac*/ 	.word	0x00018850


	//----- nvinfo : EIATTR_COOP_GROUP_MASK_REGIDS
	.align		4
.L_138:
        /*01b0*/ 	.byte	0x04, 0x29
        /*01b2*/ 	.short	(.L_140 - .L_139)


	//   ....[0]....
.L_139:
        /*01b4*/ 	.word	0xffffffff


	//   ....[1]....
        /*01b8*/ 	.word	0xffffffff


	//   ....[2]....
        /*01bc*/ 	.word	0xffffffff


	//   ....[3]....
        /*01c0*/ 	.word	0xffffffff


	//   ....[4]....
        /*01c4*/ 	.word	0xffffffff


	//   ....[5]....
        /*01c8*/ 	.word	0xffffffff


	//   ....[6]....
        /*01cc*/ 	.word	0xffffffff


	//   ....[7]....
        /*01d0*/ 	.word	0xffffffff


	//   ....[8]....
        /*01d4*/ 	.word	0xffffffff


	//   ....[9]....
        /*01d8*/ 	.word	0xffffffff


	//   ....[10]....
        /*01dc*/ 	.word	0xffffffff


	//   ....[11]....
        /*01e0*/ 	.word	0xffffffff


	//   ....[12]....
        /*01e4*/ 	.word	0xffffffff


	//   ....[13]....
        /*01e8*/ 	.word	0xffffffff


	//   ....[14]....
        /*01ec*/ 	.word	0xffffffff


	//   ....[15]....
        /*01f0*/ 	.word	0xffffffff


	//   ....[16]....
        /*01f4*/ 	.word	0xffffffff


	//   ....[17]....
        /*01f8*/ 	.word	0xffffffff


	//   ....[18]....
        /*01fc*/ 	.word	0xffffffff


	//   ....[19]....
        /*0200*/ 	.word	0xffffffff


	//   ....[20]....
        /*0204*/ 	.word	0xffffffff


	//   ....[21]....
        /*0208*/ 	.word	0xffffffff


	//   ....[22]....
        /*020c*/ 	.word	0xffffffff


	//   ....[23]....
        /*0210*/ 	.word	0xffffffff


	//   ....[24]....
        /*0214*/ 	.word	0xffffffff


	//   ....[25]....
        /*0218*/ 	.word	0xffffffff


	//   ....[26]....
        /*021c*/ 	.word	0xffffffff


	//   ....[27]....
        /*0220*/ 	.word	0xffffffff


	//   ....[28]....
        /*0224*/ 	.word	0xffffffff


	//   ....[29]....
        /*0228*/ 	.word	0xffffffff


	//   ....[30]....
        /*022c*/ 	.word	0xffffffff


	//   ....[31]....
        /*0230*/ 	.word	0xffffffff


	//   ....[32]....
        /*0234*/ 	.word	0xffffffff


	//   ....[33]....
        /*0238*/ 	.word	0xffffffff


	//   ....[34]....
        /*023c*/ 	.word	0xffffffff


	//   ....[35]....
        /*0240*/ 	.word	0xffffffff


	//   ....[36]....
        /*0244*/ 	.word	0xffffffff


	//   ....[37]....
        /*0248*/ 	.word	0xffffffff


	//   ....[38]....
        /*024c*/ 	.word	0xffffffff


	//   ....[39]....
        /*0250*/ 	.word	0xffffffff


	//   ....[40]....
        /*0254*/ 	.word	0xffffffff


	//   ....[41]....
        /*0258*/ 	.word	0xffffffff


	//   ....[42]....
        /*025c*/ 	.word	0xffffffff


	//   ....[43]....
        /*0260*/ 	.word	0xffffffff


	//   ....[44]....
        /*0264*/ 	.word	0xffffffff


	//   ....[45]....
        /*0268*/ 	.word	0xffffffff


	//   ....[46]....
        /*026c*/ 	.word	0xffffffff


	//   ....[47]....
        /*0270*/ 	.word	0xffffffff


	//   ....[48]....
        /*0274*/ 	.word	0xffffffff


	//   ....[49]....
        /*0278*/ 	.word	0xffffffff


	//   ....[50]....
        /*027c*/ 	.word	0xffffffff


	//   ....[51]....
        /*0280*/ 	.word	0xffffffff


	//   ....[52]....
        /*0284*/ 	.word	0xffffffff


	//   ....[53]....
        /*0288*/ 	.word	0xffffffff


	//   ....[54]....
        /*028c*/ 	.word	0xffffffff


	//   ....[55]....
        /*0290*/ 	.word	0xffffffff


	//   ....[56]....
        /*0294*/ 	.word	0xffffffff


	//   ....[57]....
        /*0298*/ 	.word	0xffffffff


	//   ....[58]....
        /*029c*/ 	.word	0xffffffff


	//   ....[59]....
        /*02a0*/ 	.word	0xffffffff


	//   ....[60]....
        /*02a4*/ 	.word	0xffffffff


	//   ....[61]....
        /*02a8*/ 	.word	0xffffffff


	//   ....[62]....
        /*02ac*/ 	.word	0xffffffff


	//   ....[63]....
        /*02b0*/ 	.word	0xffffffff


	//   ....[64]....
        /*02b4*/ 	.word	0xffffffff


	//   ....[65]....
        /*02b8*/ 	.word	0xffffffff


	//   ....[66]....
        /*02bc*/ 	.word	0xffffffff


	//   ....[67]....
        /*02c0*/ 	.word	0xffffffff


	//   ....[68]....
        /*02c4*/ 	.word	0xffffffff


	//   ....[69]....
        /*02c8*/ 	.word	0xffffffff


	//   ....[70]....
        /*02cc*/ 	.word	0xffffffff


	//   ....[71]....
        /*02d0*/ 	.word	0xffffffff


	//   ....[72]....
        /*02d4*/ 	.word	0xffffffff


	//   ....[73]....
        /*02d8*/ 	.word	0xffffffff


	//   ....[74]....
        /*02dc*/ 	.word	0xffffffff


	//   ....[75]....
        /*02e0*/ 	.word	0xffffffff


	//   ....[76]....
        /*02e4*/ 	.word	0xffffffff


	//   ....[77]....
        /*02e8*/ 	.word	0xffffffff


	//   ....[78]....
        /*02ec*/ 	.word	0xffffffff


	//   ....[79]....
        /*02f0*/ 	.word	0xffffffff


	//   ....[80]....
        /*02f4*/ 	.word	0xffffffff


	//   ....[81]....
        /*02f8*/ 	.word	0xffffffff


	//   ....[82]....
        /*02fc*/ 	.word	0xffffffff


	//   ....[83]....
        /*0300*/ 	.word	0xffffffff


	//   ....[84]....
        /*0304*/ 	.word	0xffffffff


	//   ....[85]....
        /*0308*/ 	.word	0xffffffff


	//   ....[86]....
        /*030c*/ 	.word	0xffffffff


	//   ....[87]....
        /*0310*/ 	.word	0xffffffff


	//   ....[88]....
        /*0314*/ 	.word	0xffffffff


	//   ....[89]....
        /*0318*/ 	.word	0xffffffff


	//   ....[90]....
        /*031c*/ 	.word	0xffffffff


	//   ....[91]....
        /*0320*/ 	.word	0xffffffff


	//   ....[92]....
        /*0324*/ 	.word	0xffffffff


	//   ....[93]....
        /*0328*/ 	.word	0xffffffff


	//   ....[94]....
        /*032c*/ 	.word	0xffffffff


	//   ....[95]....
        /*0330*/ 	.word	0xffffffff


	//   ....[96]....
        /*0334*/ 	.word	0xffffffff


	//   ....[97]....
        /*0338*/ 	.word	0xffffffff


	//   ....[98]....
        /*033c*/ 	.word	0xffffffff


	//   ....[99]....
        /*0340*/ 	.word	0xffffffff


	//   ....[100]....
        /*0344*/ 	.word	0xffffffff


	//   ....[101]....
        /*0348*/ 	.word	0xffffffff


	//   ....[102]....
        /*034c*/ 	.word	0xffffffff


	//   ....[103]....
        /*0350*/ 	.word	0xffffffff


	//   ....[104]....
        /*0354*/ 	.word	0xffffffff


	//   ....[105]....
        /*0358*/ 	.word	0xffffffff


	//   ....[106]....
        /*035c*/ 	.word	0xffffffff


	//   ....[107]....
        /*0360*/ 	.word	0xffffffff


	//   ....[108]....
        /*0364*/ 	.word	0xffffffff


	//   ....[109]....
        /*0368*/ 	.word	0xffffffff


	//   ....[110]....
        /*036c*/ 	.word	0xffffffff


	//   ....[111]....
        /*0370*/ 	.word	0xffffffff


	//   ....[112]....
        /*0374*/ 	.word	0xffffffff


	//   ....[113]....
        /*0378*/ 	.word	0xffffffff


	//   ....[114]....
        /*037c*/ 	.word	0xffffffff


	//   ....[115]....
        /*0380*/ 	.word	0xffffffff


	//   ....[116]....
        /*0384*/ 	.word	0xffffffff


	//   ....[117]....
        /*0388*/ 	.word	0xffffffff


	//   ....[118]....
        /*038c*/ 	.word	0xffffffff


	//   ....[119]....
        /*0390*/ 	.word	0xffffffff


	//   ....[120]....
        /*0394*/ 	.word	0xffffffff


	//   ....[121]....
        /*0398*/ 	.word	0xffffffff


	//   ....[122]....
        /*039c*/ 	.word	0xffffffff


	//   ....[123]....
        /*03a0*/ 	.word	0xffffffff


	//   ....[124]....
        /*03a4*/ 	.word	0xffffffff


	//   ....[125]....
        /*03a8*/ 	.word	0xffffffff


	//   ....[126]....
        /*03ac*/ 	.word	0xffffffff


	//   ....[127]....
        /*03b0*/ 	.word	0xffffffff


	//   ....[128]....
        /*03b4*/ 	.word	0xffffffff


	//   ....[129]....
        /*03b8*/ 	.word	0xffffffff


	//   ....[130]....
        /*03bc*/ 	.word	0xffffffff


	//   ....[131]....
        /*03c0*/ 	.word	0xffffffff


	//   ....[132]....
        /*03c4*/ 	.word	0xffffffff


	//   ....[133]....
        /*03c8*/ 	.word	0xffffffff


	//   ....[134]....
        /*03cc*/ 	.word	0xffffffff


	//   ....[135]....
        /*03d0*/ 	.word	0xffffffff


	//   ....[136]....
        /*03d4*/ 	.word	0xffffffff


	//   ....[137]....
        /*03d8*/ 	.word	0xffffffff


	//   ....[138]....
        /*03dc*/ 	.word	0xffffffff


	//   ....[139]....
        /*03e0*/ 	.word	0xffffffff


	//   ....[140]....
        /*03e4*/ 	.word	0xffffffff


	//   ....[141]....
        /*03e8*/ 	.word	0xffffffff


	//   ....[142]....
        /*03ec*/ 	.word	0xffffffff


	//   ....[143]....
        /*03f0*/ 	.word	0xffffffff


	//   ....[144]....
        /*03f4*/ 	.word	0xffffffff


	//   ....[145]....
        /*03f8*/ 	.word	0xffffffff


	//   ....[146]....
        /*03fc*/ 	.word	0xffffffff


	//   ....[147]....
        /*0400*/ 	.word	0xffffffff


	//   ....[148]....
        /*0404*/ 	.word	0xffffffff


	//   ....[149]....
        /*0408*/ 	.word	0xffffffff


	//   ....[150]....
        /*040c*/ 	.word	0xffffffff


	//   ....[151]....
        /*0410*/ 	.word	0xffffffff


	//   ....[152]....
        /*0414*/ 	.word	0xffffffff


	//   ....[153]....
        /*0418*/ 	.word	0xffffffff


	//   ....[154]....
        /*041c*/ 	.word	0xffffffff


	//   ....[155]....
        /*0420*/ 	.word	0xffffffff


	//   ....[156]....
        /*0424*/ 	.word	0xffffffff


	//   ....[157]....
        /*0428*/ 	.word	0xffffffff


	//   ....[158]....
        /*042c*/ 	.word	0xffffffff


	//   ....[159]....
        /*0430*/ 	.word	0xffffffff


	//   ....[160]....
        /*0434*/ 	.word	0xffffffff


	//   ....[161]....
        /*0438*/ 	.word	0xffffffff


	//   ....[162]....
        /*043c*/ 	.word	0xffffffff


	//   ....[163]....
        /*0440*/ 	.word	0xffffffff


	//   ....[164]....
        /*0444*/ 	.word	0xffffffff


	//   ....[165]....
        /*0448*/ 	.word	0xffffffff


	//   ....[166]....
        /*044c*/ 	.word	0xffffffff


	//   ....[167]....
        /*0450*/ 	.word	0xffffffff


	//   ....[168]....
        /*0454*/ 	.word	0xffffffff


	//   ....[169]....
        /*0458*/ 	.word	0xffffffff


	//   ....[170]....
        /*045c*/ 	.word	0xffffffff


	//   ....[171]....
        /*0460*/ 	.word	0xffffffff


	//   ....[172]....
        /*0464*/ 	.word	0xffffffff


	//   ....[173]....
        /*0468*/ 	.word	0xffffffff


	//   ....[174]....
        /*046c*/ 	.word	0xffffffff


	//   ....[175]....
        /*0470*/ 	.word	0xffffffff


	//   ....[176]....
        /*0474*/ 	.word	0xffffffff


	//   ....[177]....
        /*0478*/ 	.word	0xffffffff


	//   ....[178]....
        /*047c*/ 	.word	0xffffffff


	//   ....[179]....
        /*0480*/ 	.word	0xffffffff


	//   ....[180]....
        /*0484*/ 	.word	0xffffffff


	//   ....[181]....
        /*0488*/ 	.word	0xffffffff


	//   ....[182]....
        /*048c*/ 	.word	0xffffffff


	//   ....[183]....
        /*0490*/ 	.word	0xffffffff


	//   ....[184]....
        /*0494*/ 	.word	0xffffffff


	//   ....[185]....
        /*0498*/ 	.word	0xffffffff


	//   ....[186]....
        /*049c*/ 	.word	0xffffffff


	//   ....[187]....
        /*04a0*/ 	.word	0xffffffff


	//   ....[188]....
        /*04a4*/ 	.word	0xffffffff


	//   ....[189]....
        /*04a8*/ 	.word	0xffffffff


	//   ....[190]....
        /*04ac*/ 	.word	0xffffffff


	//   ....[191]....
        /*04b0*/ 	.word	0xffffffff


	//   ....[192]....
        /*04b4*/ 	.word	0xffffffff


	//   ....[193]....
        /*04b8*/ 	.word	0xffffffff


	//   ....[194]....
        /*04bc*/ 	.word	0xffffffff


	//   ....[195]....
        /*04c0*/ 	.word	0x0500000f


	//   ....[196]....
        /*04c4*/ 	.word	0x0500000f


	//   ....[197]....
        /*04c8*/ 	.word	0x0500000f


	//   ....[198]....
        /*04cc*/ 	.word	0x0500000f


	//   ....[199]....
        /*04d0*/ 	.word	0x0500000f


	//   ....[200]....
        /*04d4*/ 	.word	0x0500000f


	//   ....[201]....
        /*04d8*/ 	.word	0x0500000f


	//   ....[202]....
        /*04dc*/ 	.word	0x0500000f


	//   ....[203]....
        /*04e0*/ 	.word	0x0500000f


	//   ....[204]....
        /*04e4*/ 	.word	0x0500000f


	//   ....[205]....
        /*04e8*/ 	.word	0x0500000f


	//   ....[206]....
        /*04ec*/ 	.word	0x0500000f


	//   ....[207]....
        /*04f0*/ 	.word	0x0500000f


	//   ....[208]....
        /*04f4*/ 	.word	0x0500000f


	//   ....[209]....
        /*04f8*/ 	.word	0x0500000f


	//   ....[210]....
        /*04fc*/ 	.word	0x0500000f


	//   ....[211]....
        /*0500*/ 	.word	0x0500000f


	//   ....[212]....
        /*0504*/ 	.word	0x0500000f


	//   ....[213]....
        /*0508*/ 	.word	0x0500000f


	//   ....[214]....
        /*050c*/ 	.word	0x0500000f


	//   ....[215]....
        /*0510*/ 	.word	0x0500000f


	//   ....[216]....
        /*0514*/ 	.word	0x0500000f


	//   ....[217]....
        /*0518*/ 	.word	0x0500000f


	//   ....[218]....
        /*051c*/ 	.word	0x0500000f


	//   ....[219]....
        /*0520*/ 	.word	0x0500000f


	//   ....[220]....
        /*0524*/ 	.word	0x0500000f


	//   ....[221]....
        /*0528*/ 	.word	0x0500000f


	//   ....[222]....
        /*052c*/ 	.word	0x0500000f


	//   ....[223]....
        /*0530*/ 	.word	0x0500000f


	//   ....[224]....
        /*0534*/ 	.word	0x0500000f


	//   ....[225]....
        /*0538*/ 	.word	0x0500000f


	//   ....[226]....
        /*053c*/ 	.word	0x0500000f


	//   ....[227]....
        /*0540*/ 	.word	0x0500000f


	//   ....[228]....
        /*0544*/ 	.word	0x0500000f


	//   ....[229]....
        /*0548*/ 	.word	0x0500000f


	//   ....[230]....
        /*054c*/ 	.word	0x0500000f


	//   ....[231]....
        /*0550*/ 	.word	0x0500000f


	//   ....[232]....
        /*0554*/ 	.word	0x0500000f


	//   ....[233]....
        /*0558*/ 	.word	0x0500000f


	//   ....[234]....
        /*055c*/ 	.word	0x0500000f


	//   ....[235]....
        /*0560*/ 	.word	0x0500000f


	//   ....[236]....
        /*0564*/ 	.word	0x0500000f


	//   ....[237]....
        /*0568*/ 	.word	0x0500000f


	//   ....[238]....
        /*056c*/ 	.word	0x0500000f


	//   ....[239]....
        /*0570*/ 	.word	0x0500000f


	//   ....[240]....
        /*0574*/ 	.word	0x0500000f


	//   ....[241]....
        /*0578*/ 	.word	0x0500000f


	//   ....[242]....
        /*057c*/ 	.word	0x0500000f


	//   ....[243]....
        /*0580*/ 	.word	0x0500000f


	//   ....[244]....
        /*0584*/ 	.word	0x0500000f


	//   ....[245]....
        /*0588*/ 	.word	0x0500000f


	//   ....[246]....
        /*058c*/ 	.word	0x0500000f


	//   ....[247]....
        /*0590*/ 	.word	0x0500000f


	//   ....[248]....
        /*0594*/ 	.word	0x0500000f


	//   ....[249]....
        /*0598*/ 	.word	0x0500000f


	//   ....[250]....
        /*059c*/ 	.word	0x0500000f


	//   ....[251]....
        /*05a0*/ 	.word	0x0500000f


	//   ....[252]....
        /*05a4*/ 	.word	0x0500000f


	//   ....[253]....
        /*05a8*/ 	.word	0x0500000f


	//   ....[254]....
        /*05ac*/ 	.word	0x0500000f


	//   ....[255]....
        /*05b0*/ 	.word	0x0500000f


	//   ....[0]....
        /*05b4*/ 	.word	0x0500000f


	//   ....[1]....
        /*05b8*/ 	.word	0x0500000f


	//   ....[2]....
        /*05bc*/ 	.word	0x0500000f


	//   ....[3]....
        /*05c0*/ 	.word	0x0500000f


	//   ....[4]....
        /*05c4*/ 	.word	0x0500000f


	//   ....[5]....
        /*05c8*/ 	.word	0x0500000f


	//   ....[6]....
        /*05cc*/ 	.word	0x0500000f


	//   ....[7]....
        /*05d0*/ 	.word	0x0500000f


	//   ....[8]....
        /*05d4*/ 	.word	0x0500000f


	//   ....[9]....
        /*05d8*/ 	.word	0x0500000f


	//   ....[10]....
        /*05dc*/ 	.word	0x0500000f


	//   ....[11]....
        /*05e0*/ 	.word	0x0500000f


	//   ....[12]....
        /*05e4*/ 	.word	0x0500000f


	//   ....[13]....
        /*05e8*/ 	.word	0x0500000f


	//   ....[14]....
        /*05ec*/ 	.word	0x0500000f


	//   ....[15]....
        /*05f0*/ 	.word	0x0500000f


	//   ....[16]....
        /*05f4*/ 	.word	0x0500000f


	//   ....[17]....
        /*05f8*/ 	.word	0x0500000f


	//   ....[18]....
        /*05fc*/ 	.word	0x0500000f


	//   ....[19]....
        /*0600*/ 	.word	0x0500000f


	//   ....[20]....
        /*0604*/ 	.word	0x0500000f


	//   ....[21]....
        /*0608*/ 	.word	0x0500000f


	//   ....[22]....
        /*060c*/ 	.word	0x0500000f


	//   ....[23]....
        /*0610*/ 	.word	0x0500000f


	//   ....[24]....
        /*0614*/ 	.word	0x0500000f


	//   ....[25]....
        /*0618*/ 	.word	0x0500000f


	//   ....[26]....
        /*061c*/ 	.word	0x0500000f


	//   ....[27]....
        /*0620*/ 	.word	0x0500000f


	//   ....[28]....
        /*0624*/ 	.word	0x0500000f


	//   ....[29]....
        /*0628*/ 	.word	0x0500000f


	//   ....[30]....
        /*062c*/ 	.word	0x0500000f


	//   ....[31]....
        /*0630*/ 	.word	0x0500000f


	//   ....[32]....
        /*0634*/ 	.word	0x0500000f


	//   ....[33]....
        /*0638*/ 	.word	0x0500000f


	//   ....[34]....
        /*063c*/ 	.word	0x0500000f


	//   ....[35]....
        /*0640*/ 	.word	0x0500000f


	//   ....[36]....
        /*0644*/ 	.word	0x0500000f


	//   ....[37]....
        /*0648*/ 	.word	0x0500000f


	//   ....[38]....
        /*064c*/ 	.word	0x0500000f


	//   ....[39]....
        /*0650*/ 	.word	0x0500000f


	//   ....[40]....
        /*0654*/ 	.word	0x0500000f


	//   ....[41]....
        /*0658*/ 	.word	0x0500000f


	//   ....[42]....
        /*065c*/ 	.word	0x0500000f


	//   ....[43]....
        /*0660*/ 	.word	0x0500000f


	//   ....[44]....
        /*0664*/ 	.word	0x0500000f


	//   ....[45]....
        /*0668*/ 	.word	0x0500000f


	//   ....[46]....
        /*066c*/ 	.word	0x0500000f


	//   ....[47]....
        /*0670*/ 	.word	0x0500000f


	//   ....[48]....
        /*0674*/ 	.word	0x0500000f


	//   ....[49]....
        /*0678*/ 	.word	0x0500000f


	//   ....[50]....
        /*067c*/ 	.word	0x0500000f


	//   ....[51]....
        /*0680*/ 	.word	0x0500000f


	//   ....[52]....
        /*0684*/ 	.word	0x0500000f


	//   ....[53]....
        /*0688*/ 	.word	0x0500000f


	//   ....[54]....
        /*068c*/ 	.word	0x0500000f


	//   ....[55]....
        /*0690*/ 	.word	0x0500000f


	//   ....[56]....
        /*0694*/ 	.word	0x0500000f


	//   ....[57]....
        /*0698*/ 	.word	0x0500000f


	//   ....[58]....
        /*069c*/ 	.word	0x0500000f


	//   ....[59]....
        /*06a0*/ 	.word	0x0500000f


	//   ....[60]....
        /*06a4*/ 	.word	0x0500000f


	//   ....[61]....
        /*06a8*/ 	.word	0x0500000f


	//   ....[62]....
        /*06ac*/ 	.word	0x0500000f


	//   ....[63]....
        /*06b0*/ 	.word	0x0500000f


	//   ....[64]....
        /*06b4*/ 	.word	0x0500000f


	//   ....[65]....
        /*06b8*/ 	.word	0x0500000f


	//   ....[66]....
        /*06bc*/ 	.word	0x0500000f


	//   ....[67]....
        /*06c0*/ 	.word	0x0500000f


	//   ....[68]....
        /*06c4*/ 	.word	0x0500000f


	//   ....[69]....
        /*06c8*/ 	.word	0x0500000f


	//   ....[70]....
        /*06cc*/ 	.word	0x0500000f


	//   ....[71]....
        /*06d0*/ 	.word	0x0500000f


	//   ....[72]....
        /*06d4*/ 	.word	0x0500000f


	//   ....[73]....
        /*06d8*/ 	.word	0x0500000f


	//   ....[74]....
        /*06dc*/ 	.word	0x0500000f


	//   ....[75]....
        /*06e0*/ 	.word	0x0500000f


	//   ....[76]....
        /*06e4*/ 	.word	0x0500000f


	//   ....[77]....
        /*06e8*/ 	.word	0x0500000f


	//   ....[78]....
        /*06ec*/ 	.word	0x0500000f


	//   ....[79]....
        /*06f0*/ 	.word	0x0500000f


	//----- nvinfo : EIATTR_COOP_GROUP_INSTR_OFFSETS
	.align		4
.L_140:
        /*06f4*/ 	.byte	0x04, 0x28
        /*06f6*/ 	.short	(.L_142 - .L_141)


	//   ....[0]....
.L_141:
        /*06f8*/ 	.word	0x00000060


	//   ....[1]....
        /*06fc*/ 	.word	0x00000130


	//   ....[2]....
        /*0700*/ 	.word	0x000001e0


	//   ....[3]....
        /*0704*/ 	.word	0x000003a0


	//   ....[4]....
        /*0708*/ 	.word	0x00000500


	//   ....[5]....
        /*070c*/ 	.word	0x00000620


	//   ....[6]....
        /*0710*/ 	.word	0x00000780


	//   ....[7]....
        /*0714*/ 	.word	0x00003040


	//   ....[8]....
        /*0718*/ 	.word	0x00003050


	//   ....[9]....
        /*071c*/ 	.word	0x000037c0


	//   ....[10]....
        /*0720*/ 	.word	0x000037d0


	//   ....[11]....
        /*0724*/ 	.word	0x00003f40


	//   ....[12]....
        /*0728*/ 	.word	0x00003f50


	//   ....[13]....
        /*072c*/ 	.word	0x000046b0


	//   ....[14]....
        /*0730*/ 	.word	0x000046c0


	//   ....[15]....
        /*0734*/ 	.word	0x00005800


	//   ....[16]....
        /*0738*/ 	.word	0x00005810


	//   ....[17]....
        /*073c*/ 	.word	0x00006000


	//   ....[18]....
        /*0740*/ 	.word	0x00006010


	//   ....[19]....
        /*0744*/ 	.word	0x000067e0


	//   ....[20]....
        /*0748*/ 	.word	0x000067f0


	//   ....[21]....
        /*074c*/ 	.word	0x00006fc0


	//   ....[22]....
        /*0750*/ 	.word	0x00006fd0


	//   ....[23]....
        /*0754*/ 	.word	0x000079c0


	//   ....[24]....
        /*0758*/ 	.word	0x000079d0


	//   ....[25]....
        /*075c*/ 	.word	0x00007ae0


	//   ....[26]....
        /*0760*/ 	.word	0x00007af0


	//   ....[27]....
        /*0764*/ 	.word	0x00007c10


	//   ....[28]....
        /*0768*/ 	.word	0x00007c20


	//   ....[29]....
        /*076c*/ 	.word	0x00007d40


	//   ....[30]....
        /*0770*/ 	.word	0x00007d50


	//   ....[31]....
        /*0774*/ 	.word	0x000080f0


	//   ....[32]....
        /*0778*/ 	.word	0x00008110


	//   ....[33]....
        /*077c*/ 	.word	0x000081f0


	//   ....[34]....
        /*0780*/ 	.word	0x00008210


	//   ....[35]....
        /*0784*/ 	.word	0x000082f0


	//   ....[36]....
        /*0788*/ 	.word	0x00008310


	//   ....[37]....
        /*078c*/ 	.word	0x000083f0


	//   ....[38]....
        /*0790*/ 	.word	0x00008410


	//   ....[39]....
        /*0794*/ 	.word	0x00008900


	//   ....[40]....
        /*0798*/ 	.word	0x00008e60


	//   ....[41]....
        /*079c*/ 	.word	0x00008e70


	//   ....[42]....
        /*07a0*/ 	.word	0x00008e80


	//   ....[43]....
        /*07a4*/ 	.word	0x00008e90


	//   ....[44]....
        /*07a8*/ 	.word	0x0000a880


	//   ....[45]....
        /*07ac*/ 	.word	0x0000a890


	//   ....[46]....
        /*07b0*/ 	.word	0x0000a8a0


	//   ....[47]....
        /*07b4*/ 	.word	0x0000a8b0


	//   ....[48]....
        /*07b8*/ 	.word	0x0000d3c0


	//   ....[49]....
        /*07bc*/ 	.word	0x0000d4a0


	//   ....[50]....
        /*07c0*/ 	.word	0x0000da70


	//   ....[51]....
        /*07c4*/ 	.word	0x0000db10


	//   ....[52]....
        /*07c8*/ 	.word	0x0000f740


	//   ....[53]....
        /*07cc*/ 	.word	0x0000f750


	//   ....[54]....
        /*07d0*/ 	.word	0x0000f780


	//   ....[55]....
        /*07d4*/ 	.word	0x0000f7a0


	//   ....[56]....
        /*07d8*/ 	.word	0x00010cd0


	//   ....[57]....
        /*07dc*/ 	.word	0x00010d00


	//   ....[58]....
        /*07e0*/ 	.word	0x00010db0


	//   ....[59]....
        /*07e4*/ 	.word	0x00011030


	//   ....[60]....
        /*07e8*/ 	.word	0x000120a0


	//   ....[61]....
        /*07ec*/ 	.word	0x000120e0


	//   ....[62]....
        /*07f0*/ 	.word	0x00012120


	//   ....[63]....
        /*07f4*/ 	.word	0x00012150


	//   ....[64]....
        /*07f8*/ 	.word	0x00012710


	//   ....[65]....
        /*07fc*/ 	.word	0x00012740


	//   ....[66]....
        /*0800*/ 	.word	0x00012800


	//   ....[67]....
        /*0804*/ 	.word	0x00012820


	//   ....[68]....
        /*0808*/ 	.word	0x000128e0


	//   ....[69]....
        /*080c*/ 	.word	0x00012900


	//   ....[70]....
        /*0810*/ 	.word	0x000129d0


	//   ....[71]....
        /*0814*/ 	.word	0x000129f0


	//   ....[72]....
        /*0818*/ 	.word	0x000131e0


	//   ....[73]....
        /*081c*/ 	.word	0x000131f0


	//   ....[74]....
        /*0820*/ 	.word	0x00013300


	//   ....[75]....
        /*0824*/ 	.word	0x00013310


	//   ....[76]....
        /*0828*/ 	.word	0x00013420


	//   ....[77]....
        /*082c*/ 	.word	0x00013430


	//   ....[78]....
        /*0830*/ 	.word	0x00013540


	//   ....[79]....
        /*0834*/ 	.word	0x00013550


	//   ....[80]....
        /*0838*/ 	.word	0x000136c0


	//   ....[81]....
        /*083c*/ 	.word	0x00013870


	//   ....[82]....
        /*0840*/ 	.word	0x000138a0


	//   ....[83]....
        /*0844*/ 	.word	0x000138d0


	//   ....[84]....
        /*0848*/ 	.word	0x00013900


	//   ....[85]....
        /*084c*/ 	.word	0x00013930


	//   ....[86]....
        /*0850*/ 	.word	0x00013960


	//   ....[87]....
        /*0854*/ 	.word	0x00013ad0


	//   ....[88]....
        /*0858*/ 	.word	0x00013b00


	//   ....[89]....
        /*085c*/ 	.word	0x00013b30


	//   ....[90]....
        /*0860*/ 	.word	0x00013b60


	//   ....[91]....
        /*0864*/ 	.word	0x00013b90


	//   ....[92]....
        /*0868*/ 	.word	0x00013bc0


	//   ....[93]....
        /*086c*/ 	.word	0x00013c50


	//   ....[94]....
        /*0870*/ 	.word	0x00013c80


	//   ....[95]....
        /*0874*/ 	.word	0x00013d00


	//   ....[96]....
        /*0878*/ 	.word	0x000147d0


	//   ....[97]....
        /*087c*/ 	.word	0x000163a0


	//   ....[98]....
        /*0880*/ 	.word	0x000163c0


	//   ....[99]....
        /*0884*/ 	.word	0x00016460


	//   ....[100]....
        /*0888*/ 	.word	0x00016480


	//   ....[101]....
        /*088c*/ 	.word	0x00016510


	//   ....[102]....
        /*0890*/ 	.word	0x00016530


	//   ....[103]....
        /*0894*/ 	.word	0x000165c0


	//   ....[104]....
        /*0898*/ 	.word	0x000165e0


	//   ....[105]....
        /*089c*/ 	.word	0x00016670


	//   ....[106]....
        /*08a0*/ 	.word	0x00016690


	//   ....[107]....
        /*08a4*/ 	.word	0x00016720


	//   ....[108]....
        /*08a8*/ 	.word	0x00016740


	//   ....[109]....
        /*08ac*/ 	.word	0x000167d0


	//   ....[110]....
        /*08b0*/ 	.word	0x000167f0


	//   ....[111]....
        /*08b4*/ 	.word	0x00016800


	//   ....[112]....
        /*08b8*/ 	.word	0x00016880


	//   ....[113]....
        /*08bc*/ 	.word	0x00016fc0


	//   ....[114]....
        /*08c0*/ 	.word	0x00016ff0


	//   ....[115]....
        /*08c4*/ 	.word	0x00017050


	//   ....[116]....
        /*08c8*/ 	.word	0x00017090


	//   ....[117]....
        /*08cc*/ 	.word	0x000170d0


	//   ....[118]....
        /*08d0*/ 	.word	0x00017130


	//   ....[119]....
        /*08d4*/ 	.word	0x00017180


	//   ....[120]....
        /*08d8*/ 	.word	0x000171d0


	//   ....[121]....
        /*08dc*/ 	.word	0x00017220


	//   ....[122]....
        /*08e0*/ 	.word	0x00017270


	//   ....[123]....
        /*08e4*/ 	.word	0x000172b0


	//   ....[124]....
        /*08e8*/ 	.word	0x00017310


	//   ....[125]....
        /*08ec*/ 	.word	0x00017360


	//   ....[126]....
        /*08f0*/ 	.word	0x000173b0


	//   ....[127]....
        /*08f4*/ 	.word	0x000173d0


	//   ....[128]....
        /*08f8*/ 	.word	0x00017410


	//   ....[129]....
        /*08fc*/ 	.word	0x00017b70


	//   ....[130]....
        /*0900*/ 	.word	0x00017ba0


	//   ....[131]....
        /*0904*/ 	.word	0x00017c00


	//   ....[132]....
        /*0908*/ 	.word	0x00017c10


	//   ....[133]....
        /*090c*/ 	.word	0x00017c60


	//   ....[134]....
        /*0910*/ 	.word	0x00017c70


	//   ....[135]....
        /*0914*/ 	.word	0x00017cc0


	//   ....[136]....
        /*0918*/ 	.word	0x00017cd0


	//   ....[137]....
        /*091c*/ 	.word	0x00017d20


	//   ....[138]....
        /*0920*/ 	.word	0x00017d30


	//   ....[139]....
        /*0924*/ 	.word	0x00017d80


	//   ....[140]....
        /*0928*/ 	.word	0x00017d90


	//   ....[141]....
        /*092c*/ 	.word	0x00017de0


	//   ....[142]....
        /*0930*/ 	.word	0x00017df0


	//   ....[143]....
        /*0934*/ 	.word	0x00017e00


	//   ....[144]....
        /*0938*/ 	.word	0x00017e50


	//   ....[145]....
        /*093c*/ 	.word	0x000180b0


	//   ....[146]....
        /*0940*/ 	.word	0x000180d0


	//   ....[147]....
        /*0944*/ 	.word	0x000180e0


	//   ....[148]....
        /*0948*/ 	.word	0x00018150


	//   ....[149]....
        /*094c*/ 	.word	0x00018160


	//   ....[150]....
        /*0950*/ 	.word	0x000181d0


	//   ....[151]....
        /*0954*/ 	.word	0x000181e0


	//   ....[152]....
        /*0958*/ 	.word	0x00018250


	//   ....[153]....
        /*095c*/ 	.word	0x00018260


	//   ....[154]....
        /*0960*/ 	.word	0x000182d0


	//   ....[155]....
        /*0964*/ 	.word	0x000182e0


	//   ....[156]....
        /*0968*/ 	.word	0x00018350


	//   ....[157]....
        /*096c*/ 	.word	0x00018360


	//   ....[158]....
        /*0970*/ 	.word	0x000183d0


	//   ....[159]....
        /*0974*/ 	.word	0x000183e0


	//   ....[160]....
        /*0978*/ 	.word	0x000183f0


	//   ....[161]....
        /*097c*/ 	.word	0x000189a0


	//   ....[162]....
        /*0980*/ 	.word	0x000189e0


	//   ....[163]....
        /*0984*/ 	.word	0x00018a10


	//   ....[164]....
        /*0988*/ 	.word	0x00018a40


	//   ....[165]....
        /*098c*/ 	.word	0x00018a50


	//   ....[166]....
        /*0990*/ 	.word	0x00018a70


	//   ....[167]....
        /*0994*/ 	.word	0x00018ae0


	//   ....[168]....
        /*0998*/ 	.word	0x00018b00


	//   ....[169]....
        /*099c*/ 	.word	0x00018b60


	//   ....[170]....
        /*09a0*/ 	.word	0x00018b80


	//   ....[171]....
        /*09a4*/ 	.word	0x00018be0


	//   ....[172]....
        /*09a8*/ 	.word	0x00018c00


	//   ....[173]....
        /*09ac*/ 	.word	0x00018c60


	//   ....[174]....
        /*09b0*/ 	.word	0x00018c80


	//   ....[175]....
        /*09b4*/ 	.word	0x00018cd0


	//   ....[176]....
        /*09b8*/ 	.word	0x00018cf0


	//   ....[177]....
        /*09bc*/ 	.word	0x000190f0


	//   ....[178]....
        /*09c0*/ 	.word	0x00019140


	//   ....[179]....
        /*09c4*/ 	.word	0x00019170


	//   ....[180]....
        /*09c8*/ 	.word	0x00019180


	//   ....[181]....
        /*09cc*/ 	.word	0x000191b0


	//   ....[182]....
        /*09d0*/ 	.word	0x000191e0


	//   ....[183]....
        /*09d4*/ 	.word	0x00019210


	//   ....[184]....
        /*09d8*/ 	.word	0x00019240


	//   ....[185]....
        /*09dc*/ 	.word	0x000193c0


	//   ....[186]....
        /*09e0*/ 	.word	0x000193f0


	//   ....[187]....
        /*09e4*/ 	.word	0x00019420


	//   ....[188]....
        /*09e8*/ 	.word	0x00019450


	//   ....[189]....
        /*09ec*/ 	.word	0x00019480


	//   ....[190]....
        /*09f0*/ 	.word	0x000194b0


	//   ....[191]....
        /*09f4*/ 	.word	0x00019570


	//   ....[192]....
        /*09f8*/ 	.word	0x00019590


	//   ....[193]....
        /*09fc*/ 	.word	0x00019600


	//   ....[194]....
        /*0a00*/ 	.word	0x00019a70


	//   ....[195]....
        /*0a04*/ 	.word	0x00019d90


	//   ....[196]....
        /*0a08*/ 	.word	0x00019e20


	//   ....[197]....
        /*0a0c*/ 	.word	0x00019ec0


	//   ....[198]....
        /*0a10*/ 	.word	0x00019f50


	//   ....[199]....
        /*0a14*/ 	.word	0x00019ff0


	//   ....[200]....
        /*0a18*/ 	.word	0x0001a080


	//   ....[201]....
        /*0a1c*/ 	.word	0x0001a120


	//   ....[202]....
        /*0a20*/ 	.word	0x0001a1b0


	//   ....[203]....
        /*0a24*/ 	.word	0x0001a2a0


	//   ....[204]....
        /*0a28*/ 	.word	0x0001a330


	//   ....[205]....
        /*0a2c*/ 	.word	0x0001a3d0


	//   ....[206]....
        /*0a30*/ 	.word	0x0001a460


	//   ....[207]....
        /*0a34*/ 	.word	0x0001a500


	//   ....[208]....
        /*0a38*/ 	.word	0x0001a590


	//   ....[209]....
        /*0a3c*/ 	.word	0x0001a630


	//   ....[210]....
        /*0a40*/ 	.word	0x0001a6c0


	//   ....[211]....
        /*0a44*/ 	.word	0x0001a7b0


	//   ....[212]....
        /*0a48*/ 	.word	0x0001a840


	//   ....[213]....
        /*0a4c*/ 	.word	0x0001a8d0


	//   ....[214]....
        /*0a50*/ 	.word	0x0001a960


	//   ....[215]....
        /*0a54*/ 	.word	0x0001a9f0


	//   ....[216]....
        /*0a58*/ 	.word	0x0001aa80


	//   ....[217]....
        /*0a5c*/ 	.word	0x0001ab10


	//   ....[218]....
        /*0a60*/ 	.word	0x0001aba0


	//   ....[219]....
        /*0a64*/ 	.word	0x0001ac80


	//   ....[220]....
        /*0a68*/ 	.word	0x0001ad30


	//   ....[221]....
        /*0a6c*/ 	.word	0x0001adc0


	//   ....[222]....
        /*0a70*/ 	.word	0x0001ae10


	//   ....[223]....
        /*0a74*/ 	.word	0x0001ae60


	//   ....[224]....
        /*0a78*/ 	.word	0x0001af40


	//   ....[225]....
        /*0a7c*/ 	.word	0x0001afd0


	//   ....[226]....
        /*0a80*/ 	.word	0x0001b020


	//   ....[227]....
        /*0a84*/ 	.word	0x0001b070


	//   ....[228]....
        /*0a88*/ 	.word	0x0001b280


	//   ....[229]....
        /*0a8c*/ 	.word	0x0001b2d0


	//   ....[230]....
        /*0a90*/ 	.word	0x0001b360


	//   ....[231]....
        /*0a94*/ 	.word	0x0001b3f0


	//   ....[232]....
        /*0a98*/ 	.word	0x0001b480


	//   ....[233]....
        /*0a9c*/ 	.word	0x0001b510


	//   ....[234]....
        /*0aa0*/ 	.word	0x0001b5a0


	//   ....[235]....
        /*0aa4*/ 	.word	0x0001b630


	//   ....[236]....
        /*0aa8*/ 	.word	0x0001b6f0


	//   ....[237]....
        /*0aac*/ 	.word	0x0001b9d0


	//   ....[238]....
        /*0ab0*/ 	.word	0x0001bac0


	//   ....[239]....
        /*0ab4*/ 	.word	0x0001bb60


	//   ....[240]....
        /*0ab8*/ 	.word	0x0001bbc0


	//   ....[241]....
        /*0abc*/ 	.word	0x0001bcc0


	//   ....[242]....
        /*0ac0*/ 	.word	0x0001bd30


	//   ....[243]....
        /*0ac4*/ 	.word	0x0001be30


	//   ....[244]....
        /*0ac8*/ 	.word	0x0001bea0


	//   ....[245]....
        /*0acc*/ 	.word	0x0001bfa0


	//   ....[246]....
        /*0ad0*/ 	.word	0x0001c010


	//   ....[247]....
        /*0ad4*/ 	.word	0x0001c110


	//   ....[248]....
        /*0ad8*/ 	.word	0x0001c180


	//   ....[249]....
        /*0adc*/ 	.word	0x0001c280


	//   ....[250]....
        /*0ae0*/ 	.word	0x0001c2f0


	//   ....[251]....
        /*0ae4*/ 	.word	0x0001c3f0


	//   ....[252]....
        /*0ae8*/ 	.word	0x0001c460


	//   ....[253]....
        /*0aec*/ 	.word	0x0001c500


	//   ....[254]....
        /*0af0*/ 	.word	0x0001c600


	//   ....[255]....
        /*0af4*/ 	.word	0x0001c670


	//   ....[0]....
        /*0af8*/ 	.word	0x0001c6f0


	//   ....[1]....
        /*0afc*/ 	.word	0x0001c7a0


	//   ....[2]....
        /*0b00*/ 	.word	0x0001c820


	//   ....[3]....
        /*0b04*/ 	.word	0x0001c8f0


	//   ....[4]....
        /*0b08*/ 	.word	0x0001c970


	//   ....[5]....
        /*0b0c*/ 	.word	0x0001ca40


	//   ....[6]....
        /*0b10*/ 	.word	0x0001cac0


	//   ....[7]....
        /*0b14*/ 	.word	0x0001cb90


	//   ....[8]....
        /*0b18*/ 	.word	0x0001cc10


	//   ....[9]....
        /*0b1c*/ 	.word	0x0001cce0


	//   ....[10]....
        /*0b20*/ 	.word	0x0001cd60


	//   ....[11]....
        /*0b24*/ 	.word	0x0001ce20


	//   ....[12]....
        /*0b28*/ 	.word	0x0001ceb0


	//   ....[13]....
        /*0b2c*/ 	.word	0x0001cf60


	//   ....[14]....
        /*0b30*/ 	.word	0x0001d090


	//   ....[15]....
        /*0b34*/ 	.word	0x0001d130


	//   ....[16]....
        /*0b38*/ 	.word	0x0001d1a0


	//   ....[17]....
        /*0b3c*/ 	.word	0x0001d260


	//   ....[18]....
        /*0b40*/ 	.word	0x0001d2c0


	//   ....[19]....
        /*0b44*/ 	.word	0x0001d380


	//   ....[20]....
        /*0b48*/ 	.word	0x0001d3e0


	//   ....[21]....
        /*0b4c*/ 	.word	0x0001d4a0


	//   ....[22]....
        /*0b50*/ 	.word	0x0001d500


	//   ....[23]....
        /*0b54*/ 	.word	0x0001d5c0


	//   ....[24]....
        /*0b58*/ 	.word	0x0001d620


	//   ....[25]....
        /*0b5c*/ 	.word	0x0001d6e0


	//   ....[26]....
        /*0b60*/ 	.word	0x0001d740


	//   ....[27]....
        /*0b64*/ 	.word	0x0001d800


	//   ....[28]....
        /*0b68*/ 	.word	0x0001d860


	//   ....[29]....
        /*0b6c*/ 	.word	0x0001d920


	//   ....[30]....
        /*0b70*/ 	.word	0x0001da10


	//   ....[31]....
        /*0b74*/ 	.word	0x0001dab0


	//   ....[32]....
        /*0b78*/ 	.word	0x0001db10


	//   ....[33]....
        /*0b7c*/ 	.word	0x0001dbf0


	//   ....[34]....
        /*0b80*/ 	.word	0x0001dc50


	//   ....[35]....
        /*0b84*/ 	.word	0x0001dd30


	//   ....[36]....
        /*0b88*/ 	.word	0x0001dd90


	//   ....[37]....
        /*0b8c*/ 	.word	0x0001de70


	//   ....[38]....
        /*0b90*/ 	.word	0x0001ded0


	//   ....[39]....
        /*0b94*/ 	.word	0x0001dfb0


	//   ....[40]....
        /*0b98*/ 	.word	0x0001e010


	//   ....[41]....
        /*0b9c*/ 	.word	0x0001e0f0


	//   ....[42]....
        /*0ba0*/ 	.word	0x0001e150


	//   ....[43]....
        /*0ba4*/ 	.word	0x0001e230


	//   ....[44]....
        /*0ba8*/ 	.word	0x0001e290


	//   ....[45]....
        /*0bac*/ 	.word	0x0001e360


	//   ....[46]....
        /*0bb0*/ 	.word	0x0001e480


	//   ....[47]....
        /*0bb4*/ 	.word	0x0001e530


	//   ....[48]....
        /*0bb8*/ 	.word	0x0001e5e0


	//   ....[49]....
        /*0bbc*/ 	.word	0x0001e6b0


	//   ....[50]....
        /*0bc0*/ 	.word	0x0001e710


	//   ....[51]....
        /*0bc4*/ 	.word	0x0001e7f0


	//   ....[52]....
        /*0bc8*/ 	.word	0x0001e850


	//   ....[53]....
        /*0bcc*/ 	.word	0x0001e920


	//   ....[54]....
        /*0bd0*/ 	.word	0x0001e980


	//   ....[55]....
        /*0bd4*/ 	.word	0x0001ea50


	//   ....[56]....
        /*0bd8*/ 	.word	0x0001eab0


	//   ....[57]....
        /*0bdc*/ 	.word	0x0001eb90


	//   ....[58]....
        /*0be0*/ 	.word	0x0001ebf0


	//   ....[59]....
        /*0be4*/ 	.word	0x0001ecc0


	//   ....[60]....
        /*0be8*/ 	.word	0x0001ed20


	//   ....[61]....
        /*0bec*/ 	.word	0x0001ede0


	//   ....[62]....
        /*0bf0*/ 	.word	0x0001ee70


	//   ....[63]....
        /*0bf4*/ 	.word	0x0001ef10


	//   ....[64]....
        /*0bf8*/ 	.word	0x0001f030


	//   ....[65]....
        /*0bfc*/ 	.word	0x0001f0a0


	//   ....[66]....
        /*0c00*/ 	.word	0x0001f110


	//   ....[67]....
        /*0c04*/ 	.word	0x0001f180


	//   ....[68]....
        /*0c08*/ 	.word	0x0001f1f0


	//   ....[69]....
        /*0c0c*/ 	.word	0x0001f270


	//   ....[70]....
        /*0c10*/ 	.word	0x0001f300


	//   ....[71]....
        /*0c14*/ 	.word	0x0001f390


	//   ....[72]....
        /*0c18*/ 	.word	0x0001f400


	//   ....[73]....
        /*0c1c*/ 	.word	0x0001f470


	//   ....[74]....
        /*0c20*/ 	.word	0x0001f4e0


	//   ....[75]....
        /*0c24*/ 	.word	0x0001f560


	//   ....[76]....
        /*0c28*/ 	.word	0x0001f5d0


	//   ....[77]....
        /*0c2c*/ 	.word	0x0001f670


	//   ....[78]....
        /*0c30*/ 	.word	0x0001f700


	//   ....[79]....
        /*0c34*/ 	.word	0x0001f820


	//----- nvinfo : EIATTR_REG_RECONFIG
	.align		4
.L_142:
        /*0c38*/ 	.byte	0x01, 0x54
	.zero		2


	//----- nvinfo : EIATTR_SYSCALL_OFFSETS
	.align		4
        /*0c3c*/ 	.byte	0x04, 0x46
        /*0c3e*/ 	.short	(.L_144 - .L_143)


	//   ....[0]....
.L_143:
        /*0c40*/ 	.word	0x00001890


	//   ....[1]....
        /*0c44*/ 	.word	0x000019e0


	//   ....[2]....
        /*0c48*/ 	.word	0x00008a90


	//   ....[3]....
        /*0c4c*/ 	.word	0x00008de0


	//   ....[4]....
        /*0c50*/ 	.word	0x00015a50


	//   ....[5]....
        /*0c54*/ 	.word	0x00015ba0


	//   ....[6]....
        /*0c58*/ 	.word	0x00015c90


	//   ....[7]....
        /*0c5c*/ 	.word	0x00016c50


	//----- nvinfo : EIATTR_MBARRIER_INSTR_OFFSETS
	.align		4
.L_144:
        /*0c60*/ 	.byte	0x04, 0x39
        /*0c62*/ 	.short	(.L_146 - .L_145)


	//   ....[0]....
.L_145:
        /*0c64*/ 	.word	0x00000250
        /*0c68*/ 	.word	0x000000ff
        /*0c6c*/ 	.word	0x00028800
        /*0c70*/ 	.short	0x0100
        /*0c72*/ 	.byte	0x08
	.zero		1


	//   ....[1]....
        /*0c74*/ 	.word	0x00000260
        /*0c78*/ 	.word	0x000000ff
        /*0c7c*/ 	.word	0x00028820
        /*0c80*/ 	.short	0x0100
        /*0c82*/ 	.byte	0x08
	.zero		1


	//   ....[2]....
        /*0c84*/ 	.word	0x00000350
        /*0c88*/ 	.word	0x000000ff
        /*0c8c*/ 	.word	0x00028830
        /*0c90*/ 	.short	0x0100
        /*0c92*/ 	.byte	0x08
	.zero		1


	//   ....[3]....
        /*0c94*/ 	.word	0x00000360
        /*0c98*/ 	.word	0x000000ff
        /*0c9c*/ 	.word	0x00028840
        /*0ca0*/ 	.short	0x0100
        /*0ca2*/ 	.byte	0x08
	.zero		1


	//   ....[4]....
        /*0ca4*/ 	.word	0x00000370
        /*0ca8*/ 	.word	0x000000ff
        /*0cac*/ 	.word	0x00028838
        /*0cb0*/ 	.short	0x0100
        /*0cb2*/ 	.byte	0x08
	.zero		1


	//   ....[5]....
        /*0cb4*/ 	.word	0x00000380
        /*0cb8*/ 	.word	0x000000ff
        /*0cbc*/ 	.word	0x00028848
        /*0cc0*/ 	.short	0x0100
        /*0cc2*/ 	.byte	0x08
	.zero		1


	//   ....[6]....
        /*0cc4*/ 	.word	0x000004b0
        /*0cc8*/ 	.word	0x000000ff
        /*0ccc*/ 	.word	0x00028850
        /*0cd0*/ 	.short	0x0100
        /*0cd2*/ 	.byte	0x08
	.zero		1


	//   ....[7]....
        /*0cd4*/ 	.word	0x000004c0
        /*0cd8*/ 	.word	0x000000ff
        /*0cdc*/ 	.word	0x00028860
        /*0ce0*/ 	.short	0x0100
        /*0ce2*/ 	.byte	0x08
	.zero		1


	//   ....[8]....
        /*0ce4*/ 	.word	0x000004d0
        /*0ce8*/ 	.word	0x000000ff
        /*0cec*/ 	.word	0x00028858
        /*0cf0*/ 	.short	0x0100
        /*0cf2*/ 	.byte	0x08
	.zero		1


	//   ....[9]....
        /*0cf4*/ 	.word	0x000004e0
        /*0cf8*/ 	.word	0x000000ff
        /*0cfc*/ 	.word	0x00028868
        /*0d00*/ 	.short	0x0100
        /*0d02*/ 	.byte	0x08
	.zero		1


	//   ....[10]....
        /*0d04*/ 	.word	0x000005d0
        /*0d08*/ 	.word	0x000000ff
        /*0d0c*/ 	.word	0x00028870
        /*0d10*/ 	.short	0x0100
        /*0d12*/ 	.byte	0x06
	.zero		1


	//   ....[11]....
        /*0d14*/ 	.word	0x000005e0
        /*0d18*/ 	.word	0x000000ff
        /*0d1c*/ 	.word	0x00028880
        /*0d20*/ 	.short	0x0100
        /*0d22*/ 	.byte	0x06
	.zero		1


	//   ....[12]....
        /*0d24*/ 	.word	0x000005f0
        /*0d28*/ 	.word	0x000000ff
        /*0d2c*/ 	.word	0x00028878
        /*0d30*/ 	.short	0x0100
        /*0d32*/ 	.byte	0x06
	.zero		1


	//   ....[13]....
        /*0d34*/ 	.word	0x00000600
        /*0d38*/ 	.word	0x000000ff
        /*0d3c*/ 	.word	0x00028888
        /*0d40*/ 	.short	0x0100
        /*0d42*/ 	.byte	0x06
	.zero		1


	//   ....[14]....
        /*0d44*/ 	.word	0x00000730
        /*0d48*/ 	.word	0x000000ff
        /*0d4c*/ 	.word	0x00028890
        /*0d50*/ 	.short	0x0100
        /*0d52*/ 	.byte	0x08
	.zero		1


	//   ....[15]....
        /*0d54*/ 	.word	0x00000740
        /*0d58*/ 	.word	0x000000ff
        /*0d5c*/ 	.word	0x000288a0
        /*0d60*/ 	.short	0x0100
        /*0d62*/ 	.byte	0x08
	.zero		1


	//   ....[16]....
        /*0d64*/ 	.word	0x00000750
        /*0d68*/ 	.word	0x000000ff
        /*0d6c*/ 	.word	0x00028898
        /*0d70*/ 	.short	0x0100
        /*0d72*/ 	.byte	0x08
	.zero		1


	//   ....[17]....
        /*0d74*/ 	.word	0x00000760
        /*0d78*/ 	.word	0x000000ff
        /*0d7c*/ 	.word	0x000288a8
        /*0d80*/ 	.short	0x0100
        /*0d82*/ 	.byte	0x08
	.zero		1


	//   ....[18]....
        /*0d84*/ 	.word	0x00000890
        /*0d88*/ 	.word	0x000000ff
        /*0d8c*/ 	.word	0x000288b0
        /*0d90*/ 	.short	0x0100
        /*0d92*/ 	.byte	0x08
	.zero		1


	//   ....[19]....
        /*0d94*/ 	.word	0x000008a0
        /*0d98*/ 	.word	0x000000ff
        /*0d9c*/ 	.word	0x000288c0
        /*0da0*/ 	.short	0x0100
        /*0da2*/ 	.byte	0x08
	.zero		1


	//   ....[20]....
        /*0da4*/ 	.word	0x000008b0
        /*0da8*/ 	.word	0x000000ff
        /*0dac*/ 	.word	0x000288b8
        /*0db0*/ 	.short	0x0100
        /*0db2*/ 	.byte	0x08
	.zero		1


	//   ....[21]....
        /*0db4*/ 	.word	0x000008c0
        /*0db8*/ 	.word	0x000000ff
        /*0dbc*/ 	.word	0x000288c8
        /*0dc0*/ 	.short	0x0100
        /*0dc2*/ 	.byte	0x08
	.zero		1


	//   ....[22]....
        /*0dc4*/ 	.word	0x00002ff0
        /*0dc8*/ 	.word	0x0000005c
        /*0dcc*/ 	.word	0x00028890
        /*0dd0*/ 	.short	0x010a
        /*0dd2*/ 	.byte	0x3f
	.zero		1


	//   ....[23]....
        /*0dd4*/ 	.word	0x000057a0
        /*0dd8*/ 	.word	0x0000005c
        /*0ddc*/ 	.word	0x00028890
        /*0de0*/ 	.short	0x010a
        /*0de2*/ 	.byte	0x3f
	.zero		1


	//   ....[24]....
        /*0de4*/ 	.word	0x00007800
        /*0de8*/ 	.word	0x0000005c
        /*0dec*/ 	.word	0x00028890
        /*0df0*/ 	.short	0x010a
        /*0df2*/ 	.byte	0x3f
	.zero		1


	//   ....[25]....
        /*0df4*/ 	.word	0x00007f20
        /*0df8*/ 	.word	0x0000000b
        /*0dfc*/ 	.word	0x00000000
        /*0e00*/ 	.short	0x0101
        /*0e02*/ 	.byte	0x3f
	.zero		1


	//   ....[26]....
        /*0e04*/ 	.word	0x00007f60
        /*0e08*/ 	.word	0x0000005c
        /*0e0c*/ 	.word	0x000288b0
        /*0e10*/ 	.short	0x010a
        /*0e12*/ 	.byte	0x3f
	.zero		1


	//   ....[27]....
        /*0e14*/ 	.word	0x00008590
        /*0e18*/ 	.word	0x0000005c
        /*0e1c*/ 	.word	0x00000000
        /*0e20*/ 	.short	0x0101
        /*0e22*/ 	.byte	0x3f
	.zero		1


	//   ....[28]....
        /*0e24*/ 	.word	0x00008b10
        /*0e28*/ 	.word	0x0000009c
        /*0e2c*/ 	.word	0x00028800
        /*0e30*/ 	.short	0x010a
        /*0e32*/ 	.byte	0x3f
	.zero		1


	//   ....[29]....
        /*0e34*/ 	.word	0x00008b60
        /*0e38*/ 	.word	0x0000009c
        /*0e3c*/ 	.word	0x00028800
        /*0e40*/ 	.short	0x010a
        /*0e42*/ 	.byte	0x3f
	.zero		1


	//   ....[30]....
        /*0e44*/ 	.word	0x000090d0
        /*0e48*/ 	.word	0x0000009c
        /*0e4c*/ 	.word	0x00028800
        /*0e50*/ 	.short	0x010a
        /*0e52*/ 	.byte	0x3f
	.zero		1


	//   ....[31]....
        /*0e54*/ 	.word	0x0000aa70
        /*0e58*/ 	.word	0x0000009c
        /*0e5c*/ 	.word	0x00028800
        /*0e60*/ 	.short	0x010a
        /*0e62*/ 	.byte	0x3f
	.zero		1


	//   ....[32]....
        /*0e64*/ 	.word	0x0000c3d0
        /*0e68*/ 	.word	0x00000003
        /*0e6c*/ 	.word	0x00028830
        /*0e70*/ 	.short	0x010a
        /*0e72*/ 	.byte	0x3f
	.zero		1


	//   ....[33]....
        /*0e74*/ 	.word	0x0000c420
        /*0e78*/ 	.word	0x00000003
        /*0e7c*/ 	.word	0x00028830
        /*0e80*/ 	.short	0x010a
        /*0e82*/ 	.byte	0x3f
	.zero		1


	//   ....[34]....
        /*0e84*/ 	.word	0x0000ca00
        /*0e88*/ 	.word	0x00000003
        /*0e8c*/ 	.word	0x00000000
        /*0e90*/ 	.short	0x0101
        /*0e92*/ 	.byte	0x3f
	.zero		1


	//   ....[35]....
        /*0e94*/ 	.word	0x0000ea20
        /*0e98*/ 	.word	0x00000005
        /*0e9c*/ 	.word	0x00028830
        /*0ea0*/ 	.short	0x010a
        /*0ea2*/ 	.byte	0x3f
	.zero		1


	//   ....[36]....
        /*0ea4*/ 	.word	0x0000ea70
        /*0ea8*/ 	.word	0x00000005
        /*0eac*/ 	.word	0x00028830
        /*0eb0*/ 	.short	0x010a
        /*0eb2*/ 	.byte	0x3f
	.zero		1


	//   ....[37]....
        /*0eb4*/ 	.word	0x0000eeb0
        /*0eb8*/ 	.word	0x00000005
        /*0ebc*/ 	.word	0x00028850
        /*0ec0*/ 	.short	0x010a
        /*0ec2*/ 	.byte	0x3f
	.zero		1


	//   ....[38]....
        /*0ec4*/ 	.word	0x0000eef0
        /*0ec8*/ 	.word	0x00000005
        /*0ecc*/ 	.word	0x00028850
        /*0ed0*/ 	.short	0x010a
        /*0ed2*/ 	.byte	0x3f
	.zero		1


	//   ....[39]....
        /*0ed4*/ 	.word	0x000102e0
        /*0ed8*/ 	.word	0x00000003
        /*0edc*/ 	.word	0x00000000
        /*0ee0*/ 	.short	0x0101
        /*0ee2*/ 	.byte	0x3f
	.zero		1


	//   ....[40]....
        /*0ee4*/ 	.word	0x00010580
        /*0ee8*/ 	.word	0x0000000b
        /*0eec*/ 	.word	0x00000000
        /*0ef0*/ 	.short	0x0101
        /*0ef2*/ 	.byte	0x3f
	.zero		1


	//   ....[41]....
        /*0ef4*/ 	.word	0x00010bc0
        /*0ef8*/ 	.word	0x0000000d
        /*0efc*/ 	.word	0x00028850
        /*0f00*/ 	.short	0x010a
        /*0f02*/ 	.byte	0x3f
	.zero		1


	//   ....[42]....
        /*0f04*/ 	.word	0x00010c40
        /*0f08*/ 	.word	0x0000000d
        /*0f0c*/ 	.word	0x00028850
        /*0f10*/ 	.short	0x010a
        /*0f12*/ 	.byte	0x3f
	.zero		1


	//   ....[43]....
        /*0f14*/ 	.word	0x00011220
        /*0f18*/ 	.word	0x00000005
        /*0f1c*/ 	.word	0x00000000
        /*0f20*/ 	.short	0x0101
        /*0f22*/ 	.byte	0x3f
	.zero		1


	//   ....[44]....
        /*0f24*/ 	.word	0x00012730
        /*0f28*/ 	.word	0x00000000
        /*0f2c*/ 	.word	0x00000000
        /*0f30*/ 	.short	0x0101
        /*0f32*/ 	.byte	0x3f
	.zero		1


	//   ....[45]....
        /*0f34*/ 	.word	0x000148b0
        /*0f38*/ 	.word	0x00000016
        /*0f3c*/ 	.word	0x00028820
        /*0f40*/ 	.short	0x010a
        /*0f42*/ 	.byte	0x3f
	.zero		1


	//   ....[46]....
        /*0f44*/ 	.word	0x00014940
        /*0f48*/ 	.word	0x00000005
        /*0f4c*/ 	.word	0x000288a0
        /*0f50*/ 	.short	0x010a
        /*0f52*/ 	.byte	0x3f
	.zero		1


	//   ....[47]....
        /*0f54*/ 	.word	0x00014ca0
        /*0f58*/ 	.word	0x00000005
        /*0f5c*/ 	.word	0x000288c0
        /*0f60*/ 	.short	0x010a
        /*0f62*/ 	.byte	0x3f
	.zero		1


	//   ....[48]....
        /*0f64*/ 	.word	0x000150d0
        /*0f68*/ 	.word	0x00000008
        /*0f6c*/ 	.word	0x000288a0
        /*0f70*/ 	.short	0x010a
        /*0f72*/ 	.byte	0x3f
	.zero		1


	//   ....[49]....
        /*0f74*/ 	.word	0x00015410
        /*0f78*/ 	.word	0x00000008
        /*0f7c*/ 	.word	0x000288c0
        /*0f80*/ 	.short	0x010a
        /*0f82*/ 	.byte	0x3f
	.zero		1


	//   ....[50]....
        /*0f84*/ 	.word	0x000161b0
        /*0f88*/ 	.word	0x00000007
        /*0f8c*/ 	.word	0x00028840
        /*0f90*/ 	.short	0x010a
        /*0f92*/ 	.byte	0x3f
	.zero		1


	//   ....[51]....
        /*0f94*/ 	.word	0x00016930
        /*0f98*/ 	.word	0x00000007
        /*0f9c*/ 	.word	0x00028830
        /*0fa0*/ 	.short	0x0107
        /*0fa2*/ 	.byte	0x3f
	.zero		1


	//   ....[52]....
        /*0fa4*/ 	.word	0x00016a00
        /*0fa8*/ 	.word	0x00000007
        /*0fac*/ 	.word	0x00028830
        /*0fb0*/ 	.short	0x0101
        /*0fb2*/ 	.byte	0x3f
	.zero		1


	//   ....[53]....
        /*0fb4*/ 	.word	0x00017500
        /*0fb8*/ 	.word	0x00000016
        /*0fbc*/ 	.word	0x00028800
        /*0fc0*/ 	.short	0x0107
        /*0fc2*/ 	.byte	0x3f
	.zero		1


	//   ....[54]....
        /*0fc4*/ 	.word	0x00017600
        /*0fc8*/ 	.word	0x00000016
        /*0fcc*/ 	.word	0x00028800
        /*0fd0*/ 	.short	0x0101
        /*0fd2*/ 	.byte	0x3f
	.zero		1


	//   ....[55]....
        /*0fd4*/ 	.word	0x00017630
        /*0fd8*/ 	.word	0x00000016
        /*0fdc*/ 	.word	0x00028820
        /*0fe0*/ 	.short	0x010a
        /*0fe2*/ 	.byte	0x3f
	.zero		1


	//   ....[56]....
        /*0fe4*/ 	.word	0x000179c0
        /*0fe8*/ 	.word	0x00000006
        /*0fec*/ 	.word	0x00028840
        /*0ff0*/ 	.short	0x010a
        /*0ff2*/ 	.byte	0x3f
	.zero		1


	//   ....[57]....
        /*0ff4*/ 	.word	0x00017ee0
        /*0ff8*/ 	.word	0x00000006
        /*0ffc*/ 	.word	0x00028830
        /*1000*/ 	.short	0x0107
        /*1002*/ 	.byte	0x3f
	.zero		1


	//   ....[58]....
        /*1004*/ 	.word	0x00017fa0
        /*1008*/ 	.word	0x00000006
        /*100c*/ 	.word	0x00028830
        /*1010*/ 	.short	0x0101
        /*1012*/ 	.byte	0x3f
	.zero		1


	//   ....[59]....
        /*1014*/ 	.word	0x00018000
        /*1018*/ 	.word	0x00000006
        /*101c*/ 	.word	0x00028860
        /*1020*/ 	.short	0x010a
        /*1022*/ 	.byte	0x3f
	.zero		1


	//   ....[60]....
        /*1024*/ 	.word	0x00018540
        /*1028*/ 	.word	0x00000006
        /*102c*/ 	.word	0x00028850
        /*1030*/ 	.short	0x0107
        /*1032*/ 	.byte	0x3f
	.zero		1


	//   ....[61]....
        /*1034*/ 	.word	0x000186f0
        /*1038*/ 	.word	0x00000006
        /*103c*/ 	.word	0x00028850
        /*1040*/ 	.short	0x0101
        /*1042*/ 	.byte	0x3f
	.zero		1


	//   ....[62]....
        /*1044*/ 	.word	0x00018900
        /*1048*/ 	.word	0x00000000
        /*104c*/ 	.word	0x00028860
        /*1050*/ 	.short	0x010a
        /*1052*/ 	.byte	0x3f
	.zero		1


	//   ....[63]....
        /*1054*/ 	.word	0x00018e30
        /*1058*/ 	.word	0x00000000
        /*105c*/ 	.word	0x00028850
        /*1060*/ 	.short	0x0107
        /*1062*/ 	.byte	0x3f
	.zero		1


	//   ....[64]....
        /*1064*/ 	.word	0x00018ef0
        /*1068*/ 	.word	0x00000000
        /*106c*/ 	.word	0x00028850
        /*1070*/ 	.short	0x0101
        /*1072*/ 	.byte	0x3f
	.zero		1


	//   ....[65]....
        /*1074*/ 	.word	0x000199f0
        /*1078*/ 	.word	0x00000004
        /*107c*/ 	.word	0x00028820
        /*1080*/ 	.short	0x010a
        /*1082*/ 	.byte	0x3f
	.zero		1


	//   ....[66]....
        /*1084*/ 	.word	0x00019b60
        /*1088*/ 	.word	0x00000005
        /*108c*/ 	.word	0x00028840
        /*1090*/ 	.short	0x010a
        /*1092*/ 	.byte	0x3f
	.zero		1


	//   ....[67]....
        /*1094*/ 	.word	0x00019c00
        /*1098*/ 	.word	0x00000019
        /*109c*/ 	.word	0x00028840
        /*10a0*/ 	.short	0x010a
        /*10a2*/ 	.byte	0x3f
	.zero		1


	//   ....[68]....
        /*10a4*/ 	.word	0x00019c40
        /*10a8*/ 	.word	0x00000005
        /*10ac*/ 	.word	0x00028860
        /*10b0*/ 	.short	0x010a
        /*10b2*/ 	.byte	0x3f
	.zero		1


	//   ....[69]....
        /*10b4*/ 	.word	0x00019c80
        /*10b8*/ 	.word	0x00000019
        /*10bc*/ 	.word	0x00028860
        /*10c0*/ 	.short	0x010a
        /*10c2*/ 	.byte	0x3f
	.zero		1


	//   ....[70]....
        /*10c4*/ 	.word	0x00019ce0
        /*10c8*/ 	.word	0x0000005c
        /*10cc*/ 	.word	0x00028890
        /*10d0*/ 	.short	0x010a
        /*10d2*/ 	.byte	0x3f
	.zero		1


	//   ....[71]....
        /*10d4*/ 	.word	0x0001a1f0
        /*10d8*/ 	.word	0x0000005c
        /*10dc*/ 	.word	0x00028890
        /*10e0*/ 	.short	0x010a
        /*10e2*/ 	.byte	0x3f
	.zero		1


	//   ....[72]....
        /*10e4*/ 	.word	0x0001a700
        /*10e8*/ 	.word	0x0000005c
        /*10ec*/ 	.word	0x00028890
        /*10f0*/ 	.short	0x010a
        /*10f2*/ 	.byte	0x3f
	.zero		1


	//   ....[73]....
        /*10f4*/ 	.word	0x0001abd0
        /*10f8*/ 	.word	0x0000005c
        /*10fc*/ 	.word	0x000288b0
        /*1100*/ 	.short	0x010a
        /*1102*/ 	.byte	0x3f
	.zero		1


	//   ....[74]....
        /*1104*/ 	.word	0x0001ae90
        /*1108*/ 	.word	0x0000009c
        /*110c*/ 	.word	0x00028800
        /*1110*/ 	.short	0x010a
        /*1112*/ 	.byte	0x3f
	.zero		1


	//   ....[75]....
        /*1114*/ 	.word	0x0001b0a0
        /*1118*/ 	.word	0x0000009c
        /*111c*/ 	.word	0x00028800
        /*1120*/ 	.short	0x010a
        /*1122*/ 	.byte	0x3f
	.zero		1


	//   ....[76]....
        /*1124*/ 	.word	0x0001b0f0
        /*1128*/ 	.word	0x00000003
        /*112c*/ 	.word	0x00028830
        /*1130*/ 	.short	0x010a
        /*1132*/ 	.byte	0x3f
	.zero		1


	//   ....[77]....
        /*1134*/ 	.word	0x0001b140
        /*1138*/ 	.word	0x00000005
        /*113c*/ 	.word	0x00028830
        /*1140*/ 	.short	0x010a
        /*1142*/ 	.byte	0x3f
	.zero		1


	//   ....[78]....
        /*1144*/ 	.word	0x0001b190
        /*1148*/ 	.word	0x00000005
        /*114c*/ 	.word	0x00028850
        /*1150*/ 	.short	0x010a
        /*1152*/ 	.byte	0x3f
	.zero		1


	//   ....[79]....
        /*1154*/ 	.word	0x0001b1e0
        /*1158*/ 	.word	0x0000000d
        /*115c*/ 	.word	0x00028850
        /*1160*/ 	.short	0x010a
        /*1162*/ 	.byte	0x3f
	.zero		1


	//   ....[80]....
        /*1164*/ 	.word	0x0001b7b0
        /*1168*/ 	.word	0x00000016
        /*116c*/ 	.word	0x00028820
        /*1170*/ 	.short	0x010a
        /*1172*/ 	.byte	0x3f
	.zero		1


	//   ....[81]....
        /*1174*/ 	.word	0x0001b800
        /*1178*/ 	.word	0x00000005
        /*117c*/ 	.word	0x000288a0
        /*1180*/ 	.short	0x010a
        /*1182*/ 	.byte	0x3f
	.zero		1


	//   ....[82]....
        /*1184*/ 	.word	0x0001b850
        /*1188*/ 	.word	0x00000005
        /*118c*/ 	.word	0x000288c0
        /*1190*/ 	.short	0x010a
        /*1192*/ 	.byte	0x3f
	.zero		1


	//   ....[83]....
        /*1194*/ 	.word	0x0001b8a0
        /*1198*/ 	.word	0x00000008
        /*119c*/ 	.word	0x000288a0
        /*11a0*/ 	.short	0x010a
        /*11a2*/ 	.byte	0x3f
	.zero		1


	//   ....[84]....
        /*11a4*/ 	.word	0x0001b8f0
        /*11a8*/ 	.word	0x00000008
        /*11ac*/ 	.word	0x000288c0
        /*11b0*/ 	.short	0x010a
        /*11b2*/ 	.byte	0x3f
	.zero		1


	//   ....[85]....
        /*11b4*/ 	.word	0x0001ba10
        /*11b8*/ 	.word	0x00000007
        /*11bc*/ 	.word	0x00028840
        /*11c0*/ 	.short	0x010a
        /*11c2*/ 	.byte	0x3f
	.zero		1


	//   ....[86]....
        /*11c4*/ 	.word	0x0001cf90
        /*11c8*/ 	.word	0x00000016
        /*11cc*/ 	.word	0x00028820
        /*11d0*/ 	.short	0x010a
        /*11d2*/ 	.byte	0x3f
	.zero		1


	//   ....[87]....
        /*11d4*/ 	.word	0x0001cfe0
        /*11d8*/ 	.word	0x00000006
        /*11dc*/ 	.word	0x00028840
        /*11e0*/ 	.short	0x010a
        /*11e2*/ 	.byte	0x3f
	.zero		1


	//   ....[88]....
        /*11e4*/ 	.word	0x0001d960
        /*11e8*/ 	.word	0x00000006
        /*11ec*/ 	.word	0x00028860
        /*11f0*/ 	.short	0x010a
        /*11f2*/ 	.byte	0x3f
	.zero		1


	//   ....[89]....
        /*11f4*/ 	.word	0x0001e3d0
        /*11f8*/ 	.word	0x00000000
        /*11fc*/ 	.word	0x00028860
        /*1200*/ 	.short	0x010a
        /*1202*/ 	.byte	0x3f
	.zero		1


	//   ....[90]....
        /*1204*/ 	.word	0x0001f740
        /*1208*/ 	.word	0x00000004
        /*120c*/ 	.word	0x00028820
        /*1210*/ 	.short	0x010a
        /*1212*/ 	.byte	0x3f
	.zero		1


	//   ....[91]....
        /*1214*/ 	.word	0x0001f8e0
        /*1218*/ 	.word	0x00000005
        /*121c*/ 	.word	0x00028840
        /*1220*/ 	.short	0x010a
        /*1222*/ 	.byte	0x3f
	.zero		1


	//   ....[92]....
        /*1224*/ 	.word	0x0001f930
        /*1228*/ 	.word	0x00000019
        /*122c*/ 	.word	0x00028840
        /*1230*/ 	.short	0x010a
        /*1232*/ 	.byte	0x3f
	.zero		1


	//   ....[93]....
        /*1234*/ 	.word	0x0001f980
        /*1238*/ 	.word	0x00000005
        /*123c*/ 	.word	0x00028860
        /*1240*/ 	.short	0x010a
        /*1242*/ 	.byte	0x3f
	.zero		1


	//----- nvinfo : EIATTR_NUM_MBARRIERS
	.align		4
.L_146:
        /*1244*/ 	.byte	0x03, 0x38
        /*1246*/ 	.short	0x0016


	//----- nvinfo : EIATTR_EXIT_INSTR_OFFSETS
	.align		4
        /*1248*/ 	.byte	0x04, 0x1c
        /*124a*/ 	.short	(.L_148 - .L_147)


	//   ....[0]....
.L_147:
        /*124c*/ 	.word	0x00019cd0


	//----- nvinfo : EIATTR_MAX_THREADS
	.align		4
.L_148:
        /*1250*/ 	.byte	0x04, 0x05
        /*1252*/ 	.short	(.L_150 - .L_149)
.L_149:
        /*1254*/ 	.word	0x00000180
        /*1258*/ 	.word	0x00000001
        /*125c*/ 	.word	0x00000001


	//----- nvinfo : EIATTR_CRS_STACK_SIZE
	.align		4
.L_150:
        /*1260*/ 	.byte	0x04, 0x1e
        /*1262*/ 	.short	(.L_152 - .L_151)
.L_151:
        /*1264*/ 	.word	0x00000000


	//----- nvinfo : EIATTR_CBANK_PARAM_SIZE
	.align		4
.L_152:
        /*1268*/ 	.byte	0x03, 0x19
        /*126a*/ 	.short	0x0af0


	//----- nvinfo : EIATTR_PARAM_CBANK
	.align		4
        /*126c*/ 	.byte	0x04, 0x0a
        /*126e*/ 	.short	(.L_154 - .L_153)
	.align		4
.L_153:
        /*1270*/ 	.word	index@(.nv.constant0._ZN7cutlass13device_kernelIN5flash11enable_sm90INS1_16FlashAttnFwdSm90INS1_25CollectiveMainloopFwdSm90ILi2EN4cute5tupleIJNS5_1CILi1EEES8_S8_EEENS6_IJNS7_ILi128EEESA_SA_EEELi128ENS_10bfloat16_tEfNS_4arch4Sm90ELb0ELb0ELb0ELb1ELb1ELb1ELb0ELb1ELb1ELb1ELb0ELb0EEENS1_21CollectiveEpilogueFwdISB_S9_SC_SE_Li256ELb1ELb1ELb0ELb0EEENS1_36VarlenDynamicPersistentTileSchedulerILi128ELi128ELi256ELi128ELb0ELb1ELb1ELb0ELb1ELb1EEEEEEEEEvNT_6ParamsE)
        /*1274*/ 	.short	0x0210
        /*1276*/ 	.short	0x0af0


	//----- nvinfo : EIATTR_SW_WAR
	.align		4
.L_154:
        /*1278*/ 	.byte	0x04, 0x36
        /*127a*/ 	.short	(.L_156 - .L_155)
.L_155:
        /*127c*/ 	.word	0x00000008
.L_156:


//--------------------- .nv.info._ZN7cutlass13device_kernelIN5flash11enable_sm90INS1_16FlashAttnFwdSm90INS1_25CollectiveMainloopFwdSm90ILi2EN4cute5tupleIJNS5_1CILi1EEES8_S8_EEENS6_IJNS7_ILi128EEESA_SA_EEELi128ENS_10bfloat16_tEfNS_4arch4Sm90ELb0ELb1ELb0ELb0ELb1ELb0ELb0ELb1ELb1ELb1ELb0ELb0EEENS1_21CollectiveEpilogueFwdISB_S9_SC_SE_Li256ELb0ELb1ELb0ELb0EEENS1_30DynamicPersistentTileSchedulerILi256ELi128ELb0ELb1ELb1EEEEEEEEEvNT_6ParamsE --------------------------
	.section	.nv.info._ZN7cutlass13device_kernelIN5flash11enable_sm90INS1_16FlashAttnFwdSm90INS1_25CollectiveMainloopFwdSm90ILi2EN4cute5tupleIJNS5_1CILi1EEES8_S8_EEENS6_IJNS7_ILi128EEESA_SA_EEELi128ENS_10bfloat16_tEfNS_4arch4Sm90ELb0ELb1ELb0ELb0ELb1ELb0ELb0ELb1ELb1ELb1ELb0ELb0EEENS1_21CollectiveEpilogueFwdISB_S9_SC_SE_Li256ELb0ELb1ELb0ELb0EEENS1_30DynamicPersistentTileSchedulerILi256ELi128ELb0ELb1ELb1EEEEEEEEEvNT_6ParamsE,"",@"SHT_CUDA_INFO"
	.sectionflags	@""
	.align	4


	//----- nvinfo : EIATTR_CUDA_API_VERSION
	.align		4
        /*0000*/ 	.byte	0x04, 0x37
        /*0002*/ 	.short	(.L_158 - .L_157)
.L_157:
        /*0004*/ 	.word	0x00000082


	//----- nvinfo : EIATTR_KPARAM_INFO
	.align		4
.L_158:
        /*0008*/ 	.byte	0x04, 0x17
        /*000a*/ 	.short	(.L_160 - .L_159)
.L_159:
        /*000c*/ 	.word	0x00000000
        /*0010*/ 	.short	0x0000
        /*0012*/ 	.short	0x0070
        /*0014*/ 	.byte	0x00, 0xf0, 0x01, 0x2a


	//----- nvinfo : EIATTR_SPARSE_MMA_MASK
	.align		4
.L_160:
        /*0018*/ 	.byte	0x03, 0x50
        /*001a*/ 	.short	0x0000


	//----- nvinfo : EIATTR_MAXREG_COUNT
	.align		4
        /*001c*/ 	.byte	0x03, 0x1b
        /*001e*/ 	.short	0x00a8


	//----- nvinfo : EIATTR_NUM_BARRIERS
	.align		4
        /*0020*/ 	.byte	0x02, 0x4c
        /*0022*/ 	.byte	0x10
	.zero		1


	//----- nvinfo : EIATTR_EXTERNS
	.align		4
        /*0024*/ 	.byte	0x04, 0x0f
        /*0026*/ 	.short	(.L_162 - .L_161)


	//   ....[0]....
	.align		4
.L_161:
        /*0028*/ 	.word	index@(__assertfail)


	//----- nvinfo : EIATTR_MERCURY_ISA_VERSION
	.align		4
.L_162:
        /*002c*/ 	.byte	0x03, 0x5f
        /*002e*/ 	.short	0x0101


	//----- nvinfo : EIATTR_INT_WARP_WIDE_INSTR_OFFSETS
	.align		4
        /*0030*/ 	.byte	0x04, 0x31
        /*0032*/ 	.short	(.L_164 - .L_163)


	//   ....[0]....
.L_163:
        /*0034*/ 	.word	0x000000b0


	//   ....[1]....
        /*0038*/ 	.word	0x000000c0


	//   ....[2]....
        /*003c*/ 	.word	0x00000160


	//   ....[3]....
        /*0040*/ 	.word	0x000105a0


	//   ....[4]....
        /*0044*/ 	.word	0x00010630


	//   ....[5]....
        /*0048*/ 	.word	0x00013250


	//   ....[6]....
        /*004c*/ 	.word	0x000132e0


	//----- nvinfo : EIATTR_COOP_GROUP_MASK_REGIDS
	.align		4
.L_164:
        /*0050*/ 	.byte	0x04, 0x29
        /*0052*/ 	.short	(.L_166 - .L_165)


	//   ....[0]....
.L_165:
        /*0054*/ 	.word	0xffffffff


	//   ....[1]....
        /*0058*/ 	.word	0xffffffff


	//   ....[2]....
        /*005c*/ 	.word	0xffffffff


	//   ....[3]....
        /*0060*/ 	.word	0xffffffff


	//   ....[4]....
        /*0064*/ 	.word	0xffffffff


	//   ....[5]....
        /*0068*/ 	.word	0xffffffff


	//   ....[6]....
        /*006c*/ 	.word	0xffffffff


	//   ....[7]....
        /*0070*/ 	.word	0xffffffff


	//   ....[8]....
        /*0074*/ 	.word	0xffffffff


	//   ....[9]....
        /*0078*/ 	.word	0xffffffff


	//   ....[10]....
        /*007c*/ 	.word	0xffffffff


	//   ....[11]....
        /*0080*/ 	.word	0xffffffff


	//   ....[12]....
        /*0084*/ 	.word	0xffffffff


	//   ....[13]....
        /*0088*/ 	.word	0xffffffff


	//   ....[14]....
        /*008c*/ 	.word	0xffffffff


	//   ....[15]....
        /*0090*/ 	.word	0xffffffff


	//   ....[16]....
        /*0094*/ 	.word	0xffffffff


	//   ....[17]....
        /*0098*/ 	.word	0xffffffff


	//   ....[18]....
        /*009c*/ 	.word	0xffffffff


	//   ....[19]....
        /*00a0*/ 	.word	0xffffffff


	//   ....[20]....
        /*00a4*/ 	.word	0xffffffff


	//   ....[21]....
        /*00a8*/ 	.word	0xffffffff


	//   ....[22]....
        /*00ac*/ 	.word	0xffffffff


	//   ....[23]....
        /*00b0*/ 	.word	0xffffffff


	//   ....[24]....
        /*00b4*/ 	.word	0xffffffff


	//   ....[25]....
        /*00b8*/ 	.word	0xffffffff


	//   ....[26]....
        /*00bc*/ 	.word	0xffffffff


	//   ....[27]....
        /*00c0*/ 	.word	0xffffffff


	//   ....[28]....
        /*00c4*/ 	.word	0xffffffff


	//   ....[29]....
        /*00c8*/ 	.word	0xffffffff


	//   ....[30]....
        /*00cc*/ 	.word	0xffffffff


	//   ....[31]....
        /*00d0*/ 	.word	0xffffffff


	//   ....[32]....
        /*00d4*/ 	.word	0xffffffff


	//   ....[33]....
        /*00d8*/ 	.word	0xffffffff


	//   ....[34]....
        /*00dc*/ 	.word	0xffffffff


	//   ....[35]....
        /*00e0*/ 	.word	0xffffffff


	//   ....[36]....
        /*00e4*/ 	.word	0xffffffff


	//   ....[37]....
        /*00e8*/ 	.word	0xffffffff


	//   ....[38]....
        /*00ec*/ 	.word	0xffffffff


	//   ....[39]....
        /*00f0*/ 	.word	0xffffffff


	//   ....[40]....
        /*00f4*/ 	.word	0xffffffff


	//   ....[41]....
        /*00f8*/ 	.word	0xffffffff


	//   ....[42]....
        /*00fc*/ 	.word	0xffffffff


	//   ....[43]....
        /*0100*/ 	.word	0xffffffff


	//   ....[44]....
        /*0104*/ 	.word	0xffffffff


	//   ....[45]....
        /*0108*/ 	.word	0xffffffff


	//   ....[46]....
        /*010c*/ 	.word	0xffffffff


	//   ....[47]....
        /*0110*/ 	.word	0xffffffff


	//   ....[48]....
        /*0114*/ 	.word	0xffffffff


	//   ....[49]....
        /*0118*/ 	.word	0xffffffff


	//   ....[50]....
        /*011c*/ 	.word	0xffffffff


	//   ....[51]....
        /*0120*/ 	.word	0xffffffff


	//   ....[52]....
        /*0124*/ 	.word	0xffffffff


	//   ....[53]....
        /*0128*/ 	.word	0xffffffff


	//   ....[54]....
        /*012c*/ 	.word	0xffffffff


	//   ....[55]....
        /*0130*/ 	.word	0xffffffff


	//   ....[56]....
        /*0134*/ 	.word	0xffffffff


	//   ....[57]....
        /*0138*/ 	.word	0xffffffff


	//   ....[58]....
        /*013c*/ 	.word	0xffffffff


	//   ....[59]....
        /*0140*/ 	.word	0xffffffff


	//   ....[60]....
        /*0144*/ 	.word	0xffffffff


	//   ....[61]....
        /*0148*/ 	.word	0xffffffff


	//   ....[62]....
        /*014c*/ 	.word	0xffffffff


	//   ....[63]....
        /*0150*/ 	.word	0xffffffff


	//   ....[64]....
        /*0154*/ 	.word	0xffffffff


	//   ....[65]....
        /*0158*/ 	.word	0xffffffff


	//   ....[66]....
        /*015c*/ 	.word	0xffffffff


	//   ....[67]....
        /*0160*/ 	.word	0xffffffff


	//   ....[68]....
        /*0164*/ 	.word	0xffffffff


	//   ....[69]....
        /*0168*/ 	.word	0xffffffff


	//   ....[70]....
        /*016c*/ 	.word	0xffffffff


	//   ....[71]....
        /*0170*/ 	.word	0xffffffff


	//   ....[72]....
        /*0174*/ 	.word	0xffffffff


	//   ....[73]....
        /*0178*/ 	.word	0xffffffff


	//   ....[74]....
        /*017c*/ 	.word	0xffffffff


	//   ....[75]....
        /*0180*/ 	.word	0xffffffff


	//   ....[76]....
        /*0184*/ 	.word	0xffffffff


	//   ....[77]....
        /*0188*/ 	.word	0xffffffff


	//   ....[78]....
        /*018c*/ 	.word	0xffffffff


	//   ....[79]....
        /*0190*/ 	.word	0xffffffff


	//   ....[80]....
        /*0194*/ 	.word	0xffffffff


	//   ....[81]....
        /*0198*/ 	.word	0xffffffff


	//   ....[82]....
        /*019c*/ 	.word	0xffffffff


	//   ....[83]....
        /*01a0*/ 	.word	0xffffffff


	//   ....[84]....
        /*01a4*/ 	.word	0xffffffff


	//   ....[85]....
        /*01a8*/ 	.word	0xffffffff


	//   ....[86]....
        /*01ac*/ 	.word	0xffffffff


	//   ....[87]....
        /*01b0*/ 	.word	0xffffffff


	//   ....[88]....
        /*01b4*/ 	.word	0xffffffff


	//   ....[89]....
        /*01b8*/ 	.word	0xffffffff


	//   ....[90]....
        /*01bc*/ 	.word	0xffffffff


	//   ....[91]....
        /*01c0*/ 	.word	0xffffffff


	//   ....[92]....
        /*01c4*/ 	.word	0xffffffff


	//   ....[93]....
        /*01c8*/ 	.word	0xffffffff


	//   ....[94]....
        /*01cc*/ 	.word	0xffffffff


	//   ....[95]....
        /*01d0*/ 	.word	0xffffffff


	//   ....[96]....
        /*01d4*/ 	.word	0xffffffff


	//   ....[97]....
        /*01d8*/ 	.word	0xffffffff


	//   ....[98]....
        /*01dc*/ 	.word	0xffffffff


	//   ....[99]....
        /*01e0*/ 	.word	0xffffffff


	//   ....[100]....
        /*01e4*/ 	.word	0xffffffff


	//   ....[101]....
        /*01e8*/ 	.word	0xffffffff


	//   ....[102]....
        /*01ec*/ 	.word	0xffffffff


	//   ....[103]....
        /*01f0*/ 	.word	0xffffffff


	//   ....[104]....
        /*01f4*/ 	.word	0xffffffff


	//   ....[105]....
        /*01f8*/ 	.word	0xffffffff


	//   ....[106]....
        /*01fc*/ 	.word	0xffffffff


	//   ....[107]....
        /*0200*/ 	.word	0xffffffff


	//   ....[108]....
        /*0204*/ 	.word	0xffffffff


	//   ....[109]....
        /*0208*/ 	.word	0xffffffff


	//   ....[110]....
        /*020c*/ 	.word	0xffffffff


	//   ....[111]....
        /*0210*/ 	.word	0xffffffff


	//   ....[112]....
        /*0214*/ 	.word	0xffffffff


	//   ....[113]....
        /*0218*/ 	.word	0xffffffff


	//   ....[114]....
        /*021c*/ 	.word	0xffffffff


	//   ....[115]....
        /*0220*/ 	.word	0xffffffff


	//   ....[116]....
        /*0224*/ 	.word	0xffffffff


	//   ....[117]....
        /*0228*/ 	.word	0xffffffff


	//   ....[118]....
        /*022c*/ 	.word	0xffffffff


	//   ....[119]....
        /*0230*/ 	.word	0xffffffff


	//   ....[120]....
        /*0234*/ 	.word	0xffffffff


	//   ....[121]....
        /*0238*/ 	.word	0xffffffff


	//   ....[122]....
        /*023c*/ 	.word	0xffffffff


	//   ....[123]....
        /*0240*/ 	.word	0xffffffff


	//   ....[124]....
        /*0244*/ 	.word	0xffffffff


	//   ....[125]....
        /*0248*/ 	.word	0xffffffff


	//   ....[126]....
        /*024c*/ 	.word	0xffffffff


	//   ....[127]....
        /*0250*/ 	.word	0xffffffff


	//   ....[128]....
        /*0254*/ 	.word	0xffffffff


	//   ....[129]....
        /*0258*/ 	.word	0xffffffff


	//   ....[130]....
        /*025c*/ 	.word	0xffffffff


	//   ....[131]....
        /*0260*/ 	.word	0xffffffff


	//   ....[132]....
        /*0264*/ 	.word	0xffffffff


	//   ....[133]....
        /*0268*/ 	.word	0xffffffff


	//   ....[134]....
        /*026c*/ 	.word	0xffffffff


	//   ....[135]....
        /*0270*/ 	.word	0xffffffff


	//   ....[136]....
        /*0274*/ 	.word	0x0500000f


	//   ....[137]....
        /*0278*/ 	.word	0x0500000f


	//   ....[138]....
        /*027c*/ 	.word	0x0500000f


	//   ....[139]....
        /*0280*/ 	.word	0x0500000f


	//   ....[140]....
        /*0284*/ 	.word	0x0500000f


	//   ....[141]....
        /*0288*/ 	.word	0x0500000f


	//   ....[142]....
        /*028c*/ 	.word	0x0500000f


	//   ....[143]....
        /*0290*/ 	.word	0x0500000f


	//   ....[144]....
        /*0294*/ 	.word	0x0500000f


	//   ....[145]....
        /*0298*/ 	.word	0x0500000f


	//   ....[146]....
        /*029c*/ 	.word	0x0500000f


	//   ....[147]....
        /*02a0*/ 	.word	0x0500000f


	//   ....[148]....
        /*02a4*/ 	.word	0x0500000f


	//   ....[149]....
        /*02a8*/ 	.word	0x0500000f


	//   ....[150]....
        /*02ac*/ 	.word	0x0500000f


	//   ....[151]....
        /*02b0*/ 	.word	0x0500000f


	//   ....[152]....
        /*02b4*/ 	.word	0x0500000f


	//   ....[153]....
        /*02b8*/ 	.word	0x0500000f


	//   ....[154]....
        /*02bc*/ 	.word	0x0500000f


	//   ....[155]....
        /*02c0*/ 	.word	0x0500000f


	//   ....[156]....
        /*02c4*/ 	.word	0x0500000f


	//   ....[157]....
        /*02c8*/ 	.word	0x0500000f


	//   ....[158]....
        /*02cc*/ 	.word	0x0500000f


	//   ....[159]....
        /*02d0*/ 	.word	0x0500000f


	//   ....[160]....
        /*02d4*/ 	.word	0x0500000f


	//   ....[161]....
        /*02d8*/ 	.word	0x0500000f


	//   ....[162]....
        /*02dc*/ 	.word	0x0500000f


	//   ....[163]....
        /*02e0*/ 	.word	0x0500000f


	//   ....[164]....
        /*02e4*/ 	.word	0x0500000f


	//   ....[165]....
        /*02e8*/ 	.word	0x0500000f


	//   ....[166]....
        /*02ec*/ 	.word	0x0500000f


	//   ....[167]....
        /*02f0*/ 	.word	0x0500000f


	//   ....[168]....
        /*02f4*/ 	.word	0x0500000f


	//   ....[169]....
        /*02f8*/ 	.word	0x0500000f


	//   ....[170]....
        /*02fc*/ 	.word	0x0500000f


	//   ....[171]....
        /*0300*/ 	.word	0x0500000f


	//   ....[172]....
        /*0304*/ 	.word	0x0500000f


	//   ....[173]....
        /*0308*/ 	.word	0x0500000f


	//   ....[174]....
        /*030c*/ 	.word	0x0500000f


	//   ....[175]....
        /*0310*/ 	.word	0x0500000f


	//   ....[176]....
        /*0314*/ 	.word	0x0500000f


	//   ....[177]....
        /*0318*/ 	.word	0x0500000f


	//   ....[178]....
        /*031c*/ 	.word	0x0500000f


	//   ....[179]....
        /*0320*/ 	.word	0x0500000f


	//   ....[180]....
        /*0324*/ 	.word	0x0500000f


	//   ....[181]....
        /*0328*/ 	.word	0x0500000f


	//   ....[182]....
        /*032c*/ 	.word	0x0500000f


	//   ....[183]....
        /*0330*/ 	.word	0x0500000f


	//   ....[184]....
        /*0334*/ 	.word	0x0500000f


	//   ....[185]....
        /*0338*/ 	.word	0x0500000f


	//   ....[186]....
        /*033c*/ 	.word	0x0500000f


	//   ....[187]....
        /*0340*/ 	.word	0x0500000f


	//   ....[188]....
        /*0344*/ 	.word	0x0500000f


	//   ....[189]....
        /*0348*/ 	.word	0x0500000f


	//   ....[190]....
        /*034c*/ 	.word	0x0500000f


	//   ....[191]....
        /*0350*/ 	.word	0x0500000f


	//   ....[192]....
        /*0354*/ 	.word	0x0500000f


	//   ....[193]....
        /*0358*/ 	.word	0x0500000f


	//   ....[194]....
        /*035c*/ 	.word	0x0500000f


	//   ....[195]....
        /*0360*/ 	.word	0x0500000f


	//   ....[196]....
        /*0364*/ 	.word	0x0500000f


	//   ....[197]....
        /*0368*/ 	.word	0x0500000f


	//   ....[198]....
        /*036c*/ 	.word	0x0500000f


	//   ....[199]....
        /*0370*/ 	.word	0x0500000f


	//   ....[200]....
        /*0374*/ 	.word	0x0500000f


	//   ....[201]....
        /*0378*/ 	.word	0x0500000f


	//   ....[202]....
        /*037c*/ 	.word	0x0500000f


	//   ....[203]....
        /*0380*/ 	.word	0x0500000f


	//   ....[204]....
        /*0384*/ 	.word	0x0500000f


	//   ....[205]....
        /*0388*/ 	.word	0x0500000f


	//   ....[206]....
        /*038c*/ 	.word	0x0500000f


	//   ....[207]....
        /*0390*/ 	.word	0x0500000f


	//   ....[208]....
        /*0394*/ 	.word	0x0500000f


	//   ....[209]....
        /*0398*/ 	.word	0x0500000f


	//   ....[210]....
        /*039c*/ 	.word	0x0500000f


	//   ....[211]....
        /*03a0*/ 	.word	0x0500000f


	//   ....[212]....
        /*03a4*/ 	.word	0x0500000f


	//   ....[213]....
        /*03a8*/ 	.word	0x0500000f


	//   ....[214]....
        /*03ac*/ 	.word	0x0500000f


	//   ....[215]....
        /*03b0*/ 	.word	0x0500000f


	//   ....[216]....
        /*03b4*/ 	.word	0x0500000f


	//   ....[217]....
        /*03b8*/ 	.word	0x0500000f


	//   ....[218]....
        /*03bc*/ 	.word	0x0500000f


	//----- nvinfo : EIATTR_COOP_GROUP_INSTR_OFFSETS
	.align		4
.L_166:
        /*03c0*/ 	.byte	0x04, 0x28
        /*03c2*/ 	.short	(.L_168 - .L_167)


	//   ....[0]....
.L_167:
        /*03c4*/ 	.word	0x00000070


	//   ....[1]....
        /*03c8*/ 	.word	0x00000080


	//   ....[2]....
        /*03cc*/ 	.word	0x000002c0


	//   ....[3]....
        /*03d0*/ 	.word	0x00000420


	//   ....[4]....
        /*03d4*/ 	.word	0x00000540


	//   ....[5]....
        /*03d8*/ 	.word	0x000006a0


	//   ....[6]....
        /*03dc*/ 	.word	0x00001720


	//   ....[7]....
        /*03e0*/ 	.word	0x00001fc0


	//   ....[8]....
        /*03e4*/ 	.word	0x00002210


	//   ....[9]....
        /*03e8*/ 	.word	0x00003600


	//   ....[10]....
        /*03ec*/ 	.word	0x000036a0


	//   ....[11]....
        /*03f0*/ 	.word	0x00003d40


	//   ....[12]....
        /*03f4*/ 	.word	0x00003da0


	//   ....[13]....
        /*03f8*/ 	.word	0x00005600


	//   ....[14]....
        /*03fc*/ 	.word	0x00005800


	//   ....[15]....
        /*0400*/ 	.word	0x000063e0


	//   ....[16]....
        /*0404*/ 	.word	0x00006400


	//   ....[17]....
        /*0408*/ 	.word	0x00006d80


	//   ....[18]....
        /*040c*/ 	.word	0x00006e00


	//   ....[19]....
        /*0410*/ 	.word	0x00008cc0


	//   ....[20]....
        /*0414*/ 	.word	0x00008cd0


	//   ....[21]....
        /*0418*/ 	.word	0x00008d00


	//   ....[22]....
        /*041c*/ 	.word	0x00008d20


	//   ....[23]....
        /*0420*/ 	.word	0x0000aa20


	//   ....[24]....
        /*0424*/ 	.word	0x0000ac10


	//   ....[25]....
        /*0428*/ 	.word	0x0000b7f0


	//   ....[26]....
        /*042c*/ 	.word	0x0000b860


	//   ....[27]....
        /*0430*/ 	.word	0x0000c170


	//   ....[28]....
        /*0434*/ 	.word	0x0000c1e0


	//   ....[29]....
        /*0438*/ 	.word	0x0000d310


	//   ....[30]....
        /*043c*/ 	.word	0x0000d340


	//   ....[31]....
        /*0440*/ 	.word	0x0000d400


	//   ....[32]....
        /*0444*/ 	.word	0x0000d410


	//   ....[33]....
        /*0448*/ 	.word	0x0000e5a0


	//   ....[34]....
        /*044c*/ 	.word	0x0000e600


	//   ....[35]....
        /*0450*/ 	.word	0x0000e650


	//   ....[36]....
        /*0454*/ 	.word	0x0000e6b0


	//   ....[37]....
        /*0458*/ 	.word	0x0000eb90


	//   ....[38]....
        /*045c*/ 	.word	0x0000eba0


	//   ....[39]....
        /*0460*/ 	.word	0x0000ec60


	//   ....[40]....
        /*0464*/ 	.word	0x0000ec80


	//   ....[41]....
        /*0468*/ 	.word	0x0000ed40


	//   ....[42]....
        /*046c*/ 	.word	0x0000ed60


	//   ....[43]....
        /*0470*/ 	.word	0x0000ee30


	//   ....[44]....
        /*0474*/ 	.word	0x0000ee50


	//   ....[45]....
        /*0478*/ 	.word	0x0000f4f0


	//   ....[46]....
        /*047c*/ 	.word	0x0000f510


	//   ....[47]....
        /*0480*/ 	.word	0x0000f5d0


	//   ....[48]....
        /*0484*/ 	.word	0x0000f5f0


	//   ....[49]....
        /*0488*/ 	.word	0x0000f6b0


	//   ....[50]....
        /*048c*/ 	.word	0x0000f6d0


	//   ....[51]....
        /*0490*/ 	.word	0x0000f7a0


	//   ....[52]....
        /*0494*/ 	.word	0x0000f7c0


	//   ....[53]....
        /*0498*/ 	.word	0x0000f930


	//   ....[54]....
        /*049c*/ 	.word	0x000110b0


	//   ....[55]....
        /*04a0*/ 	.word	0x000110d0


	//   ....[56]....
        /*04a4*/ 	.word	0x000110e0


	//   ....[57]....
        /*04a8*/ 	.word	0x00011120


	//   ....[58]....
        /*04ac*/ 	.word	0x000111a0


	//   ....[59]....
        /*04b0*/ 	.word	0x000111c0


	//   ....[60]....
        /*04b4*/ 	.word	0x00011240


	//   ....[61]....
        /*04b8*/ 	.word	0x00011260


	//   ....[62]....
        /*04bc*/ 	.word	0x000112e0


	//   ....[63]....
        /*04c0*/ 	.word	0x00011300


	//   ....[64]....
        /*04c4*/ 	.word	0x00011380


	//   ....[65]....
        /*04c8*/ 	.word	0x000113a0


	//   ....[66]....
        /*04cc*/ 	.word	0x00011420


	//   ....[67]....
        /*04d0*/ 	.word	0x00011440


	//   ....[68]....
        /*04d4*/ 	.word	0x000114c0


	//   ....[69]....
        /*04d8*/ 	.word	0x000114e0


	//   ....[70]....
        /*04dc*/ 	.word	0x00011b10


	//   ....[71]....
        /*04e0*/ 	.word	0x00011b30


	//   ....[72]....
        /*04e4*/ 	.word	0x00011b60


	//   ....[73]....
        /*04e8*/ 	.word	0x00011ba0


	//   ....[74]....
        /*04ec*/ 	.word	0x00011c10


	//   ....[75]....
        /*04f0*/ 	.word	0x00011c30


	//   ....[76]....
        /*04f4*/ 	.word	0x00011cb0


	//   ....[77]....
        /*04f8*/ 	.word	0x00011cd0


	//   ....[78]....
        /*04fc*/ 	.word	0x00011d50


	//   ....[79]....
        /*0500*/ 	.word	0x00011d70


	//   ....[80]....
        /*0504*/ 	.word	0x00011df0


	//   ....[81]....
        /*0508*/ 	.word	0x00011e10


	//   ....[82]....
        /*050c*/ 	.word	0x00011e90


	//   ....[83]....
        /*0510*/ 	.word	0x00011eb0


	//   ....[84]....
        /*0514*/ 	.word	0x00011f30


	//   ....[85]....
        /*0518*/ 	.word	0x00011f50


	//   ....[86]....
        /*051c*/ 	.word	0x00012610


	//   ....[87]....
        /*0520*/ 	.word	0x00012640


	//   ....[88]....
        /*0524*/ 	.word	0x00012650


	//   ....[89]....
        /*0528*/ 	.word	0x000126a0


	//   ....[90]....
        /*052c*/ 	.word	0x000126b0


	//   ....[91]....
        /*0530*/ 	.word	0x00012700


	//   ....[92]....
        /*0534*/ 	.word	0x00012710


	//   ....[93]....
        /*0538*/ 	.word	0x00012760


	//   ....[94]....
        /*053c*/ 	.word	0x00012770


	//   ....[95]....
        /*0540*/ 	.word	0x000127c0


	//   ....[96]....
        /*0544*/ 	.word	0x000127d0


	//   ....[97]....
        /*0548*/ 	.word	0x00012820


	//   ....[98]....
        /*054c*/ 	.word	0x00012830


	//   ....[99]....
        /*0550*/ 	.word	0x00012880


	//   ....[100]....
        /*0554*/ 	.word	0x00012890


	//   ....[101]....
        /*0558*/ 	.word	0x000128a0


	//   ....[102]....
        /*055c*/ 	.word	0x00012b40


	//   ....[103]....
        /*0560*/ 	.word	0x00012b60


	//   ....[104]....
        /*0564*/ 	.word	0x00012b80


	//   ....[105]....
        /*0568*/ 	.word	0x00012be0


	//   ....[106]....
        /*056c*/ 	.word	0x00012c00


	//   ....[107]....
        /*0570*/ 	.word	0x00012c60


	//   ....[108]....
        /*0574*/ 	.word	0x00012c80


	//   ....[109]....
        /*0578*/ 	.word	0x00012ce0


	//   ....[110]....
        /*057c*/ 	.word	0x00012d00


	//   ....[111]....
        /*0580*/ 	.word	0x00012d60


	//   ....[112]....
        /*0584*/ 	.word	0x00012d80


	//   ....[113]....
        /*0588*/ 	.word	0x00012de0


	//   ....[114]....
        /*058c*/ 	.word	0x00012e00


	//   ....[115]....
        /*0590*/ 	.word	0x00012e60


	//   ....[116]....
        /*0594*/ 	.word	0x00012e80


	//   ....[117]....
        /*0598*/ 	.word	0x00012e90


	//   ....[118]....
        /*059c*/ 	.word	0x00013430


	//   ....[119]....
        /*05a0*/ 	.word	0x00013450


	//   ....[120]....
        /*05a4*/ 	.word	0x00013470


	//   ....[121]....
        /*05a8*/ 	.word	0x000134b0


	//   ....[122]....
        /*05ac*/ 	.word	0x00013500


	//   ....[123]....
        /*05b0*/ 	.word	0x00013530


	//   ....[124]....
        /*05b4*/ 	.word	0x00013580


	//   ....[125]....
        /*05b8*/ 	.word	0x000135b0


	//   ....[126]....
        /*05bc*/ 	.word	0x00013600


	//   ....[127]....
        /*05c0*/ 	.word	0x00013630


	//   ....[128]....
        /*05c4*/ 	.word	0x00013680


	//   ....[129]....
        /*05c8*/ 	.word	0x000136b0


	//   ....[130]....
        /*05cc*/ 	.word	0x00013700


	//   ....[131]....
        /*05d0*/ 	.word	0x00013730


	//   ....[132]....
        /*05d4*/ 	.word	0x00013780


	//   ....[133]....
        /*05d8*/ 	.word	0x000137b0


	//   ....[134]....
        /*05dc*/ 	.word	0x00013a90


	//   ....[135]....
        /*05e0*/ 	.word	0x00013c60


	//   ....[136]....
        /*05e4*/ 	.word	0x000142b0


	//   ....[137]....
        /*05e8*/ 	.word	0x00014390


	//   ....[138]....
        /*05ec*/ 	.word	0x00014430


	//   ....[139]....
        /*05f0*/ 	.word	0x000144b0


	//   ....[140]....
        /*05f4*/ 	.word	0x00014570


	//   ....[141]....
        /*05f8*/ 	.word	0x000145e0


	//   ....[142]....
        /*05fc*/ 	.word	0x000146b0


	//   ....[143]....
        /*0600*/ 	.word	0x00014730


	//   ....[144]....
        /*0604*/ 	.word	0x00014800


	//   ....[145]....
        /*0608*/ 	.word	0x00014880


	//   ....[146]....
        /*060c*/ 	.word	0x00014950


	//   ....[147]....
        /*0610*/ 	.word	0x000149d0


	//   ....[148]....
        /*0614*/ 	.word	0x00014aa0


	//   ....[149]....
        /*0618*/ 	.word	0x00014b20


	//   ....[150]....
        /*061c*/ 	.word	0x00014bf0


	//   ....[151]....
        /*0620*/ 	.word	0x00014c70


	//   ....[152]....
        /*0624*/ 	.word	0x00014d30


	//   ....[153]....
        /*0628*/ 	.word	0x00014dc0


	//   ....[154]....
        /*062c*/ 	.word	0x00014e30


	//   ....[155]....
        /*0630*/ 	.word	0x00014eb0


	//   ....[156]....
        /*0634*/ 	.word	0x00014f60


	//   ....[157]....
        /*0638*/ 	.word	0x00014fd0


	//   ....[158]....
        /*063c*/ 	.word	0x000150b0


	//   ....[159]....
        /*0640*/ 	.word	0x00015120


	//   ....[160]....
        /*0644*/ 	.word	0x00015200


	//   ....[161]....
        /*0648*/ 	.word	0x00015270


	//   ....[162]....
        /*064c*/ 	.word	0x00015350


	//   ....[163]....
        /*0650*/ 	.word	0x000153c0


	//   ....[164]....
        /*0654*/ 	.word	0x000154a0


	//   ....[165]....
        /*0658*/ 	.word	0x00015510


	//   ....[166]....
        /*065c*/ 	.word	0x000155f0


	//   ....[167]....
        /*0660*/ 	.word	0x00015660


	//   ....[168]....
        /*0664*/ 	.word	0x00015720


	//   ....[169]....
        /*0668*/ 	.word	0x00015850


	//   ....[170]....
        /*066c*/ 	.word	0x000158f0


	//   ....[171]....
        /*0670*/ 	.word	0x00015960


	//   ....[172]....
        /*0674*/ 	.word	0x00015a20


	//   ....[173]....
        /*0678*/ 	.word	0x00015a80


	//   ....[174]....
        /*067c*/ 	.word	0x00015b40


	//   ....[175]....
        /*0680*/ 	.word	0x00015ba0


	//   ....[176]....
        /*0684*/ 	.word	0x00015c60


	//   ....[177]....
        /*0688*/ 	.word	0x00015cc0


	//   ....[178]....
        /*068c*/ 	.word	0x00015d80


	//   ....[179]....
        /*0690*/ 	.word	0x00015de0


	//   ....[180]....
        /*0694*/ 	.word	0x00015ea0


	//   ....[181]....
        /*0698*/ 	.word	0x00015f00


	//   ....[182]....
        /*069c*/ 	.word	0x00015fc0


	//   ....[183]....
        /*06a0*/ 	.word	0x00016020


	//   ....[184]....
        /*06a4*/ 	.word	0x000160e0


	//   ....[185]....
        /*06a8*/ 	.word	0x000161c0


	//   ....[186]....
        /*06ac*/ 	.word	0x00016260


	//   ....[187]....
        /*06b0*/ 	.word	0x000162c0


	//   ....[188]....
        /*06b4*/ 	.word	0x00016390


	//   ....[189]....
        /*06b8*/ 	.word	0x000163f0


	//   ....[190]....
        /*06bc*/ 	.word	0x000164c0


	//   ....[191]....
        /*06c0*/ 	.word	0x00016520


	//   ....[192]....
        /*06c4*/ 	.word	0x000165f0


	//   ....[193]....
        /*06c8*/ 	.word	0x00016650


	//   ....[194]....
        /*06cc*/ 	.word	0x00016720


	//   ....[195]....
        /*06d0*/ 	.word	0x00016780


	//   ....[196]....
        /*06d4*/ 	.word	0x00016850


	//   ....[197]....
        /*06d8*/ 	.word	0x000168b0


	//   ....[198]....
        /*06dc*/ 	.word	0x00016980


	//   ....[199]....
        /*06e0*/ 	.word	0x000169e0


	//   ....[200]....
        /*06e4*/ 	.word	0x00016aa0


	//   ....[201]....
        /*06e8*/ 	.word	0x00016bc0


	//   ....[202]....
        /*06ec*/ 	.word	0x00016c60


	//   ....[203]....
        /*06f0*/ 	.word	0x00016cc0


	//   ....[204]....
        /*06f4*/ 	.word	0x00016d90


	//   ....[205]....
        /*06f8*/ 	.word	0x00016e30


	//   ....[206]....
        /*06fc*/ 	.word	0x00016ef0


	//   ....[207]....
        /*0700*/ 	.word	0x00016f90


	//   ....[208]....
        /*0704*/ 	.word	0x00017050


	//   ....[209]....
        /*0708*/ 	.word	0x000170f0


	//   ....[210]....
        /*070c*/ 	.word	0x000171b0


	//   ....[211]....
        /*0710*/ 	.word	0x00017250


	//   ....[212]....
        /*0714*/ 	.word	0x00017310


	//   ....[213]....
        /*0718*/ 	.word	0x000173b0


	//   ....[214]....
        /*071c*/ 	.word	0x00017470


	//   ....[215]....
        /*0720*/ 	.word	0x00017510


	//   ....[216]....
        /*0724*/ 	.word	0x000175d0


	//   ....[217]....
        /*0728*/ 	.word	0x000176a0


	//   ....[218]....
        /*072c*/ 	.word	0x000177c0


	//----- nvinfo : EIATTR_REG_RECONFIG
	.align		4
.L_168:
        /*0730*/ 	.byte	0x01, 0x54
	.zero		2


	//----- nvinfo : EIATTR_SYSCALL_OFFSETS
	.align		4
        /*0734*/ 	.byte	0x04, 0x46
        /*0736*/ 	.short	(.L_170 - .L_169)


	//   ....[0]....
.L_169:
        /*0738*/ 	.word	0x00001900


	//   ....[1]....
        /*073c*/ 	.word	0x00010790


	//   ....[2]....
        /*0740*/ 	.word	0x000108e0


	//   ....[3]....
        /*0744*/ 	.word	0x000109d0


	//   ....[4]....
        /*0748*/ 	.word	0x000117d0


	//----- nvinfo : EIATTR_MBARRIER_INSTR_OFFSETS
	.align		4
.L_170:
        /*074c*/ 	.byte	0x04, 0x39
        /*074e*/ 	.short	(.L_172 - .L_171)


	//   ....[0]....
.L_171:
        /*0750*/ 	.word	0x00000170
        /*0754*/ 	.word	0x000000ff
        /*0758*/ 	.word	0x00028800
        /*075c*/ 	.short	0x0100
        /*075e*/ 	.byte	0x08
	.zero		1


	//   ....[1]....
        /*0760*/ 	.word	0x00000180
        /*0764*/ 	.word	0x000000ff
        /*0768*/ 	.word	0x00028820
        /*076c*/ 	.short	0x0100
        /*076e*/ 	.byte	0x08
	.zero		1


	//   ....[2]....
        /*0770*/ 	.word	0x00000270
        /*0774*/ 	.word	0x000000ff
        /*0778*/ 	.word	0x00028830
        /*077c*/ 	.short	0x0100
        /*077e*/ 	.byte	0x08
	.zero		1


	//   ....[3]....
        /*0780*/ 	.word	0x00000280
        /*0784*/ 	.word	0x000000ff
        /*0788*/ 	.word	0x00028840
        /*078c*/ 	.short	0x0100
        /*078e*/ 	.byte	0x08
	.zero		1


	//   ....[4]....
        /*0790*/ 	.word	0x00000290
        /*0794*/ 	.word	0x000000ff
        /*0798*/ 	.word	0x00028838
        /*079c*/ 	.short	0x0100
        /*079e*/ 	.byte	0x08
	.zero		1


	//   ....[5]....
        /*07a0*/ 	.word	0x000002a0
        /*07a4*/ 	.word	0x000000ff
        /*07a8*/ 	.word	0x00028848
        /*07ac*/ 	.short	0x0100
        /*07ae*/ 	.byte	0x08
	.zero		1


	//   ....[6]....
        /*07b0*/ 	.word	0x000003d0
        /*07b4*/ 	.word	0x000000ff
        /*07b8*/ 	.word	0x00028850
        /*07bc*/ 	.short	0x0100
        /*07be*/ 	.byte	0x08
	.zero		1


	//   ....[7]....
        /*07c0*/ 	.word	0x000003e0
        /*07c4*/ 	.word	0x000000ff
        /*07c8*/ 	.word	0x00028860
        /*07cc*/ 	.short	0x0100
        /*07ce*/ 	.byte	0x08
	.zero		1


	//   ....[8]....
        /*07d0*/ 	.word	0x000003f0
        /*07d4*/ 	.word	0x000000ff
        /*07d8*/ 	.word	0x00028858
        /*07dc*/ 	.short	0x0100
        /*07de*/ 	.byte	0x08
	.zero		1


	//   ....[9]....
        /*07e0*/ 	.word	0x00000400
        /*07e4*/ 	.word	0x000000ff
        /*07e8*/ 	.word	0x00028868
        /*07ec*/ 	.short	0x0100
        /*07ee*/ 	.byte	0x08
	.zero		1


	//   ....[10]....
        /*07f0*/ 	.word	0x000004f0
        /*07f4*/ 	.word	0x000000ff
        /*07f8*/ 	.word	0x00028870
        /*07fc*/ 	.short	0x0100
        /*07fe*/ 	.byte	0x06
	.zero		1


	//   ....[11]....
        /*0800*/ 	.word	0x00000500
        /*0804*/ 	.word	0x000000ff
        /*0808*/ 	.word	0x00028880
        /*080c*/ 	.short	0x0100
        /*080e*/ 	.byte	0x06
	.zero		1


	//   ....[12]....
        /*0810*/ 	.word	0x00000510
        /*0814*/ 	.word	0x000000ff
        /*0818*/ 	.word	0x00028878
        /*081c*/ 	.short	0x0100
        /*081e*/ 	.byte	0x06
	.zero		1


	//   ....[13]....
        /*0820*/ 	.word	0x00000520
        /*0824*/ 	.word	0x000000ff
        /*0828*/ 	.word	0x00028888
        /*082c*/ 	.short	0x0100
        /*082e*/ 	.byte	0x06
	.zero		1


	//   ....[14]....
        /*0830*/ 	.word	0x00000650
        /*0834*/ 	.word	0x000000ff
        /*0838*/ 	.word	0x00028890
        /*083c*/ 	.short	0x0100
        /*083e*/ 	.byte	0x08
	.zero		1


	//   ....[15]....
        /*0840*/ 	.word	0x00000660
        /*0844*/ 	.word	0x000000ff
        /*0848*/ 	.word	0x000288a0
        /*084c*/ 	.short	0x0100
        /*084e*/ 	.byte	0x08
	.zero		1


	//   ....[16]....
        /*0850*/ 	.word	0x00000670
        /*0854*/ 	.word	0x000000ff
        /*0858*/ 	.word	0x00028898
        /*085c*/ 	.short	0x0100
        /*085e*/ 	.byte	0x08
	.zero		1


	//   ....[17]....
        /*0860*/ 	.word	0x00000680
        /*0864*/ 	.word	0x000000ff
        /*0868*/ 	.word	0x000288a8
        /*086c*/ 	.short	0x0100
        /*086e*/ 	.byte	0x08
	.zero		1


	//   ....[18]....
        /*0870*/ 	.word	0x000007c0
        /*0874*/ 	.word	0x000000ff
        /*0878*/ 	.word	0x000288b0
        /*087c*/ 	.short	0x0100
        /*087e*/ 	.byte	0x08
	.zero		1


	//   ....[19]....
        /*0880*/ 	.word	0x000007d0
        /*0884*/ 	.word	0x000000ff
        /*0888*/ 	.word	0x000288c0
        /*088c*/ 	.short	0x0100
        /*088e*/ 	.byte	0x08
	.zero		1


	//   ....[20]....
        /*0890*/ 	.word	0x000007e0
        /*0894*/ 	.word	0x000000ff
        /*0898*/ 	.word	0x000288b8
        /*089c*/ 	.short	0x0100
        /*089e*/ 	.byte	0x08
	.zero		1


	//   ....[21]....
        /*08a0*/ 	.word	0x000007f0
        /*08a4*/ 	.word	0x000000ff
        /*08a8*/ 	.word	0x000288c8
        /*08ac*/ 	.short	0x0100
        /*08ae*/ 	.byte	0x08
	.zero		1


	//   ....[22]....
        /*08b0*/ 	.word	0x00001980
        /*08b4*/ 	.word	0x000000ff
        /*08b8*/ 	.word	0x00028800
        /*08bc*/ 	.short	0x010a
        /*08be*/ 	.byte	0x29
	.zero		1


	//   ....[23]....
        /*08c0*/ 	.word	0x00001a00
        /*08c4*/ 	.word	0x00000003
        /*08c8*/ 	.word	0x00028830
        /*08cc*/ 	.short	0x010a
        /*08ce*/ 	.byte	0x3f
	.zero		1


	//   ....[24]....
        /*08d0*/ 	.word	0x00001a40
        /*08d4*/ 	.word	0x00000003
        /*08d8*/ 	.word	0x00028830
        /*08dc*/ 	.short	0x010a
        /*08de*/ 	.byte	0x3f
	.zero		1


	//   ....[25]....
        /*08e0*/ 	.word	0x00001fe0
        /*08e4*/ 	.word	0x000000ff
        /*08e8*/ 	.word	0x00000000
        /*08ec*/ 	.short	0x0101
        /*08ee*/ 	.byte	0x06
	.zero		1


	//   ....[26]....
        /*08f0*/ 	.word	0x00004dc0
        /*08f4*/ 	.word	0x000000ff
        /*08f8*/ 	.word	0x00028830
        /*08fc*/ 	.short	0x010a
        /*08fe*/ 	.byte	0x06
	.zero		1


	//   ....[27]....
        /*0900*/ 	.word	0x00004e00
        /*0904*/ 	.word	0x000000ff
        /*0908*/ 	.word	0x00028830
        /*090c*/ 	.short	0x010a
        /*090e*/ 	.byte	0x06
	.zero		1


	//   ....[28]....
        /*0910*/ 	.word	0x00005150
        /*0914*/ 	.word	0x000000ff
        /*0918*/ 	.word	0x00028850
        /*091c*/ 	.short	0x010a
        /*091e*/ 	.byte	0x06
	.zero		1


	//   ....[29]....
        /*0920*/ 	.word	0x00005190
        /*0924*/ 	.word	0x000000ff
        /*0928*/ 	.word	0x00028850
        /*092c*/ 	.short	0x010a
        /*092e*/ 	.byte	0x06
	.zero		1


	//   ....[30]....
        /*0930*/ 	.word	0x000055c0
        /*0934*/ 	.word	0x000000ff
        /*0938*/ 	.word	0x00000000
        /*093c*/ 	.short	0x0101
        /*093e*/ 	.byte	0x06
	.zero		1


	//   ....[31]....
        /*0940*/ 	.word	0x00007870
        /*0944*/ 	.word	0x000000ff
        /*0948*/ 	.word	0x00000000
        /*094c*/ 	.short	0x0101
        /*094e*/ 	.byte	0x06
	.zero		1


	//   ....[32]....
        /*0950*/ 	.word	0x00008180
        /*0954*/ 	.word	0x000000ff
        /*0958*/ 	.word	0x00028830
        /*095c*/ 	.short	0x010a
        /*095e*/ 	.byte	0x06
	.zero		1


	//   ....[33]....
        /*0960*/ 	.word	0x000081c0
        /*0964*/ 	.word	0x000000ff
        /*0968*/ 	.word	0x00028830
        /*096c*/ 	.short	0x010a
        /*096e*/ 	.byte	0x06
	.zero		1


	//   ....[34]....
        /*0970*/ 	.word	0x00008510
        /*0974*/ 	.word	0x000000ff
        /*0978*/ 	.word	0x00028850
        /*097c*/ 	.short	0x010a
        /*097e*/ 	.byte	0x06
	.zero		1


	//   ....[35]....
        /*0980*/ 	.word	0x00008550
        /*0984*/ 	.word	0x000000ff
        /*0988*/ 	.word	0x00028850
        /*098c*/ 	.short	0x010a
        /*098e*/ 	.byte	0x06
	.zero		1


	//   ....[36]....
        /*0990*/ 	.word	0x00008950
        /*0994*/ 	.word	0x000000ff
        /*0998*/ 	.word	0x00000000
        /*099c*/ 	.short	0x0101
        /*099e*/ 	.byte	0x06
	.zero		1


	//   ....[37]....
        /*09a0*/ 	.word	0x00009b00
        /*09a4*/ 	.word	0x000000ff
        /*09a8*/ 	.word	0x00000000
        /*09ac*/ 	.short	0x0101
        /*09ae*/ 	.byte	0x06
	.zero		1


	//   ....[38]....
        /*09b0*/ 	.word	0x0000a210
        /*09b4*/ 	.word	0x000000ff
        /*09b8*/ 	.word	0x00028830
        /*09bc*/ 	.short	0x010a
        /*09be*/ 	.byte	0x06
	.zero		1


	//   ....[39]....
        /*09c0*/ 	.word	0x0000a250
        /*09c4*/ 	.word	0x000000ff
        /*09c8*/ 	.word	0x00028830
        /*09cc*/ 	.short	0x010a
        /*09ce*/ 	.byte	0x06
	.zero		1


	//   ....[40]....
        /*09d0*/ 	.word	0x0000a570
        /*09d4*/ 	.word	0x000000ff
        /*09d8*/ 	.word	0x00028850
        /*09dc*/ 	.short	0x010a
        /*09de*/ 	.byte	0x06
	.zero		1


	//   ....[41]....
        /*09e0*/ 	.word	0x0000a5b0
        /*09e4*/ 	.word	0x000000ff
        /*09e8*/ 	.word	0x00028850
        /*09ec*/ 	.short	0x010a
        /*09ee*/ 	.byte	0x06
	.zero		1


	//   ....[42]....
        /*09f0*/ 	.word	0x0000a9e0
        /*09f4*/ 	.word	0x000000ff
        /*09f8*/ 	.word	0x00000000
        /*09fc*/ 	.short	0x0101
        /*09fe*/ 	.byte	0x06
	.zero		1


	//   ....[43]....
        /*0a00*/ 	.word	0x0000cc80
        /*0a04*/ 	.word	0x000000ff
        /*0a08*/ 	.word	0x00000000
        /*0a0c*/ 	.short	0x0101
        /*0a0e*/ 	.byte	0x06
	.zero		1


	//   ....[44]....
        /*0a10*/ 	.word	0x0000d280
        /*0a14*/ 	.word	0x000000ff
        /*0a18*/ 	.word	0x00028850
        /*0a1c*/ 	.short	0x010a
        /*0a1e*/ 	.byte	0x05
	.zero		1


	//   ....[45]....
        /*0a20*/ 	.word	0x0000d2c0
        /*0a24*/ 	.word	0x000000ff
        /*0a28*/ 	.word	0x00028850
        /*0a2c*/ 	.short	0x010a
        /*0a2e*/ 	.byte	0x05
	.zero		1


	//   ....[46]....
        /*0a30*/ 	.word	0x0000d830
        /*0a34*/ 	.word	0x000000ff
        /*0a38*/ 	.word	0x00000000
        /*0a3c*/ 	.short	0x0101
        /*0a3e*/ 	.byte	0x04
	.zero		1


	//   ....[47]....
        /*0a40*/ 	.word	0x0000eb80
        /*0a44*/ 	.word	0x00000000
        /*0a48*/ 	.word	0x00000000
        /*0a4c*/ 	.short	0x0101
        /*0a4e*/ 	.byte	0x3f
	.zero		1


	//   ....[48]....
        /*0a50*/ 	.word	0x00010ef0
        /*0a54*/ 	.word	0x00000007
        /*0a58*/ 	.word	0x00028840
        /*0a5c*/ 	.short	0x010a
        /*0a5e*/ 	.byte	0x3f
	.zero		1


	//   ....[49]....
        /*0a60*/ 	.word	0x000115b0
        /*0a64*/ 	.word	0x00000007
        /*0a68*/ 	.word	0x00028830
        /*0a6c*/ 	.short	0x0107
        /*0a6e*/ 	.byte	0x3f
	.zero		1


	//   ....[50]....
        /*0a70*/ 	.word	0x00011680
        /*0a74*/ 	.word	0x00000007
        /*0a78*/ 	.word	0x00028830
        /*0a7c*/ 	.short	0x0101
        /*0a7e*/ 	.byte	0x3f
	.zero		1


	//   ....[51]....
        /*0a80*/ 	.word	0x00012020
        /*0a84*/ 	.word	0x00000010
        /*0a88*/ 	.word	0x00028800
        /*0a8c*/ 	.short	0x0107
        /*0a8e*/ 	.byte	0x3f
	.zero		1


	//   ....[52]....
        /*0a90*/ 	.word	0x000120f0
        /*0a94*/ 	.word	0x00000010
        /*0a98*/ 	.word	0x00028800
        /*0a9c*/ 	.short	0x0101
        /*0a9e*/ 	.byte	0x3f
	.zero		1


	//   ....[53]....
        /*0aa0*/ 	.word	0x00012110
        /*0aa4*/ 	.word	0x00000010
        /*0aa8*/ 	.word	0x00028820
        /*0aac*/ 	.short	0x010a
        /*0aae*/ 	.byte	0x3f
	.zero		1


	//   ....[54]....
        /*0ab0*/ 	.word	0x00012460
        /*0ab4*/ 	.word	0x00000006
        /*0ab8*/ 	.word	0x00028840
        /*0abc*/ 	.short	0x010a
        /*0abe*/ 	.byte	0x3f
	.zero		1


	//   ....[55]....
        /*0ac0*/ 	.word	0x00012970
        /*0ac4*/ 	.word	0x00000006
        /*0ac8*/ 	.word	0x00028830
        /*0acc*/ 	.short	0x0107
        /*0ace*/ 	.byte	0x3f
	.zero		1


	//   ....[56]....
        /*0ad0*/ 	.word	0x00012a30
        /*0ad4*/ 	.word	0x00000006
        /*0ad8*/ 	.word	0x00028830
        /*0adc*/ 	.short	0x0101
        /*0ade*/ 	.byte	0x3f
	.zero		1


	//   ....[57]....
        /*0ae0*/ 	.word	0x00012a90
        /*0ae4*/ 	.word	0x00000006
        /*0ae8*/ 	.word	0x00028860
        /*0aec*/ 	.short	0x010a
        /*0aee*/ 	.byte	0x3f
	.zero		1


	//   ....[58]....
        /*0af0*/ 	.word	0x00013020
        /*0af4*/ 	.word	0x00000006
        /*0af8*/ 	.word	0x00028850
        /*0afc*/ 	.short	0x0107
        /*0afe*/ 	.byte	0x3f
	.zero		1


	//   ....[59]....
        /*0b00*/ 	.word	0x00013180
        /*0b04*/ 	.word	0x00000006
        /*0b08*/ 	.word	0x00028850
        /*0b0c*/ 	.short	0x0101
        /*0b0e*/ 	.byte	0x3f
	.zero		1


	//   ....[60]....
        /*0b10*/ 	.word	0x00013390
        /*0b14*/ 	.word	0x00000004
        /*0b18*/ 	.word	0x00028860
        /*0b1c*/ 	.short	0x010a
        /*0b1e*/ 	.byte	0x3f
	.zero		1


	//   ....[61]....
        /*0b20*/ 	.word	0x00013890
        /*0b24*/ 	.word	0x00000004
        /*0b28*/ 	.word	0x00028850
        /*0b2c*/ 	.short	0x0107
        /*0b2e*/ 	.byte	0x3f
	.zero		1


	//   ....[62]....
        /*0b30*/ 	.word	0x00013950
        /*0b34*/ 	.word	0x00000004
        /*0b38*/ 	.word	0x00028850
        /*0b3c*/ 	.short	0x0101
        /*0b3e*/ 	.byte	0x3f
	.zero		1


	//   ....[63]....
        /*0b40*/ 	.word	0x00013be0
        /*0b44*/ 	.word	0x00000004
        /*0b48*/ 	.word	0x00028820
        /*0b4c*/ 	.short	0x010a
        /*0b4e*/ 	.byte	0x3f
	.zero		1


	//   ....[64]....
        /*0b50*/ 	.word	0x00013d60
        /*0b54*/ 	.word	0x00000005
        /*0b58*/ 	.word	0x00028840
        /*0b5c*/ 	.short	0x010a
        /*0b5e*/ 	.byte	0x3f
	.zero		1


	//   ....[65]....
        /*0b60*/ 	.word	0x00013e00
        /*0b64*/ 	.word	0x00000017
        /*0b68*/ 	.word	0x00028840
        /*0b6c*/ 	.short	0x010a
        /*0b6e*/ 	.byte	0x3f
	.zero		1


	//   ....[66]....
        /*0b70*/ 	.word	0x00013e40
        /*0b74*/ 	.word	0x00000005
        /*0b78*/ 	.word	0x00028860
        /*0b7c*/ 	.short	0x010a
        /*0b7e*/ 	.byte	0x3f
	.zero		1


	//   ....[67]....
        /*0b80*/ 	.word	0x00013e80
        /*0b84*/ 	.word	0x00000017
        /*0b88*/ 	.word	0x00028860
        /*0b8c*/ 	.short	0x010a
        /*0b8e*/ 	.byte	0x3f
	.zero		1


	//   ....[68]....
        /*0b90*/ 	.word	0x00013ef0
        /*0b94*/ 	.word	0x00000003
        /*0b98*/ 	.word	0x00028800
        /*0b9c*/ 	.short	0x010a
        /*0b9e*/ 	.byte	0x3f
	.zero		1


	//   ....[69]....
        /*0ba0*/ 	.word	0x00013f40
        /*0ba4*/ 	.word	0x00000003
        /*0ba8*/ 	.word	0x00028830
        /*0bac*/ 	.short	0x010a
        /*0bae*/ 	.byte	0x3f
	.zero		1


	//   ....[70]....
        /*0bb0*/ 	.word	0x00013fa0
        /*0bb4*/ 	.word	0x00000005
        /*0bb8*/ 	.word	0x00028830
        /*0bbc*/ 	.short	0x010a
        /*0bbe*/ 	.byte	0x3f
	.zero		1


	//   ....[71]....
        /*0bc0*/ 	.word	0x00014000
        /*0bc4*/ 	.word	0x00000005
        /*0bc8*/ 	.word	0x00028850
        /*0bcc*/ 	.short	0x010a
        /*0bce*/ 	.byte	0x3f
	.zero		1


	//   ....[72]....
        /*0bd0*/ 	.word	0x00014060
        /*0bd4*/ 	.word	0x00000007
        /*0bd8*/ 	.word	0x00028830
        /*0bdc*/ 	.short	0x010a
        /*0bde*/ 	.byte	0x3f
	.zero		1


	//   ....[73]....
        /*0be0*/ 	.word	0x000140c0
        /*0be4*/ 	.word	0x00000007
        /*0be8*/ 	.word	0x00028850
        /*0bec*/ 	.short	0x010a
        /*0bee*/ 	.byte	0x3f
	.zero		1


	//   ....[74]....
        /*0bf0*/ 	.word	0x00014120
        /*0bf4*/ 	.word	0x00000007
        /*0bf8*/ 	.word	0x00028830
        /*0bfc*/ 	.short	0x010a
        /*0bfe*/ 	.byte	0x3f
	.zero		1


	//   ....[75]....
        /*0c00*/ 	.word	0x00014180
        /*0c04*/ 	.word	0x00000007
        /*0c08*/ 	.word	0x00028850
        /*0c0c*/ 	.short	0x010a
        /*0c0e*/ 	.byte	0x3f
	.zero		1


	//   ....[76]....
        /*0c10*/ 	.word	0x000141e0
        /*0c14*/ 	.word	0x00000006
        /*0c18*/ 	.word	0x00028850
        /*0c1c*/ 	.short	0x010a
        /*0c1e*/ 	.byte	0x3f
	.zero		1


	//   ....[77]....
        /*0c20*/ 	.word	0x000142e0
        /*0c24*/ 	.word	0x00000007
        /*0c28*/ 	.word	0x00028840
        /*0c2c*/ 	.short	0x010a
        /*0c2e*/ 	.byte	0x3f
	.zero		1


	//   ....[78]....
        /*0c30*/ 	.word	0x00015750
        /*0c34*/ 	.word	0x00000010
        /*0c38*/ 	.word	0x00028820
        /*0c3c*/ 	.short	0x010a
        /*0c3e*/ 	.byte	0x3f
	.zero		1


	//   ....[79]....
        /*0c40*/ 	.word	0x000157a0
        /*0c44*/ 	.word	0x00000006
        /*0c48*/ 	.word	0x00028840
        /*0c4c*/ 	.short	0x010a
        /*0c4e*/ 	.byte	0x3f
	.zero		1


	//   ....[80]....
        /*0c50*/ 	.word	0x00016110
        /*0c54*/ 	.word	0x00000006
        /*0c58*/ 	.word	0x00028860
        /*0c5c*/ 	.short	0x010a
        /*0c5e*/ 	.byte	0x3f
	.zero		1


	//   ....[81]....
        /*0c60*/ 	.word	0x00016b10
        /*0c64*/ 	.word	0x00000004
        /*0c68*/ 	.word	0x00028860
        /*0c6c*/ 	.short	0x010a
        /*0c6e*/ 	.byte	0x3f
	.zero		1


	//   ....[82]....
        /*0c70*/ 	.word	0x000176e0
        /*0c74*/ 	.word	0x00000004
        /*0c78*/ 	.word	0x00028820
        /*0c7c*/ 	.short	0x010a
        /*0c7e*/ 	.byte	0x3f
	.zero		1


	//   ....[83]....
        /*0c80*/ 	.word	0x00017880
        /*0c84*/ 	.word	0x00000005
        /*0c88*/ 	.word	0x00028840
        /*0c8c*/ 	.short	0x010a
        /*0c8e*/ 	.byte	0x3f
	.zero		1


	//   ....[84]....
        /*0c90*/ 	.word	0x000178d0
        /*0c94*/ 	.word	0x00000017
        /*0c98*/ 	.word	0x00028840
        /*0c9c*/ 	.short	0x010a
        /*0c9e*/ 	.byte	0x3f
	.zero		1


	//   ....[85]....
        /*0ca0*/ 	.word	0x00017920
        /*0ca4*/ 	.word	0x00000005
        /*0ca8*/ 	.word	0x00028860
        /*0cac*/ 	.short	0x010a
        /*0cae*/ 	.byte	0x3f
	.zero		1


	//----- nvinfo : EIATTR_NUM_MBARRIERS
	.align		4
.L_172:
        /*0cb0*/ 	.byte	0x03, 0x38
        /*0cb2*/ 	.short	0x0016


	//----- nvinfo : EIATTR_EXIT_INSTR_OFFSETS
	.align		4
        /*0cb4*/ 	.byte	0x04, 0x1c
        /*0cb6*/ 	.short	(.L_174 - .L_173)


	//   ....[0]....
.L_173:
        /*0cb8*/ 	.word	0x00000960


	//   ....[1]....
        /*0cbc*/ 	.word	0x0000f8c0


	//   ....[2]....
        /*0cc0*/ 	.word	0x00013ed0


	//----- nvinfo : EIATTR_MAX_THREADS
	.align		4
.L_174:
        /*0cc4*/ 	.byte	0x04, 0x05
        /*0cc6*/ 	.short	(.L_176 - .L_175)
.L_175:
        /*0cc8*/ 	.word	0x00000180
        /*0ccc*/ 	.word	0x00000001
        /*0cd0*/ 	.word	0x00000001


	//----- nvinfo : EIATTR_CRS_STACK_SIZE
	.align		4
.L_176:
        /*0cd4*/ 	.byte	0x04, 0x1e
        /*0cd6*/ 	.short	(.L_178 - .L_177)
.L_177:
        /*0cd8*/ 	.word	0x00000000


	//----- nvinfo : EIATTR_CBANK_PARAM_SIZE
	.align		4
.L_178:
        /*0cdc*/ 	.byte	0x03, 0x19
        /*0cde*/ 	.short	0x0af0


	//----- nvinfo : EIATTR_PARAM_CBANK
	.align		4
        /*0ce0*/ 	.byte	0x04, 0x0a
        /*0ce2*/ 	.short	(.L_180 - .L_179)
	.align		4
.L_179:
        /*0ce4*/ 	.word	index@(.nv.constant0._ZN7cutlass13device_kernelIN5flash11enable_sm90INS1_16FlashAttnFwdSm90INS1_25CollectiveMainloopFwdSm90ILi2EN4cute5tupleIJNS5_1CILi1EEES8_S8_EEENS6_IJNS7_ILi128EEESA_SA_EEELi128ENS_10bfloat16_tEfNS_4arch4Sm90ELb0ELb1ELb0ELb0ELb1ELb0ELb0ELb1ELb1ELb1ELb0ELb0EEENS1_21CollectiveEpilogueFwdISB_S9_SC_SE_Li256ELb0ELb1ELb0ELb0EEENS1_30DynamicPersistentTileSchedulerILi256ELi128ELb0ELb1ELb1EEEEEEEEEvNT_6ParamsE)
        /*0ce8*/ 	.short	0x0210
        /*0cea*/ 	.short	0x0af0


	//----- nvinfo : EIATTR_SW_WAR
	.align		4
.L_180:
        /*0cec*/ 	.byte	0x04, 0x36
        /*0cee*/ 	.short	(.L_182 - .L_181)
.L_181:
        /*0cf0*/ 	.word	0x00000008
.L_182:


//--------------------- .nv.info._ZN7cutlass13device_kernelIN5flash11enable_sm90INS1_16FlashAttnFwdSm90INS1_25CollectiveMainloopFwdSm90ILi2EN4cute5tupleIJNS5_1CILi1EEES8_S8_EEENS6_IJNS7_ILi128EEESA_SA_EEELi128ENS_10bfloat16_tEfNS_4arch4Sm90ELb0ELb1ELb0ELb1ELb1ELb0ELb0ELb1ELb1ELb1ELb0ELb0EEENS1_21CollectiveEpilogueFwdISB_S9_SC_SE_Li256ELb1ELb1ELb0ELb0EEENS1_36VarlenDynamicPersistentTileSchedulerILi128ELi128ELi256ELi128ELb0ELb1ELb1ELb1ELb0ELb1EEEEEEEEEvNT_6ParamsE --------------------------
	.section	.nv.info._ZN7cutlass13device_kernelIN5flash11enable_sm90INS1_16FlashAttnFwdSm90INS1_25CollectiveMainloopFwdSm90ILi2EN4cute5tupleIJNS5_1CILi1EEES8_S8_EEENS6_IJNS7_ILi128EEESA_SA_EEELi128ENS_10bfloat16_tEfNS_4arch4Sm90ELb0ELb1ELb0ELb1ELb1ELb0ELb0ELb1ELb1ELb1ELb0ELb0EEENS1_21CollectiveEpilogueFwdISB_S9_SC_SE_Li256ELb1ELb1ELb0ELb0EEENS1_36VarlenDynamicPersistentTileSchedulerILi128ELi128ELi256ELi128ELb0ELb1ELb1ELb1ELb0ELb1EEEEEEEEEvNT_6ParamsE,"",@"SHT_CUDA_INFO"
	.sectionflags	@""
	.align	4


	//----- nvinfo : EIATTR_CUDA_API_VERSION
	.align		4
        /*0000*/ 	.byte	0x04, 0x37
        /*0002*/ 	.short	(.L_184 - .L_183)
.L_183:
        /*0004*/ 	.word	0x00000082


	//----- nvinfo : EIATTR_KPARAM_INFO
	.align		4
.L_184:
        /*0008*/ 	.byte	0x04, 0x17
        /*000a*/ 	.short	(.L_186 - .L_185)
.L_185:
        /*000c*/ 	.word	0x00000000
        /*0010*/ 	.short	0x0000
        /*0012*/ 	.short	0x0070
        /*0014*/ 	.byte	0x00, 0xf0, 0x01, 0x2a


	//----- nvinfo : EIATTR_SPARSE_MMA_MASK
	.align		4
.L_186:
        /*0018*/ 	.byte	0x03, 0x50
        /*001a*/ 	.short	0x0000


	//----- nvinfo : EIATTR_MAXREG_COUNT
	.align		4
        /*001c*/ 	.byte	0x03, 0x1b
        /*001e*/ 	.short	0x00a8


	//----- nvinfo : EIATTR_NUM_BARRIERS
	.align		4
        /*0020*/ 	.byte	0x02, 0x4c
        /*0022*/ 	.byte	0x10
	.zero		1


	//----- nvinfo : EIATTR_EXTERNS
	.align		4
        /*0024*/ 	.byte	0x04, 0x0f
        /*0026*/ 	.short	(.L_188 - .L_187)


	//   ....[0]....
	.align		4
.L_187:
        /*0028*/ 	.word	index@(__assertfail)


	//----- nvinfo : EIATTR_ANNOTATIONS
	.align		4
.L_188:
        /*002c*/ 	.byte	0x04, 0x55
        /*002e*/ 	.short	(.L_190 - .L_189)


	//   ....[0]....
.L_189:
        /* <DEDUP_REMOVED lines=10> */


	//----- nvinfo : EIATTR_MERCURY_ISA_VERSION
	.align		4
.L_190:
        /*00b8*/ 	.byte	0x03, 0x5f
        /*00ba*/ 	.short	0x0101


	//----- nvinfo : EIATTR_UNUSED_LOAD_BYTE_OFFSET
	.align		4
        /*00bc*/ 	.byte	0x04, 0x44
        /*00be*/ 	.short	(.L_192 - .L_191)


	//   ....[0]....
.L_191:
        /*00c0*/ 	.word	0x00000970
        /*00c4*/ 	.word	0x0000fff0


	//   ....[1]....
        /*00c8*/ 	.word	0x0000ddd0
        /*00cc*/ 	.word	0x0000fff0


	//----- nvinfo : EIATTR_INT_WARP_WIDE_INSTR_OFFSETS
	.align		4
.L_192:
        /*00d0*/ 	.byte	0x04, 0x31
        /*00d2*/ 	.short	(.L_194 - .L_193)


	//   ....[0]....
.L_193:
        /*00d4*/ 	.word	0x000000c0


	//   ....[1]....
        /*00d8*/ 	.word	0x000000d0


	//   ....[2]....
        /*00dc*/ 	.word	0x00000170


	//   ....[3]....
        /*00e0*/ 	.word	0x00011490


	//   ....[4]....
        /*00e4*/ 	.word	0x00011520


	//   ....[5]....
        /*00e8*/ 	.word	0x00014400


	//   ....[6]....
        /*00ec*/ 	.word	0x00014490


	//----- nvinfo : EIATTR_COOP_GROUP_MASK_REGIDS
	.align		4
.L_194:
        /*00f0*/ 	.byte	0x04, 0x29
        /*00f2*/ 	.short	(.L_196 - .L_195)


	//   ....[0]....
.L_195:
        /*00f4*/ 	.word	0xffffffff


	//   ....[1]....
        /*00f8*/ 	.word	0xffffffff


	//   ....[2]....
        /*00fc*/ 	.word	0xffffffff


	//   ....[3]....
        /*0100*/ 	.word	0xffffffff


	//   ....[4]....
        /*0104*/ 	.word	0xffffffff


	//   ....[5]....
        /*0108*/ 	.word	0xffffffff


	//   ....[6]....
        /*010c*/ 	.word	0xffffffff


	//   ....[7]....
        /*0110*/ 	.word	0xffffffff


	//   ....[8]....
        /*0114*/ 	.word	0xffffffff


	//   ....[9]....
        /*0118*/ 	.word	0xffffffff


	//   ....[10]....
        /*011c*/ 	.word	0xffffffff


	//   ....[11]....
        /*0120*/ 	.word	0xffffffff


	//   ....[12]....
        /*0124*/ 	.word	0xffffffff


	//   ....[13]....
        /*0128*/ 	.word	0xffffffff


	//   ....[14]....
        /*012c*/ 	.word	0xffffffff


	//   ....[15]....
        /*0130*/ 	.word	0xffffffff


	//   ....[16]....
        /*0134*/ 	.word	0xffffffff


	//   ....[17]....
        /*0138*/ 	.word	0xffffffff


	//   ....[18]....
        /*013c*/ 	.word	0xffffffff


	//   ....[19]....
        /*0140*/ 	.word	0xffffffff


	//   ....[20]....
        /*0144*/ 	.word	0xffffffff


	//   ....[21]....
        /*0148*/ 	.word	0xffffffff


	//   ....[22]....
        /*014c*/ 	.word	0xffffffff


	//   ....[23]....
        /*0150*/ 	.word	0xffffffff


	//   ....[24]....
        /*0154*/ 	.word	0xffffffff


	//   ....[25]....
        /*0158*/ 	.word	0xffffffff


	//   ....[26]....
        /*015c*/ 	.word	0xffffffff


	//   ....[27]....
        /*0160*/ 	.word	0xffffffff


	//   ....[28]....
        /*0164*/ 	.word	0xffffffff


	//   ....[29]....
        /*0168*/ 	.word	0xffffffff


	//   ....[30]....
        /*016c*/ 	.word	0xffffffff


	//   ....[31]....
        /*0170*/ 	.word	0xffffffff


	//   ....[32]....
        /*0174*/ 	.word	0xffffffff


	//   ....[33]....
        /*0178*/ 	.word	0xffffffff


	//   ....[34]....
        /*017c*/ 	.word	0xffffffff


	//   ....[35]....
        /*0180*/ 	.word	0xffffffff


	//   ....[36]....
        /*0184*/ 	.word	0xffffffff


	//   ....[37]....
        /*0188*/ 	.word	0xffffffff


	//   ....[38]....
        /*018c*/ 	.word	0xffffffff


	//   ....[39]....
        /*0190*/ 	.word	0xffffffff


	//   ....[40]....
        /*0194*/ 	.word	0xffffffff


	//   ....[41]....
        /*0198*/ 	.word	0xffffffff


	//   ....[42]....
        /*019c*/ 	.word	0xffffffff


	//   ....[43]....
        /*01a0*/ 	.word	0xffffffff


	//   ....[44]....
        /*01a4*/ 	.word	0xffffffff


	//   ....[45]....
        /*01a8*/ 	.word	0xffffffff


	//   ....[46]....
        /*01ac*/ 	.word	0xffffffff


	//   ....[47]....
        /*01b0*/ 	.word	0xffffffff


	//   ....[48]....
        /*01b4*/ 	.word	0xffffffff


	//   ....[49]....
        /*01b8*/ 	.word	0xffffffff


	//   ....[50]....
        /*01bc*/ 	.word	0xffffffff


	//   ....[51]....
        /*01c0*/ 	.word	0xffffffff


	//   ....[52]....
        /*01c4*/ 	.word	0xffffffff


	//   ....[53]....
        /*01c8*/ 	.word	0xffffffff


	//   ....[54]....
        /*01cc*/ 	.word	0xffffffff


	//   ....[55]....
        /*01d0*/ 	.word	0xffffffff


	//   ....[56]....
        /*01d4*/ 	.word	0xffffffff


	//   ....[57]....
        /*01d8*/ 	.word	0xffffffff


	//   ....[58]....
        /*01dc*/ 	.word	0xffffffff


	//   ....[59]....
        /*01e0*/ 	.word	0xffffffff


	//   ....[60]....
        /*01e4*/ 	.word	0xffffffff


	//   ....[61]....
        /*01e8*/ 	.word	0xffffffff


	//   ....[62]....
        /*01ec*/ 	.word	0xffffffff


	//   ....[63]....
        /*01f0*/ 	.word	0xffffffff


	//   ....[64]....
        /*01f4*/ 	.word	0xffffffff


	//   ....[65]....
        /*01f8*/ 	.word	0xffffffff


	//   ....[66]....
        /*01fc*/ 	.word	0xffffffff


	//   ....[67]....
        /*0200*/ 	.word	0xffffffff


	//   ....[68]....
        /*0204*/ 	.word	0xffffffff


	//   ....[69]....
        /*0208*/ 	.word	0xffffffff


	//   ....[70]....
        /*020c*/ 	.word	0xffffffff


	//   ....[71]....
        /*0210*/ 	.word	0xffffffff


	//   ....[72]....
        /*0214*/ 	.word	0xffffffff


	//   ....[73]....
        /*0218*/ 	.word	0xffffffff


	//   ....[74]....
        /*021c*/ 	.word	0xffffffff


	//   ....[75]....
        /*0220*/ 	.word	0xffffffff


	//   ....[76]....
        /*0224*/ 	.word	0xffffffff


	//   ....[77]....
        /*0228*/ 	.word	0xffffffff


	//   ....[78]....
        /*022c*/ 	.word	0xffffffff


	//   ....[79]....
        /*0230*/ 	.word	0xffffffff


	//   ....[80]....
        /*0234*/ 	.word	0xffffffff


	//   ....[81]....
        /*0238*/ 	.word	0xffffffff


	//   ....[82]....
        /*023c*/ 	.word	0xffffffff


	//   ....[83]....
        /*0240*/ 	.word	0xffffffff


	//   ....[84]....
        /*0244*/ 	.word	0xffffffff


	//   ....[85]....
        /*0248*/ 	.word	0xffffffff


	//   ....[86]....
        /*024c*/ 	.word	0xffffffff


	//   ....[87]....
        /*0250*/ 	.word	0xffffffff


	//   ....[88]....
        /*0254*/ 	.word	0xffffffff


	//   ....[89]....
        /*0258*/ 	.word	0xffffffff


	//   ....[90]....
        /*025c*/ 	.word	0xffffffff


	//   ....[91]....
        /*0260*/ 	.word	0xffffffff


	//   ....[92]....
        /*0264*/ 	.word	0xffffffff


	//   ....[93]....
        /*0268*/ 	.word	0xffffffff


	//   ....[94]....
        /*026c*/ 	.word	0xffffffff


	//   ....[95]....
        /*0270*/ 	.word	0xffffffff


	//   ....[96]....
        /*0274*/ 	.word	0xffffffff


	//   ....[97]....
        /*0278*/ 	.word	0xffffffff


	//   ....[98]....
        /*027c*/ 	.word	0xffffffff


	//   ....[99]....
        /*0280*/ 	.word	0xffffffff


	//   ....[100]....
        /*0284*/ 	.word	0xffffffff


	//   ....[101]....
        /*0288*/ 	.word	0xffffffff


	//   ....[102]....
        /*028c*/ 	.word	0xffffffff


	//   ....[103]....
        /*0290*/ 	.word	0xffffffff


	//   ....[104]....
        /*0294*/ 	.word	0xffffffff


	//   ....[105]....
        /*0298*/ 	.word	0xffffffff


	//   ....[106]....
        /*029c*/ 	.word	0xffffffff


	//   ....[107]....
        /*02a0*/ 	.word	0xffffffff


	//   ....[108]....
        /*02a4*/ 	.word	0xffffffff


	//   ....[109]....
        /*02a8*/ 	.word	0xffffffff


	//   ....[110]....
        /*02ac*/ 	.word	0xffffffff


	//   ....[111]....
        /*02b0*/ 	.word	0xffffffff


	//   ....[112]....
        /*02b4*/ 	.word	0xffffffff


	//   ....[113]....
        /*02b8*/ 	.word	0xffffffff


	//   ....[114]....
        /*02bc*/ 	.word	0xffffffff


	//   ....[115]....
        /*02c0*/ 	.word	0xffffffff


	//   ....[116]....
        /*02c4*/ 	.word	0xffffffff


	//   ....[117]....
        /*02c8*/ 	.word	0xffffffff


	//   ....[118]....
        /*02cc*/ 	.word	0xffffffff


	//   ....[119]....
        /*02d0*/ 	.word	0xffffffff


	//   ....[120]....
        /*02d4*/ 	.word	0xffffffff


	//   ....[121]....
        /*02d8*/ 	.word	0xffffffff


	//   ....[122]....
        /*02dc*/ 	.word	0xffffffff


	//   ....[123]....
        /*02e0*/ 	.word	0xffffffff


	//   ....[124]....
        /*02e4*/ 	.word	0xffffffff


	//   ....[125]....
        /*02e8*/ 	.word	0xffffffff


	//   ....[126]....
        /*02ec*/ 	.word	0xffffffff


	//   ....[127]....
        /*02f0*/ 	.word	0xffffffff


	//   ....[128]....
        /*02f4*/ 	.word	0xffffffff


	//   ....[129]....
        /*02f8*/ 	.word	0xffffffff


	//   ....[130]....
        /*02fc*/ 	.word	0xffffffff


	//   ....[131]....
        /*0300*/ 	.word	0xffffffff


	//   ....[132]....
        /*0304*/ 	.word	0xffffffff


	//   ....[133]....
        /*0308*/ 	.word	0xffffffff


	//   ....[134]....
        /*030c*/ 	.word	0xffffffff


	//   ....[135]....
        /*0310*/ 	.word	0xffffffff


	//   ....[136]....
        /*0314*/ 	.word	0xffffffff


	//   ....[137]....
        /*0318*/ 	.word	0xffffffff


	//   ....[138]....
        /*031c*/ 	.word	0xffffffff


	//   ....[139]....
        /*0320*/ 	.word	0xffffffff


	//   ....[140]....
        /*0324*/ 	.word	0xffffffff


	//   ....[141]....
        /*0328*/ 	.word	0xffffffff


	//   ....[142]....
        /*032c*/ 	.word	0xffffffff


	//   ....[143]....
        /*0330*/ 	.word	0xffffffff


	//   ....[144]....
        /*0334*/ 	.word	0xffffffff


	//   ....[145]....
        /*0338*/ 	.word	0xffffffff


	//   ....[146]....
        /*033c*/ 	.word	0xffffffff


	//   ....[147]....
        /*0340*/ 	.word	0xffffffff


	//   ....[148]....
        /*0344*/ 	.word	0xffffffff


	//   ....[149]....
        /*0348*/ 	.word	0xffffffff


	//   ....[150]....
        /*034c*/ 	.word	0xffffffff


	//   ....[151]....
        /*0350*/ 	.word	0xffffffff


	//   ....[152]....
        /*0354*/ 	.word	0xffffffff


	//   ....[153]....
        /*0358*/ 	.word	0xffffffff


	//   ....[154]....
        /*035c*/ 	.word	0xffffffff


	//   ....[155]....
        /*0360*/ 	.word	0xffffffff


	//   ....[156]....
        /*0364*/ 	.word	0xffffffff


	//   ....[157]....
        /*0368*/ 	.word	0xffffffff


	//   ....[158]....
        /*036c*/ 	.word	0xffffffff


	//   ....[159]....
        /*0370*/ 	.word	0xffffffff


	//   ....[160]....
        /*0374*/ 	.word	0xffffffff


	//   ....[161]....
        /*0378*/ 	.word	0xffffffff


	//   ....[162]....
        /*037c*/ 	.word	0xffffffff


	//   ....[163]....
        /*0380*/ 	.word	0xffffffff


	//   ....[164]....
        /*0384*/ 	.word	0xffffffff


	//   ....[165]....
        /*0388*/ 	.word	0xffffffff


	//   ....[166]....
        /*038c*/ 	.word	0xffffffff


	//   ....[167]....
        /*0390*/ 	.word	0x0500000f


	//   ....[168]....
        /*0394*/ 	.word	0x0500000f


	//   ....[169]....
        /*0398*/ 	.word	0x0500000f


	//   ....[170]....
        /*039c*/ 	.word	0x0500000f


	//   ....[171]....
        /*03a0*/ 	.word	0x0500000f


	//   ....[172]....
        /*03a4*/ 	.word	0x0500000f


	//   ....[173]....
        /*03a8*/ 	.word	0x0500000f


	//   ....[174]....
        /*03ac*/ 	.word	0x0500000f


	//   ....[175]....
        /*03b0*/ 	.word	0x0500000f


	//   ....[176]....
        /*03b4*/ 	.word	0x0500000f


	//   ....[177]....
        /*03b8*/ 	.word	0x0500000f


	//   ....[178]....
        /*03bc*/ 	.word	0x0500000f


	//   ....[179]....
        /*03c0*/ 	.word	0x0500000f


	//   ....[180]....
        /*03c4*/ 	.word	0x0500000f


	//   ....[181]....
        /*03c8*/ 	.word	0x0500000f


	//   ....[182]....
        /*03cc*/ 	.word	0x0500000f


	//   ....[183]....
        /*03d0*/ 	.word	0x0500000f


	//   ....[184]....
        /*03d4*/ 	.word	0x0500000f


	//   ....[185]....
        /*03d8*/ 	.word	0x0500000f


	//   ....[186]....
        /*03dc*/ 	.word	0x0500000f


	//   ....[187]....
        /*03e0*/ 	.word	0x0500000f


	//   ....[188]....
        /*03e4*/ 	.word	0x0500000f


	//   ....[189]....
        /*03e8*/ 	.word	0x0500000f


	//   ....[190]....
        /*03ec*/ 	.word	0x0500000f


	//   ....[191]....
        /*03f0*/ 	.word	0x0500000f


	//   ....[192]....
        /*03f4*/ 	.word	0x0500000f


	//   ....[193]....
        /*03f8*/ 	.word	0x0500000f


	//   ....[194]....
        /*03fc*/ 	.word	0x0500000f


	//   ....[195]....
        /*0400*/ 	.word	0x0500000f


	//   ....[196]....
        /*0404*/ 	.word	0x0500000f


	//   ....[197]....
        /*0408*/ 	.word	0x0500000f


	//   ....[198]....
        /*040c*/ 	.word	0x0500000f


	//   ....[199]....
        /*0410*/ 	.word	0x0500000f


	//   ....[200]....
        /*0414*/ 	.word	0x0500000f


	//   ....[201]....
        /*0418*/ 	.word	0x0500000f


	//   ....[202]....
        /*041c*/ 	.word	0x0500000f


	//   ....[203]....
        /*0420*/ 	.word	0x0500000f


	//   ....[204]....
        /*0424*/ 	.word	0x0500000f


	//   ....[205]....
        /*0428*/ 	.word	0x0500000f


	//   ....[206]....
        /*042c*/ 	.word	0x0500000f


	//   ....[207]....
        /*0430*/ 	.word	0x0500000f


	//   ....[208]....
        /*0434*/ 	.word	0x0500000f


	//   ....[209]....
        /*0438*/ 	.word	0x0500000f


	//   ....[210]....
        /*043c*/ 	.word	0x0500000f


	//   ....[211]....
        /*0440*/ 	.word	0x0500000f


	//   ....[212]....
        /*0444*/ 	.word	0x0500000f


	//   ....[213]....
        /*0448*/ 	.word	0x0500000f


	//   ....[214]....
        /*044c*/ 	.word	0x0500000f


	//   ....[215]....
        /*0450*/ 	.word	0x0500000f


	//   ....[216]....
        /*0454*/ 	.word	0x0500000f


	//   ....[217]....
        /*0458*/ 	.word	0x0500000f


	//   ....[218]....
        /*045c*/ 	.word	0x0500000f


	//   ....[219]....
        /*0460*/ 	.word	0x0500000f


	//   ....[220]....
        /*0464*/ 	.word	0x0500000f


	//   ....[221]....
        /*0468*/ 	.word	0x0500000f


	//   ....[222]....
        /*046c*/ 	.word	0x0500000f


	//   ....[223]....
        /*0470*/ 	.word	0x0500000f


	//   ....[224]....
        /*0474*/ 	.word	0x0500000f


	//   ....[225]....
        /*0478*/ 	.word	0x0500000f


	//   ....[226]....
        /*047c*/ 	.word	0x0500000f


	//   ....[227]....
        /*0480*/ 	.word	0x0500000f


	//   ....[228]....
        /*0484*/ 	.word	0x0500000f


	//   ....[229]....
        /*0488*/ 	.word	0x0500000f


	//   ....[230]....
        /*048c*/ 	.word	0x0500000f


	//   ....[231]....
        /*0490*/ 	.word	0x0500000f


	//   ....[232]....
        /*0494*/ 	.word	0x0500000f


	//   ....[233]....
        /*0498*/ 	.word	0x0500000f


	//   ....[234]....
        /*049c*/ 	.word	0x0500000f


	//   ....[235]....
        /*04a0*/ 	.word	0x0500000f


	//   ....[236]....
        /*04a4*/ 	.word	0x0500000f


	//   ....[237]....
        /*04a8*/ 	.word	0x0500000f


	//   ....[238]....
        /*04ac*/ 	.word	0x0500000f


	//   ....[239]....
        /*04b0*/ 	.word	0x0500000f


	//   ....[240]....
        /*04b4*/ 	.word	0x0500000f


	//   ....[241]....
        /*04b8*/ 	.word	0x0500000f


	//   ....[242]....
        /*04bc*/ 	.word	0x0500000f


	//   ....[243]....
        /*04c0*/ 	.word	0x0500000f


	//   ....[244]....
        /*04c4*/ 	.word	0x0500000f


	//   ....[245]....
        /*04c8*/ 	.word	0x0500000f


	//   ....[246]....
        /*04cc*/ 	.word	0x0500000f


	//   ....[247]....
        /*04d0*/ 	.word	0x0500000f


	//   ....[248]....
        /*04d4*/ 	.word	0x0500000f


	//   ....[249]....
        /*04d8*/ 	.word	0x0500000f


	//   ....[250]....
        /*04dc*/ 	.word	0x0500000f


	//   ....[251]....
        /*04e0*/ 	.word	0x0500000f


	//   ....[252]....
        /*04e4*/ 	.word	0x0500000f


	//   ....[253]....
        /*04e8*/ 	.word	0x0500000f


	//   ....[254]....
        /*04ec*/ 	.word	0x0500000f


	//   ....[255]....
        /*04f0*/ 	.word	0x0500000f


	//   ....[0]....
        /*04f4*/ 	.word	0x0500000f


	//   ....[1]....
        /*04f8*/ 	.word	0x0500000f


	//   ....[2]....
        /*04fc*/ 	.word	0x0500000f


	//   ....[3]....
        /*0500*/ 	.word	0x0500000f


	//   ....[4]....
        /*0504*/ 	.word	0x0500000f


	//   ....[5]....
        /*0508*/ 	.word	0x0500000f


	//   ....[6]....
        /*050c*/ 	.word	0x0500000f


	//   ....[7]....
        /*0510*/ 	.word	0x0500000f


	//   ....[8]....
        /*0514*/ 	.word	0x0500000f


	//   ....[9]....
        /*0518*/ 	.word	0x0500000f


	//----- nvinfo : EIATTR_COOP_GROUP_INSTR_OFFSETS
	.align		4
.L_196:
        /*051c*/ 	.byte	0x04, 0x28
        /*051e*/ 	.short	(.L_198 - .L_197)


	//   ....[0]....
.L_197:
        /*0520*/ 	.word	0x00000080


	//   ....[1]....
        /*0524*/ 	.word	0x00000090


	//   ....[2]....
        /*0528*/ 	.word	0x000002d0


	//   ....[3]....
        /*052c*/ 	.word	0x00000430


	//   ....[4]....
        /*0530*/ 	.word	0x00000550


	//   ....[5]....
        /*0534*/ 	.word	0x000006b0


	//   ....[6]....
        /*0538*/ 	.word	0x000018d0


	//   ....[7]....
        /*053c*/ 	.word	0x00002160


	//   ....[8]....
        /*0540*/ 	.word	0x00002460


	//   ....[9]....
        /*0544*/ 	.word	0x00003530


	//   ....[10]....
        /*0548*/ 	.word	0x00003680


	//   ....[11]....
        /*054c*/ 	.word	0x00003ed0


	//   ....[12]....
        /*0550*/ 	.word	0x00003f30


	//   ....[13]....
        /*0554*/ 	.word	0x00005780


	//   ....[14]....
        /*0558*/ 	.word	0x00005970


	//   ....[15]....
        /*055c*/ 	.word	0x00006550


	//   ....[16]....
        /*0560*/ 	.word	0x000065c0


	//   ....[17]....
        /*0564*/ 	.word	0x00006ee0


	//   ....[18]....
        /*0568*/ 	.word	0x00006f50


	//   ....[19]....
        /*056c*/ 	.word	0x00008e70


	//   ....[20]....
        /*0570*/ 	.word	0x00008e80


	//   ....[21]....
        /*0574*/ 	.word	0x00008eb0


	//   ....[22]....
        /*0578*/ 	.word	0x00008ec0


	//   ....[23]....
        /*057c*/ 	.word	0x0000aba0


	//   ....[24]....
        /*0580*/ 	.word	0x0000ad90


	//   ....[25]....
        /*0584*/ 	.word	0x0000b970


	//   ....[26]....
        /*0588*/ 	.word	0x0000b9e0


	//   ....[27]....
        /*058c*/ 	.word	0x0000c300


	//   ....[28]....
        /*0590*/ 	.word	0x0000c370


	//   ....[29]....
        /*0594*/ 	.word	0x0000d490


	//   ....[30]....
        /*0598*/ 	.word	0x0000d4c0


	//   ....[31]....
        /*059c*/ 	.word	0x0000d580


	//   ....[32]....
        /*05a0*/ 	.word	0x0000d590


	//   ....[33]....
        /*05a4*/ 	.word	0x0000e910


	//   ....[34]....
        /*05a8*/ 	.word	0x0000e950


	//   ....[35]....
        /*05ac*/ 	.word	0x0000e980


	//   ....[36]....
        /*05b0*/ 	.word	0x0000e9b0


	//   ....[37]....
        /*05b4*/ 	.word	0x0000ef60


	//   ....[38]....
        /*05b8*/ 	.word	0x0000ef70


	//   ....[39]....
        /*05bc*/ 	.word	0x0000f030


	//   ....[40]....
        /*05c0*/ 	.word	0x0000f050


	//   ....[41]....
        /*05c4*/ 	.word	0x0000f110


	//   ....[42]....
        /*05c8*/ 	.word	0x0000f130


	//   ....[43]....
        /*05cc*/ 	.word	0x0000f200


	//   ....[44]....
        /*05d0*/ 	.word	0x0000f220


	//   ....[45]....
        /*05d4*/ 	.word	0x0000faf0


	//   ....[46]....
        /*05d8*/ 	.word	0x0000fb10


	//   ....[47]....
        /*05dc*/ 	.word	0x0000fbd0


	//   ....[48]....
        /*05e0*/ 	.word	0x0000fbf0


	//   ....[49]....
        /*05e4*/ 	.word	0x0000fcb0


	//   ....[50]....
        /*05e8*/ 	.word	0x0000fcd0


	//   ....[51]....
        /*05ec*/ 	.word	0x0000fda0


	//   ....[52]....
        /*05f0*/ 	.word	0x0000fdc0


	//   ....[53]....
        /*05f4*/ 	.word	0x0000ff10


	//   ....[54]....
        /*05f8*/ 	.word	0x000100e0


	//   ....[55]....
        /*05fc*/ 	.word	0x00010110


	//   ....[56]....
        /*0600*/ 	.word	0x00010140


	//   ....[57]....
        /*0604*/ 	.word	0x00010170


	//   ....[58]....
        /*0608*/ 	.word	0x000101a0


	//   ....[59]....
        /*060c*/ 	.word	0x000101d0


	//   ....[60]....
        /*0610*/ 	.word	0x00010320


	//   ....[61]....
        /*0614*/ 	.word	0x00010350


	//   ....[62]....
        /*0618*/ 	.word	0x00010380


	//   ....[63]....
        /*061c*/ 	.word	0x000103b0


	//   ....[64]....
        /*0620*/ 	.word	0x000103e0


	//   ....[65]....
        /*0624*/ 	.word	0x00010410


	//   ....[66]....
        /*0628*/ 	.word	0x000104a0


	//   ....[67]....
        /*062c*/ 	.word	0x00010500


	//   ....[68]....
        /*0630*/ 	.word	0x00010590


	//   ....[69]....
        /*0634*/ 	.word	0x00011fe0


	//   ....[70]....
        /*0638*/ 	.word	0x00012000


	//   ....[71]....
        /*063c*/ 	.word	0x000120a0


	//   ....[72]....
        /*0640*/ 	.word	0x000120c0


	//   ....[73]....
        /*0644*/ 	.word	0x00012150


	//   ....[74]....
        /*0648*/ 	.word	0x00012170


	//   ....[75]....
        /*064c*/ 	.word	0x00012200


	//   ....[76]....
        /*0650*/ 	.word	0x00012220


	//   ....[77]....
        /*0654*/ 	.word	0x000122b0


	//   ....[78]....
        /*0658*/ 	.word	0x000122d0


	//   ....[79]....
        /*065c*/ 	.word	0x00012360


	//   ....[80]....
        /*0660*/ 	.word	0x00012380


	//   ....[81]....
        /*0664*/ 	.word	0x00012410


	//   ....[82]....
        /*0668*/ 	.word	0x00012430


	//   ....[83]....
        /*066c*/ 	.word	0x00012440


	//   ....[84]....
        /*0670*/ 	.word	0x000124c0


	//   ....[85]....
        /*0674*/ 	.word	0x00012c00


	//   ....[86]....
        /*0678*/ 	.word	0x00012c30


	//   ....[87]....
        /*067c*/ 	.word	0x00012c90


	//   ....[88]....
        /*0680*/ 	.word	0x00012ce0


	//   ....[89]....
        /*0684*/ 	.word	0x00012d30


	//   ....[90]....
        /*0688*/ 	.word	0x00012d80


	//   ....[91]....
        /*068c*/ 	.word	0x00012dd0


	//   ....[92]....
        /*0690*/ 	.word	0x00012e20


	//   ....[93]....
        /*0694*/ 	.word	0x00012e70


	//   ....[94]....
        /*0698*/ 	.word	0x00012ec0


	//   ....[95]....
        /*069c*/ 	.word	0x00012f10


	//   ....[96]....
        /*06a0*/ 	.word	0x00012f60


	//   ....[97]....
        /*06a4*/ 	.word	0x00012fb0


	//   ....[98]....
        /*06a8*/ 	.word	0x00012ff0


	//   ....[99]....
        /*06ac*/ 	.word	0x00013010


	//   ....[100]....
        /*06b0*/ 	.word	0x00013050


	//   ....[101]....
        /*06b4*/ 	.word	0x000137b0


	//   ....[102]....
        /*06b8*/ 	.word	0x000137e0


	//   ....[103]....
        /*06bc*/ 	.word	0x00013840


	//   ....[104]....
        /*06c0*/ 	.word	0x00013850


	//   ....[105]....
        /*06c4*/ 	.word	0x000138a0


	//   ....[106]....
        /*06c8*/ 	.word	0x000138b0


	//   ....[107]....
        /*06cc*/ 	.word	0x00013900


	//   ....[108]....
        /*06d0*/ 	.word	0x00013910


	//   ....[109]....
        /*06d4*/ 	.word	0x00013960


	//   ....[110]....
        /*06d8*/ 	.word	0x00013970


	//   ....[111]....
        /*06dc*/ 	.word	0x000139c0


	//   ....[112]....
        /*06e0*/ 	.word	0x000139d0


	//   ....[113]....
        /*06e4*/ 	.word	0x00013a20


	//   ....[114]....
        /*06e8*/ 	.word	0x00013a30


	//   ....[115]....
        /*06ec*/ 	.word	0x00013a40


	//   ....[116]....
        /*06f0*/ 	.word	0x00013a90


	//   ....[117]....
        /*06f4*/ 	.word	0x00013cf0


	//   ....[118]....
        /*06f8*/ 	.word	0x00013d10


	//   ....[119]....
        /*06fc*/ 	.word	0x00013d20


	//   ....[120]....
        /*0700*/ 	.word	0x00013d90


	//   ....[121]....
        /*0704*/ 	.word	0x00013da0


	//   ....[122]....
        /*0708*/ 	.word	0x00013e10


	//   ....[123]....
        /*070c*/ 	.word	0x00013e20


	//   ....[124]....
        /*0710*/ 	.word	0x00013e90


	//   ....[125]....
        /*0714*/ 	.word	0x00013ea0


	//   ....[126]....
        /*0718*/ 	.word	0x00013f10


	//   ....[127]....
        /*071c*/ 	.word	0x00013f20


	//   ....[128]....
        /*0720*/ 	.word	0x00013f90


	//   ....[129]....
        /*0724*/ 	.word	0x00013fa0


	//   ....[130]....
        /*0728*/ 	.word	0x00014010


	//   ....[131]....
        /*072c*/ 	.word	0x00014020


	//   ....[132]....
        /*0730*/ 	.word	0x00014030


	//   ....[133]....
        /*0734*/ 	.word	0x000145e0


	//   ....[134]....
        /*0738*/ 	.word	0x00014620


	//   ....[135]....
        /*073c*/ 	.word	0x00014660


	//   ....[136]....
        /*0740*/ 	.word	0x00014680


	//   ....[137]....
        /*0744*/ 	.word	0x00014690


	//   ....[138]....
        /*0748*/ 	.word	0x000146b0


	//   ....[139]....
        /*074c*/ 	.word	0x00014720


	//   ....[140]....
        /*0750*/ 	.word	0x00014740


	//   ....[141]....
        /*0754*/ 	.word	0x000147a0


	//   ....[142]....
        /*0758*/ 	.word	0x000147c0


	//   ....[143]....
        /*075c*/ 	.word	0x00014820


	//   ....[144]....
        /*0760*/ 	.word	0x00014840


	//   ....[145]....
        /*0764*/ 	.word	0x000148a0


	//   ....[146]....
        /*0768*/ 	.word	0x000148c0


	//   ....[147]....
        /*076c*/ 	.word	0x00014910


	//   ....[148]....
        /*0770*/ 	.word	0x00014930


	//   ....[149]....
        /*0774*/ 	.word	0x00014d30


	//   ....[150]....
        /*0778*/ 	.word	0x00014d80


	//   ....[151]....
        /*077c*/ 	.word	0x00014db0


	//   ....[152]....
        /*0780*/ 	.word	0x00014dc0


	//   ....[153]....
        /*0784*/ 	.word	0x00014df0


	//   ....[154]....
        /*0788*/ 	.word	0x00014e20


	//   ....[155]....
        /*078c*/ 	.word	0x00014e50


	//   ....[156]....
        /*0790*/ 	.word	0x00014e80


	//   ....[157]....
        /*0794*/ 	.word	0x00015000


	//   ....[158]....
        /*0798*/ 	.word	0x00015030


	//   ....[159]....
        /*079c*/ 	.word	0x00015060


	//   ....[160]....
        /*07a0*/ 	.word	0x00015090


	//   ....[161]....
        /*07a4*/ 	.word	0x000150c0


	//   ....[162]....
        /*07a8*/ 	.word	0x000150f0


	//   ....[163]....
        /*07ac*/ 	.word	0x000151b0


	//   ....[164]....
        /*07b0*/ 	.word	0x000151d0


	//   ....[165]....
        /*07b4*/ 	.word	0x00015240


	//   ....[166]....
        /*07b8*/ 	.word	0x000158e0


	//   ....[167]....
        /*07bc*/ 	.word	0x00015f40


	//   ....[168]....
        /*07c0*/ 	.word	0x00016030


	//   ....[169]....
        /*07c4*/ 	.word	0x000160d0


	//   ....[170]....
        /*07c8*/ 	.word	0x00016130


	//   ....[171]....
        /*07cc*/ 	.word	0x00016230


	//   ....[172]....
        /*07d0*/ 	.word	0x000162a0


	//   ....[173]....
        /*07d4*/ 	.word	0x000163a0


	//   ....[174]....
        /*07d8*/ 	.word	0x00016410


	//   ....[175]....
        /*07dc*/ 	.word	0x00016510


	//   ....[176]....
        /*07e0*/ 	.word	0x00016580


	//   ....[177]....
        /*07e4*/ 	.word	0x00016680


	//   ....[178]....
        /*07e8*/ 	.word	0x000166f0


	//   ....[179]....
        /*07ec*/ 	.word	0x000167f0


	//   ....[180]....
        /*07f0*/ 	.word	0x00016860


	//   ....[181]....
        /*07f4*/ 	.word	0x00016960


	//   ....[182]....
        /*07f8*/ 	.word	0x000169d0


	//   ....[183]....
        /*07fc*/ 	.word	0x00016a70


	//   ....[184]....
        /*0800*/ 	.word	0x00016b70


	//   ....[185]....
        /*0804*/ 	.word	0x00016be0


	//   ....[186]....
        /*0808*/ 	.word	0x00016c60


	//   ....[187]....
        /*080c*/ 	.word	0x00016d20


	//   ....[188]....
        /*0810*/ 	.word	0x00016da0


	//   ....[189]....
        /*0814*/ 	.word	0x00016e70


	//   ....[190]....
        /*0818*/ 	.word	0x00016ef0


	//   ....[191]....
        /*081c*/ 	.word	0x00016fc0


	//   ....[192]....
        /*0820*/ 	.word	0x00017040


	//   ....[193]....
        /*0824*/ 	.word	0x00017110


	//   ....[194]....
        /*0828*/ 	.word	0x00017190


	//   ....[195]....
        /*082c*/ 	.word	0x00017260


	//   ....[196]....
        /*0830*/ 	.word	0x000172e0


	//   ....[197]....
        /*0834*/ 	.word	0x000173a0


	//   ....[198]....
        /*0838*/ 	.word	0x00017420


	//   ....[199]....
        /*083c*/ 	.word	0x000174d0


	//   ....[200]....
        /*0840*/ 	.word	0x00017600


	//   ....[201]....
        /*0844*/ 	.word	0x000176a0


	//   ....[202]....
        /*0848*/ 	.word	0x00017710


	//   ....[203]....
        /*084c*/ 	.word	0x000177d0


	//   ....[204]....
        /*0850*/ 	.word	0x00017830


	//   ....[205]....
        /*0854*/ 	.word	0x000178f0


	//   ....[206]....
        /*0858*/ 	.word	0x00017950


	//   ....[207]....
        /*085c*/ 	.word	0x00017a10


	//   ....[208]....
        /*0860*/ 	.word	0x00017a70


	//   ....[209]....
        /*0864*/ 	.word	0x00017b30


	//   ....[210]....
        /*0868*/ 	.word	0x00017b90


	//   ....[211]....
        /*086c*/ 	.word	0x00017c50


	//   ....[212]....
        /*0870*/ 	.word	0x00017cb0


	//   ....[213]....
        /*0874*/ 	.word	0x00017d70


	//   ....[214]....
        /*0878*/ 	.word	0x00017dd0


	//   ....[215]....
        /*087c*/ 	.word	0x00017e90


	//   ....[216]....
        /*0880*/ 	.word	0x00017f80


	//   ....[217]....
        /*0884*/ 	.word	0x00018020


	//   ....[218]....
        /*0888*/ 	.word	0x00018080


	//   ....[219]....
        /*088c*/ 	.word	0x00018160


	//   ....[220]....
        /*0890*/ 	.word	0x000181c0


	//   ....[221]....
        /*0894*/ 	.word	0x000182a0


	//   ....[222]....
        /*0898*/ 	.word	0x00018300


	//   ....[223]....
        /*089c*/ 	.word	0x000183e0


	//   ....[224]....
        /*08a0*/ 	.word	0x00018440


	//   ....[225]....
        /*08a4*/ 	.word	0x00018520


	//   ....[226]....
        /*08a8*/ 	.word	0x00018580


	//   ....[227]....
        /*08ac*/ 	.word	0x00018660


	//   ....[228]....
        /*08b0*/ 	.word	0x000186c0


	//   ....[229]....
        /*08b4*/ 	.word	0x000187a0


	//   ....[230]....
        /*08b8*/ 	.word	0x00018800


	//   ....[231]....
        /*08bc*/ 	.word	0x000188d0


	//   ....[232]....
        /*08c0*/ 	.word	0x000189f0


	//   ....[233]....
        /*08c4*/ 	.word	0x00018a90


	//   ....[234]....
        /*08c8*/ 	.word	0x00018b50


	//   ....[235]....
        /*08cc*/ 	.word	0x00018c20


	//   ....[236]....
        /*08d0*/ 	.word	0x00018c80


	//   ....[237]....
        /*08d4*/ 	.word	0x00018d60


	//   ....[238]....
        /*08d8*/ 	.word	0x00018dc0


	//   ....[239]....
        /*08dc*/ 	.word	0x00018e90


	//   ....[240]....
        /*08e0*/ 	.word	0x00018ef0


	//   ....[241]....
        /*08e4*/ 	.word	0x00018fc0


	//   ....[242]....
        /*08e8*/ 	.word	0x00019020


	//   ....[243]....
        /*08ec*/ 	.word	0x00019100


	//   ....[244]....
        /*08f0*/ 	.word	0x00019160


	//   ....[245]....
        /*08f4*/ 	.word	0x00019230


	//   ....[246]....
        /*08f8*/ 	.word	0x00019290


	//   ....[247]....
        /*08fc*/ 	.word	0x00019350


	//   ....[248]....
        /*0900*/ 	.word	0x000193e0


	//   ....[249]....
        /*0904*/ 	.word	0x00019480


	//   ....[250]....
        /*0908*/ 	.word	0x000195a0


	//   ....[251]....
        /*090c*/ 	.word	0x00019610


	//   ....[252]....
        /*0910*/ 	.word	0x00019680


	//   ....[253]....
        /*0914*/ 	.word	0x000196f0


	//   ....[254]....
        /*0918*/ 	.word	0x00019760


	//   ....[255]....
        /*091c*/ 	.word	0x000197e0


	//   ....[0]....
        /*0920*/ 	.word	0x00019870


	//   ....[1]....
        /*0924*/ 	.word	0x00019900


	//   ....[2]....
        /*0928*/ 	.word	0x00019970


	//   ....[3]....
        /*092c*/ 	.word	0x000199e0


	//   ....[4]....
        /*0930*/ 	.word	0x00019a50


	//   ....[5]....
        /*0934*/ 	.word	0x00019ad0


	//   ....[6]....
        /*0938*/ 	.word	0x00019b40


	//   ....[7]....
        /*093c*/ 	.word	0x00019be0


	//   ....[8]....
        /*0940*/ 	.word	0x00019c70


	//   ....[9]....
        /*0944*/ 	.word	0x00019d90


	//----- nvinfo : EIATTR_REG_RECONFIG
	.align		4
.L_198:
        /*0948*/ 	.byte	0x01, 0x54
	.zero		2


	//----- nvinfo : EIATTR_SYSCALL_OFFSETS
	.align		4
        /*094c*/ 	.byte	0x04, 0x46
        /*094e*/ 	.short	(.L_200 - .L_199)


	//   ....[0]....
.L_199:
        /*0950*/ 	.word	0x00001ab0


	//   ....[1]....
        /*0954*/ 	.word	0x00011680


	//   ....[2]....
        /*0958*/ 	.word	0x000117d0


	//   ....[3]....
        /*095c*/ 	.word	0x000118c0


	//   ....[4]....
        /*0960*/ 	.word	0x00012820


	//----- nvinfo : EIATTR_MBARRIER_INSTR_OFFSETS
	.align		4
.L_200:
        /*0964*/ 	.byte	0x04, 0x39
        /*0966*/ 	.short	(.L_202 - .L_201)


	//   ....[0]....
.L_201:
        /*0968*/ 	.word	0x00000180
        /*096c*/ 	.word	0x000000ff
        /*0970*/ 	.word	0x00028800
        /*0974*/ 	.short	0x0100
        /*0976*/ 	.byte	0x08
	.zero		1


	//   ....[1]....
        /*0978*/ 	.word	0x00000190
        /*097c*/ 	.word	0x000000ff
        /*0980*/ 	.word	0x00028820
        /*0984*/ 	.short	0x0100
        /*0986*/ 	.byte	0x08
	.zero		1


	//   ....[2]....
        /*0988*/ 	.word	0x00000280
        /*098c*/ 	.word	0x000000ff
        /*0990*/ 	.word	0x00028830
        /*0994*/ 	.short	0x0100
        /*0996*/ 	.byte	0x08
	.zero		1


	//   ....[3]....
        /*0998*/ 	.word	0x00000290
        /*099c*/ 	.word	0x000000ff
        /*09a0*/ 	.word	0x00028840
        /*09a4*/ 	.short	0x0100
        /*09a6*/ 	.byte	0x08
	.zero		1


	//   ....[4]....
        /*09a8*/ 	.word	0x000002a0
        /*09ac*/ 	.word	0x000000ff
        /*09b0*/ 	.word	0x00028838
        /*09b4*/ 	.short	0x0100
        /*09b6*/ 	.byte	0x08
	.zero		1


	//   ....[5]....
        /*09b8*/ 	.word	0x000002b0
        /*09bc*/ 	.word	0x000000ff
        /*09c0*/ 	.word	0x00028848
        /*09c4*/ 	.short	0x0100
        /*09c6*/ 	.byte	0x08
	.zero		1


	//   ....[6]....
        /*09c8*/ 	.word	0x000003e0
        /*09cc*/ 	.word	0x000000ff
        /*09d0*/ 	.word	0x00028850
        /*09d4*/ 	.short	0x0100
        /*09d6*/ 	.byte	0x08
	.zero		1


	//   ....[7]....
        /*09d8*/ 	.word	0x000003f0
        /*09dc*/ 	.word	0x000000ff
        /*09e0*/ 	.word	0x00028860
        /*09e4*/ 	.short	0x0100
        /*09e6*/ 	.byte	0x08
	.zero		1


	//   ....[8]....
        /*09e8*/ 	.word	0x00000400
        /*09ec*/ 	.word	0x000000ff
        /*09f0*/ 	.word	0x00028858
        /*09f4*/ 	.short	0x0100
        /*09f6*/ 	.byte	0x08
	.zero		1


	//   ....[9]....
        /*09f8*/ 	.word	0x00000410
        /*09fc*/ 	.word	0x000000ff
        /*0a00*/ 	.word	0x00028868
        /*0a04*/ 	.short	0x0100
        /*0a06*/ 	.byte	0x08
	.zero		1


	//   ....[10]....
        /*0a08*/ 	.word	0x00000500
        /*0a0c*/ 	.word	0x000000ff
        /*0a10*/ 	.word	0x00028870
        /*0a14*/ 	.short	0x0100
        /*0a16*/ 	.byte	0x06
	.zero		1


	//   ....[11]....
        /*0a18*/ 	.word	0x00000510
        /*0a1c*/ 	.word	0x000000ff
        /*0a20*/ 	.word	0x00028880
        /*0a24*/ 	.short	0x0100
        /*0a26*/ 	.byte	0x06
	.zero		1


	//   ....[12]....
        /*0a28*/ 	.word	0x00000520
        /*0a2c*/ 	.word	0x000000ff
        /*0a30*/ 	.word	0x00028878
        /*0a34*/ 	.short	0x0100
        /*0a36*/ 	.byte	0x06
	.zero		1


	//   ....[13]....
        /*0a38*/ 	.word	0x00000530
        /*0a3c*/ 	.word	0x000000ff
        /*0a40*/ 	.word	0x00028888
        /*0a44*/ 	.short	0x0100
        /*0a46*/ 	.byte	0x06
	.zero		1


	//   ....[14]....
        /*0a48*/ 	.word	0x00000660
        /*0a4c*/ 	.word	0x000000ff
        /*0a50*/ 	.word	0x00028890
        /*0a54*/ 	.short	0x0100
        /*0a56*/ 	.byte	0x08
	.zero		1


	//   ....[15]....
        /*0a58*/ 	.word	0x00000670
        /*0a5c*/ 	.word	0x000000ff
        /*0a60*/ 	.word	0x000288a0
        /*0a64*/ 	.short	0x0100
        /*0a66*/ 	.byte	0x08
	.zero		1


	//   ....[16]....
        /*0a68*/ 	.word	0x00000680
        /*0a6c*/ 	.word	0x000000ff
        /*0a70*/ 	.word	0x00028898
        /*0a74*/ 	.short	0x0100
        /*0a76*/ 	.byte	0x08
	.zero		1


	//   ....[17]....
        /*0a78*/ 	.word	0x00000690
        /*0a7c*/ 	.word	0x000000ff
        /*0a80*/ 	.word	0x000288a8
        /*0a84*/ 	.short	0x0100
        /*0a86*/ 	.byte	0x08
	.zero		1


	//   ....[18]....
        /*0a88*/ 	.word	0x000007d0
        /*0a8c*/ 	.word	0x000000ff
        /*0a90*/ 	.word	0x000288b0
        /*0a94*/ 	.short	0x0100
        /*0a96*/ 	.byte	0x08
	.zero		1


	//   ....[19]....
        /*0a98*/ 	.word	0x000007e0
        /*0a9c*/ 	.word	0x000000ff
        /*0aa0*/ 	.word	0x000288c0
        /*0aa4*/ 	.short	0x0100
        /*0aa6*/ 	.byte	0x08
	.zero		1


	//   ....[20]....
        /*0aa8*/ 	.word	0x000007f0
        /*0aac*/ 	.word	0x000000ff
        /*0ab0*/ 	.word	0x000288b8
        /*0ab4*/ 	.short	0x0100
        /*0ab6*/ 	.byte	0x08
	.zero		1


	//   ....[21]....
        /*0ab8*/ 	.word	0x00000800
        /*0abc*/ 	.word	0x000000ff
        /*0ac0*/ 	.word	0x000288c8
        /*0ac4*/ 	.short	0x0100
        /*0ac6*/ 	.byte	0x08
	.zero		1


	//   ....[22]....
        /*0ac8*/ 	.word	0x00001b30
        /*0acc*/ 	.word	0x000000ff
        /*0ad0*/ 	.word	0x00028800
        /*0ad4*/ 	.short	0x010a
        /*0ad6*/ 	.byte	0x29
	.zero		1


	//   ....[23]....
        /*0ad8*/ 	.word	0x00001bb0
        /*0adc*/ 	.word	0x00000003
        /*0ae0*/ 	.word	0x00028830
        /*0ae4*/ 	.short	0x010a
        /*0ae6*/ 	.byte	0x3f
	.zero		1


	//   ....[24]....
        /*0ae8*/ 	.word	0x00001bf0
        /*0aec*/ 	.word	0x00000003
        /*0af0*/ 	.word	0x00028830
        /*0af4*/ 	.short	0x010a
        /*0af6*/ 	.byte	0x3f
	.zero		1


	//   ....[25]....
        /*0af8*/ 	.word	0x00002170
        /*0afc*/ 	.word	0x000000ff
        /*0b00*/ 	.word	0x00000000
        /*0b04*/ 	.short	0x0101
        /*0b06*/ 	.byte	0x06
	.zero		1


	//   ....[26]....
        /*0b08*/ 	.word	0x00004f50
        /*0b0c*/ 	.word	0x000000ff
        /*0b10*/ 	.word	0x00028830
        /*0b14*/ 	.short	0x010a
        /*0b16*/ 	.byte	0x06
	.zero		1


	//   ....[27]....
        /*0b18*/ 	.word	0x00004f90
        /*0b1c*/ 	.word	0x000000ff
        /*0b20*/ 	.word	0x00028830
        /*0b24*/ 	.short	0x010a
        /*0b26*/ 	.byte	0x06
	.zero		1


	//   ....[28]....
        /*0b28*/ 	.word	0x000052e0
        /*0b2c*/ 	.word	0x000000ff
        /*0b30*/ 	.word	0x00028850
        /*0b34*/ 	.short	0x010a
        /*0b36*/ 	.byte	0x06
	.zero		1


	//   ....[29]....
        /*0b38*/ 	.word	0x00005320
        /*0b3c*/ 	.word	0x000000ff
        /*0b40*/ 	.word	0x00028850
        /*0b44*/ 	.short	0x010a
        /*0b46*/ 	.byte	0x06
	.zero		1


	//   ....[30]....
        /*0b48*/ 	.word	0x00005740
        /*0b4c*/ 	.word	0x000000ff
        /*0b50*/ 	.word	0x00000000
        /*0b54*/ 	.short	0x0101
        /*0b56*/ 	.byte	0x06
	.zero		1


	//   ....[31]....
        /*0b58*/ 	.word	0x000079e0
        /*0b5c*/ 	.word	0x000000ff
        /*0b60*/ 	.word	0x00000000
        /*0b64*/ 	.short	0x0101
        /*0b66*/ 	.byte	0x06
	.zero		1


	//   ....[32]....
        /*0b68*/ 	.word	0x00008320
        /*0b6c*/ 	.word	0x000000ff
        /*0b70*/ 	.word	0x00028830
        /*0b74*/ 	.short	0x010a
        /*0b76*/ 	.byte	0x06
	.zero		1


	//   ....[33]....
        /*0b78*/ 	.word	0x00008360
        /*0b7c*/ 	.word	0x000000ff
        /*0b80*/ 	.word	0x00028830
        /*0b84*/ 	.short	0x010a
        /*0b86*/ 	.byte	0x06
	.zero		1


	//   ....[34]....
        /*0b88*/ 	.word	0x000086b0
        /*0b8c*/ 	.word	0x000000ff
        /*0b90*/ 	.word	0x00028850
        /*0b94*/ 	.short	0x010a
        /*0b96*/ 	.byte	0x06
	.zero		1


	//   ....[35]....
        /*0b98*/ 	.word	0x000086f0
        /*0b9c*/ 	.word	0x000000ff
        /*0ba0*/ 	.word	0x00028850
        /*0ba4*/ 	.short	0x010a
        /*0ba6*/ 	.byte	0x06
	.zero		1


	//   ....[36]....
        /*0ba8*/ 	.word	0x00008af0
        /*0bac*/ 	.word	0x000000ff
        /*0bb0*/ 	.word	0x00000000
        /*0bb4*/ 	.short	0x0101
        /*0bb6*/ 	.byte	0x06
	.zero		1


	//   ....[37]....
        /*0bb8*/ 	.word	0x00009ca0
        /*0bbc*/ 	.word	0x000000ff
        /*0bc0*/ 	.word	0x00000000
        /*0bc4*/ 	.short	0x0101
        /*0bc6*/ 	.byte	0x06
	.zero		1


	//   ....[38]....
        /*0bc8*/ 	.word	0x0000a3a0
        /*0bcc*/ 	.word	0x000000ff
        /*0bd0*/ 	.word	0x00028830
        /*0bd4*/ 	.short	0x010a
        /*0bd6*/ 	.byte	0x06
	.zero		1


	//   ....[39]....
        /*0bd8*/ 	.word	0x0000a3e0
        /*0bdc*/ 	.word	0x000000ff
        /*0be0*/ 	.word	0x00028830
        /*0be4*/ 	.short	0x010a
        /*0be6*/ 	.byte	0x06
	.zero		1


	//   ....[40]....
        /*0be8*/ 	.word	0x0000a700
        /*0bec*/ 	.word	0x000000ff
        /*0bf0*/ 	.word	0x00028850
        /*0bf4*/ 	.short	0x010a
        /*0bf6*/ 	.byte	0x06
	.zero		1


	//   ....[41]....
        /*0bf8*/ 	.word	0x0000a740
        /*0bfc*/ 	.word	0x000000ff
        /*0c00*/ 	.word	0x00028850
        /*0c04*/ 	.short	0x010a
        /*0c06*/ 	.byte	0x06
	.zero		1


	//   ....[42]....
        /*0c08*/ 	.word	0x0000ab60
        /*0c0c*/ 	.word	0x000000ff
        /*0c10*/ 	.word	0x00000000
        /*0c14*/ 	.short	0x0101
        /*0c16*/ 	.byte	0x06
	.zero		1


	//   ....[43]....
        /*0c18*/ 	.word	0x0000ce00
        /*0c1c*/ 	.word	0x000000ff
        /*0c20*/ 	.word	0x00000000
        /*0c24*/ 	.short	0x0101
        /*0c26*/ 	.byte	0x06
	.zero		1


	//   ....[44]....
        /*0c28*/ 	.word	0x0000d400
        /*0c2c*/ 	.word	0x000000ff
        /*0c30*/ 	.word	0x00028850
        /*0c34*/ 	.short	0x010a
        /*0c36*/ 	.byte	0x05
	.zero		1


	//   ....[45]....
        /*0c38*/ 	.word	0x0000d440
        /*0c3c*/ 	.word	0x000000ff
        /*0c40*/ 	.word	0x00028850
        /*0c44*/ 	.short	0x010a
        /*0c46*/ 	.byte	0x05
	.zero		1


	//   ....[46]....
        /*0c48*/ 	.word	0x0000d9b0
        /*0c4c*/ 	.word	0x000000ff
        /*0c50*/ 	.word	0x00000000
        /*0c54*/ 	.short	0x0101
        /*0c56*/ 	.byte	0x04
	.zero		1


	//   ....[47]....
        /*0c58*/ 	.word	0x0000ef50
        /*0c5c*/ 	.word	0x00000000
        /*0c60*/ 	.word	0x00000000
        /*0c64*/ 	.short	0x0101
        /*0c66*/ 	.byte	0x3f
	.zero		1


	//   ....[48]....
        /*0c68*/ 	.word	0x00011df0
        /*0c6c*/ 	.word	0x00000007
        /*0c70*/ 	.word	0x00028840
        /*0c74*/ 	.short	0x010a
        /*0c76*/ 	.byte	0x3f
	.zero		1


	//   ....[49]....
        /*0c78*/ 	.word	0x00012570
        /*0c7c*/ 	.word	0x00000007
        /*0c80*/ 	.word	0x00028830
        /*0c84*/ 	.short	0x0107
        /*0c86*/ 	.byte	0x3f
	.zero		1


	//   ....[50]....
        /*0c88*/ 	.word	0x00012640
        /*0c8c*/ 	.word	0x00000007
        /*0c90*/ 	.word	0x00028830
        /*0c94*/ 	.short	0x0101
        /*0c96*/ 	.byte	0x3f
	.zero		1


	//   ....[51]....
        /*0c98*/ 	.word	0x00013140
        /*0c9c*/ 	.word	0x00000016
        /*0ca0*/ 	.word	0x00028800
        /*0ca4*/ 	.short	0x0107
        /*0ca6*/ 	.byte	0x3f
	.zero		1


	//   ....[52]....
        /*0ca8*/ 	.word	0x00013250
        /*0cac*/ 	.word	0x00000016
        /*0cb0*/ 	.word	0x00028800
        /*0cb4*/ 	.short	0x0101
        /*0cb6*/ 	.byte	0x3f
	.zero		1


	//   ....[53]....
        /*0cb8*/ 	.word	0x00013270
        /*0cbc*/ 	.word	0x00000016
        /*0cc0*/ 	.word	0x00028820
        /*0cc4*/ 	.short	0x010a
        /*0cc6*/ 	.byte	0x3f
	.zero		1


	//   ....[54]....
        /*0cc8*/ 	.word	0x00013600
        /*0ccc*/ 	.word	0x00000006
        /*0cd0*/ 	.word	0x00028840
        /*0cd4*/ 	.short	0x010a
        /*0cd6*/ 	.byte	0x3f
	.zero		1


	//   ....[55]....
        /*0cd8*/ 	.word	0x00013b20
        /*0cdc*/ 	.word	0x00000006
        /*0ce0*/ 	.word	0x00028830
        /*0ce4*/ 	.short	0x0107
        /*0ce6*/ 	.byte	0x3f
	.zero		1


	//   ....[56]....
        /*0ce8*/ 	.word	0x00013be0
        /*0cec*/ 	.word	0x00000006
        /*0cf0*/ 	.word	0x00028830
        /*0cf4*/ 	.short	0x0101
        /*0cf6*/ 	.byte	0x3f
	.zero		1


	//   ....[57]....
        /*0cf8*/ 	.word	0x00013c40
        /*0cfc*/ 	.word	0x00000006
        /*0d00*/ 	.word	0x00028860
        /*0d04*/ 	.short	0x010a
        /*0d06*/ 	.byte	0x3f
	.zero		1


	//   ....[58]....
        /*0d08*/ 	.word	0x000141d0
        /*0d0c*/ 	.word	0x00000006
        /*0d10*/ 	.word	0x00028850
        /*0d14*/ 	.short	0x0107
        /*0d16*/ 	.byte	0x3f
	.zero		1


	//   ....[59]....
        /*0d18*/ 	.word	0x00014330
        /*0d1c*/ 	.word	0x00000006
        /*0d20*/ 	.word	0x00028850
        /*0d24*/ 	.short	0x0101
        /*0d26*/ 	.byte	0x3f
	.zero		1


	//   ....[60]....
        /*0d28*/ 	.word	0x00014540
        /*0d2c*/ 	.word	0x00000000
        /*0d30*/ 	.word	0x00028860
        /*0d34*/ 	.short	0x010a
        /*0d36*/ 	.byte	0x3f
	.zero		1


	//   ....[61]....
        /*0d38*/ 	.word	0x00014a70
        /*0d3c*/ 	.word	0x00000000
        /*0d40*/ 	.word	0x00028850
        /*0d44*/ 	.short	0x0107
        /*0d46*/ 	.byte	0x3f
	.zero		1


	//   ....[62]....
        /*0d48*/ 	.word	0x00014b30
        /*0d4c*/ 	.word	0x00000000
        /*0d50*/ 	.word	0x00028850
        /*0d54*/ 	.short	0x0101
        /*0d56*/ 	.byte	0x3f
	.zero		1


	//   ....[63]....
        /*0d58*/ 	.word	0x00015860
        /*0d5c*/ 	.word	0x00000007
        /*0d60*/ 	.word	0x00028820
        /*0d64*/ 	.short	0x010a
        /*0d66*/ 	.byte	0x3f
	.zero		1


	//   ....[64]....
        /*0d68*/ 	.word	0x000159e0
        /*0d6c*/ 	.word	0x00000005
        /*0d70*/ 	.word	0x00028840
        /*0d74*/ 	.short	0x010a
        /*0d76*/ 	.byte	0x3f
	.zero		1


	//   ....[65]....
        /*0d78*/ 	.word	0x00015a80
        /*0d7c*/ 	.word	0x00000003
        /*0d80*/ 	.word	0x00028840
        /*0d84*/ 	.short	0x010a
        /*0d86*/ 	.byte	0x3f
	.zero		1


	//   ....[66]....
        /*0d88*/ 	.word	0x00015ac0
        /*0d8c*/ 	.word	0x00000005
        /*0d90*/ 	.word	0x00028860
        /*0d94*/ 	.short	0x010a
        /*0d96*/ 	.byte	0x3f
	.zero		1


	//   ....[67]....
        /*0d98*/ 	.word	0x00015b00
        /*0d9c*/ 	.word	0x00000003
        /*0da0*/ 	.word	0x00028860
        /*0da4*/ 	.short	0x010a
        /*0da6*/ 	.byte	0x3f
	.zero		1


	//   ....[68]....
        /*0da8*/ 	.word	0x00015b70
        /*0dac*/ 	.word	0x00000003
        /*0db0*/ 	.word	0x00028800
        /*0db4*/ 	.short	0x010a
        /*0db6*/ 	.byte	0x3f
	.zero		1


	//   ....[69]....
        /*0db8*/ 	.word	0x00015bc0
        /*0dbc*/ 	.word	0x00000003
        /*0dc0*/ 	.word	0x00028830
        /*0dc4*/ 	.short	0x010a
        /*0dc6*/ 	.byte	0x3f
	.zero		1


	//   ....[70]....
        /*0dc8*/ 	.word	0x00015c20
        /*0dcc*/ 	.word	0x00000005
        /*0dd0*/ 	.word	0x00028830
        /*0dd4*/ 	.short	0x010a
        /*0dd6*/ 	.byte	0x3f
	.zero		1


	//   ....[71]....
        /*0dd8*/ 	.word	0x00015c80
        /*0ddc*/ 	.word	0x00000005
        /*0de0*/ 	.word	0x00028850
        /*0de4*/ 	.short	0x010a
        /*0de6*/ 	.byte	0x3f
	.zero		1


	//   ....[72]....
        /*0de8*/ 	.word	0x00015ce0
        /*0dec*/ 	.word	0x00000005
        /*0df0*/ 	.word	0x00028830
        /*0df4*/ 	.short	0x010a
        /*0df6*/ 	.byte	0x3f
	.zero		1


	//   ....[73]....
        /*0df8*/ 	.word	0x00015d40
        /*0dfc*/ 	.word	0x00000005
        /*0e00*/ 	.word	0x00028850
        /*0e04*/ 	.short	0x010a
        /*0e06*/ 	.byte	0x3f
	.zero		1


	//   ....[74]....
        /*0e08*/ 	.word	0x00015da0
        /*0e0c*/ 	.word	0x00000005
        /*0e10*/ 	.word	0x00028830
        /*0e14*/ 	.short	0x010a
        /*0e16*/ 	.byte	0x3f
	.zero		1


	//   ....[75]....
        /*0e18*/ 	.word	0x00015e00
        /*0e1c*/ 	.word	0x00000005
        /*0e20*/ 	.word	0x00028850
        /*0e24*/ 	.short	0x010a
        /*0e26*/ 	.byte	0x3f
	.zero		1


	//   ....[76]....
        /*0e28*/ 	.word	0x00015e60
        /*0e2c*/ 	.word	0x00000007
        /*0e30*/ 	.word	0x00028850
        /*0e34*/ 	.short	0x010a
        /*0e36*/ 	.byte	0x3f
	.zero		1


	//   ....[77]....
        /*0e38*/ 	.word	0x00015f80
        /*0e3c*/ 	.word	0x00000007
        /*0e40*/ 	.word	0x00028840
        /*0e44*/ 	.short	0x010a
        /*0e46*/ 	.byte	0x3f
	.zero		1


	//   ....[78]....
        /*0e48*/ 	.word	0x00017500
        /*0e4c*/ 	.word	0x00000016
        /*0e50*/ 	.word	0x00028820
        /*0e54*/ 	.short	0x010a
        /*0e56*/ 	.byte	0x3f
	.zero		1


	//   ....[79]....
        /*0e58*/ 	.word	0x00017550
        /*0e5c*/ 	.word	0x00000006
        /*0e60*/ 	.word	0x00028840
        /*0e64*/ 	.short	0x010a
        /*0e66*/ 	.byte	0x3f
	.zero		1


	//   ....[80]....
        /*0e68*/ 	.word	0x00017ed0
        /*0e6c*/ 	.word	0x00000006
        /*0e70*/ 	.word	0x00028860
        /*0e74*/ 	.short	0x010a
        /*0e76*/ 	.byte	0x3f
	.zero		1


	//   ....[81]....
        /*0e78*/ 	.word	0x00018940
        /*0e7c*/ 	.word	0x00000000
        /*0e80*/ 	.word	0x00028860
        /*0e84*/ 	.short	0x010a
        /*0e86*/ 	.byte	0x3f
	.zero		1


	//   ....[82]....
        /*0e88*/ 	.word	0x00019cb0
        /*0e8c*/ 	.word	0x00000007
        /*0e90*/ 	.word	0x00028820
        /*0e94*/ 	.short	0x010a
        /*0e96*/ 	.byte	0x3f
	.zero		1


	//   ....[83]....
        /*0e98*/ 	.word	0x00019e50
        /*0e9c*/ 	.word	0x00000005
        /*0ea0*/ 	.word	0x00028840
        /*0ea4*/ 	.short	0x010a
        /*0ea6*/ 	.byte	0x3f
	.zero		1


	//   ....[84]....
        /*0ea8*/ 	.word	0x00019ea0
        /*0eac*/ 	.word	0x00000003
        /*0eb0*/ 	.word	0x00028840
        /*0eb4*/ 	.short	0x010a
        /*0eb6*/ 	.byte	0x3f
	.zero		1


	//   ....[85]....
        /*0eb8*/ 	.word	0x00019ef0
        /*0ebc*/ 	.word	0x00000005
        /*0ec0*/ 	.word	0x00028860
        /*0ec4*/ 	.short	0x010a
        /*0ec6*/ 	.byte	0x3f
	.zero		1


	//----- nvinfo : EIATTR_NUM_MBARRIERS
	.align		4
.L_202:
        /*0ec8*/ 	.byte	0x03, 0x38
        /*0eca*/ 	.short	0x0016


	//----- nvinfo : EIATTR_EXIT_INSTR_OFFSETS
	.align		4
        /*0ecc*/ 	.byte	0x04, 0x1c
        /*0ece*/ 	.short	(.L_204 - .L_203)


	//   ....[0]....
.L_203:
        /*0ed0*/ 	.word	0x000009b0


	//   ....[1]....
        /*0ed4*/ 	.word	0x0000fec0


	//   ....[2]....
        /*0ed8*/ 	.word	0x00015b50


	//----- nvinfo : EIATTR_MAX_THREADS
	.align		4
.L_204:
        /*0edc*/ 	.byte	0x04, 0x05
        /*0ede*/ 	.short	(.L_206 - .L_205)
.L_205:
        /*0ee0*/ 	.word	0x00000180
        /*0ee4*/ 	.word	0x00000001
        /*0ee8*/ 	.word	0x00000001


	//----- nvinfo : EIATTR_CRS_STACK_SIZE
	.align		4
.L_206:
        /*0eec*/ 	.byte	0x04, 0x1e
        /*0eee*/ 	.short	(.L_208 - .L_207)
.L_207:
        /*0ef0*/ 	.word	0x00000000


	//----- nvinfo : EIATTR_CBANK_PARAM_SIZE
	.align		4
.L_208:
        /*0ef4*/ 	.byte	0x03, 0x19
        /*0ef6*/ 	.short	0x0af0


	//----- nvinfo : EIATTR_PARAM_CBANK
	.align		4
        /*0ef8*/ 	.byte	0x04, 0x0a
        /*0efa*/ 	.short	(.L_210 - .L_209)
	.align		4
.L_209:
        /*0efc*/ 	.word	index@(.nv.constant0._ZN7cutlass13device_kernelIN5flash11enable_sm90INS1_16FlashAttnFwdSm90INS1_25CollectiveMainloopFwdSm90ILi2EN4cute5tupleIJNS5_1CILi1EEES8_S8_EEENS6_IJNS7_ILi128EEESA_SA_EEELi128ENS_10bfloat16_tEfNS_4arch4Sm90ELb0ELb1ELb0ELb1ELb1ELb0ELb0ELb1ELb1ELb1ELb0ELb0EEENS1_21CollectiveEpilogueFwdISB_S9_SC_SE_Li256ELb1ELb1ELb0ELb0EEENS1_36VarlenDynamicPersistentTileSchedulerILi128ELi128ELi256ELi128ELb0ELb1ELb1ELb1ELb0ELb1EEEEEEEEEvNT_6ParamsE)
        /*0f00*/ 	.short	0x0210
        /*0f02*/ 	.short	0x0af0


	//----- nvinfo : EIATTR_SW_WAR
	.align		4
.L_210:
        /*0f04*/ 	.byte	0x04, 0x36
        /*0f06*/ 	.short	(.L_212 - .L_211)
.L_211:
        /*0f08*/ 	.word	0x00000008
.L_212:


//--------------------- .nv.info._ZN7cutlass13device_kernelIN5flash11enable_sm90INS1_16FlashAttnFwdSm90INS1_25CollectiveMainloopFwdSm90ILi2EN4cute5tupleIJNS5_1CILi1EEES8_S8_EEENS6_IJNS7_ILi128EEESA_SA_EEELi128ENS_10bfloat16_tEfNS_4arch4Sm90ELb0ELb1ELb0ELb1ELb1ELb1ELb0ELb1ELb1ELb1ELb0ELb0EEENS1_21CollectiveEpilogueFwdISB_S9_SC_SE_Li256ELb1ELb1ELb0ELb0EEENS1_36VarlenDynamicPersistentTileSchedulerILi128ELi128ELi256ELi128ELb0ELb1ELb1ELb1ELb0ELb1EEEEEEEEEvNT_6ParamsE --------------------------
	.section	.nv.info._ZN7cutlass13device_kernelIN5flash11enable_sm90INS1_16FlashAttnFwdSm90INS1_25CollectiveMainloopFwdSm90ILi2EN4cute5tupleIJNS5_1CILi1EEES8_S8_EEENS6_IJNS7_ILi128EEESA_SA_EEELi128ENS_10bfloat16_tEfNS_4arch4Sm90ELb0ELb1ELb0ELb1ELb1ELb1ELb0ELb1ELb1ELb1ELb0ELb0EEENS1_21CollectiveEpilogueFwdISB_S9_SC_SE_Li256ELb1ELb1ELb0ELb0EEENS1_36VarlenDynamicPersistentTileSchedulerILi128ELi128ELi256ELi128ELb0ELb1ELb1ELb1ELb0ELb1EEEEEEEEEvNT_6ParamsE,"",@"SHT_CUDA_INFO"
	.sectionflags	@""
	.align	4


	//----- nvinfo : EIATTR_CUDA_API_VERSION
	.align		4
        /*0000*/ 	.byte	0x04, 0x37
        /*0002*/ 	.short	(.L_214 - .L_213)
.L_213:
        /*0004*/ 	.word	0x00000082


	//----- nvinfo : EIATTR_KPARAM_INFO
	.align		4
.L_214:
        /*0008*/ 	.byte	0x04, 0x17
        /*000a*/ 	.short	(.L_216 - .L_215)
.L_215:
        /*000c*/ 	.word	0x00000000
        /*0010*/ 	.short	0x0000
        /*0012*/ 	.short	0x0070
        /*0014*/ 	.byte	0x00, 0xf0, 0x01, 0x2a


	//----- nvinfo : EIATTR_SPARSE_MMA_MASK
	.align		4
.L_216:
        /*0018*/ 	.byte	0x03, 0x50
        /*001a*/ 	.short	0x0000


	//----- nvinfo : EIATTR_MAXREG_COUNT
	.align		4
        /*001c*/ 	.byte	0x03, 0x1b
        /*001e*/ 	.short	0x00a8


	//----- nvinfo : EIATTR_NUM_BARRIERS
	.align		4
        /*0020*/ 	.byte	0x02, 0x4c
        /*0022*/ 	.byte	0x10
	.zero		1


	//----- nvinfo : EIATTR_EXTERNS
	.align		4
        /*0024*/ 	.byte	0x04, 0x0f
        /*0026*/ 	.short	(.L_218 - .L_217)


	//   ....[0]....
	.align		4
.L_217:
        /*0028*/ 	.word	index@(__assertfail)


	//----- nvinfo : EIATTR_ANNOTATIONS
	.align		4
.L_218:
        /*002c*/ 	.byte	0x04, 0x55
        /*002e*/ 	.short	(.L_220 - .L_219)


	//   ....[0]....
.L_219:
        /* <DEDUP_REMOVED lines=14> */
        /*0104*/ 	.byte	0x00, 0x2d, 0x02, 0x00, 0x01, 0x00, 0x00, 0x00, 0xb0, 0x41, 0x02, 0x00


	//----- nvinfo : EIATTR_MERCURY_ISA_VERSION
	.align		4
.L_220:
        /*0110*/ 	.byte	0x03, 0x5f
        /*0112*/ 	.short	0x0101


	//----- nvinfo : EIATTR_UNUSED_LOAD_BYTE_OFFSET
	.align		4
        /*0114*/ 	.byte	0x04, 0x44
        /*0116*/ 	.short	(.L_222 - .L_221)


	//   ....[0]....
.L_221:
        /*0118*/ 	.word	0x00000a60
        /*011c*/ 	.word	0x0000fff0


	//   ....[1]....
        /*0120*/ 	.word	0x0001b230
        /*0124*/ 	.word	0x0000fff0


	//----- nvinfo : EIATTR_INT_WARP_WIDE_INSTR_OFFSETS
	.align		4
.L_222:
        /*0128*/ 	.byte	0x04, 0x31
        /*012a*/ 	.short	(.L_224 - .L_223)


	//   ....[0]....
.L_223:
        /*012c*/ 	.word	0x00000130


	//   ....[1]....
        /*0130*/ 	.word	0x00000170


	//   ....[2]....
        /*0134*/ 	.word	0x000001e0


	//   ....[3]....
        /*0138*/ 	.word	0x0001fe20


	//   ....[4]....
        /*013c*/ 	.word	0x0001feb0


	//   ....[5]....
        /*0140*/ 	.word	0x00022df0


	//   ....[6]....
        /*0144*/ 	.word	0x00022e80


	//----- nvinfo : EIATTR_COOP_GROUP_MASK_REGIDS
	.align		4
.L_224:
        /*0148*/ 	.byte	0x04, 0x29
        /*014a*/ 	.short	(.L_226 - .L_225)


	//   ....[0]....
.L_225:
        /*014c*/ 	.word	0xffffffff


	//   ....[1]....
        /*0150*/ 	.word	0xffffffff


	//   ....[2]....
        /*0154*/ 	.word	0xffffffff


	//   ....[3]....
        /*0158*/ 	.word	0xffffffff


	//   ....[4]....
        /*015c*/ 	.word	0xffffffff


	//   ....[5]....
        /*0160*/ 	.word	0xffffffff


	//   ....[6]....
        /*0164*/ 	.word	0xffffffff


	//   ....[7]....
        /*0168*/ 	.word	0xffffffff


	//   ....[8]....
        /*016c*/ 	.word	0xffffffff


	//   ....[9]....
        /*0170*/ 	.word	0xffffffff


	//   ....[10]....
        /*0174*/ 	.word	0xffffffff


	//   ....[11]....
        /*0178*/ 	.word	0xffffffff


	//   ....[12]....
        /*017c*/ 	.word	0xffffffff


	//   ....[13]....
        /*0180*/ 	.word	0xffffffff


	//   ....[14]....
        /*0184*/ 	.word	0xffffffff


	//   ....[15]....
        /*0188*/ 	.word	0xffffffff


	//   ....[16]....
        /*018c*/ 	.word	0xffffffff


	//   ....[17]....
        /*0190*/ 	.word	0xffffffff


	//   ....[18]....
        /*0194*/ 	.word	0xffffffff


	//   ....[19]....
        /*0198*/ 	.word	0xffffffff


	//   ....[20]....
        /*019c*/ 	.word	0xffffffff


	//   ....[21]....
        /*01a0*/ 	.word	0xffffffff


	//   ....[22]....
        /*01a4*/ 	.word	0xffffffff


	//   ....[23]....
        /*01a8*/ 	.word	0xffffffff


	//   ....[24]....
        /*01ac*/ 	.word	0xffffffff


	//   ....[25]....
        /*01b0*/ 	.word	0xffffffff


	//   ....[26]....
        /*01b4*/ 	.word	0xffffffff


	//   ....[27]....
        /*01b8*/ 	.word	0xffffffff


	//   ....[28]....
        /*01bc*/ 	.word	0xffffffff


	//   ....[29]....
        /*01c0*/ 	.word	0xffffffff


	//   ....[30]....
        /*01c4*/ 	.word	0xffffffff


	//   ....[31]....
        /*01c8*/ 	.word	0xffffffff


	//   ....[32]....
        /*01cc*/ 	.word	0xffffffff


	//   ....[33]....
        /*01d0*/ 	.word	0xffffffff


	//   ....[34]....
        /*01d4*/ 	.word	0xffffffff


	//   ....[35]....
        /*01d8*/ 	.word	0xffffffff


	//   ....[36]....
        /*01dc*/ 	.word	0xffffffff


	//   ....[37]....
        /*01e0*/ 	.word	0xffffffff


	//   ....[38]....
        /*01e4*/ 	.word	0xffffffff


	//   ....[39]....
        /*01e8*/ 	.word	0xffffffff


	//   ....[40]....
        /*01ec*/ 	.word	0xffffffff


	//   ....[41]....
        /*01f0*/ 	.word	0xffffffff


	//   ....[42]....
        /*01f4*/ 	.word	0xffffffff


	//   ....[43]....
        /*01f8*/ 	.word	0xffffffff


	//   ....[44]....
        /*01fc*/ 	.word	0xffffffff


	//   ....[45]....
        /*0200*/ 	.word	0xffffffff


	//   ....[46]....
        /*0204*/ 	.word	0xffffffff


	//   ....[47]....
        /*0208*/ 	.word	0xffffffff


	//   ....[48]....
        /*020c*/ 	.word	0xffffffff


	//   ....[49]....
        /*0210*/ 	.word	0xffffffff


	//   ....[50]....
        /*0214*/ 	.word	0xffffffff


	//   ....[51]....
        /*0218*/ 	.word	0xffffffff


	//   ....[52]....
        /*021c*/ 	.word	0xffffffff


	//   ....[53]....
        /*0220*/ 	.word	0xffffffff


	//   ....[54]....
        /*0224*/ 	.word	0xffffffff


	//   ....[55]....
        /*0228*/ 	.word	0xffffffff


	//   ....[56]....
        /*022c*/ 	.word	0xffffffff


	//   ....[57]....
        /*0230*/ 	.word	0xffffffff


	//   ....[58]....
        /*0234*/ 	.word	0xffffffff


	//   ....[59]....
        /*0238*/ 	.word	0xffffffff


	//   ....[60]....
        /*023c*/ 	.word	0xffffffff


	//   ....[61]....
        /*0240*/ 	.word	0xffffffff


	//   ....[62]....
        /*0244*/ 	.word	0xffffffff


	//   ....[63]....
        /*0248*/ 	.word	0xffffffff


	//   ....[64]....
        /*024c*/ 	.word	0xffffffff


	//   ....[65]....
        /*0250*/ 	.word	0xffffffff


	//   ....[66]....
        /*0254*/ 	.word	0xffffffff


	//   ....[67]....
        /*0258*/ 	.word	0xffffffff


	//   ....[68]....
        /*025c*/ 	.word	0xffffffff


	//   ....[69]....
        /*0260*/ 	.word	0xffffffff


	//   ....[70]....
        /*0264*/ 	.word	0xffffffff


	//   ....[71]....
        /*0268*/ 	.word	0xffffffff


	//   ....[72]....
        /*026c*/ 	.word	0xffffffff


	//   ....[73]....
        /*0270*/ 	.word	0xffffffff


	//   ....[74]....
        /*0274*/ 	.word	0xffffffff


	//   ....[75]....
        /*0278*/ 	.word	0xffffffff


	//   ....[76]....
        /*027c*/ 	.word	0xffffffff


	//   ....[77]....
        /*0280*/ 	.word	0xffffffff


	//   ....[78]....
        /*0284*/ 	.word	0xffffffff


	//   ....[79]....
        /*0288*/ 	.word	0xffffffff


	//   ....[80]....
        /*028c*/ 	.word	0xffffffff


	//   ....[81]....
        /*0290*/ 	.word	0xffffffff


	//   ....[82]....
        /*0294*/ 	.word	0xffffffff


	//   ....[83]....
        /*0298*/ 	.word	0xffffffff


	//   ....[84]....
        /*029c*/ 	.word	0xffffffff


	//   ....[85]....
        /*02a0*/ 	.word	0xffffffff


	//   ....[86]....
        /*02a4*/ 	.word	0xffffffff


	//   ....[87]....
        /*02a8*/ 	.word	0xffffffff


	//   ....[88]....
        /*02ac*/ 	.word	0xffffffff


	//   ....[89]....
        /*02b0*/ 	.word	0xffffffff


	//   ....[90]....
        /*02b4*/ 	.word	0xffffffff


	//   ....[91]....
        /*02b8*/ 	.word	0xffffffff


	//   ....[92]....
        /*02bc*/ 	.word	0xffffffff


	//   ....[93]....
        /*02c0*/ 	.word	0xffffffff


	//   ....[94]....
        /*02c4*/ 	.word	0xffffffff


	//   ....[95]....
        /*02c8*/ 	.word	0xffffffff


	//   ....[96]....
        /*02cc*/ 	.word	0xffffffff


	//   ....[97]....
        /*02d0*/ 	.word	0xffffffff


	//   ....[98]....
        /*02d4*/ 	.word	0xffffffff


	//   ....[99]....
        /*02d8*/ 	.word	0xffffffff


	//   ....[100]....
        /*02dc*/ 	.word	0xffffffff


	//   ....[101]....
        /*02e0*/ 	.word	0xffffffff


	//   ....[102]....
        /*02e4*/ 	.word	0xffffffff


	//   ....[103]....
        /*02e8*/ 	.word	0xffffffff


	//   ....[104]....
        /*02ec*/ 	.word	0xffffffff


	//   ....[105]....
        /*02f0*/ 	.word	0xffffffff


	//   ....[106]....
        /*02f4*/ 	.word	0xffffffff


	//   ....[107]....
        /*02f8*/ 	.word	0xffffffff


	//   ....[108]....
        /*02fc*/ 	.word	0xffffffff


	//   ....[109]....
        /*0300*/ 	.word	0xffffffff


	//   ....[110]....
        /*0304*/ 	.word	0xffffffff


	//   ....[111]....
        /*0308*/ 	.word	0xffffffff


	//   ....[112]....
        /*030c*/ 	.word	0xffffffff


	//   ....[113]....
        /*0310*/ 	.word	0xffffffff


	//   ....[114]....
        /*0314*/ 	.word	0xffffffff


	//   ....[115]....
        /*0318*/ 	.word	0xffffffff


	//   ....[116]....
        /*031c*/ 	.word	0xffffffff


	//   ....[117]....
        /*0320*/ 	.word	0xffffffff


	//   ....[118]....
        /*0324*/ 	.word	0xffffffff


	//   ....[119]....
        /*0328*/ 	.word	0xffffffff


	//   ....[120]....
        /*032c*/ 	.word	0xffffffff


	//   ....[121]....
        /*0330*/ 	.word	0xffffffff


	//   ....[122]....
        /*0334*/ 	.word	0xffffffff


	//   ....[123]....
        /*0338*/ 	.word	0xffffffff


	//   ....[124]....
        /*033c*/ 	.word	0xffffffff


	//   ....[125]....
        /*0340*/ 	.word	0xffffffff


	//   ....[126]....
        /*0344*/ 	.word	0xffffffff


	//   ....[127]....
        /*0348*/ 	.word	0xffffffff


	//   ....[128]....
        /*034c*/ 	.word	0xffffffff


	//   ....[129]....
        /*0350*/ 	.word	0xffffffff


	//   ....[130]....
        /*0354*/ 	.word	0xffffffff


	//   ....[131]....
        /*0358*/ 	.word	0xffffffff


	//   ....[132]....
        /*035c*/ 	.word	0xffffffff


	//   ....[133]....
        /*0360*/ 	.word	0xffffffff


	//   ....[134]....
        /*0364*/ 	.word	0xffffffff


	//   ....[135]....
        /*0368*/ 	.word	0xffffffff


	//   ....[136]....
        /*036c*/ 	.word	0xffffffff


	//   ....[137]....
        /*0370*/ 	.word	0xffffffff


	//   ....[138]....
        /*0374*/ 	.word	0xffffffff


	//   ....[139]....
        /*0378*/ 	.word	0xffffffff


	//   ....[140]....
        /*037c*/ 	.word	0xffffffff


	//   ....[141]....
        /*0380*/ 	.word	0xffffffff


	//   ....[142]....
        /*0384*/ 	.word	0xffffffff


	//   ....[143]....
        /*0388*/ 	.word	0xffffffff


	//   ....[144]....
        /*038c*/ 	.word	0xffffffff


	//   ....[145]....
        /*0390*/ 	.word	0xffffffff


	//   ....[146]....
        /*0394*/ 	.word	0xffffffff


	//   ....[147]....
        /*0398*/ 	.word	0xffffffff


	//   ....[148]....
        /*039c*/ 	.word	0xffffffff


	//   ....[149]....
        /*03a0*/ 	.word	0xffffffff


	//   ....[150]....
        /*03a4*/ 	.word	0xffffffff


	//   ....[151]....
        /*03a8*/ 	.word	0xffffffff


	//   ....[152]....
        /*03ac*/ 	.word	0xffffffff


	//   ....[153]....
        /*03b0*/ 	.word	0xffffffff


	//   ....[154]....
        /*03b4*/ 	.word	0xffffffff


	//   ....[155]....
        /*03b8*/ 	.word	0xffffffff


	//   ....[156]....
        /*03bc*/ 	.word	0xffffffff


	//   ....[157]....
        /*03c0*/ 	.word	0xffffffff


	//   ....[158]....
        /*03c4*/ 	.word	0xffffffff


	//   ....[159]....
        /*03c8*/ 	.word	0xffffffff


	//   ....[160]....
        /*03cc*/ 	.word	0xffffffff


	//   ....[161]....
        /*03d0*/ 	.word	0xffffffff


	//   ....[162]....
        /*03d4*/ 	.word	0xffffffff


	//   ....[163]....
        /*03d8*/ 	.word	0xffffffff


	//   ....[164]....
        /*03dc*/ 	.word	0xffffffff


	//   ....[165]....
        /*03e0*/ 	.word	0xffffffff


	//   ....[166]....
        /*03e4*/ 	.word	0xffffffff


	//   ....[167]....
        /*03e8*/ 	.word	0xffffffff


	//   ....[168]....
        /*03ec*/ 	.word	0xffffffff


	//   ....[169]....
        /*03f0*/ 	.word	0xffffffff


	//   ....[170]....
        /*03f4*/ 	.word	0xffffffff


	//   ....[171]....
        /*03f8*/ 	.word	0xffffffff


	//   ....[172]....
        /*03fc*/ 	.word	0xffffffff


	//   ....[173]....
        /*0400*/ 	.word	0xffffffff


	//   ....[174]....
        /*0404*/ 	.word	0xffffffff


	//   ....[175]....
        /*0408*/ 	.word	0xffffffff


	//   ....[176]....
        /*040c*/ 	.word	0xffffffff


	//   ....[177]....
        /*0410*/ 	.word	0xffffffff


	//   ....[178]....
        /*0414*/ 	.word	0xffffffff


	//   ....[179]....
        /*0418*/ 	.word	0xffffffff


	//   ....[180]....
        /*041c*/ 	.word	0xffffffff


	//   ....[181]....
        /*0420*/ 	.word	0xffffffff


	//   ....[182]....
        /*0424*/ 	.word	0xffffffff


	//   ....[183]....
        /*0428*/ 	.word	0xffffffff


	//   ....[184]....
        /*042c*/ 	.word	0xffffffff


	//   ....[185]....
        /*0430*/ 	.word	0xffffffff


	//   ....[186]....
        /*0434*/ 	.word	0xffffffff


	//   ....[187]....
        /*0438*/ 	.word	0xffffffff


	//   ....[188]....
        /*043c*/ 	.word	0xffffffff


	//   ....[189]....
        /*0440*/ 	.word	0xffffffff


	//   ....[190]....
        /*0444*/ 	.word	0xffffffff


	//   ....[191]....
        /*0448*/ 	.word	0xffffffff


	//   ....[192]....
        /*044c*/ 	.word	0xffffffff


	//   ....[193]....
        /*0450*/ 	.word	0xffffffff


	//   ....[194]....
        /*0454*/ 	.word	0xffffffff


	//   ....[195]....
        /*0458*/ 	.word	0xffffffff


	//   ....[196]....
        /*045c*/ 	.word	0xffffffff


	//   ....[197]....
        /*0460*/ 	.word	0xffffffff


	//   ....[198]....
        /*0464*/ 	.word	0xffffffff


	//   ....[199]....
        /*0468*/ 	.word	0xffffffff


	//   ....[200]....
        /*046c*/ 	.word	0xffffffff


	//   ....[201]....
        /*0470*/ 	.word	0xffffffff


	//   ....[202]....
        /*0474*/ 	.word	0xffffffff


	//   ....[203]....
        /*0478*/ 	.word	0xffffffff


	//   ....[204]....
        /*047c*/ 	.word	0xffffffff


	//   ....[205]....
        /*0480*/ 	.word	0xffffffff


	//   ....[206]....
        /*0484*/ 	.word	0xffffffff


	//   ....[207]....
        /*0488*/ 	.word	0xffffffff


	//   ....[208]....
        /*048c*/ 	.word	0xffffffff


	//   ....[209]....
        /*0490*/ 	.word	0xffffffff


	//   ....[210]....
        /*0494*/ 	.word	0xffffffff


	//   ....[211]....
        /*0498*/ 	.word	0xffffffff


	//   ....[212]....
        /*049c*/ 	.word	0xffffffff


	//   ....[213]....
        /*04a0*/ 	.word	0xffffffff


	//   ....[214]....
        /*04a4*/ 	.word	0xffffffff


	//   ....[215]....
        /*04a8*/ 	.word	0xffffffff


	//   ....[216]....
        /*04ac*/ 	.word	0xffffffff


	//   ....[217]....
        /*04b0*/ 	.word	0xffffffff


	//   ....[218]....
        /*04b4*/ 	.word	0xffffffff


	//   ....[219]....
        /*04b8*/ 	.word	0xffffffff


	//   ....[220]....
        /*04bc*/ 	.word	0xffffffff


	//   ....[221]....
        /*04c0*/ 	.word	0xffffffff


	//   ....[222]....
        /*04c4*/ 	.word	0xffffffff


	//   ....[223]....
        /*04c8*/ 	.word	0xffffffff


	//   ....[224]....
        /*04cc*/ 	.word	0xffffffff


	//   ....[225]....
        /*04d0*/ 	.word	0xffffffff


	//   ....[226]....
        /*04d4*/ 	.word	0xffffffff


	//   ....[227]....
        /*04d8*/ 	.word	0xffffffff


	//   ....[228]....
        /*04dc*/ 	.word	0xffffffff


	//   ....[229]....
        /*04e0*/ 	.word	0xffffffff


	//   ....[230]....
        /*04e4*/ 	.word	0xffffffff


	//   ....[231]....
        /*04e8*/ 	.word	0xffffffff


	//   ....[232]....
        /*04ec*/ 	.word	0xffffffff


	//   ....[233]....
        /*04f0*/ 	.word	0x0500000f


	//   ....[234]....
        /*04f4*/ 	.word	0x0500000f


	//   ....[235]....
        /*04f8*/ 	.word	0x0500000f


	//   ....[236]....
        /*04fc*/ 	.word	0x0500000f


	//   ....[237]....
        /*0500*/ 	.word	0x0500000f


	//   ....[238]....
        /*0504*/ 	.word	0x0500000f


	//   ....[239]....
        /*0508*/ 	.word	0x0500000f


	//   ....[240]....
        /*050c*/ 	.word	0x0500000f


	//   ....[241]....
        /*0510*/ 	.word	0x0500000f


	//   ....[242]....
        /*0514*/ 	.word	0x0500000f


	//   ....[243]....
        /*0518*/ 	.word	0x0500000f


	//   ....[244]....
        /*051c*/ 	.word	0x0500000f


	//   ....[245]....
        /*0520*/ 	.word	0x0500000f


	//   ....[246]....
        /*0524*/ 	.word	0x0500000f


	//   ....[247]....
        /*0528*/ 	.word	0x0500000f


	//   ....[248]....
        /*052c*/ 	.word	0x0500000f


	//   ....[249]....
        /*0530*/ 	.word	0x0500000f


	//   ....[250]....
        /*0534*/ 	.word	0x0500000f


	//   ....[251]....
        /*0538*/ 	.word	0x0500000f


	//   ....[252]....
        /*053c*/ 	.word	0x0500000f


	//   ....[253]....
        /*0540*/ 	.word	0x0500000f


	//   ....[254]....
        /*0544*/ 	.word	0x0500000f


	//   ....[255]....
        /*0548*/ 	.word	0x0500000f


	//   ....[0]....
        /*054c*/ 	.word	0x0500000f


	//   ....[1]....
        /*0550*/ 	.word	0x0500000f


	//   ....[2]....
        /*0554*/ 	.word	0x0500000f


	//   ....[3]....
        /*0558*/ 	.word	0x0500000f


	//   ....[4]....
        /*055c*/ 	.word	0x0500000f


	//   ....[5]....
        /*0560*/ 	.word	0x0500000f


	//   ....[6]....
        /*0564*/ 	.word	0x0500000f


	//   ....[7]....
        /*0568*/ 	.word	0x0500000f


	//   ....[8]....
        /*056c*/ 	.word	0x0500000f


	//   ....[9]....
        /*0570*/ 	.word	0x0500000f


	//   ....[10]....
        /*0574*/ 	.word	0x0500000f


	//   ....[11]....
        /*0578*/ 	.word	0x0500000f


	//   ....[12]....
        /*057c*/ 	.word	0x0500000f


	//   ....[13]....
        /*0580*/ 	.word	0x0500000f


	//   ....[14]....
        /*0584*/ 	.word	0x0500000f


	//   ....[15]....
        /*0588*/ 	.word	0x0500000f


	//   ....[16]....
        /*058c*/ 	.word	0x0500000f


	//   ....[17]....
        /*0590*/ 	.word	0x0500000f


	//   ....[18]....
        /*0594*/ 	.word	0x0500000f


	//   ....[19]....
        /*0598*/ 	.word	0x0500000f


	//   ....[20]....
        /*059c*/ 	.word	0x0500000f


	//   ....[21]....
        /*05a0*/ 	.word	0x0500000f


	//   ....[22]....
        /*05a4*/ 	.word	0x0500000f


	//   ....[23]....
        /*05a8*/ 	.word	0x0500000f


	//   ....[24]....
        /*05ac*/ 	.word	0x0500000f


	//   ....[25]....
        /*05b0*/ 	.word	0x0500000f


	//   ....[26]....
        /*05b4*/ 	.word	0x0500000f


	//   ....[27]....
        /*05b8*/ 	.word	0x0500000f


	//   ....[28]....
        /*05bc*/ 	.word	0x0500000f


	//   ....[29]....
        /*05c0*/ 	.word	0x0500000f


	//   ....[30]....
        /*05c4*/ 	.word	0x0500000f


	//   ....[31]....
        /*05c8*/ 	.word	0x0500000f


	//   ....[32]....
        /*05cc*/ 	.word	0x0500000f


	//   ....[33]....
        /*05d0*/ 	.word	0x0500000f


	//   ....[34]....
        /*05d4*/ 	.word	0x0500000f


	//   ....[35]....
        /*05d8*/ 	.word	0x0500000f


	//   ....[36]....
        /*05dc*/ 	.word	0x0500000f


	//   ....[37]....
        /*05e0*/ 	.word	0x0500000f


	//   ....[38]....
        /*05e4*/ 	.word	0x0500000f


	//   ....[39]....
        /*05e8*/ 	.word	0x0500000f


	//   ....[40]....
        /*05ec*/ 	.word	0x0500000f


	//   ....[41]....
        /*05f0*/ 	.word	0x0500000f


	//   ....[42]....
        /*05f4*/ 	.word	0x0500000f


	//   ....[43]....
        /*05f8*/ 	.word	0x0500000f


	//   ....[44]....
        /*05fc*/ 	.word	0x0500000f


	//   ....[45]....
        /*0600*/ 	.word	0x0500000f


	//   ....[46]....
        /*0604*/ 	.word	0x0500000f


	//   ....[47]....
        /*0608*/ 	.word	0x0500000f


	//   ....[48]....
        /*060c*/ 	.word	0x0500000f


	//   ....[49]....
        /*0610*/ 	.word	0x0500000f


	//   ....[50]....
        /*0614*/ 	.word	0x0500000f


	//   ....[51]....
        /*0618*/ 	.word	0x0500000f


	//   ....[52]....
        /*061c*/ 	.word	0x0500000f


	//   ....[53]....
        /*0620*/ 	.word	0x0500000f


	//   ....[54]....
        /*0624*/ 	.word	0x0500000f


	//   ....[55]....
        /*0628*/ 	.word	0x0500000f


	//   ....[56]....
        /*062c*/ 	.word	0x0500000f


	//   ....[57]....
        /*0630*/ 	.word	0x0500000f


	//   ....[58]....
        /*0634*/ 	.word	0x0500000f


	//   ....[59]....
        /*0638*/ 	.word	0x0500000f


	//   ....[60]....
        /*063c*/ 	.word	0x0500000f


	//   ....[61]....
        /*0640*/ 	.word	0x0500000f


	//   ....[62]....
        /*0644*/ 	.word	0x0500000f


	//   ....[63]....
        /*0648*/ 	.word	0x0500000f


	//   ....[64]....
        /*064c*/ 	.word	0x0500000f


	//   ....[65]....
        /*0650*/ 	.word	0x0500000f


	//   ....[66]....
        /*0654*/ 	.word	0x0500000f


	//   ....[67]....
        /*0658*/ 	.word	0x0500000f


	//   ....[68]....
        /*065c*/ 	.word	0x0500000f


	//   ....[69]....
        /*0660*/ 	.word	0x0500000f


	//   ....[70]....
        /*0664*/ 	.word	0x0500000f


	//   ....[71]....
        /*0668*/ 	.word	0x0500000f


	//   ....[72]....
        /*066c*/ 	.word	0x0500000f


	//   ....[73]....
        /*0670*/ 	.word	0x0500000f


	//   ....[74]....
        /*0674*/ 	.word	0x0500000f


	//   ....[75]....
        /*0678*/ 	.word	0x0500000f


	//   ....[76]....
        /*067c*/ 	.word	0x0500000f


	//   ....[77]....
        /*0680*/ 	.word	0x0500000f


	//   ....[78]....
        /*0684*/ 	.word	0x0500000f


	//   ....[79]....
        /*0688*/ 	.word	0x0500000f


	//   ....[80]....
        /*068c*/ 	.word	0x0500000f


	//   ....[81]....
        /*0690*/ 	.word	0x0500000f


	//   ....[82]....
        /*0694*/ 	.word	0x0500000f


	//   ....[83]....
        /*0698*/ 	.word	0x0500000f


	//   ....[84]....
        /*069c*/ 	.word	0x0500000f


	//   ....[85]....
        /*06a0*/ 	.word	0x0500000f


	//   ....[86]....
        /*06a4*/ 	.word	0x0500000f


	//   ....[87]....
        /*06a8*/ 	.word	0x0500000f


	//   ....[88]....
        /*06ac*/ 	.word	0x0500000f


	//   ....[89]....
        /*06b0*/ 	.word	0x0500000f


	//   ....[90]....
        /*06b4*/ 	.word	0x0500000f


	//   ....[91]....
        /*06b8*/ 	.word	0x0500000f


	//   ....[92]....
        /*06bc*/ 	.word	0x0500000f


	//   ....[93]....
        /*06c0*/ 	.word	0x0500000f


	//   ....[94]....
        /*06c4*/ 	.word	0x0500000f


	//   ....[95]....
        /*06c8*/ 	.word	0x0500000f


	//   ....[96]....
        /*06cc*/ 	.word	0x0500000f


	//   ....[97]....
        /*06d0*/ 	.word	0x0500000f


	//   ....[98]....
        /*06d4*/ 	.word	0x0500000f


	//   ....[99]....
        /*06d8*/ 	.word	0x0500000f


	//   ....[100]....
        /*06dc*/ 	.word	0x0500000f


	//   ....[101]....
        /*06e0*/ 	.word	0x0500000f


	//   ....[102]....
        /*06e4*/ 	.word	0x0500000f


	//   ....[103]....
        /*06e8*/ 	.word	0x0500000f


	//   ....[104]....
        /*06ec*/ 	.word	0x0500000f


	//   ....[105]....
        /*06f0*/ 	.word	0x0500000f


	//   ....[106]....
        /*06f4*/ 	.word	0x0500000f


	//   ....[107]....
        /*06f8*/ 	.word	0x0500000f


	//   ....[108]....
        /*06fc*/ 	.word	0x0500000f


	//   ....[109]....
        /*0700*/ 	.word	0x0500000f


	//   ....[110]....
        /*0704*/ 	.word	0x0500000f


	//   ....[111]....
        /*0708*/ 	.word	0x0500000f


	//   ....[112]....
        /*070c*/ 	.word	0x0500000f


	//   ....[113]....
        /*0710*/ 	.word	0x0500000f


	//   ....[114]....
        /*0714*/ 	.word	0x0500000f


	//   ....[115]....
        /*0718*/ 	.word	0x0500000f


	//   ....[116]....
        /*071c*/ 	.word	0x0500000f


	//   ....[117]....
        /*0720*/ 	.word	0x0500000f


	//   ....[118]....
        /*0724*/ 	.word	0x0500000f


	//   ....[119]....
        /*0728*/ 	.word	0x0500000f


	//   ....[120]....
        /*072c*/ 	.word	0x0500000f


	//   ....[121]....
        /*0730*/ 	.word	0x0500000f


	//   ....[122]....
        /*0734*/ 	.word	0x0500000f


	//   ....[123]....
        /*0738*/ 	.word	0x0500000f


	//   ....[124]....
        /*073c*/ 	.word	0x0500000f


	//   ....[125]....
        /*0740*/ 	.word	0x0500000f


	//   ....[126]....
        /*0744*/ 	.word	0x0500000f


	//   ....[127]....
        /*0748*/ 	.word	0x0500000f


	//   ....[128]....
        /*074c*/ 	.word	0x0500000f


	//   ....[129]....
        /*0750*/ 	.word	0x0500000f


	//   ....[130]....
        /*0754*/ 	.word	0x0500000f


	//   ....[131]....
        /*0758*/ 	.word	0x0500000f


	//   ....[132]....
        /*075c*/ 	.word	0x0500000f


	//   ....[133]....
        /*0760*/ 	.word	0x0500000f


	//   ....[134]....
        /*0764*/ 	.word	0x0500000f


	//   ....[135]....
        /*0768*/ 	.word	0x0500000f


	//   ....[136]....
        /*076c*/ 	.word	0x0500000f


	//   ....[137]....
        /*0770*/ 	.word	0x0500000f


	//   ....[138]....
        /*0774*/ 	.word	0x0500000f


	//   ....[139]....
        /*0778*/ 	.word	0x0500000f


	//   ....[140]....
        /*077c*/ 	.word	0x0500000f


	//   ....[141]....
        /*0780*/ 	.word	0x0500000f


	//----- nvinfo : EIATTR_COOP_GROUP_INSTR_OFFSETS
	.align		4
.L_226:
        /*0784*/ 	.byte	0x04, 0x28
        /*0786*/ 	.short	(.L_228 - .L_227)


	//   ....[0]....
.L_227:
        /*0788*/ 	.word	0x00000070


	//   ....[1]....
        /*078c*/ 	.word	0x00000140


	//   ....[2]....
        /*0790*/ 	.word	0x00000190


	//   ....[3]....
        /*0794*/ 	.word	0x000003c0


	//   ....[4]....
        /*0798*/ 	.word	0x00000520


	//   ....[5]....
        /*079c*/ 	.word	0x00000640


	//   ....[6]....
        /*07a0*/ 	.word	0x000007a0


	//   ....[7]....
        /*07a4*/ 	.word	0x00003410


	//   ....[8]....
        /*07a8*/ 	.word	0x00003420


	//   ....[9]....
        /*07ac*/ 	.word	0x00003b90


	//   ....[10]....
        /*07b0*/ 	.word	0x00003ba0


	//   ....[11]....
        /*07b4*/ 	.word	0x00004310


	//   ....[12]....
        /*07b8*/ 	.word	0x00004320


	//   ....[13]....
        /*07bc*/ 	.word	0x00004a80


	//   ....[14]....
        /*07c0*/ 	.word	0x00004a90


	//   ....[15]....
        /*07c4*/ 	.word	0x00005be0


	//   ....[16]....
        /*07c8*/ 	.word	0x00005bf0


	//   ....[17]....
        /*07cc*/ 	.word	0x000063d0


	//   ....[18]....
        /*07d0*/ 	.word	0x000063e0


	//   ....[19]....
        /*07d4*/ 	.word	0x00006bc0


	//   ....[20]....
        /*07d8*/ 	.word	0x00006bd0


	//   ....[21]....
        /*07dc*/ 	.word	0x000073d0


	//   ....[22]....
        /*07e0*/ 	.word	0x000073e0


	//   ....[23]....
        /*07e4*/ 	.word	0x00007df0


	//   ....[24]....
        /*07e8*/ 	.word	0x00007e00


	//   ....[25]....
        /*07ec*/ 	.word	0x00007f10


	//   ....[26]....
        /*07f0*/ 	.word	0x00007f20


	//   ....[27]....
        /*07f4*/ 	.word	0x00008040


	//   ....[28]....
        /*07f8*/ 	.word	0x00008050


	//   ....[29]....
        /*07fc*/ 	.word	0x00008170


	//   ....[30]....
        /*0800*/ 	.word	0x00008180


	//   ....[31]....
        /*0804*/ 	.word	0x00008520


	//   ....[32]....
        /*0808*/ 	.word	0x00008540


	//   ....[33]....
        /*080c*/ 	.word	0x00008620


	//   ....[34]....
        /*0810*/ 	.word	0x00008640


	//   ....[35]....
        /*0814*/ 	.word	0x00008720


	//   ....[36]....
        /*0818*/ 	.word	0x00008740


	//   ....[37]....
        /*081c*/ 	.word	0x00008820


	//   ....[38]....
        /*0820*/ 	.word	0x00008840


	//   ....[39]....
        /*0824*/ 	.word	0x00009180


	//   ....[40]....
        /*0828*/ 	.word	0x00009860


	//   ....[41]....
        /*082c*/ 	.word	0x00009870


	//   ....[42]....
        /*0830*/ 	.word	0x00009880


	//   ....[43]....
        /*0834*/ 	.word	0x00009890


	//   ....[44]....
        /*0838*/ 	.word	0x00009bd0


	//   ....[45]....
        /*083c*/ 	.word	0x00009be0


	//   ....[46]....
        /*0840*/ 	.word	0x00009bf0


	//   ....[47]....
        /*0844*/ 	.word	0x00009c00


	//   ....[48]....
        /*0848*/ 	.word	0x00009f20


	//   ....[49]....
        /*084c*/ 	.word	0x00009f30


	//   ....[50]....
        /*0850*/ 	.word	0x00009f40


	//   ....[51]....
        /*0854*/ 	.word	0x00009f50


	//   ....[52]....
        /*0858*/ 	.word	0x0000a290


	//   ....[53]....
        /*085c*/ 	.word	0x0000a2a0


	//   ....[54]....
        /*0860*/ 	.word	0x0000a2b0


	//   ....[55]....
        /*0864*/ 	.word	0x0000a2c0


	//   ....[56]....
        /*0868*/ 	.word	0x0000c1c0


	//   ....[57]....
        /*086c*/ 	.word	0x0000c1e0


	//   ....[58]....
        /*0870*/ 	.word	0x0000c1f0


	//   ....[59]....
        /*0874*/ 	.word	0x0000c200


	//   ....[60]....
        /*0878*/ 	.word	0x0000c310


	//   ....[61]....
        /*087c*/ 	.word	0x0000c330


	//   ....[62]....
        /*0880*/ 	.word	0x0000c3d0


	//   ....[63]....
        /*0884*/ 	.word	0x0000c400


	//   ....[64]....
        /*0888*/ 	.word	0x0000c750


	//   ....[65]....
        /*088c*/ 	.word	0x0000c770


	//   ....[66]....
        /*0890*/ 	.word	0x0000c790


	//   ....[67]....
        /*0894*/ 	.word	0x0000c7a0


	//   ....[68]....
        /*0898*/ 	.word	0x0000c8c0


	//   ....[69]....
        /*089c*/ 	.word	0x0000c8f0


	//   ....[70]....
        /*08a0*/ 	.word	0x0000c930


	//   ....[71]....
        /*08a4*/ 	.word	0x0000c960


	//   ....[72]....
        /*08a8*/ 	.word	0x0000ef00


	//   ....[73]....
        /*08ac*/ 	.word	0x0000f130


	//   ....[74]....
        /*08b0*/ 	.word	0x00010170


	//   ....[75]....
        /*08b4*/ 	.word	0x000105e0


	//   ....[76]....
        /*08b8*/ 	.word	0x00010b80


	//   ....[77]....
        /*08bc*/ 	.word	0x00010bf0


	//   ....[78]....
        /*08c0*/ 	.word	0x00012640


	//   ....[79]....
        /*08c4*/ 	.word	0x00012860


	//   ....[80]....
        /*08c8*/ 	.word	0x00013420


	//   ....[81]....
        /*08cc*/ 	.word	0x00013520


	//   ....[82]....
        /*08d0*/ 	.word	0x00013d30


	//   ....[83]....
        /*08d4*/ 	.word	0x00013db0


	//   ....[84]....
        /*08d8*/ 	.word	0x00015f60


	//   ....[85]....
        /*08dc*/ 	.word	0x00015f70


	//   ....[86]....
        /*08e0*/ 	.word	0x00015fa0


	//   ....[87]....
        /*08e4*/ 	.word	0x00015fb0


	//   ....[88]....
        /*08e8*/ 	.word	0x00017eb0


	//   ....[89]....
        /*08ec*/ 	.word	0x000180e0


	//   ....[90]....
        /*08f0*/ 	.word	0x00018ca0


	//   ....[91]....
        /*08f4*/ 	.word	0x00018da0


	//   ....[92]....
        /*08f8*/ 	.word	0x000195b0


	//   ....[93]....
        /*08fc*/ 	.word	0x00019630


	//   ....[94]....
        /*0900*/ 	.word	0x0001a830


	//   ....[95]....
        /*0904*/ 	.word	0x0001a870


	//   ....[96]....
        /*0908*/ 	.word	0x0001ab90


	//   ....[97]....
        /*090c*/ 	.word	0x0001aba0


	//   ....[98]....
        /*0910*/ 	.word	0x0001bc70


	//   ....[99]....
        /*0914*/ 	.word	0x0001bcb0


	//   ....[100]....
        /*0918*/ 	.word	0x0001bce0


	//   ....[101]....
        /*091c*/ 	.word	0x0001bd20


	//   ....[102]....
        /*0920*/ 	.word	0x0001c2d0


	//   ....[103]....
        /*0924*/ 	.word	0x0001c300


	//   ....[104]....
        /*0928*/ 	.word	0x0001c3c0


	//   ....[105]....
        /*092c*/ 	.word	0x0001c3e0


	//   ....[106]....
        /*0930*/ 	.word	0x0001c4a0


	//   ....[107]....
        /*0934*/ 	.word	0x0001c4c0


	//   ....[108]....
        /*0938*/ 	.word	0x0001c590


	//   ....[109]....
        /*093c*/ 	.word	0x0001c5b0


	//   ....[110]....
        /*0940*/ 	.word	0x0001cd80


	//   ....[111]....
        /*0944*/ 	.word	0x0001cd90


	//   ....[112]....
        /*0948*/ 	.word	0x0001cea0


	//   ....[113]....
        /*094c*/ 	.word	0x0001ceb0


	//   ....[114]....
        /*0950*/ 	.word	0x0001cfc0


	//   ....[115]....
        /*0954*/ 	.word	0x0001cfd0


	//   ....[116]....
        /*0958*/ 	.word	0x0001d0e0


	//   ....[117]....
        /*095c*/ 	.word	0x0001d0f0


	//   ....[118]....
        /*0960*/ 	.word	0x0001d260


	//   ....[119]....
        /*0964*/ 	.word	0x0001d410


	//   ....[120]....
        /*0968*/ 	.word	0x0001d440


	//   ....[121]....
        /*096c*/ 	.word	0x0001d470


	//   ....[122]....
        /*0970*/ 	.word	0x0001d4a0


	//   ....[123]....
        /*0974*/ 	.word	0x0001d4d0


	//   ....[124]....
        /*0978*/ 	.word	0x0001d500


	//   ....[125]....
        /*097c*/ 	.word	0x0001d670


	//   ....[126]....
        /*0980*/ 	.word	0x0001d6a0


	//   ....[127]....
        /*0984*/ 	.word	0x0001d6d0


	//   ....[128]....
        /*0988*/ 	.word	0x0001d700


	//   ....[129]....
        /*098c*/ 	.word	0x0001d730


	//   ....[130]....
        /*0990*/ 	.word	0x0001d760


	//   ....[131]....
        /*0994*/ 	.word	0x0001d7f0


	//   ....[132]....
        /*0998*/ 	.word	0x0001d850


	//   ....[133]....
        /*099c*/ 	.word	0x0001d8e0


	//   ....[134]....
        /*09a0*/ 	.word	0x0001e960


	//   ....[135]....
        /*09a4*/ 	.word	0x00020960


	//   ....[136]....
        /*09a8*/ 	.word	0x00020980


	//   ....[137]....
        /*09ac*/ 	.word	0x00020a20


	//   ....[138]....
        /*09b0*/ 	.word	0x00020a40


	//   ....[139]....
        /*09b4*/ 	.word	0x00020ad0


	//   ....[140]....
        /*09b8*/ 	.word	0x00020af0


	//   ....[141]....
        /*09bc*/ 	.word	0x00020b80


	//   ....[142]....
        /*09c0*/ 	.word	0x00020ba0


	//   ....[143]....
        /*09c4*/ 	.word	0x00020c30


	//   ....[144]....
        /*09c8*/ 	.word	0x00020c50


	//   ....[145]....
        /*09cc*/ 	.word	0x00020ce0


	//   ....[146]....
        /*09d0*/ 	.word	0x00020d00


	//   ....[147]....
        /*09d4*/ 	.word	0x00020d90


	//   ....[148]....
        /*09d8*/ 	.word	0x00020db0


	//   ....[149]....
        /*09dc*/ 	.word	0x00020dc0


	//   ....[150]....
        /*09e0*/ 	.word	0x00020e40


	//   ....[151]....
        /*09e4*/ 	.word	0x000215c0


	//   ....[152]....
        /*09e8*/ 	.word	0x000215f0


	//   ....[153]....
        /*09ec*/ 	.word	0x00021620


	//   ....[154]....
        /*09f0*/ 	.word	0x00021690


	//   ....[155]....
        /*09f4*/ 	.word	0x000216b0


	//   ....[156]....
        /*09f8*/ 	.word	0x00021730


	//   ....[157]....
        /*09fc*/ 	.word	0x00021750


	//   ....[158]....
        /*0a00*/ 	.word	0x000217d0


	//   ....[159]....
        /*0a04*/ 	.word	0x000217f0


	//   ....[160]....
        /*0a08*/ 	.word	0x00021870


	//   ....[161]....
        /*0a0c*/ 	.word	0x00021890


	//   ....[162]....
        /*0a10*/ 	.word	0x00021910


	//   ....[163]....
        /*0a14*/ 	.word	0x00021930


	//   ....[164]....
        /*0a18*/ 	.word	0x000219b0


	//   ....[165]....
        /*0a1c*/ 	.word	0x000219c0


	//   ....[166]....
        /*0a20*/ 	.word	0x000219d0


	//   ....[167]....
        /*0a24*/ 	.word	0x00022180


	//   ....[168]....
        /*0a28*/ 	.word	0x000221b0


	//   ....[169]....
        /*0a2c*/ 	.word	0x00022210


	//   ....[170]....
        /*0a30*/ 	.word	0x00022220


	//   ....[171]....
        /*0a34*/ 	.word	0x00022270


	//   ....[172]....
        /*0a38*/ 	.word	0x00022280


	//   ....[173]....
        /*0a3c*/ 	.word	0x000222d0


	//   ....[174]....
        /*0a40*/ 	.word	0x000222e0


	//   ....[175]....
        /*0a44*/ 	.word	0x00022330


	//   ....[176]....
        /*0a48*/ 	.word	0x00022340


	//   ....[177]....
        /*0a4c*/ 	.word	0x00022390


	//   ....[178]....
        /*0a50*/ 	.word	0x000223a0


	//   ....[179]....
        /*0a54*/ 	.word	0x000223f0


	//   ....[180]....
        /*0a58*/ 	.word	0x00022400


	//   ....[181]....
        /*0a5c*/ 	.word	0x00022410


	//   ....[182]....
        /*0a60*/ 	.word	0x00022460


	//   ....[183]....
        /*0a64*/ 	.word	0x000226c0


	//   ....[184]....
        /*0a68*/ 	.word	0x000226e0


	//   ....[185]....
        /*0a6c*/ 	.word	0x00022760


	//   ....[186]....
        /*0a70*/ 	.word	0x00022770


	//   ....[187]....
        /*0a74*/ 	.word	0x000227e0


	//   ....[188]....
        /*0a78*/ 	.word	0x000227f0


	//   ....[189]....
        /*0a7c*/ 	.word	0x00022860


	//   ....[190]....
        /*0a80*/ 	.word	0x00022870


	//   ....[191]....
        /*0a84*/ 	.word	0x000228e0


	//   ....[192]....
        /*0a88*/ 	.word	0x000228f0


	//   ....[193]....
        /*0a8c*/ 	.word	0x00022960


	//   ....[194]....
        /*0a90*/ 	.word	0x00022970


	//   ....[195]....
        /*0a94*/ 	.word	0x000229e0


	//   ....[196]....
        /*0a98*/ 	.word	0x000229f0


	//   ....[197]....
        /*0a9c*/ 	.word	0x00022a00


	//   ....[198]....
        /*0aa0*/ 	.word	0x00022a70


	//   ....[199]....
        /*0aa4*/ 	.word	0x00022fd0


	//   ....[200]....
        /*0aa8*/ 	.word	0x00023010


	//   ....[201]....
        /*0aac*/ 	.word	0x00023050


	//   ....[202]....
        /*0ab0*/ 	.word	0x00023070


	//   ....[203]....
        /*0ab4*/ 	.word	0x00023080


	//   ....[204]....
        /*0ab8*/ 	.word	0x000230a0


	//   ....[205]....
        /*0abc*/ 	.word	0x00023110


	//   ....[206]....
        /*0ac0*/ 	.word	0x00023130


	//   ....[207]....
        /*0ac4*/ 	.word	0x00023190


	//   ....[208]....
        /*0ac8*/ 	.word	0x000231b0


	//   ....[209]....
        /*0acc*/ 	.word	0x00023210


	//   ....[210]....
        /*0ad0*/ 	.word	0x00023230


	//   ....[211]....
        /*0ad4*/ 	.word	0x00023290


	//   ....[212]....
        /*0ad8*/ 	.word	0x000232b0


	//   ....[213]....
        /*0adc*/ 	.word	0x00023300


	//   ....[214]....
        /*0ae0*/ 	.word	0x00023320


	//   ....[215]....
        /*0ae4*/ 	.word	0x00023720


	//   ....[216]....
        /*0ae8*/ 	.word	0x00023750


	//   ....[217]....
        /*0aec*/ 	.word	0x00023780


	//   ....[218]....
        /*0af0*/ 	.word	0x000237b0


	//   ....[219]....
        /*0af4*/ 	.word	0x000237e0


	//   ....[220]....
        /*0af8*/ 	.word	0x00023810


	//   ....[221]....
        /*0afc*/ 	.word	0x00023840


	//   ....[222]....
        /*0b00*/ 	.word	0x00023870


	//   ....[223]....
        /*0b04*/ 	.word	0x000239f0


	//   ....[224]....
        /*0b08*/ 	.word	0x00023a20


	//   ....[225]....
        /*0b0c*/ 	.word	0x00023a50


	//   ....[226]....
        /*0b10*/ 	.word	0x00023a80


	//   ....[227]....
        /*0b14*/ 	.word	0x00023ab0


	//   ....[228]....
        /*0b18*/ 	.word	0x00023ae0


	//   ....[229]....
        /*0b1c*/ 	.word	0x00023ba0


	//   ....[230]....
        /*0b20*/ 	.word	0x00023bc0


	//   ....[231]....
        /*0b24*/ 	.word	0x00023c30


	//   ....[232]....
        /*0b28*/ 	.word	0x000242d0


	//   ....[233]....
        /*0b2c*/ 	.word	0x000245f0


	//   ....[234]....
        /*0b30*/ 	.word	0x00024680


	//   ....[235]....
        /*0b34*/ 	.word	0x00024720


	//   ....[236]....
        /*0b38*/ 	.word	0x000247b0


	//   ....[237]....
        /*0b3c*/ 	.word	0x00024850


	//   ....[238]....
        /*0b40*/ 	.word	0x000248e0


	//   ....[239]....
        /*0b44*/ 	.word	0x00024980


	//   ....[240]....
        /*0b48*/ 	.word	0x00024a10


	//   ....[241]....
        /*0b4c*/ 	.word	0x00024b00


	//   ....[242]....
        /*0b50*/ 	.word	0x00024b90


	//   ....[243]....
        /*0b54*/ 	.word	0x00024c30


	//   ....[244]....
        /*0b58*/ 	.word	0x00024cc0


	//   ....[245]....
        /*0b5c*/ 	.word	0x00024d60


	//   ....[246]....
        /*0b60*/ 	.word	0x00024df0


	//   ....[247]....
        /*0b64*/ 	.word	0x00024e80


	//   ....[248]....
        /*0b68*/ 	.word	0x00024f10


	//   ....[249]....
        /*0b6c*/ 	.word	0x00025000


	//   ....[250]....
        /*0b70*/ 	.word	0x00025090


	//   ....[251]....
        /*0b74*/ 	.word	0x00025120


	//   ....[252]....
        /*0b78*/ 	.word	0x000251b0


	//   ....[253]....
        /*0b7c*/ 	.word	0x00025240


	//   ....[254]....
        /*0b80*/ 	.word	0x000252d0


	//   ....[255]....
        /*0b84*/ 	.word	0x00025360


	//   ....[0]....
        /*0b88*/ 	.word	0x000253f0


	//   ....[1]....
        /*0b8c*/ 	.word	0x000254d0


	//   ....[2]....
        /*0b90*/ 	.word	0x00025580


	//   ....[3]....
        /*0b94*/ 	.word	0x00025610


	//   ....[4]....
        /*0b98*/ 	.word	0x00025660


	//   ....[5]....
        /*0b9c*/ 	.word	0x000256b0


	//   ....[6]....
        /*0ba0*/ 	.word	0x00025740


	//   ....[7]....
        /*0ba4*/ 	.word	0x000257d0


	//   ....[8]....
        /*0ba8*/ 	.word	0x00025820


	//   ....[9]....
        /*0bac*/ 	.word	0x00025870


	//   ....[10]....
        /*0bb0*/ 	.word	0x00025900


	//   ....[11]....
        /*0bb4*/ 	.word	0x00025990


	//   ....[12]....
        /*0bb8*/ 	.word	0x000259e0


	//   ....[13]....
        /*0bbc*/ 	.word	0x00025a30


	//   ....[14]....
        /*0bc0*/ 	.word	0x00025ac0


	//   ....[15]....
        /*0bc4*/ 	.word	0x00025b50


	//   ....[16]....
        /*0bc8*/ 	.word	0x00025ba0


	//   ....[17]....
        /*0bcc*/ 	.word	0x00025bf0


	//   ....[18]....
        /*0bd0*/ 	.word	0x00025ce0


	//   ....[19]....
        /*0bd4*/ 	.word	0x00025d90


	//   ....[20]....
        /*0bd8*/ 	.word	0x00025e10


	//   ....[21]....
        /*0bdc*/ 	.word	0x00025eb0


	//   ....[22]....
        /*0be0*/ 	.word	0x00025f40


	//   ....[23]....
        /*0be4*/ 	.word	0x00026000


	//   ....[24]....
        /*0be8*/ 	.word	0x00026080


	//   ....[25]....
        /*0bec*/ 	.word	0x000260d0


	//   ....[26]....
        /*0bf0*/ 	.word	0x00026290


	//   ....[27]....
        /*0bf4*/ 	.word	0x00026330


	//   ....[28]....
        /*0bf8*/ 	.word	0x000263b0


	//   ....[29]....
        /*0bfc*/ 	.word	0x00026450


	//   ....[30]....
        /*0c00*/ 	.word	0x000264f0


	//   ....[31]....
        /*0c04*/ 	.word	0x000265b0


	//   ....[32]....
        /*0c08*/ 	.word	0x00026600


	//   ....[33]....
        /*0c0c*/ 	.word	0x00026670


	//   ....[34]....
        /*0c10*/ 	.word	0x00026b10


	//   ....[35]....
        /*0c14*/ 	.word	0x00026b60


	//   ....[36]....
        /*0c18*/ 	.word	0x00026bf0


	//   ....[37]....
        /*0c1c*/ 	.word	0x00026c80


	//   ....[38]....
        /*0c20*/ 	.word	0x00026d10


	//   ....[39]....
        /*0c24*/ 	.word	0x00026da0


	//   ....[40]....
        /*0c28*/ 	.word	0x00026e30


	//   ....[41]....
        /*0c2c*/ 	.word	0x00026ec0


	//   ....[42]....
        /*0c30*/ 	.word	0x00026f80


	//   ....[43]....
        /*0c34*/ 	.word	0x00027260


	//   ....[44]....
        /*0c38*/ 	.word	0x00027350


	//   ....[45]....
        /*0c3c*/ 	.word	0x000273f0


	//   ....[46]....
        /*0c40*/ 	.word	0x00027450


	//   ....[47]....
        /*0c44*/ 	.word	0x00027550


	//   ....[48]....
        /*0c48*/ 	.word	0x000275c0


	//   ....[49]....
        /*0c4c*/ 	.word	0x000276c0


	//   ....[50]....
        /*0c50*/ 	.word	0x00027730


	//   ....[51]....
        /*0c54*/ 	.word	0x00027830


	//   ....[52]....
        /*0c58*/ 	.word	0x000278a0


	//   ....[53]....
        /*0c5c*/ 	.word	0x000279a0


	//   ....[54]....
        /*0c60*/ 	.word	0x00027a10


	//   ....[55]....
        /*0c64*/ 	.word	0x00027b10


	//   ....[56]....
        /*0c68*/ 	.word	0x00027b80


	//   ....[57]....
        /*0c6c*/ 	.word	0x00027c80


	//   ....[58]....
        /*0c70*/ 	.word	0x00027cf0


	//   ....[59]....
        /*0c74*/ 	.word	0x00027d90


	//   ....[60]....
        /*0c78*/ 	.word	0x00027e90


	//   ....[61]....
        /*0c7c*/ 	.word	0x00027f00


	//   ....[62]....
        /*0c80*/ 	.word	0x00027f60


	//   ....[63]....
        /*0c84*/ 	.word	0x00028040


	//   ....[64]....
        /*0c88*/ 	.word	0x000280a0


	//   ....[65]....
        /*0c8c*/ 	.word	0x00028190


	//   ....[66]....
        /*0c90*/ 	.word	0x000281f0


	//   ....[67]....
        /*0c94*/ 	.word	0x000282e0


	//   ....[68]....
        /*0c98*/ 	.word	0x00028340


	//   ....[69]....
        /*0c9c*/ 	.word	0x00028430


	//   ....[70]....
        /*0ca0*/ 	.word	0x00028490


	//   ....[71]....
        /*0ca4*/ 	.word	0x00028580


	//   ....[72]....
        /*0ca8*/ 	.word	0x000285e0


	//   ....[73]....
        /*0cac*/ 	.word	0x000286d0


	//   ....[74]....
        /*0cb0*/ 	.word	0x00028730


	//   ....[75]....
        /*0cb4*/ 	.word	0x00028810


	//   ....[76]....
        /*0cb8*/ 	.word	0x00028940


	//   ....[77]....
        /*0cbc*/ 	.word	0x000289e0


	//   ....[78]....
        /*0cc0*/ 	.word	0x00028a50


	//   ....[79]....
        /*0cc4*/ 	.word	0x00028b10


	//   ....[80]....
        /*0cc8*/ 	.word	0x00028b70


	//   ....[81]....
        /*0ccc*/ 	.word	0x00028c30


	//   ....[82]....
        /*0cd0*/ 	.word	0x00028c90


	//   ....[83]....
        /*0cd4*/ 	.word	0x00028d50


	//   ....[84]....
        /*0cd8*/ 	.word	0x00028db0


	//   ....[85]....
        /*0cdc*/ 	.word	0x00028e70


	//   ....[86]....
        /*0ce0*/ 	.word	0x00028ed0


	//   ....[87]....
        /*0ce4*/ 	.word	0x00028f90


	//   ....[88]....
        /*0ce8*/ 	.word	0x00028ff0


	//   ....[89]....
        /*0cec*/ 	.word	0x000290b0


	//   ....[90]....
        /*0cf0*/ 	.word	0x00029110


	//   ....[91]....
        /*0cf4*/ 	.word	0x000291d0


	//   ....[92]....
        /*0cf8*/ 	.word	0x000292c0


	//   ....[93]....
        /*0cfc*/ 	.word	0x00029360


	//   ....[94]....
        /*0d00*/ 	.word	0x000293c0


	//   ....[95]....
        /*0d04*/ 	.word	0x000294a0


	//   ....[96]....
        /*0d08*/ 	.word	0x00029500


	//   ....[97]....
        /*0d0c*/ 	.word	0x000295e0


	//   ....[98]....
        /*0d10*/ 	.word	0x00029640


	//   ....[99]....
        /*0d14*/ 	.word	0x00029720


	//   ....[100]....
        /*0d18*/ 	.word	0x00029780


	//   ....[101]....
        /*0d1c*/ 	.word	0x00029860


	//   ....[102]....
        /*0d20*/ 	.word	0x000298c0


	//   ....[103]....
        /*0d24*/ 	.word	0x000299a0


	//   ....[104]....
        /*0d28*/ 	.word	0x00029a00


	//   ....[105]....
        /*0d2c*/ 	.word	0x00029ae0


	//   ....[106]....
        /*0d30*/ 	.word	0x00029b40


	//   ....[107]....
        /*0d34*/ 	.word	0x00029c10


	//   ....[108]....
        /*0d38*/ 	.word	0x00029d40


	//   ....[109]....
        /*0d3c*/ 	.word	0x00029de0


	//   ....[110]....
        /*0d40*/ 	.word	0x00029ea0


	//   ....[111]....
        /*0d44*/ 	.word	0x00029f70


	//   ....[112]....
        /*0d48*/ 	.word	0x00029fd0


	//   ....[113]....
        /*0d4c*/ 	.word	0x0002a0b0


	//   ....[114]....
        /*0d50*/ 	.word	0x0002a110


	//   ....[115]....
        /*0d54*/ 	.word	0x0002a1e0


	//   ....[116]....
        /*0d58*/ 	.word	0x0002a240


	//   ....[117]....
        /*0d5c*/ 	.word	0x0002a310


	//   ....[118]....
        /*0d60*/ 	.word	0x0002a370


	//   ....[119]....
        /*0d64*/ 	.word	0x0002a450


	//   ....[120]....
        /*0d68*/ 	.word	0x0002a4b0


	//   ....[121]....
        /*0d6c*/ 	.word	0x0002a580


	//   ....[122]....
        /*0d70*/ 	.word	0x0002a5e0


	//   ....[123]....
        /*0d74*/ 	.word	0x0002a6a0


	//   ....[124]....
        /*0d78*/ 	.word	0x0002a730


	//   ....[125]....
        /*0d7c*/ 	.word	0x0002a7d0


	//   ....[126]....
        /*0d80*/ 	.word	0x0002a8f0


	//   ....[127]....
        /*0d84*/ 	.word	0x0002a960


	//   ....[128]....
        /*0d88*/ 	.word	0x0002a9d0


	//   ....[129]....
        /*0d8c*/ 	.word	0x0002aa40


	//   ....[130]....
        /*0d90*/ 	.word	0x0002aab0


	//   ....[131]....
        /*0d94*/ 	.word	0x0002ab30


	//   ....[132]....
        /*0d98*/ 	.word	0x0002abc0


	//   ....[133]....
        /*0d9c*/ 	.word	0x0002ac50


	//   ....[134]....
        /*0da0*/ 	.word	0x0002acc0


	//   ....[135]....
        /*0da4*/ 	.word	0x0002ad30


	//   ....[136]....
        /*0da8*/ 	.word	0x0002ada0


	//   ....[137]....
        /*0dac*/ 	.word	0x0002ae20


	//   ....[138]....
        /*0db0*/ 	.word	0x0002ae90


	//   ....[139]....
        /*0db4*/ 	.word	0x0002af30


	//   ....[140]....
        /*0db8*/ 	.word	0x0002afc0


	//   ....[141]....
        /*0dbc*/ 	.word	0x0002b0e0


	//----- nvinfo : EIATTR_REG_RECONFIG
	.align		4
.L_228:
        /*0dc0*/ 	.byte	0x01, 0x54
	.zero		2


	//----- nvinfo : EIATTR_SYSCALL_OFFSETS
	.align		4
        /*0dc4*/ 	.byte	0x04, 0x46
        /*0dc6*/ 	.short	(.L_230 - .L_229)


	//   ....[0]....
.L_229:
        /*0dc8*/ 	.word	0x00001c60


	//   ....[1]....
        /*0dcc*/ 	.word	0x00001db0


	//   ....[2]....
        /*0dd0*/ 	.word	0x00009320


	//   ....[3]....
        /*0dd4*/ 	.word	0x00009620


	//   ....[4]....
        /*0dd8*/ 	.word	0x00020010


	//   ....[5]....
        /*0ddc*/ 	.word	0x00020160


	//   ....[6]....
        /*0de0*/ 	.word	0x00020250


	//   ....[7]....
        /*0de4*/ 	.word	0x00021220


	//----- nvinfo : EIATTR_MBARRIER_INSTR_OFFSETS
	.align		4
.L_230:
        /*0de8*/ 	.byte	0x04, 0x39
        /*0dea*/ 	.short	(.L_232 - .L_231)


	//   ....[0]....
.L_231:
        /*0dec*/ 	.word	0x00000270
        /*0df0*/ 	.word	0x000000ff
        /*0df4*/ 	.word	0x00028800
        /*0df8*/ 	.short	0x0100
        /*0dfa*/ 	.byte	0x08
	.zero		1


	//   ....[1]....
        /*0dfc*/ 	.word	0x00000280
        /*0e00*/ 	.word	0x000000ff
        /*0e04*/ 	.word	0x00028820
        /*0e08*/ 	.short	0x0100
        /*0e0a*/ 	.byte	0x08
	.zero		1


	//   ....[2]....
        /*0e0c*/ 	.word	0x00000370
        /*0e10*/ 	.word	0x000000ff
        /*0e14*/ 	.word	0x00028830
        /*0e18*/ 	.short	0x0100
        /*0e1a*/ 	.byte	0x08
	.zero		1


	//   ....[3]....
        /*0e1c*/ 	.word	0x00000380
        /*0e20*/ 	.word	0x000000ff
        /*0e24*/ 	.word	0x00028840
        /*0e28*/ 	.short	0x0100
        /*0e2a*/ 	.byte	0x08
	.zero		1


	//   ....[4]....
        /*0e2c*/ 	.word	0x00000390
        /*0e30*/ 	.word	0x000000ff
        /*0e34*/ 	.word	0x00028838
        /*0e38*/ 	.short	0x0100
        /*0e3a*/ 	.byte	0x08
	.zero		1


	//   ....[5]....
        /*0e3c*/ 	.word	0x000003a0
        /*0e40*/ 	.word	0x000000ff
        /*0e44*/ 	.word	0x00028848
        /*0e48*/ 	.short	0x0100
        /*0e4a*/ 	.byte	0x08
	.zero		1


	//   ....[6]....
        /*0e4c*/ 	.word	0x000004d0
        /*0e50*/ 	.word	0x000000ff
        /*0e54*/ 	.word	0x00028850
        /*0e58*/ 	.short	0x0100
        /*0e5a*/ 	.byte	0x08
	.zero		1


	//   ....[7]....
        /*0e5c*/ 	.word	0x000004e0
        /*0e60*/ 	.word	0x000000ff
        /*0e64*/ 	.word	0x00028860
        /*0e68*/ 	.short	0x0100
        /*0e6a*/ 	.byte	0x08
	.zero		1


	//   ....[8]....
        /*0e6c*/ 	.word	0x000004f0
        /*0e70*/ 	.word	0x000000ff
        /*0e74*/ 	.word	0x00028858
        /*0e78*/ 	.short	0x0100
        /*0e7a*/ 	.byte	0x08
	.zero		1


	//   ....[9]....
        /*0e7c*/ 	.word	0x00000500
        /*0e80*/ 	.word	0x000000ff
        /*0e84*/ 	.word	0x00028868
        /*0e88*/ 	.short	0x0100
        /*0e8a*/ 	.byte	0x08
	.zero		1


	//   ....[10]....
        /*0e8c*/ 	.word	0x000005f0
        /*0e90*/ 	.word	0x000000ff
        /*0e94*/ 	.word	0x00028870
        /*0e98*/ 	.short	0x0100
        /*0e9a*/ 	.byte	0x06
	.zero		1


	//   ....[11]....
        /*0e9c*/ 	.word	0x00000600
        /*0ea0*/ 	.word	0x000000ff
        /*0ea4*/ 	.word	0x00028880
        /*0ea8*/ 	.short	0x0100
        /*0eaa*/ 	.byte	0x06
	.zero		1


	//   ....[12]....
        /*0eac*/ 	.word	0x00000610
        /*0eb0*/ 	.word	0x000000ff
        /*0eb4*/ 	.word	0x00028878
        /*0eb8*/ 	.short	0x0100
        /*0eba*/ 	.byte	0x06
	.zero		1


	//   ....[13]....
        /*0ebc*/ 	.word	0x00000620
        /*0ec0*/ 	.word	0x000000ff
        /*0ec4*/ 	.word	0x00028888
        /*0ec8*/ 	.short	0x0100
        /*0eca*/ 	.byte	0x06
	.zero		1


	//   ....[14]....
        /*0ecc*/ 	.word	0x00000750
        /*0ed0*/ 	.word	0x000000ff
        /*0ed4*/ 	.word	0x00028890
        /*0ed8*/ 	.short	0x0100
        /*0eda*/ 	.byte	0x08
	.zero		1


	//   ....[15]....
        /*0edc*/ 	.word	0x00000760
        /*0ee0*/ 	.word	0x000000ff
        /*0ee4*/ 	.word	0x000288a0
        /*0ee8*/ 	.short	0x0100
        /*0eea*/ 	.byte	0x08
	.zero		1


	//   ....[16]....
        /*0eec*/ 	.word	0x00000770
        /*0ef0*/ 	.word	0x000000ff
        /*0ef4*/ 	.word	0x00028898
        /*0ef8*/ 	.short	0x0100
        /*0efa*/ 	.byte	0x08
	.zero		1


	//   ....[17]....
        /*0efc*/ 	.word	0x00000780
        /*0f00*/ 	.word	0x000000ff
        /*0f04*/ 	.word	0x000288a8
        /*0f08*/ 	.short	0x0100
        /*0f0a*/ 	.byte	0x08
	.zero		1


	//   ....[18]....
        /*0f0c*/ 	.word	0x000008b0
        /*0f10*/ 	.word	0x000000ff
        /*0f14*/ 	.word	0x000288b0
        /*0f18*/ 	.short	0x0100
        /*0f1a*/ 	.byte	0x08
	.zero		1


	//   ....[19]....
        /*0f1c*/ 	.word	0x000008c0
        /*0f20*/ 	.word	0x000000ff
        /*0f24*/ 	.word	0x000288c0
        /*0f28*/ 	.short	0x0100
        /*0f2a*/ 	.byte	0x08
	.zero		1


	//   ....[20]....
        /*0f2c*/ 	.word	0x000008d0
        /*0f30*/ 	.word	0x000000ff
        /*0f34*/ 	.word	0x000288b8
        /*0f38*/ 	.short	0x0100
        /*0f3a*/ 	.byte	0x08
	.zero		1


	//   ....[21]....
        /*0f3c*/ 	.word	0x000008e0
        /*0f40*/ 	.word	0x000000ff
        /*0f44*/ 	.word	0x000288c8
        /*0f48*/ 	.short	0x0100
        /*0f4a*/ 	.byte	0x08
	.zero		1


	//   ....[22]....
        /*0f4c*/ 	.word	0x000033c0
        /*0f50*/ 	.word	0x0000005b
        /*0f54*/ 	.word	0x00028890
        /*0f58*/ 	.short	0x010a
        /*0f5a*/ 	.byte	0x3f
	.zero		1


	//   ....[23]....
        /*0f5c*/ 	.word	0x00005b80
        /*0f60*/ 	.word	0x0000005b
        /*0f64*/ 	.word	0x00028890
        /*0f68*/ 	.short	0x010a
        /*0f6a*/ 	.byte	0x3f
	.zero		1


	//   ....[24]....
        /*0f6c*/ 	.word	0x00007c30
        /*0f70*/ 	.word	0x0000005b
        /*0f74*/ 	.word	0x00028890
        /*0f78*/ 	.short	0x010a
        /*0f7a*/ 	.byte	0x3f
	.zero		1


	//   ....[25]....
        /*0f7c*/ 	.word	0x00008350
        /*0f80*/ 	.word	0x0000000b
        /*0f84*/ 	.word	0x00000000
        /*0f88*/ 	.short	0x0101
        /*0f8a*/ 	.byte	0x3f
	.zero		1


	//   ....[26]....
        /*0f8c*/ 	.word	0x00008390
        /*0f90*/ 	.word	0x0000005b
        /*0f94*/ 	.word	0x000288b0
        /*0f98*/ 	.short	0x010a
        /*0f9a*/ 	.byte	0x3f
	.zero		1


	//   ....[27]....
        /*0f9c*/ 	.word	0x000089c0
        /*0fa0*/ 	.word	0x0000005b
        /*0fa4*/ 	.word	0x00000000
        /*0fa8*/ 	.short	0x0101
        /*0faa*/ 	.byte	0x3f
	.zero		1


	//   ....[28]....
        /*0fac*/ 	.word	0x000093b0
        /*0fb0*/ 	.word	0x00000012
        /*0fb4*/ 	.word	0x00028800
        /*0fb8*/ 	.short	0x010a
        /*0fba*/ 	.byte	0x3f
	.zero		1


	//   ....[29]....
        /*0fbc*/ 	.word	0x00009400
        /*0fc0*/ 	.word	0x00000012
        /*0fc4*/ 	.word	0x00028800
        /*0fc8*/ 	.short	0x010a
        /*0fca*/ 	.byte	0x3f
	.zero		1


	//   ....[30]....
        /*0fcc*/ 	.word	0x0000a610
        /*0fd0*/ 	.word	0x00000012
        /*0fd4*/ 	.word	0x00028800
        /*0fd8*/ 	.short	0x010a
        /*0fda*/ 	.byte	0x3f
	.zero		1


	//   ....[31]....
        /*0fdc*/ 	.word	0x0000cd00
        /*0fe0*/ 	.word	0x00000012
        /*0fe4*/ 	.word	0x00028800
        /*0fe8*/ 	.short	0x010a
        /*0fea*/ 	.byte	0x3f
	.zero		1


	//   ....[32]....
        /*0fec*/ 	.word	0x0000e8a0
        /*0ff0*/ 	.word	0x0000000b
        /*0ff4*/ 	.word	0x00028830
        /*0ff8*/ 	.short	0x010a
        /*0ffa*/ 	.byte	0x3f
	.zero		1


	//   ....[33]....
        /*0ffc*/ 	.word	0x0000e8e0
        /*1000*/ 	.word	0x0000000b
        /*1004*/ 	.word	0x00028830
        /*1008*/ 	.short	0x010a
        /*100a*/ 	.byte	0x3f
	.zero		1


	//   ....[34]....
        /*100c*/ 	.word	0x0000ef40
        /*1010*/ 	.word	0x00000000
        /*1014*/ 	.word	0x00000000
        /*1018*/ 	.short	0x0101
        /*101a*/ 	.byte	0x3f
	.zero		1


	//   ....[35]....
        /*101c*/ 	.word	0x00011c60
        /*1020*/ 	.word	0x00000009
        /*1024*/ 	.word	0x00028830
        /*1028*/ 	.short	0x010a
        /*102a*/ 	.byte	0x3f
	.zero		1


	//   ....[36]....
        /*102c*/ 	.word	0x00011cb0
        /*1030*/ 	.word	0x00000009
        /*1034*/ 	.word	0x00028830
        /*1038*/ 	.short	0x010a
        /*103a*/ 	.byte	0x3f
	.zero		1


	//   ....[37]....
        /*103c*/ 	.word	0x00012100
        /*1040*/ 	.word	0x00000009
        /*1044*/ 	.word	0x00028850
        /*1048*/ 	.short	0x010a
        /*104a*/ 	.byte	0x3f
	.zero		1


	//   ....[38]....
        /*104c*/ 	.word	0x00012140
        /*1050*/ 	.word	0x00000009
        /*1054*/ 	.word	0x00028850
        /*1058*/ 	.short	0x010a
        /*105a*/ 	.byte	0x3f
	.zero		1


	//   ....[39]....
        /*105c*/ 	.word	0x00012680
        /*1060*/ 	.word	0x00000008
        /*1064*/ 	.word	0x00000000
        /*1068*/ 	.short	0x0101
        /*106a*/ 	.byte	0x3f
	.zero		1


	//   ....[40]....
        /*106c*/ 	.word	0x00014860
        /*1070*/ 	.word	0x0000001b
        /*1074*/ 	.word	0x00000000
        /*1078*/ 	.short	0x0101
        /*107a*/ 	.byte	0x3f
	.zero		1


	//   ....[41]....
        /*107c*/ 	.word	0x000151f0
        /*1080*/ 	.word	0x00000003
        /*1084*/ 	.word	0x00028830
        /*1088*/ 	.short	0x010a
        /*108a*/ 	.byte	0x3f
	.zero		1


	//   ....[42]....
        /*108c*/ 	.word	0x00015240
        /*1090*/ 	.word	0x00000003
        /*1094*/ 	.word	0x00028830
        /*1098*/ 	.short	0x010a
        /*109a*/ 	.byte	0x3f
	.zero		1


	//   ....[43]....
        /*109c*/ 	.word	0x000156c0
        /*10a0*/ 	.word	0x00000003
        /*10a4*/ 	.word	0x00028850
        /*10a8*/ 	.short	0x010a
        /*10aa*/ 	.byte	0x3f
	.zero		1


	//   ....[44]....
        /*10ac*/ 	.word	0x00015700
        /*10b0*/ 	.word	0x00000003
        /*10b4*/ 	.word	0x00028850
        /*10b8*/ 	.short	0x010a
        /*10ba*/ 	.byte	0x3f
	.zero		1


	//   ....[45]....
        /*10bc*/ 	.word	0x00016ae0
        /*10c0*/ 	.word	0x00000005
        /*10c4*/ 	.word	0x00000000
        /*10c8*/ 	.short	0x0101
        /*10ca*/ 	.byte	0x3f
	.zero		1


	//   ....[46]....
        /*10cc*/ 	.word	0x00016da0
        /*10d0*/ 	.word	0x0000000f
        /*10d4*/ 	.word	0x00000000
        /*10d8*/ 	.short	0x0101
        /*10da*/ 	.byte	0x3f
	.zero		1


	//   ....[47]....
        /*10dc*/ 	.word	0x000174c0
        /*10e0*/ 	.word	0x00000003
        /*10e4*/ 	.word	0x00028830
        /*10e8*/ 	.short	0x010a
        /*10ea*/ 	.byte	0x3f
	.zero		1


	//   ....[48]....
        /*10ec*/ 	.word	0x00017510
        /*10f0*/ 	.word	0x00000003
        /*10f4*/ 	.word	0x00028830
        /*10f8*/ 	.short	0x010a
        /*10fa*/ 	.byte	0x3f
	.zero		1


	//   ....[49]....
        /*10fc*/ 	.word	0x00017990
        /*1100*/ 	.word	0x00000003
        /*1104*/ 	.word	0x00028850
        /*1108*/ 	.short	0x010a
        /*110a*/ 	.byte	0x3f
	.zero		1


	//   ....[50]....
        /*110c*/ 	.word	0x000179d0
        /*1110*/ 	.word	0x00000003
        /*1114*/ 	.word	0x00028850
        /*1118*/ 	.short	0x010a
        /*111a*/ 	.byte	0x3f
	.zero		1


	//   ....[51]....
        /*111c*/ 	.word	0x00017ef0
        /*1120*/ 	.word	0x00000003
        /*1124*/ 	.word	0x00000000
        /*1128*/ 	.short	0x0101
        /*112a*/ 	.byte	0x3f
	.zero		1


	//   ....[52]....
        /*112c*/ 	.word	0x0001a0e0
        /*1130*/ 	.word	0x0000000e
        /*1134*/ 	.word	0x00000000
        /*1138*/ 	.short	0x0101
        /*113a*/ 	.byte	0x3f
	.zero		1


	//   ....[53]....
        /*113c*/ 	.word	0x0001a730
        /*1140*/ 	.word	0x0000000b
        /*1144*/ 	.word	0x00028850
        /*1148*/ 	.short	0x010a
        /*114a*/ 	.byte	0x3f
	.zero		1


	//   ....[54]....
        /*114c*/ 	.word	0x0001a7b0
        /*1150*/ 	.word	0x0000000b
        /*1154*/ 	.word	0x00028850
        /*1158*/ 	.short	0x010a
        /*115a*/ 	.byte	0x3f
	.zero		1


	//   ....[55]....
        /*115c*/ 	.word	0x0001adc0
        /*1160*/ 	.word	0x00000000
        /*1164*/ 	.word	0x00000000
        /*1168*/ 	.short	0x0101
        /*116a*/ 	.byte	0x3f
	.zero		1


	//   ....[56]....
        /*116c*/ 	.word	0x0001c2f0
        /*1170*/ 	.word	0x00000000
        /*1174*/ 	.word	0x00000000
        /*1178*/ 	.short	0x0101
        /*117a*/ 	.byte	0x3f
	.zero		1


	//   ....[57]....
        /*117c*/ 	.word	0x0001ea40
        /*1180*/ 	.word	0x00000016
        /*1184*/ 	.word	0x00028820
        /*1188*/ 	.short	0x010a
        /*118a*/ 	.byte	0x3f
	.zero		1


	//   ....[58]....
        /*118c*/ 	.word	0x0001ead0
        /*1190*/ 	.word	0x0000000b
        /*1194*/ 	.word	0x000288a0
        /*1198*/ 	.short	0x010a
        /*119a*/ 	.byte	0x3f
	.zero		1


	//   ....[59]....
        /*119c*/ 	.word	0x0001ee30
        /*11a0*/ 	.word	0x0000000b
        /*11a4*/ 	.word	0x000288c0
        /*11a8*/ 	.short	0x010a
        /*11aa*/ 	.byte	0x3f
	.zero		1


	//   ....[60]....
        /*11ac*/ 	.word	0x0001f260
        /*11b0*/ 	.word	0x0000000c
        /*11b4*/ 	.word	0x000288a0
        /*11b8*/ 	.short	0x010a
        /*11ba*/ 	.byte	0x3f
	.zero		1


	//   ....[61]....
        /*11bc*/ 	.word	0x0001f5a0
        /*11c0*/ 	.word	0x0000000c
        /*11c4*/ 	.word	0x000288c0
        /*11c8*/ 	.short	0x010a
        /*11ca*/ 	.byte	0x3f
	.zero		1


	//   ....[62]....
        /*11cc*/ 	.word	0x00020770
        /*11d0*/ 	.word	0x00000007
        /*11d4*/ 	.word	0x00028840
        /*11d8*/ 	.short	0x010a
        /*11da*/ 	.byte	0x3f
	.zero		1


	//   ....[63]....
        /*11dc*/ 	.word	0x00020ef0
        /*11e0*/ 	.word	0x00000007
        /*11e4*/ 	.word	0x00028830
        /*11e8*/ 	.short	0x0107
        /*11ea*/ 	.byte	0x3f
	.zero		1


	//   ....[64]....
        /*11ec*/ 	.word	0x00020fc0
        /*11f0*/ 	.word	0x00000007
        /*11f4*/ 	.word	0x00028830
        /*11f8*/ 	.short	0x0101
        /*11fa*/ 	.byte	0x3f
	.zero		1


	//   ....[65]....
        /*11fc*/ 	.word	0x00021b00
        /*1200*/ 	.word	0x00000016
        /*1204*/ 	.word	0x00028800
        /*1208*/ 	.short	0x0107
        /*120a*/ 	.byte	0x3f
	.zero		1


	//   ....[66]....
        /*120c*/ 	.word	0x00021c10
        /*1210*/ 	.word	0x00000016
        /*1214*/ 	.word	0x00028800
        /*1218*/ 	.short	0x0101
        /*121a*/ 	.byte	0x3f
	.zero		1


	//   ....[67]....
        /*121c*/ 	.word	0x00021c40
        /*1220*/ 	.word	0x00000016
        /*1224*/ 	.word	0x00028820
        /*1228*/ 	.short	0x010a
        /*122a*/ 	.byte	0x3f
	.zero		1


	//   ....[68]....
        /*122c*/ 	.word	0x00021fd0
        /*1230*/ 	.word	0x00000006
        /*1234*/ 	.word	0x00028840
        /*1238*/ 	.short	0x010a
        /*123a*/ 	.byte	0x3f
	.zero		1


	//   ....[69]....
        /*123c*/ 	.word	0x000224f0
        /*1240*/ 	.word	0x00000006
        /*1244*/ 	.word	0x00028830
        /*1248*/ 	.short	0x0107
        /*124a*/ 	.byte	0x3f
	.zero		1


	//   ....[70]....
        /*124c*/ 	.word	0x000225b0
        /*1250*/ 	.word	0x00000006
        /*1254*/ 	.word	0x00028830
        /*1258*/ 	.short	0x0101
        /*125a*/ 	.byte	0x3f
	.zero		1


	//   ....[71]....
        /*125c*/ 	.word	0x00022610
        /*1260*/ 	.word	0x00000006
        /*1264*/ 	.word	0x00028860
        /*1268*/ 	.short	0x010a
        /*126a*/ 	.byte	0x3f
	.zero		1


	//   ....[72]....
        /*126c*/ 	.word	0x00022b60
        /*1270*/ 	.word	0x00000006
        /*1274*/ 	.word	0x00028850
        /*1278*/ 	.short	0x0107
        /*127a*/ 	.byte	0x3f
	.zero		1


	//   ....[73]....
        /*127c*/ 	.word	0x00022d10
        /*1280*/ 	.word	0x00000006
        /*1284*/ 	.word	0x00028850
        /*1288*/ 	.short	0x0101
        /*128a*/ 	.byte	0x3f
	.zero		1


	//   ....[74]....
        /*128c*/ 	.word	0x00022f30
        /*1290*/ 	.word	0x00000000
        /*1294*/ 	.word	0x00028860
        /*1298*/ 	.short	0x010a
        /*129a*/ 	.byte	0x3f
	.zero		1


	//   ....[75]....
        /*129c*/ 	.word	0x00023460
        /*12a0*/ 	.word	0x00000000
        /*12a4*/ 	.word	0x00028850
        /*12a8*/ 	.short	0x0107
        /*12aa*/ 	.byte	0x3f
	.zero		1


	//   ....[76]....
        /*12ac*/ 	.word	0x00023520
        /*12b0*/ 	.word	0x00000000
        /*12b4*/ 	.word	0x00028850
        /*12b8*/ 	.short	0x0101
        /*12ba*/ 	.byte	0x3f
	.zero		1


	//   ....[77]....
        /*12bc*/ 	.word	0x00024250
        /*12c0*/ 	.word	0x00000007
        /*12c4*/ 	.word	0x00028820
        /*12c8*/ 	.short	0x010a
        /*12ca*/ 	.byte	0x3f
	.zero		1


	//   ....[78]....
        /*12cc*/ 	.word	0x000243c0
        /*12d0*/ 	.word	0x00000005
        /*12d4*/ 	.word	0x00028840
        /*12d8*/ 	.short	0x010a
        /*12da*/ 	.byte	0x3f
	.zero		1


	//   ....[79]....
        /*12dc*/ 	.word	0x00024460
        /*12e0*/ 	.word	0x00000003
        /*12e4*/ 	.word	0x00028840
        /*12e8*/ 	.short	0x010a
        /*12ea*/ 	.byte	0x3f
	.zero		1


	//   ....[80]....
        /*12ec*/ 	.word	0x000244a0
        /*12f0*/ 	.word	0x00000005
        /*12f4*/ 	.word	0x00028860
        /*12f8*/ 	.short	0x010a
        /*12fa*/ 	.byte	0x3f
	.zero		1


	//   ....[81]....
        /*12fc*/ 	.word	0x000244e0
        /*1300*/ 	.word	0x00000003
        /*1304*/ 	.word	0x00028860
        /*1308*/ 	.short	0x010a
        /*130a*/ 	.byte	0x3f
	.zero		1


	//   ....[82]....
        /*130c*/ 	.word	0x00024540
        /*1310*/ 	.word	0x0000005b
        /*1314*/ 	.word	0x00028890
        /*1318*/ 	.short	0x010a
        /*131a*/ 	.byte	0x3f
	.zero		1


	//   ....[83]....
        /*131c*/ 	.word	0x00024a50
        /*1320*/ 	.word	0x0000005b
        /*1324*/ 	.word	0x00028890
        /*1328*/ 	.short	0x010a
        /*132a*/ 	.byte	0x3f
	.zero		1


	//   ....[84]....
        /*132c*/ 	.word	0x00024f50
        /*1330*/ 	.word	0x0000005b
        /*1334*/ 	.word	0x00028890
        /*1338*/ 	.short	0x010a
        /*133a*/ 	.byte	0x3f
	.zero		1


	//   ....[85]....
        /*133c*/ 	.word	0x00025420
        /*1340*/ 	.word	0x0000005b
        /*1344*/ 	.word	0x000288b0
        /*1348*/ 	.short	0x010a
        /*134a*/ 	.byte	0x3f
	.zero		1


	//   ....[86]....
        /*134c*/ 	.word	0x00025c20
        /*1350*/ 	.word	0x00000012
        /*1354*/ 	.word	0x00028800
        /*1358*/ 	.short	0x010a
        /*135a*/ 	.byte	0x3f
	.zero		1


	//   ....[87]....
        /*135c*/ 	.word	0x000267f0
        /*1360*/ 	.word	0x00000012
        /*1364*/ 	.word	0x00028800
        /*1368*/ 	.short	0x010a
        /*136a*/ 	.byte	0x3f
	.zero		1


	//   ....[88]....
        /*136c*/ 	.word	0x00026840
        /*1370*/ 	.word	0x0000000b
        /*1374*/ 	.word	0x00028830
        /*1378*/ 	.short	0x010a
        /*137a*/ 	.byte	0x3f
	.zero		1


	//   ....[89]....
        /*137c*/ 	.word	0x00026890
        /*1380*/ 	.word	0x00000009
        /*1384*/ 	.word	0x00028830
        /*1388*/ 	.short	0x010a
        /*138a*/ 	.byte	0x3f
	.zero		1


	//   ....[90]....
        /*138c*/ 	.word	0x000268e0
        /*1390*/ 	.word	0x00000009
        /*1394*/ 	.word	0x00028850
        /*1398*/ 	.short	0x010a
        /*139a*/ 	.byte	0x3f
	.zero		1


	//   ....[91]....
        /*139c*/ 	.word	0x00026930
        /*13a0*/ 	.word	0x00000003
        /*13a4*/ 	.word	0x00028830
        /*13a8*/ 	.short	0x010a
        /*13aa*/ 	.byte	0x3f
	.zero		1


	//   ....[92]....
        /*13ac*/ 	.word	0x00026980
        /*13b0*/ 	.word	0x00000003
        /*13b4*/ 	.word	0x00028850
        /*13b8*/ 	.short	0x010a
        /*13ba*/ 	.byte	0x3f
	.zero		1


	//   ....[93]....
        /*13bc*/ 	.word	0x000269d0
        /*13c0*/ 	.word	0x00000003
        /*13c4*/ 	.word	0x00028830
        /*13c8*/ 	.short	0x010a
        /*13ca*/ 	.byte	0x3f
	.zero		1


	//   ....[94]....
        /*13cc*/ 	.word	0x00026a20
        /*13d0*/ 	.word	0x00000003
        /*13d4*/ 	.word	0x00028850
        /*13d8*/ 	.short	0x010a
        /*13da*/ 	.byte	0x3f
	.zero		1


	//   ....[95]....
        /*13dc*/ 	.word	0x00026a70
        /*13e0*/ 	.word	0x0000000b
        /*13e4*/ 	.word	0x00028850
        /*13e8*/ 	.short	0x010a
        /*13ea*/ 	.byte	0x3f
	.zero		1


	//   ....[96]....
        /*13ec*/ 	.word	0x00027040
        /*13f0*/ 	.word	0x00000016
        /*13f4*/ 	.word	0x00028820
        /*13f8*/ 	.short	0x010a
        /*13fa*/ 	.byte	0x3f
	.zero		1


	//   ....[97]....
        /*13fc*/ 	.word	0x00027090
        /*1400*/ 	.word	0x0000000b
        /*1404*/ 	.word	0x000288a0
        /*1408*/ 	.short	0x010a
        /*140a*/ 	.byte	0x3f
	.zero		1


	//   ....[98]....
        /*140c*/ 	.word	0x000270e0
        /*1410*/ 	.word	0x0000000b
        /*1414*/ 	.word	0x000288c0
        /*1418*/ 	.short	0x010a
        /*141a*/ 	.byte	0x3f
	.zero		1


	//   ....[99]....
        /*141c*/ 	.word	0x00027130
        /*1420*/ 	.word	0x0000000c
        /*1424*/ 	.word	0x000288a0
        /*1428*/ 	.short	0x010a
        /*142a*/ 	.byte	0x3f
	.zero		1


	//   ....[100]....
        /*142c*/ 	.word	0x00027180
        /*1430*/ 	.word	0x0000000c
        /*1434*/ 	.word	0x000288c0
        /*1438*/ 	.short	0x010a
        /*143a*/ 	.byte	0x3f
	.zero		1


	//   ....[101]....
        /*143c*/ 	.word	0x000272a0
        /*1440*/ 	.word	0x00000007
        /*1444*/ 	.word	0x00028840
        /*1448*/ 	.short	0x010a
        /*144a*/ 	.byte	0x3f
	.zero		1


	//   ....[102]....
        /*144c*/ 	.word	0x00028840
        /*1450*/ 	.word	0x00000016
        /*1454*/ 	.word	0x00028820
        /*1458*/ 	.short	0x010a
        /*145a*/ 	.byte	0x3f
	.zero		1


	//   ....[103]....
        /*145c*/ 	.word	0x00028890
        /*1460*/ 	.word	0x00000006
        /*1464*/ 	.word	0x00028840
        /*1468*/ 	.short	0x010a
        /*146a*/ 	.byte	0x3f
	.zero		1


	//   ....[104]....
        /*146c*/ 	.word	0x00029210
        /*1470*/ 	.word	0x00000006
        /*1474*/ 	.word	0x00028860
        /*1478*/ 	.short	0x010a
        /*147a*/ 	.byte	0x3f
	.zero		1


	//   ....[105]....
        /*147c*/ 	.word	0x00029c90
        /*1480*/ 	.word	0x00000000
        /*1484*/ 	.word	0x00028860
        /*1488*/ 	.short	0x010a
        /*148a*/ 	.byte	0x3f
	.zero		1


	//   ....[106]....
        /*148c*/ 	.word	0x0002b000
        /*1490*/ 	.word	0x00000007
        /*1494*/ 	.word	0x00028820
        /*1498*/ 	.short	0x010a
        /*149a*/ 	.byte	0x3f
	.zero		1


	//   ....[107]....
        /*149c*/ 	.word	0x0002b1a0
        /*14a0*/ 	.word	0x00000005
        /*14a4*/ 	.word	0x00028840
        /*14a8*/ 	.short	0x010a
        /*14aa*/ 	.byte	0x3f
	.zero		1


	//   ....[108]....
        /*14ac*/ 	.word	0x0002b1f0
        /*14b0*/ 	.word	0x00000003
        /*14b4*/ 	.word	0x00028840
        /*14b8*/ 	.short	0x010a
        /*14ba*/ 	.byte	0x3f
	.zero		1


	//   ....[109]....
        /*14bc*/ 	.word	0x0002b240
        /*14c0*/ 	.word	0x00000005
        /*14c4*/ 	.word	0x00028860
        /*14c8*/ 	.short	0x010a
        /*14ca*/ 	.byte	0x3f
	.zero		1


	//----- nvinfo : EIATTR_NUM_MBARRIERS
	.align		4
.L_232:
        /*14cc*/ 	.byte	0x03, 0x38
        /*14ce*/ 	.short	0x0016


	//----- nvinfo : EIATTR_EXIT_INSTR_OFFSETS
	.align		4
        /*14d0*/ 	.byte	0x04, 0x1c
        /*14d2*/ 	.short	(.L_234 - .L_233)


	//   ....[0]....
.L_233:
        /*14d4*/ 	.word	0x00024530


	//----- nvinfo : EIATTR_MAX_THREADS
	.align		4
.L_234:
        /*14d8*/ 	.byte	0x04, 0x05
        /*14da*/ 	.short	(.L_236 - .L_235)
.L_235:
        /*14dc*/ 	.word	0x00000180
        /*14e0*/ 	.word	0x00000001
        /*14e4*/ 	.word	0x00000001


	//----- nvinfo : EIATTR_CRS_STACK_SIZE
	.align		4
.L_236:
        /*14e8*/ 	.byte	0x04, 0x1e
        /*14ea*/ 	.short	(.L_238 - .L_237)
.L_237:
        /*14ec*/ 	.word	0x00000000


	//----- nvinfo : EIATTR_CBANK_PARAM_SIZE
	.align		4
.L_238:
        /*14f0*/ 	.byte	0x03, 0x19
        /*14f2*/ 	.short	0x0af0


	//----- nvinfo : EIATTR_PARAM_CBANK
	.align		4
        /*14f4*/ 	.byte	0x04, 0x0a
        /*14f6*/ 	.short	(.L_240 - .L_239)
	.align		4
.L_239:
        /*14f8*/ 	.word	index@(.nv.constant0._ZN7cutlass13device_kernelIN5flash11enable_sm90INS1_16FlashAttnFwdSm90INS1_25CollectiveMainloopFwdSm90ILi2EN4cute5tupleIJNS5_1CILi1EEES8_S8_EEENS6_IJNS7_ILi128EEESA_SA_EEELi128ENS_10bfloat16_tEfNS_4arch4Sm90ELb0ELb1ELb0ELb1ELb1ELb1ELb0ELb1ELb1ELb1ELb0ELb0EEENS1_21CollectiveEpilogueFwdISB_S9_SC_SE_Li256ELb1ELb1ELb0ELb0EEENS1_36VarlenDynamicPersistentTileSchedulerILi128ELi128ELi256ELi128ELb0ELb1ELb1ELb1ELb0ELb1EEEEEEEEEvNT_6ParamsE)
        /*14fc*/ 	.short	0x0210
        /*14fe*/ 	.short	0x0af0


	//----- nvinfo : EIATTR_SW_WAR
	.align		4
.L_240:
        /*1500*/ 	.byte	0x04, 0x36
        /*1502*/ 	.short	(.L_242 - .L_241)
.L_241:
        /*1504*/ 	.word	0x00000008
.L_242:


//--------------------- .nv.info._ZN7cutlass13device_kernelIN5flash11enable_sm90INS1_16FlashAttnFwdSm90INS1_25CollectiveMainloopFwdSm90ILi2EN4cute5tupleIJNS5_1CILi1EEES8_S8_EEENS6_IJNS7_ILi128EEESA_SA_EEELi128ENS_10bfloat16_tEfNS_4arch4Sm90ELb1ELb0ELb0ELb0ELb1ELb0ELb0ELb1ELb1ELb1ELb0ELb0EEENS1_21CollectiveEpilogueFwdISB_S9_SC_SE_Li256ELb0ELb1ELb0ELb0EEENS1_30DynamicPersistentTileSchedulerILi256ELi128ELb0ELb1ELb1EEEEEEEEEvNT_6ParamsE --------------------------
	.section	.nv.info._ZN7cutlass13device_kernelIN5flash11enable_sm90INS1_16FlashAttnFwdSm90INS1_25CollectiveMainloopFwdSm90ILi2EN4cute5tupleIJNS5_1CILi1EEES8_S8_EEENS6_IJNS7_ILi128EEESA_SA_EEELi128ENS_10bfloat16_tEfNS_4arch4Sm90ELb1ELb0ELb0ELb0ELb1ELb0ELb0ELb1ELb1ELb1ELb0ELb0EEENS1_21CollectiveEpilogueFwdISB_S9_SC_SE_Li256ELb0ELb1ELb0ELb0EEENS1_30DynamicPersistentTileSchedulerILi256ELi128ELb0ELb1ELb1EEEEEEEEEvNT_6ParamsE,"",@"SHT_CUDA_INFO"
	.sectionflags	@""
	.align	4


	//----- nvinfo : EIATTR_CUDA_API_VERSION
	.align		4
        /*0000*/ 	.byte	0x04, 0x37
        /*0002*/ 	.short	(.L_244 - .L_243)
.L_243:
        /*0004*/ 	.word	0x00000082


	//----- nvinfo : EIATTR_KPARAM_INFO
	.align		4
.L_244:
        /*0008*/ 	.byte	0x04, 0x17
        /*000a*/ 	.short	(.L_246 - .L_245)
.L_245:
        /*000c*/ 	.word	0x00000000
        /*0010*/ 	.short	0x0000
        /*0012*/ 	.short	0x0070
        /*0014*/ 	.byte	0x00, 0xf0, 0x01, 0x2a


	//----- nvinfo : EIATTR_SPARSE_MMA_MASK
	.align		4
.L_246:
        /*0018*/ 	.byte	0x03, 0x50
        /*001a*/ 	.short	0x0000


	//----- nvinfo : EIATTR_MAXREG_COUNT
	.align		4
        /*001c*/ 	.byte	0x03, 0x1b
        /*001e*/ 	.short	0x00a8


	//----- nvinfo : EIATTR_NUM_BARRIERS
	.align		4
        /*0020*/ 	.byte	0x02, 0x4c
        /*0022*/ 	.byte	0x10
	.zero		1


	//----- nvinfo : EIATTR_EXTERNS
	.align		4
        /*0024*/ 	.byte	0x04, 0x0f
        /*0026*/ 	.short	(.L_248 - .L_247)


	//   ....[0]....
	.align		4
.L_247:
        /*0028*/ 	.word	index@(__assertfail)


	//----- nvinfo : EIATTR_MERCURY_ISA_VERSION
	.align		4
.L_248:
        /*002c*/ 	.byte	0x03, 0x5f
        /*002e*/ 	.short	0x0101


	//----- nvinfo : EIATTR_INT_WARP_WIDE_INSTR_OFFSETS
	.align		4
        /*0030*/ 	.byte	0x04, 0x31
        /*0032*/ 	.short	(.L_250 - .L_249)


	//   ....[0]....
.L_249:
        /*0034*/ 	.word	0x000000b0


	//   ....[1]....
        /*0038*/ 	.word	0x000000c0


	//   ....[2]....
        /*003c*/ 	.word	0x00000160


	//   ....[3]....
        /*0040*/ 	.word	0x0000b4b0


	//   ....[4]....
        /*0044*/ 	.word	0x0000b540


	//   ....[5]....
        /*0048*/ 	.word	0x0000e180


	//   ....[6]....
        /*004c*/ 	.word	0x0000e210


	//----- nvinfo : EIATTR_COOP_GROUP_MASK_REGIDS
	.align		4
.L_250:
        /*0050*/ 	.byte	0x04, 0x29
        /*0052*/ 	.short	(.L_252 - .L_251)


	//   ....[0]....
.L_251:
        /*0054*/ 	.word	0xffffffff


	//   ....[1]....
        /*0058*/ 	.word	0xffffffff


	//   ....[2]....
        /*005c*/ 	.word	0xffffffff


	//   ....[3]....
        /*0060*/ 	.word	0xffffffff


	//   ....[4]....
        /*0064*/ 	.word	0xffffffff


	//   ....[5]....
        /*0068*/ 	.word	0xffffffff


	//   ....[6]....
        /*006c*/ 	.word	0xffffffff


	//   ....[7]....
        /*0070*/ 	.word	0xffffffff


	//   ....[8]....
        /*0074*/ 	.word	0xffffffff


	//   ....[9]....
        /*0078*/ 	.word	0xffffffff


	//   ....[10]....
        /*007c*/ 	.word	0xffffffff


	//   ....[11]....
        /*0080*/ 	.word	0xffffffff


	//   ....[12]....
        /*0084*/ 	.word	0xffffffff


	//   ....[13]....
        /*0088*/ 	.word	0xffffffff


	//   ....[14]....
        /*008c*/ 	.word	0xffffffff


	//   ....[15]....
        /*0090*/ 	.word	0xffffffff


	//   ....[16]....
        /*0094*/ 	.word	0xffffffff


	//   ....[17]....
        /*0098*/ 	.word	0xffffffff


	//   ....[18]....
        /*009c*/ 	.word	0xffffffff


	//   ....[19]....
        /*00a0*/ 	.word	0xffffffff


	//   ....[20]....
        /*00a4*/ 	.word	0xffffffff


	//   ....[21]....
        /*00a8*/ 	.word	0xffffffff


	//   ....[22]....
        /*00ac*/ 	.word	0xffffffff


	//   ....[23]....
        /*00b0*/ 	.word	0xffffffff


	//   ....[24]....
        /*00b4*/ 	.word	0xffffffff


	//   ....[25]....
        /*00b8*/ 	.word	0xffffffff


	//   ....[26]....
        /*00bc*/ 	.word	0xffffffff


	//   ....[27]....
        /*00c0*/ 	.word	0xffffffff


	//   ....[28]....
        /*00c4*/ 	.word	0xffffffff


	//   ....[29]....
        /*00c8*/ 	.word	0xffffffff


	//   ....[30]....
        /*00cc*/ 	.word	0xffffffff


	//   ....[31]....
        /*00d0*/ 	.word	0xffffffff


	//   ....[32]....
        /*00d4*/ 	.word	0xffffffff


	//   ....[33]....
        /*00d8*/ 	.word	0xffffffff


	//   ....[34]....
        /*00dc*/ 	.word	0xffffffff


	//   ....[35]....
        /*00e0*/ 	.word	0xffffffff


	//   ....[36]....
        /*00e4*/ 	.word	0xffffffff


	//   ....[37]....
        /*00e8*/ 	.word	0xffffffff


	//   ....[38]....
        /*00ec*/ 	.word	0xffffffff


	//   ....[39]....
        /*00f0*/ 	.word	0xffffffff


	//   ....[40]....
        /*00f4*/ 	.word	0xffffffff


	//   ....[41]....
        /*00f8*/ 	.word	0xffffffff


	//   ....[42]....
        /*00fc*/ 	.word	0xffffffff


	//   ....[43]....
        /*0100*/ 	.word	0xffffffff


	//   ....[44]....
        /*0104*/ 	.word	0xffffffff


	//   ....[45]....
        /*0108*/ 	.word	0xffffffff


	//   ....[46]....
        /*010c*/ 	.word	0xffffffff


	//   ....[47]....
        /*0110*/ 	.word	0xffffffff


	//   ....[48]....
        /*0114*/ 	.word	0xffffffff


	//   ....[49]....
        /*0118*/ 	.word	0xffffffff


	//   ....[50]....
        /*011c*/ 	.word	0xffffffff


	//   ....[51]....
        /*0120*/ 	.word	0xffffffff


	//   ....[52]....
        /*0124*/ 	.word	0xffffffff


	//   ....[53]....
        /*0128*/ 	.word	0xffffffff


	//   ....[54]....
        /*012c*/ 	.word	0xffffffff


	//   ....[55]....
        /*0130*/ 	.word	0xffffffff


	//   ....[56]....
        /*0134*/ 	.word	0xffffffff


	//   ....[57]....
        /*0138*/ 	.word	0xffffffff


	//   ....[58]....
        /*013c*/ 	.word	0xffffffff


	//   ....[59]....
        /*0140*/ 	.word	0xffffffff


	//   ....[60]....
        /*0144*/ 	.word	0xffffffff


	//   ....[61]....
        /*0148*/ 	.word	0xffffffff


	//   ....[62]....
        /*014c*/ 	.word	0xffffffff


	//   ....[63]....
        /*0150*/ 	.word	0xffffffff


	//   ....[64]....
        /*0154*/ 	.word	0xffffffff


	//   ....[65]....
        /*0158*/ 	.word	0xffffffff


	//   ....[66]....
        /*015c*/ 	.word	0xffffffff


	//   ....[67]....
        /*0160*/ 	.word	0xffffffff


	//   ....[68]....
        /*0164*/ 	.word	0xffffffff


	//   ....[69]....
        /*0168*/ 	.word	0xffffffff


	//   ....[70]....
        /*016c*/ 	.word	0xffffffff


	//   ....[71]....
        /*0170*/ 	.word	0xffffffff


	//   ....[72]....
        /*0174*/ 	.word	0xffffffff


	//   ....[73]....
        /*0178*/ 	.word	0xffffffff


	//   ....[74]....
        /*017c*/ 	.word	0xffffffff


	//   ....[75]....
        /*0180*/ 	.word	0xffffffff


	//   ....[76]....
        /*0184*/ 	.word	0xffffffff


	//   ....[77]....
        /*0188*/ 	.word	0xffffffff


	//   ....[78]....
        /*018c*/ 	.word	0xffffffff


	//   ....[79]....
        /*0190*/ 	.word	0xffffffff


	//   ....[80]....
        /*0194*/ 	.word	0xffffffff


	//   ....[81]....
        /*0198*/ 	.word	0xffffffff


	//   ....[82]....
        /*019c*/ 	.word	0xffffffff


	//   ....[83]....
        /*01a0*/ 	.word	0xffffffff


	//   ....[84]....
        /*01a4*/ 	.word	0xffffffff


	//   ....[85]....
        /*01a8*/ 	.word	0xffffffff


	//   ....[86]....
        /*01ac*/ 	.word	0xffffffff


	//   ....[87]....
        /*01b0*/ 	.word	0xffffffff


	//   ....[88]....
        /*01b4*/ 	.word	0xffffffff


	//   ....[89]....
        /*01b8*/ 	.word	0xffffffff


	//   ....[90]....
        /*01bc*/ 	.word	0xffffffff


	//   ....[91]....
        /*01c0*/ 	.word	0xffffffff


	//   ....[92]....
        /*01c4*/ 	.word	0xffffffff


	//   ....[93]....
        /*01c8*/ 	.word	0xffffffff


	//   ....[94]....
        /*01cc*/ 	.word	0xffffffff


	//   ....[95]....
        /*01d0*/ 	.word	0xffffffff


	//   ....[96]....
        /*01d4*/ 	.word	0xffffffff


	//   ....[97]....
        /*01d8*/ 	.word	0xffffffff


	//   ....[98]....
        /*01dc*/ 	.word	0xffffffff


	//   ....[99]....
        /*01e0*/ 	.word	0xffffffff


	//   ....[100]....
        /*01e4*/ 	.word	0xffffffff


	//   ....[101]....
        /*01e8*/ 	.word	0xffffffff


	//   ....[102]....
        /*01ec*/ 	.word	0xffffffff


	//   ....[103]....
        /*01f0*/ 	.word	0xffffffff


	//   ....[104]....
        /*01f4*/ 	.word	0xffffffff


	//   ....[105]....
        /*01f8*/ 	.word	0xffffffff


	//   ....[106]....
        /*01fc*/ 	.word	0xffffffff


	//   ....[107]....
        /*0200*/ 	.word	0xffffffff


	//   ....[108]....
        /*0204*/ 	.word	0xffffffff


	//   ....[109]....
        /*0208*/ 	.word	0xffffffff


	//   ....[110]....
        /*020c*/ 	.word	0xffffffff


	//   ....[111]....
        /*0210*/ 	.word	0xffffffff


	//   ....[112]....
        /*0214*/ 	.word	0xffffffff


	//   ....[113]....
        /*0218*/ 	.word	0xffffffff


	//   ....[114]....
        /*021c*/ 	.word	0xffffffff


	//   ....[115]....
        /*0220*/ 	.word	0xffffffff


	//   ....[116]....
        /*0224*/ 	.word	0xffffffff


	//   ....[117]....
        /*0228*/ 	.word	0xffffffff


	//   ....[118]....
        /*022c*/ 	.word	0xffffffff


	//   ....[119]....
        /*0230*/ 	.word	0xffffffff


	//   ....[120]....
        /*0234*/ 	.word	0xffffffff


	//   ....[121]....
        /*0238*/ 	.word	0xffffffff


	//   ....[122]....
        /*023c*/ 	.word	0xffffffff


	//   ....[123]....
        /*0240*/ 	.word	0xffffffff


	//   ....[124]....
        /*0244*/ 	.word	0xffffffff


	//   ....[125]....
        /*0248*/ 	.word	0xffffffff


	//   ....[126]....
        /*024c*/ 	.word	0xffffffff


	//   ....[127]....
        /*0250*/ 	.word	0xffffffff


	//   ....[128]....
        /*0254*/ 	.word	0xffffffff


	//   ....[129]....
        /*0258*/ 	.word	0xffffffff


	//   ....[130]....
        /*025c*/ 	.word	0x0500000f


	//   ....[131]....
        /*0260*/ 	.word	0x0500000f


	//   ....[132]....
        /*0264*/ 	.word	0x0500000f


	//   ....[133]....
        /*0268*/ 	.word	0x0500000f


	//   ....[134]....
        /*026c*/ 	.word	0x0500000f


	//   ....[135]....
        /*0270*/ 	.word	0x0500000f


	//   ....[136]....
        /*0274*/ 	.word	0x0500000f


	//   ....[137]....
        /*0278*/ 	.word	0x0500000f


	//   ....[138]....
        /*027c*/ 	.word	0x0500000f


	//   ....[139]....
        /*0280*/ 	.word	0x0500000f


	//   ....[140]....
        /*0284*/ 	.word	0x0500000f


	//   ....[141]....
        /*0288*/ 	.word	0x0500000f


	//   ....[142]....
        /*028c*/ 	.word	0x0500000f


	//   ....[143]....
        /*0290*/ 	.word	0x0500000f


	//   ....[144]....
        /*0294*/ 	.word	0x0500000f


	//   ....[145]....
        /*0298*/ 	.word	0x0500000f


	//   ....[146]....
        /*029c*/ 	.word	0x0500000f


	//   ....[147]....
        /*02a0*/ 	.word	0x0500000f


	//   ....[148]....
        /*02a4*/ 	.word	0x0500000f


	//   ....[149]....
        /*02a8*/ 	.word	0x0500000f


	//   ....[150]....
        /*02ac*/ 	.word	0x0500000f


	//   ....[151]....
        /*02b0*/ 	.word	0x0500000f


	//   ....[152]....
        /*02b4*/ 	.word	0x0500000f


	//   ....[153]....
        /*02b8*/ 	.word	0x0500000f


	//   ....[154]....
        /*02bc*/ 	.word	0x0500000f


	//   ....[155]....
        /*02c0*/ 	.word	0x0500000f


	//   ....[156]....
        /*02c4*/ 	.word	0x0500000f


	//   ....[157]....
        /*02c8*/ 	.word	0x0500000f


	//   ....[158]....
        /*02cc*/ 	.word	0x0500000f


	//   ....[159]....
        /*02d0*/ 	.word	0x0500000f


	//   ....[160]....
        /*02d4*/ 	.word	0x0500000f


	//   ....[161]....
        /*02d8*/ 	.word	0x0500000f


	//   ....[162]....
        /*02dc*/ 	.word	0x0500000f


	//   ....[163]....
        /*02e0*/ 	.word	0x0500000f


	//   ....[164]....
        /*02e4*/ 	.word	0x0500000f


	//   ....[165]....
        /*02e8*/ 	.word	0x0500000f


	//   ....[166]....
        /*02ec*/ 	.word	0x0500000f


	//   ....[167]....
        /*02f0*/ 	.word	0x0500000f


	//   ....[168]....
        /*02f4*/ 	.word	0x0500000f


	//   ....[169]....
        /*02f8*/ 	.word	0x0500000f


	//   ....[170]....
        /*02fc*/ 	.word	0x0500000f


	//   ....[171]....
        /*0300*/ 	.word	0x0500000f


	//   ....[172]....
        /*0304*/ 	.word	0x0500000f


	//   ....[173]....
        /*0308*/ 	.word	0x0500000f


	//   ....[174]....
        /*030c*/ 	.word	0x0500000f


	//   ....[175]....
        /*0310*/ 	.word	0x0500000f


	//   ....[176]....
        /*0314*/ 	.word	0x0500000f


	//   ....[177]....
        /*0318*/ 	.word	0x0500000f


	//   ....[178]....
        /*031c*/ 	.word	0x0500000f


	//   ....[179]....
        /*0320*/ 	.word	0x0500000f


	//   ....[180]....
        /*0324*/ 	.word	0x0500000f


	//   ....[181]....
        /*0328*/ 	.word	0x0500000f


	//   ....[182]....
        /*032c*/ 	.word	0x0500000f


	//   ....[183]....
        /*0330*/ 	.word	0x0500000f


	//   ....[184]....
        /*0334*/ 	.word	0x0500000f


	//   ....[185]....
        /*0338*/ 	.word	0x0500000f


	//   ....[186]....
        /*033c*/ 	.word	0x0500000f


	//   ....[187]....
        /*0340*/ 	.word	0x0500000f


	//   ....[188]....
        /*0344*/ 	.word	0x0500000f


	//   ....[189]....
        /*0348*/ 	.word	0x0500000f


	//   ....[190]....
        /*034c*/ 	.word	0x0500000f


	//   ....[191]....
        /*0350*/ 	.word	0x0500000f


	//   ....[192]....
        /*0354*/ 	.word	0x0500000f


	//   ....[193]....
        /*0358*/ 	.word	0x0500000f


	//   ....[194]....
        /*035c*/ 	.word	0x0500000f


	//   ....[195]....
        /*0360*/ 	.word	0x0500000f


	//   ....[196]....
        /*0364*/ 	.word	0x0500000f


	//   ....[197]....
        /*0368*/ 	.word	0x0500000f


	//   ....[198]....
        /*036c*/ 	.word	0x0500000f


	//   ....[199]....
        /*0370*/ 	.word	0x0500000f


	//   ....[200]....
        /*0374*/ 	.word	0x0500000f


	//   ....[201]....
        /*0378*/ 	.word	0x0500000f


	//   ....[202]....
        /*037c*/ 	.word	0x0500000f


	//   ....[203]....
        /*0380*/ 	.word	0x0500000f


	//   ....[204]....
        /*0384*/ 	.word	0x0500000f


	//   ....[205]....
        /*0388*/ 	.word	0x0500000f


	//   ....[206]....
        /*038c*/ 	.word	0x0500000f


	//   ....[207]....
        /*0390*/ 	.word	0x0500000f


	//   ....[208]....
        /*0394*/ 	.word	0x0500000f


	//   ....[209]....
        /*0398*/ 	.word	0x0500000f


	//   ....[210]....
        /*039c*/ 	.word	0x0500000f


	//   ....[211]....
        /*03a0*/ 	.word	0x0500000f


	//   ....[212]....
        /*03a4*/ 	.word	0x0500000f


	//----- nvinfo : EIATTR_COOP_GROUP_INSTR_OFFSETS
	.align		4
.L_252:
        /*03a8*/ 	.byte	0x04, 0x28
        /*03aa*/ 	.short	(.L_254 - .L_253)


	//   ....[0]....
.L_253:
        /*03ac*/ 	.word	0x00000070


	//   ....[1]....
        /*03b0*/ 	.word	0x00000080


	//   ....[2]....
        /*03b4*/ 	.word	0x000002c0


	//   ....[3]....
        /*03b8*/ 	.word	0x00000420


	//   ....[4]....
        /*03bc*/ 	.word	0x00000540


	//   ....[5]....
        /*03c0*/ 	.word	0x000006a0


	//   ....[6]....
        /*03c4*/ 	.word	0x000013a0


	//   ....[7]....
        /*03c8*/ 	.word	0x00001cb0


	//   ....[8]....
        /*03cc*/ 	.word	0x00001cf0


	//   ....[9]....
        /*03d0*/ 	.word	0x00002440


	//   ....[10]....
        /*03d4*/ 	.word	0x00002510


	//   ....[11]....
        /*03d8*/ 	.word	0x00002ee0


	//   ....[12]....
        /*03dc*/ 	.word	0x00002f50


	//   ....[13]....
        /*03e0*/ 	.word	0x00004350


	//   ....[14]....
        /*03e4*/ 	.word	0x00004370


	//   ....[15]....
        /*03e8*/ 	.word	0x00004a20


	//   ....[16]....
        /*03ec*/ 	.word	0x00004a70


	//   ....[17]....
        /*03f0*/ 	.word	0x000053a0


	//   ....[18]....
        /*03f4*/ 	.word	0x00005420


	//   ....[19]....
        /*03f8*/ 	.word	0x000070e0


	//   ....[20]....
        /*03fc*/ 	.word	0x000070f0


	//   ....[21]....
        /*0400*/ 	.word	0x00007130


	//   ....[22]....
        /*0404*/ 	.word	0x00007140


	//   ....[23]....
        /*0408*/ 	.word	0x000085c0


	//   ....[24]....
        /*040c*/ 	.word	0x000085f0


	//   ....[25]....
        /*0410*/ 	.word	0x000086c0


	//   ....[26]....
        /*0414*/ 	.word	0x000086d0


	//   ....[27]....
        /*0418*/ 	.word	0x00009810


	//   ....[28]....
        /*041c*/ 	.word	0x00009840


	//   ....[29]....
        /*0420*/ 	.word	0x00009870


	//   ....[30]....
        /*0424*/ 	.word	0x000098a0


	//   ....[31]....
        /*0428*/ 	.word	0x00009e10


	//   ....[32]....
        /*042c*/ 	.word	0x00009e50


	//   ....[33]....
        /*0430*/ 	.word	0x00009f10


	//   ....[34]....
        /*0434*/ 	.word	0x00009f30


	//   ....[35]....
        /*0438*/ 	.word	0x00009ff0


	//   ....[36]....
        /*043c*/ 	.word	0x0000a010


	//   ....[37]....
        /*0440*/ 	.word	0x0000a0e0


	//   ....[38]....
        /*0444*/ 	.word	0x0000a100


	//   ....[39]....
        /*0448*/ 	.word	0x0000a780


	//   ....[40]....
        /*044c*/ 	.word	0x0000a7b0


	//   ....[41]....
        /*0450*/ 	.word	0x0000a880


	//   ....[42]....
        /*0454*/ 	.word	0x0000a8a0


	//   ....[43]....
        /*0458*/ 	.word	0x0000a960


	//   ....[44]....
        /*045c*/ 	.word	0x0000a980


	//   ....[45]....
        /*0460*/ 	.word	0x0000aa50


	//   ....[46]....
        /*0464*/ 	.word	0x0000aa70


	//   ....[47]....
        /*0468*/ 	.word	0x0000abe0


	//   ....[48]....
        /*046c*/ 	.word	0x0000bfc0


	//   ....[49]....
        /*0470*/ 	.word	0x0000bfe0


	//   ....[50]....
        /*0474*/ 	.word	0x0000bff0


	//   ....[51]....
        /*0478*/ 	.word	0x0000c030


	//   ....[52]....
        /*047c*/ 	.word	0x0000c0b0


	//   ....[53]....
        /*0480*/ 	.word	0x0000c0d0


	//   ....[54]....
        /*0484*/ 	.word	0x0000c150


	//   ....[55]....
        /*0488*/ 	.word	0x0000c170


	//   ....[56]....
        /*048c*/ 	.word	0x0000c1f0


	//   ....[57]....
        /*0490*/ 	.word	0x0000c210


	//   ....[58]....
        /*0494*/ 	.word	0x0000c290


	//   ....[59]....
        /*0498*/ 	.word	0x0000c2b0


	//   ....[60]....
        /*049c*/ 	.word	0x0000c330


	//   ....[61]....
        /*04a0*/ 	.word	0x0000c350


	//   ....[62]....
        /*04a4*/ 	.word	0x0000c3d0


	//   ....[63]....
        /*04a8*/ 	.word	0x0000c3f0


	//   ....[64]....
        /*04ac*/ 	.word	0x0000ca30


	//   ....[65]....
        /*04b0*/ 	.word	0x0000ca50


	//   ....[66]....
        /*04b4*/ 	.word	0x0000ca70


	//   ....[67]....
        /*04b8*/ 	.word	0x0000cad0


	//   ....[68]....
        /*04bc*/ 	.word	0x0000cb40


	//   ....[69]....
        /*04c0*/ 	.word	0x0000cb60


	//   ....[70]....
        /*04c4*/ 	.word	0x0000cbe0


	//   ....[71]....
        /*04c8*/ 	.word	0x0000cc00


	//   ....[72]....
        /*04cc*/ 	.word	0x0000cc80


	//   ....[73]....
        /*04d0*/ 	.word	0x0000cca0


	//   ....[74]....
        /*04d4*/ 	.word	0x0000cd20


	//   ....[75]....
        /*04d8*/ 	.word	0x0000cd50


	//   ....[76]....
        /*04dc*/ 	.word	0x0000cdc0


	//   ....[77]....
        /*04e0*/ 	.word	0x0000cde0


	//   ....[78]....
        /*04e4*/ 	.word	0x0000ce60


	//   ....[79]....
        /*04e8*/ 	.word	0x0000ce80


	//   ....[80]....
        /*04ec*/ 	.word	0x0000d540


	//   ....[81]....
        /*04f0*/ 	.word	0x0000d570


	//   ....[82]....
        /*04f4*/ 	.word	0x0000d580


	//   ....[83]....
        /*04f8*/ 	.word	0x0000d5d0


	//   ....[84]....
        /*04fc*/ 	.word	0x0000d5e0


	//   ....[85]....
        /*0500*/ 	.word	0x0000d630


	//   ....[86]....
        /*0504*/ 	.word	0x0000d640


	//   ....[87]....
        /*0508*/ 	.word	0x0000d690


	//   ....[88]....
        /*050c*/ 	.word	0x0000d6a0


	//   ....[89]....
        /*0510*/ 	.word	0x0000d6f0


	//   ....[90]....
        /*0514*/ 	.word	0x0000d700


	//   ....[91]....
        /*0518*/ 	.word	0x0000d750


	//   ....[92]....
        /*051c*/ 	.word	0x0000d760


	//   ....[93]....
        /*0520*/ 	.word	0x0000d7b0


	//   ....[94]....
        /*0524*/ 	.word	0x0000d7c0


	//   ....[95]....
        /*0528*/ 	.word	0x0000d7d0


	//   ....[96]....
        /*052c*/ 	.word	0x0000da70


	//   ....[97]....
        /*0530*/ 	.word	0x0000da90


	//   ....[98]....
        /*0534*/ 	.word	0x0000dab0


	//   ....[99]....
        /*0538*/ 	.word	0x0000db10


	//   ....[100]....
        /*053c*/ 	.word	0x0000db30


	//   ....[101]....
        /*0540*/ 	.word	0x0000db90


	//   ....[102]....
        /*0544*/ 	.word	0x0000dbb0


	//   ....[103]....
        /*0548*/ 	.word	0x0000dc10


	//   ....[104]....
        /*054c*/ 	.word	0x0000dc30


	//   ....[105]....
        /*0550*/ 	.word	0x0000dc90


	//   ....[106]....
        /*0554*/ 	.word	0x0000dcb0


	//   ....[107]....
        /*0558*/ 	.word	0x0000dd10


	//   ....[108]....
        /*055c*/ 	.word	0x0000dd30


	//   ....[109]....
        /*0560*/ 	.word	0x0000dd90


	//   ....[110]....
        /*0564*/ 	.word	0x0000ddb0


	//   ....[111]....
        /*0568*/ 	.word	0x0000ddc0


	//   ....[112]....
        /*056c*/ 	.word	0x0000e360


	//   ....[113]....
        /*0570*/ 	.word	0x0000e380


	//   ....[114]....
        /*0574*/ 	.word	0x0000e3a0


	//   ....[115]....
        /*0578*/ 	.word	0x0000e3e0


	//   ....[116]....
        /*057c*/ 	.word	0x0000e430


	//   ....[117]....
        /*0580*/ 	.word	0x0000e460


	//   ....[118]....
        /*0584*/ 	.word	0x0000e4b0


	//   ....[119]....
        /*0588*/ 	.word	0x0000e4e0


	//   ....[120]....
        /*058c*/ 	.word	0x0000e530


	//   ....[121]....
        /*0590*/ 	.word	0x0000e560


	//   ....[122]....
        /*0594*/ 	.word	0x0000e5b0


	//   ....[123]....
        /*0598*/ 	.word	0x0000e5e0


	//   ....[124]....
        /*059c*/ 	.word	0x0000e630


	//   ....[125]....
        /*05a0*/ 	.word	0x0000e660


	//   ....[126]....
        /*05a4*/ 	.word	0x0000e6b0


	//   ....[127]....
        /*05a8*/ 	.word	0x0000e6e0


	//   ....[128]....
        /*05ac*/ 	.word	0x0000e9c0


	//   ....[129]....
        /*05b0*/ 	.word	0x0000eb90


	//   ....[130]....
        /*05b4*/ 	.word	0x0000f120


	//   ....[131]....
        /*05b8*/ 	.word	0x0000f200


	//   ....[132]....
        /*05bc*/ 	.word	0x0000f2a0


	//   ....[133]....
        /*05c0*/ 	.word	0x0000f320


	//   ....[134]....
        /*05c4*/ 	.word	0x0000f3e0


	//   ....[135]....
        /*05c8*/ 	.word	0x0000f450


	//   ....[136]....
        /*05cc*/ 	.word	0x0000f520


	//   ....[137]....
        /*05d0*/ 	.word	0x0000f5a0


	//   ....[138]....
        /*05d4*/ 	.word	0x0000f670


	//   ....[139]....
        /*05d8*/ 	.word	0x0000f6f0


	//   ....[140]....
        /*05dc*/ 	.word	0x0000f7c0


	//   ....[141]....
        /*05e0*/ 	.word	0x0000f840


	//   ....[142]....
        /*05e4*/ 	.word	0x0000f910


	//   ....[143]....
        /*05e8*/ 	.word	0x0000f990


	//   ....[144]....
        /*05ec*/ 	.word	0x0000fa60


	//   ....[145]....
        /*05f0*/ 	.word	0x0000fae0


	//   ....[146]....
        /*05f4*/ 	.word	0x0000fba0


	//   ....[147]....
        /*05f8*/ 	.word	0x0000fc30


	//   ....[148]....
        /*05fc*/ 	.word	0x0000fcb0


	//   ....[149]....
        /*0600*/ 	.word	0x0000fd30


	//   ....[150]....
        /*0604*/ 	.word	0x0000fde0


	//   ....[151]....
        /*0608*/ 	.word	0x0000fe50


	//   ....[152]....
        /*060c*/ 	.word	0x0000ff30


	//   ....[153]....
        /*0610*/ 	.word	0x0000ffa0


	//   ....[154]....
        /*0614*/ 	.word	0x00010080


	//   ....[155]....
        /*0618*/ 	.word	0x000100f0


	//   ....[156]....
        /*061c*/ 	.word	0x000101d0


	//   ....[157]....
        /*0620*/ 	.word	0x00010240


	//   ....[158]....
        /*0624*/ 	.word	0x00010320


	//   ....[159]....
        /*0628*/ 	.word	0x00010390


	//   ....[160]....
        /*062c*/ 	.word	0x00010470


	//   ....[161]....
        /*0630*/ 	.word	0x000104e0


	//   ....[162]....
        /*0634*/ 	.word	0x000105a0


	//   ....[163]....
        /*0638*/ 	.word	0x000106d0


	//   ....[164]....
        /*063c*/ 	.word	0x00010780


	//   ....[165]....
        /*0640*/ 	.word	0x000107e0


	//   ....[166]....
        /*0644*/ 	.word	0x000108a0


	//   ....[167]....
        /*0648*/ 	.word	0x00010900


	//   ....[168]....
        /*064c*/ 	.word	0x000109c0


	//   ....[169]....
        /*0650*/ 	.word	0x00010a20


	//   ....[170]....
        /*0654*/ 	.word	0x00010ae0


	//   ....[171]....
        /*0658*/ 	.word	0x00010b40


	//   ....[172]....
        /*065c*/ 	.word	0x00010c00


	//   ....[173]....
        /*0660*/ 	.word	0x00010c60


	//   ....[174]....
        /*0664*/ 	.word	0x00010d20


	//   ....[175]....
        /*0668*/ 	.word	0x00010d80


	//   ....[176]....
        /*066c*/ 	.word	0x00010e40


	//   ....[177]....
        /*0670*/ 	.word	0x00010ea0


	//   ....[178]....
        /*0674*/ 	.word	0x00010f60


	//   ....[179]....
        /*0678*/ 	.word	0x00011040


	//   ....[180]....
        /*067c*/ 	.word	0x000110e0


	//   ....[181]....
        /*0680*/ 	.word	0x00011140


	//   ....[182]....
        /*0684*/ 	.word	0x00011210


	//   ....[183]....
        /*0688*/ 	.word	0x00011270


	//   ....[184]....
        /*068c*/ 	.word	0x00011340


	//   ....[185]....
        /*0690*/ 	.word	0x000113a0


	//   ....[186]....
        /*0694*/ 	.word	0x00011470


	//   ....[187]....
        /*0698*/ 	.word	0x000114d0


	//   ....[188]....
        /*069c*/ 	.word	0x000115a0


	//   ....[189]....
        /*06a0*/ 	.word	0x00011600


	//   ....[190]....
        /*06a4*/ 	.word	0x000116d0


	//   ....[191]....
        /*06a8*/ 	.word	0x00011730


	//   ....[192]....
        /*06ac*/ 	.word	0x00011800


	//   ....[193]....
        /*06b0*/ 	.word	0x00011860


	//   ....[194]....
        /*06b4*/ 	.word	0x00011920


	//   ....[195]....
        /*06b8*/ 	.word	0x00011a40


	//   ....[196]....
        /*06bc*/ 	.word	0x00011ae0


	//   ....[197]....
        /*06c0*/ 	.word	0x00011b40


	//   ....[198]....
        /*06c4*/ 	.word	0x00011c10


	//   ....[199]....
        /*06c8*/ 	.word	0x00011cb0


	//   ....[200]....
        /*06cc*/ 	.word	0x00011d70


	//   ....[201]....
        /*06d0*/ 	.word	0x00011e10


	//   ....[202]....
        /*06d4*/ 	.word	0x00011ed0


	//   ....[203]....
        /*06d8*/ 	.word	0x00011f70


	//   ....[204]....
        /*06dc*/ 	.word	0x00012030


	//   ....[205]....
        /*06e0*/ 	.word	0x000120d0


	//   ....[206]....
        /*06e4*/ 	.word	0x00012190


	//   ....[207]....
        /*06e8*/ 	.word	0x00012230


	//   ....[208]....
        /*06ec*/ 	.word	0x000122f0


	//   ....[209]....
        /*06f0*/ 	.word	0x00012390


	//   ....[210]....
        /*06f4*/ 	.word	0x00012450


	//   ....[211]....
        /*06f8*/ 	.word	0x00012520


	//   ....[212]....
        /*06fc*/ 	.word	0x00012640


	//----- nvinfo : EIATTR_REG_RECONFIG
	.align		4
.L_254:
        /*0700*/ 	.byte	0x01, 0x54
	.zero		2


	//----- nvinfo : EIATTR_SYSCALL_OFFSETS
	.align		4
        /*0704*/ 	.byte	0x04, 0x46
        /*0706*/ 	.short	(.L_256 - .L_255)


	//   ....[0]....
.L_255:
        /*0708*/ 	.word	0x00001580


	//   ....[1]....
        /*070c*/ 	.word	0x0000b6a0


	//   ....[2]....
        /*0710*/ 	.word	0x0000b7f0


	//   ....[3]....
        /*0714*/ 	.word	0x0000b8e0


	//   ....[4]....
        /*0718*/ 	.word	0x0000c6e0


	//----- nvinfo : EIATTR_MBARRIER_INSTR_OFFSETS
	.align		4
.L_256:
        /*071c*/ 	.byte	0x04, 0x39
        /*071e*/ 	.short	(.L_258 - .L_257)


	//   ....[0]....
.L_257:
        /*0720*/ 	.word	0x00000170
        /*0724*/ 	.word	0x000000ff
        /*0728*/ 	.word	0x00028800
        /*072c*/ 	.short	0x0100
        /*072e*/ 	.byte	0x08
	.zero		1


	//   ....[1]....
        /*0730*/ 	.word	0x00000180
        /*0734*/ 	.word	0x000000ff
        /*0738*/ 	.word	0x00028820
        /*073c*/ 	.short	0x0100
        /*073e*/ 	.byte	0x08
	.zero		1


	//   ....[2]....
        /*0740*/ 	.word	0x00000270
        /*0744*/ 	.word	0x000000ff
        /*0748*/ 	.word	0x00028830
        /*074c*/ 	.short	0x0100
        /*074e*/ 	.byte	0x08
	.zero		1


	//   ....[3]....
        /*0750*/ 	.word	0x00000280
        /*0754*/ 	.word	0x000000ff
        /*0758*/ 	.word	0x00028840
        /*075c*/ 	.short	0x0100
        /*075e*/ 	.byte	0x08
	.zero		1


	//   ....[4]....
        /*0760*/ 	.word	0x00000290
        /*0764*/ 	.word	0x000000ff
        /*0768*/ 	.word	0x00028838
        /*076c*/ 	.short	0x0100
        /*076e*/ 	.byte	0x08
	.zero		1


	//   ....[5]....
        /*0770*/ 	.word	0x000002a0
        /*0774*/ 	.word	0x000000ff
        /*0778*/ 	.word	0x00028848
        /*077c*/ 	.short	0x0100
        /*077e*/ 	.byte	0x08
	.zero		1


	//   ....[6]....
        /*0780*/ 	.word	0x000003d0
        /*0784*/ 	.word	0x000000ff
        /*0788*/ 	.word	0x00028850
        /*078c*/ 	.short	0x0100
        /*078e*/ 	.byte	0x08
	.zero		1


	//   ....[7]....
        /*0790*/ 	.word	0x000003e0
        /*0794*/ 	.word	0x000000ff
        /*0798*/ 	.word	0x00028860
        /*079c*/ 	.short	0x0100
        /*079e*/ 	.byte	0x08
	.zero		1


	//   ....[8]....
        /*07a0*/ 	.word	0x000003f0
        /*07a4*/ 	.word	0x000000ff
        /*07a8*/ 	.word	0x00028858
        /*07ac*/ 	.short	0x0100
        /*07ae*/ 	.byte	0x08
	.zero		1


	//   ....[9]....
        /*07b0*/ 	.word	0x00000400
        /*07b4*/ 	.word	0x000000ff
        /*07b8*/ 	.word	0x00028868
        /*07bc*/ 	.short	0x0100
        /*07be*/ 	.byte	0x08
	.zero		1


	//   ....[10]....
        /*07c0*/ 	.word	0x000004f0
        /*07c4*/ 	.word	0x000000ff
        /*07c8*/ 	.word	0x00028870
        /*07cc*/ 	.short	0x0100
        /*07ce*/ 	.byte	0x06
	.zero		1


	//   ....[11]....
        /*07d0*/ 	.word	0x00000500
        /*07d4*/ 	.word	0x000000ff
        /*07d8*/ 	.word	0x00028880
        /*07dc*/ 	.short	0x0100
        /*07de*/ 	.byte	0x06
	.zero		1


	//   ....[12]....
        /*07e0*/ 	.word	0x00000510
        /*07e4*/ 	.word	0x000000ff
        /*07e8*/ 	.word	0x00028878
        /*07ec*/ 	.short	0x0100
        /*07ee*/ 	.byte	0x06
	.zero		1


	//   ....[13]....
        /*07f0*/ 	.word	0x00000520
        /*07f4*/ 	.word	0x000000ff
        /*07f8*/ 	.word	0x00028888
        /*07fc*/ 	.short	0x0100
        /*07fe*/ 	.byte	0x06
	.zero		1


	//   ....[14]....
        /*0800*/ 	.word	0x00000650
        /*0804*/ 	.word	0x000000ff
        /*0808*/ 	.word	0x00028890
        /*080c*/ 	.short	0x0100
        /*080e*/ 	.byte	0x08
	.zero		1


	//   ....[15]....
        /*0810*/ 	.word	0x00000660
        /*0814*/ 	.word	0x000000ff
        /*0818*/ 	.word	0x000288a0
        /*081c*/ 	.short	0x0100
        /*081e*/ 	.byte	0x08
	.zero		1


	//   ....[16]....
        /*0820*/ 	.word	0x00000670
        /*0824*/ 	.word	0x000000ff
        /*0828*/ 	.word	0x00028898
        /*082c*/ 	.short	0x0100
        /*082e*/ 	.byte	0x08
	.zero		1


	//   ....[17]....
        /*0830*/ 	.word	0x00000680
        /*0834*/ 	.word	0x000000ff
        /*0838*/ 	.word	0x000288a8
        /*083c*/ 	.short	0x0100
        /*083e*/ 	.byte	0x08
	.zero		1


	//   ....[18]....
        /*0840*/ 	.word	0x000007c0
        /*0844*/ 	.word	0x000000ff
        /*0848*/ 	.word	0x000288b0
        /*084c*/ 	.short	0x0100
        /*084e*/ 	.byte	0x08
	.zero		1


	//   ....[19]....
        /*0850*/ 	.word	0x000007d0
        /*0854*/ 	.word	0x000000ff
        /*0858*/ 	.word	0x000288c0
        /*085c*/ 	.short	0x0100
        /*085e*/ 	.byte	0x08
	.zero		1


	//   ....[20]....
        /*0860*/ 	.word	0x000007e0
        /*0864*/ 	.word	0x000000ff
        /*0868*/ 	.word	0x000288b8
        /*086c*/ 	.short	0x0100
        /*086e*/ 	.byte	0x08
	.zero		1


	//   ....[21]....
        /*0870*/ 	.word	0x000007f0
        /*0874*/ 	.word	0x000000ff
        /*0878*/ 	.word	0x000288c8
        /*087c*/ 	.short	0x0100
        /*087e*/ 	.byte	0x08
	.zero		1


	//   ....[22]....
        /*0880*/ 	.word	0x00001600
        /*0884*/ 	.word	0x000000ff
        /*0888*/ 	.word	0x00028800
        /*088c*/ 	.short	0x010a
        /*088e*/ 	.byte	0x29
	.zero		1


	//   ....[23]....
        /*0890*/ 	.word	0x00001680
        /*0894*/ 	.word	0x00000003
        /*0898*/ 	.word	0x00028830
        /*089c*/ 	.short	0x010a
        /*089e*/ 	.byte	0x3f
	.zero		1


	//   ....[24]....
        /*08a0*/ 	.word	0x000016c0
        /*08a4*/ 	.word	0x00000003
        /*08a8*/ 	.word	0x00028830
        /*08ac*/ 	.short	0x010a
        /*08ae*/ 	.byte	0x3f
	.zero		1


	//   ....[25]....
        /*08b0*/ 	.word	0x000025e0
        /*08b4*/ 	.word	0x000000ff
        /*08b8*/ 	.word	0x00000000
        /*08bc*/ 	.short	0x0101
        /*08be*/ 	.byte	0x06
	.zero		1


	//   ....[26]....
        /*08c0*/ 	.word	0x00003ba0
        /*08c4*/ 	.word	0x000000ff
        /*08c8*/ 	.word	0x00028830
        /*08cc*/ 	.short	0x010a
        /*08ce*/ 	.byte	0x06
	.zero		1


	//   ....[27]....
        /*08d0*/ 	.word	0x00003be0
        /*08d4*/ 	.word	0x000000ff
        /*08d8*/ 	.word	0x00028830
        /*08dc*/ 	.short	0x010a
        /*08de*/ 	.byte	0x06
	.zero		1


	//   ....[28]....
        /*08e0*/ 	.word	0x00003f30
        /*08e4*/ 	.word	0x000000ff
        /*08e8*/ 	.word	0x00028850
        /*08ec*/ 	.short	0x010a
        /*08ee*/ 	.byte	0x06
	.zero		1


	//   ....[29]....
        /*08f0*/ 	.word	0x00003f70
        /*08f4*/ 	.word	0x000000ff
        /*08f8*/ 	.word	0x00028850
        /*08fc*/ 	.short	0x010a
        /*08fe*/ 	.byte	0x06
	.zero		1


	//   ....[30]....
        /*0900*/ 	.word	0x000043d0
        /*0904*/ 	.word	0x000000ff
        /*0908*/ 	.word	0x00000000
        /*090c*/ 	.short	0x0101
        /*090e*/ 	.byte	0x06
	.zero		1


	//   ....[31]....
        /*0910*/ 	.word	0x00005ec0
        /*0914*/ 	.word	0x000000ff
        /*0918*/ 	.word	0x00000000
        /*091c*/ 	.short	0x0101
        /*091e*/ 	.byte	0x06
	.zero		1


	//   ....[32]....
        /*0920*/ 	.word	0x000065a0
        /*0924*/ 	.word	0x000000ff
        /*0928*/ 	.word	0x00028830
        /*092c*/ 	.short	0x010a
        /*092e*/ 	.byte	0x06
	.zero		1


	//   ....[33]....
        /*0930*/ 	.word	0x000065e0
        /*0934*/ 	.word	0x000000ff
        /*0938*/ 	.word	0x00028830
        /*093c*/ 	.short	0x010a
        /*093e*/ 	.byte	0x06
	.zero		1


	//   ....[34]....
        /*0940*/ 	.word	0x00006930
        /*0944*/ 	.word	0x000000ff
        /*0948*/ 	.word	0x00028850
        /*094c*/ 	.short	0x010a
        /*094e*/ 	.byte	0x06
	.zero		1


	//   ....[35]....
        /*0950*/ 	.word	0x00006970
        /*0954*/ 	.word	0x000000ff
        /*0958*/ 	.word	0x00028850
        /*095c*/ 	.short	0x010a
        /*095e*/ 	.byte	0x06
	.zero		1


	//   ....[36]....
        /*0960*/ 	.word	0x00006d70
        /*0964*/ 	.word	0x000000ff
        /*0968*/ 	.word	0x00000000
        /*096c*/ 	.short	0x0101
        /*096e*/ 	.byte	0x06
	.zero		1


	//   ....[37]....
        /*0970*/ 	.word	0x00007f20
        /*0974*/ 	.word	0x000000ff
        /*0978*/ 	.word	0x00000000
        /*097c*/ 	.short	0x0101
        /*097e*/ 	.byte	0x06
	.zero		1


	//   ....[38]....
        /*0980*/ 	.word	0x00008530
        /*0984*/ 	.word	0x000000ff
        /*0988*/ 	.word	0x00028850
        /*098c*/ 	.short	0x010a
        /*098e*/ 	.byte	0x05
	.zero		1


	//   ....[39]....
        /*0990*/ 	.word	0x00008570
        /*0994*/ 	.word	0x000000ff
        /*0998*/ 	.word	0x00028850
        /*099c*/ 	.short	0x010a
        /*099e*/ 	.byte	0x05
	.zero		1


	//   ....[40]....
        /*09a0*/ 	.word	0x00008ae0
        /*09a4*/ 	.word	0x000000ff
        /*09a8*/ 	.word	0x00000000
        /*09ac*/ 	.short	0x0101
        /*09ae*/ 	.byte	0x04
	.zero		1


	//   ....[41]....
        /*09b0*/ 	.word	0x00009e40
        /*09b4*/ 	.word	0x00000000
        /*09b8*/ 	.word	0x00000000
        /*09bc*/ 	.short	0x0101
        /*09be*/ 	.byte	0x3f
	.zero		1


	//   ....[42]....
        /*09c0*/ 	.word	0x0000be00
        /*09c4*/ 	.word	0x00000007
        /*09c8*/ 	.word	0x00028840
        /*09cc*/ 	.short	0x010a
        /*09ce*/ 	.byte	0x3f
	.zero		1


	//   ....[43]....
        /*09d0*/ 	.word	0x0000c4c0
        /*09d4*/ 	.word	0x00000007
        /*09d8*/ 	.word	0x00028830
        /*09dc*/ 	.short	0x0107
        /*09de*/ 	.byte	0x3f
	.zero		1


	//   ....[44]....
        /*09e0*/ 	.word	0x0000c590
        /*09e4*/ 	.word	0x00000007
        /*09e8*/ 	.word	0x00028830
        /*09ec*/ 	.short	0x0101
        /*09ee*/ 	.byte	0x3f
	.zero		1


	//   ....[45]....
        /*09f0*/ 	.word	0x0000cf50
        /*09f4*/ 	.word	0x00000010
        /*09f8*/ 	.word	0x00028800
        /*09fc*/ 	.short	0x0107
        /*09fe*/ 	.byte	0x3f
	.zero		1


	//   ....[46]....
        /*0a00*/ 	.word	0x0000d020
        /*0a04*/ 	.word	0x00000010
        /*0a08*/ 	.word	0x00028800
        /*0a0c*/ 	.short	0x0101
        /*0a0e*/ 	.byte	0x3f
	.zero		1


	//   ....[47]....
        /*0a10*/ 	.word	0x0000d040
        /*0a14*/ 	.word	0x00000010
        /*0a18*/ 	.word	0x00028820
        /*0a1c*/ 	.short	0x010a
        /*0a1e*/ 	.byte	0x3f
	.zero		1


	//   ....[48]....
        /*0a20*/ 	.word	0x0000d390
        /*0a24*/ 	.word	0x00000006
        /*0a28*/ 	.word	0x00028840
        /*0a2c*/ 	.short	0x010a
        /*0a2e*/ 	.byte	0x3f
	.zero		1


	//   ....[49]....
        /*0a30*/ 	.word	0x0000d8a0
        /*0a34*/ 	.word	0x00000006
        /*0a38*/ 	.word	0x00028830
        /*0a3c*/ 	.short	0x0107
        /*0a3e*/ 	.byte	0x3f
	.zero		1


	//   ....[50]....
        /*0a40*/ 	.word	0x0000d960
        /*0a44*/ 	.word	0x00000006
        /*0a48*/ 	.word	0x00028830
        /*0a4c*/ 	.short	0x0101
        /*0a4e*/ 	.byte	0x3f
	.zero		1


	//   ....[51]....
        /*0a50*/ 	.word	0x0000d9c0
        /*0a54*/ 	.word	0x00000006
        /*0a58*/ 	.word	0x00028860
        /*0a5c*/ 	.short	0x010a
        /*0a5e*/ 	.byte	0x3f
	.zero		1


	//   ....[52]....
        /*0a60*/ 	.word	0x0000df50
        /*0a64*/ 	.word	0x00000006
        /*0a68*/ 	.word	0x00028850
        /*0a6c*/ 	.short	0x0107
        /*0a6e*/ 	.byte	0x3f
	.zero		1


	//   ....[53]....
        /*0a70*/ 	.word	0x0000e0b0
        /*0a74*/ 	.word	0x00000006
        /*0a78*/ 	.word	0x00028850
        /*0a7c*/ 	.short	0x0101
        /*0a7e*/ 	.byte	0x3f
	.zero		1


	//   ....[54]....
        /*0a80*/ 	.word	0x0000e2c0
        /*0a84*/ 	.word	0x00000004
        /*0a88*/ 	.word	0x00028860
        /*0a8c*/ 	.short	0x010a
        /*0a8e*/ 	.byte	0x3f
	.zero		1


	//   ....[55]....
        /*0a90*/ 	.word	0x0000e7c0
        /*0a94*/ 	.word	0x00000004
        /*0a98*/ 	.word	0x00028850
        /*0a9c*/ 	.short	0x0107
        /*0a9e*/ 	.byte	0x3f
	.zero		1


	//   ....[56]....
        /*0aa0*/ 	.word	0x0000e880
        /*0aa4*/ 	.word	0x00000004
        /*0aa8*/ 	.word	0x00028850
        /*0aac*/ 	.short	0x0101
        /*0aae*/ 	.byte	0x3f
	.zero		1


	//   ....[57]....
        /*0ab0*/ 	.word	0x0000eb10
        /*0ab4*/ 	.word	0x00000004
        /*0ab8*/ 	.word	0x00028820
        /*0abc*/ 	.short	0x010a
        /*0abe*/ 	.byte	0x3f
	.zero		1


	//   ....[58]....
        /*0ac0*/ 	.word	0x0000ec90
        /*0ac4*/ 	.word	0x00000005
        /*0ac8*/ 	.word	0x00028840
        /*0acc*/ 	.short	0x010a
        /*0ace*/ 	.byte	0x3f
	.zero		1


	//   ....[59]....
        /*0ad0*/ 	.word	0x0000ed30
        /*0ad4*/ 	.word	0x00000017
        /*0ad8*/ 	.word	0x00028840
        /*0adc*/ 	.short	0x010a
        /*0ade*/ 	.byte	0x3f
	.zero		1


	//   ....[60]....
        /*0ae0*/ 	.word	0x0000ed70
        /*0ae4*/ 	.word	0x00000005
        /*0ae8*/ 	.word	0x00028860
        /*0aec*/ 	.short	0x010a
        /*0aee*/ 	.byte	0x3f
	.zero		1


	//   ....[61]....
        /*0af0*/ 	.word	0x0000edb0
        /*0af4*/ 	.word	0x00000017
        /*0af8*/ 	.word	0x00028860
        /*0afc*/ 	.short	0x010a
        /*0afe*/ 	.byte	0x3f
	.zero		1


	//   ....[62]....
        /*0b00*/ 	.word	0x0000ee20
        /*0b04*/ 	.word	0x00000003
        /*0b08*/ 	.word	0x00028800
        /*0b0c*/ 	.short	0x010a
        /*0b0e*/ 	.byte	0x3f
	.zero		1


	//   ....[63]....
        /*0b10*/ 	.word	0x0000ee70
        /*0b14*/ 	.word	0x00000003
        /*0b18*/ 	.word	0x00028830
        /*0b1c*/ 	.short	0x010a
        /*0b1e*/ 	.byte	0x3f
	.zero		1


	//   ....[64]....
        /*0b20*/ 	.word	0x0000eed0
        /*0b24*/ 	.word	0x00000005
        /*0b28*/ 	.word	0x00028830
        /*0b2c*/ 	.short	0x010a
        /*0b2e*/ 	.byte	0x3f
	.zero		1


	//   ....[65]....
        /*0b30*/ 	.word	0x0000ef30
        /*0b34*/ 	.word	0x00000005
        /*0b38*/ 	.word	0x00028850
        /*0b3c*/ 	.short	0x010a
        /*0b3e*/ 	.byte	0x3f
	.zero		1


	//   ....[66]....
        /*0b40*/ 	.word	0x0000ef90
        /*0b44*/ 	.word	0x00000005
        /*0b48*/ 	.word	0x00028830
        /*0b4c*/ 	.short	0x010a
        /*0b4e*/ 	.byte	0x3f
	.zero		1


	//   ....[67]....
        /*0b50*/ 	.word	0x0000eff0
        /*0b54*/ 	.word	0x00000005
        /*0b58*/ 	.word	0x00028850
        /*0b5c*/ 	.short	0x010a
        /*0b5e*/ 	.byte	0x3f
	.zero		1


	//   ....[68]....
        /*0b60*/ 	.word	0x0000f050
        /*0b64*/ 	.word	0x00000009
        /*0b68*/ 	.word	0x00028850
        /*0b6c*/ 	.short	0x010a
        /*0b6e*/ 	.byte	0x3f
	.zero		1


	//   ....[69]....
        /*0b70*/ 	.word	0x0000f150
        /*0b74*/ 	.word	0x00000007
        /*0b78*/ 	.word	0x00028840
        /*0b7c*/ 	.short	0x010a
        /*0b7e*/ 	.byte	0x3f
	.zero		1


	//   ....[70]....
        /*0b80*/ 	.word	0x000105d0
        /*0b84*/ 	.word	0x00000010
        /*0b88*/ 	.word	0x00028820
        /*0b8c*/ 	.short	0x010a
        /*0b8e*/ 	.byte	0x3f
	.zero		1


	//   ....[71]....
        /*0b90*/ 	.word	0x00010620
        /*0b94*/ 	.word	0x00000006
        /*0b98*/ 	.word	0x00028840
        /*0b9c*/ 	.short	0x010a
        /*0b9e*/ 	.byte	0x3f
	.zero		1


	//   ....[72]....
        /*0ba0*/ 	.word	0x00010f90
        /*0ba4*/ 	.word	0x00000006
        /*0ba8*/ 	.word	0x00028860
        /*0bac*/ 	.short	0x010a
        /*0bae*/ 	.byte	0x3f
	.zero		1


	//   ....[73]....
        /*0bb0*/ 	.word	0x00011990
        /*0bb4*/ 	.word	0x00000004
        /*0bb8*/ 	.word	0x00028860
        /*0bbc*/ 	.short	0x010a
        /*0bbe*/ 	.byte	0x3f
	.zero		1


	//   ....[74]....
        /*0bc0*/ 	.word	0x00012560
        /*0bc4*/ 	.word	0x00000004
        /*0bc8*/ 	.word	0x00028820
        /*0bcc*/ 	.short	0x010a
        /*0bce*/ 	.byte	0x3f
	.zero		1


	//   ....[75]....
        /*0bd0*/ 	.word	0x00012700
        /*0bd4*/ 	.word	0x00000005
        /*0bd8*/ 	.word	0x00028840
        /*0bdc*/ 	.short	0x010a
        /*0bde*/ 	.byte	0x3f
	.zero		1


	//   ....[76]....
        /*0be0*/ 	.word	0x00012750
        /*0be4*/ 	.word	0x00000017
        /*0be8*/ 	.word	0x00028840
        /*0bec*/ 	.short	0x010a
        /*0bee*/ 	.byte	0x3f
	.zero		1


	//   ....[77]....
        /*0bf0*/ 	.word	0x000127a0
        /*0bf4*/ 	.word	0x00000005
        /*0bf8*/ 	.word	0x00028860
        /*0bfc*/ 	.short	0x010a
        /*0bfe*/ 	.byte	0x3f
	.zero		1


	//----- nvinfo : EIATTR_NUM_MBARRIERS
	.align		4
.L_258:
        /*0c00*/ 	.byte	0x03, 0x38
        /*0c02*/ 	.short	0x0016


	//----- nvinfo : EIATTR_EXIT_INSTR_OFFSETS
	.align		4
        /*0c04*/ 	.byte	0x04, 0x1c
        /*0c06*/ 	.short	(.L_260 - .L_259)


	//   ....[0]....
.L_259:
        /*0c08*/ 	.word	0x00000960


	//   ....[1]....
        /*0c0c*/ 	.word	0x0000ab70


	//   ....[2]....
        /*0c10*/ 	.word	0x0000ee00


	//----- nvinfo : EIATTR_MAX_THREADS
	.align		4
.L_260:
        /*0c14*/ 	.byte	0x04, 0x05
        /*0c16*/ 	.short	(.L_262 - .L_261)
.L_261:
        /*0c18*/ 	.word	0x00000180
        /*0c1c*/ 	.word	0x00000001
        /*0c20*/ 	.word	0x00000001


	//----- nvinfo : EIATTR_CRS_STACK_SIZE
	.align		4
.L_262:
        /*0c24*/ 	.byte	0x04, 0x1e
        /*0c26*/ 	.short	(.L_264 - .L_263)
.L_263:
        /*0c28*/ 	.word	0x00000000


	//----- nvinfo : EIATTR_CBANK_PARAM_SIZE
	.align		4
.L_264:
        /*0c2c*/ 	.byte	0x03, 0x19
        /*0c2e*/ 	.short	0x0af0


	//----- nvinfo : EIATTR_PARAM_CBANK
	.align		4
        /*0c30*/ 	.byte	0x04, 0x0a
        /*0c32*/ 	.short	(.L_266 - .L_265)
	.align		4
.L_265:
        /*0c34*/ 	.word	index@(.nv.constant0._ZN7cutlass13device_kernelIN5flash11enable_sm90INS1_16FlashAttnFwdSm90INS1_25CollectiveMainloopFwdSm90ILi2EN4cute5tupleIJNS5_1CILi1EEES8_S8_EEENS6_IJNS7_ILi128EEESA_SA_EEELi128ENS_10bfloat16_tEfNS_4arch4Sm90ELb1ELb0ELb0ELb0ELb1ELb0ELb0ELb1ELb1ELb1ELb0ELb0EEENS1_21CollectiveEpilogueFwdISB_S9_SC_SE_Li256ELb0ELb1ELb0ELb0EEENS1_30DynamicPersistentTileSchedulerILi256ELi128ELb0ELb1ELb1EEEEEEEEEvNT_6ParamsE)
        /*0c38*/ 	.short	0x0210
        /*0c3a*/ 	.short	0x0af0


	//----- nvinfo : EIATTR_SW_WAR
	.align		4
.L_266:
        /*0c3c*/ 	.byte	0x04, 0x36
        /*0c3e*/ 	.short	(.L_268 - .L_267)
.L_267:
        /*0c40*/ 	.word	0x00000008
.L_268:


//--------------------- .nv.info._ZN7cutlass13device_kernelIN5flash11enable_sm90INS1_16FlashAttnFwdSm90INS1_25CollectiveMainloopFwdSm90ILi2EN4cute5tupleIJNS5_1CILi1EEES8_S8_EEENS6_IJNS7_ILi128EEESA_SA_EEELi128ENS_10bfloat16_tEfNS_4arch4Sm90ELb1ELb0ELb0ELb1ELb1ELb0ELb0ELb1ELb1ELb1ELb0ELb0EEENS1_21CollectiveEpilogueFwdISB_S9_SC_SE_Li256ELb1ELb1ELb0ELb0EEENS1_36VarlenDynamicPersistentTileSchedulerILi128ELi128ELi256ELi128ELb0ELb1ELb1ELb1ELb1ELb1EEEEEEEEEvNT_6ParamsE --------------------------
	.section	.nv.info._ZN7cutlass13device_kernelIN5flash11enable_sm90INS1_16FlashAttnFwdSm90INS1_25CollectiveMainloopFwdSm90ILi2EN4cute5tupleIJNS5_1CILi1EEES8_S8_EEENS6_IJNS7_ILi128EEESA_SA_EEELi128ENS_10bfloat16_tEfNS_4arch4Sm90ELb1ELb0ELb0ELb1ELb1ELb0ELb0ELb1ELb1ELb1ELb0ELb0EEENS1_21CollectiveEpilogueFwdISB_S9_SC_SE_Li256ELb1ELb1ELb0ELb0EEENS1_36VarlenDynamicPersistentTileSchedulerILi128ELi128ELi256ELi128ELb0ELb1ELb1ELb1ELb1ELb1EEEEEEEEEvNT_6ParamsE,"",@"SHT_CUDA_INFO"
	.sectionflags	@""
	.align	4


	//----- nvinfo : EIATTR_CUDA_API_VERSION
	.align		4
        /*0000*/ 	.byte	0x04, 0x37
        /*0002*/ 	.short	(.L_270 - .L_269)
.L_269:
        /*0004*/ 	.word	0x00000082


	//----- nvinfo : EIATTR_KPARAM_INFO
	.align		4
.L_270:
        /*0008*/ 	.byte	0x04, 0x17
        /*000a*/ 	.short	(.L_272 - .L_271)
.L_271:
        /*000c*/ 	.word	0x00000000
        /*0010*/ 	.short	0x0000
        /*0012*/ 	.short	0x0070
        /*0014*/ 	.byte	0x00, 0xf0, 0x01, 0x2a


	//----- nvinfo : EIATTR_SPARSE_MMA_MASK
	.align		4
.L_272:
        /*0018*/ 	.byte	0x03, 0x50
        /*001a*/ 	.short	0x0000


	//----- nvinfo : EIATTR_MAXREG_COUNT
	.align		4
        /*001c*/ 	.byte	0x03, 0x1b
        /*001e*/ 	.short	0x00a8


	//----- nvinfo : EIATTR_NUM_BARRIERS
	.align		4
        /*0020*/ 	.byte	0x02, 0x4c
        /*0022*/ 	.byte	0x10
	.zero		1


	//----- nvinfo : EIATTR_EXTERNS
	.align		4
        /*0024*/ 	.byte	0x04, 0x0f
        /*0026*/ 	.short	(.L_274 - .L_273)


	//   ....[0]....
	.align		4
.L_273:
        /*0028*/ 	.word	index@(__assertfail)


	//----- nvinfo : EIATTR_ANNOTATIONS
	.align		4
.L_274:
        /*002c*/ 	.byte	0x04, 0x55
        /*002e*/ 	.short	(.L_276 - .L_275)


	//   ....[0]....
.L_275:
        /* <DEDUP_REMOVED lines=14> */


	//----- nvinfo : EIATTR_MERCURY_ISA_VERSION
	.align		4
.L_276:
        /*00f8*/ 	.byte	0x03, 0x5f
        /*00fa*/ 	.short	0x0101


	//----- nvinfo : EIATTR_UNUSED_LOAD_BYTE_OFFSET
	.align		4
        /*00fc*/ 	.byte	0x04, 0x44
        /*00fe*/ 	.short	(.L_278 - .L_277)


	//   ....[0]....
.L_277:
        /*0100*/ 	.word	0x00000970
        /*0104*/ 	.word	0x0000fff0


	//   ....[1]....
        /*0108*/ 	.word	0x00009030
        /*010c*/ 	.word	0x0000fff0


	//----- nvinfo : EIATTR_INT_WARP_WIDE_INSTR_OFFSETS
	.align		4
.L_278:
        /*0110*/ 	.byte	0x04, 0x31
        /*0112*/ 	.short	(.L_280 - .L_279)


	//   ....[0]....
.L_279:
        /*0114*/ 	.word	0x000000c0


	//   ....[1]....
        /*0118*/ 	.word	0x000000d0


	//   ....[2]....
        /*011c*/ 	.word	0x00000170


	//   ....[3]....
        /*0120*/ 	.word	0x0000c440


	//   ....[4]....
        /*0124*/ 	.word	0x0000c4d0


	//   ....[5]....
        /*0128*/ 	.word	0x0000f3b0


	//   ....[6]....
        /*012c*/ 	.word	0x0000f440


	//----- nvinfo : EIATTR_COOP_GROUP_MASK_REGIDS
	.align		4
.L_280:
        /*0130*/ 	.byte	0x04, 0x29
        /*0132*/ 	.short	(.L_282 - .L_281)


	//   ....[0]....
.L_281:
        /*0134*/ 	.word	0xffffffff


	//   ....[1]....
        /*0138*/ 	.word	0xffffffff


	//   ....[2]....
        /*013c*/ 	.word	0xffffffff


	//   ....[3]....
        /*0140*/ 	.word	0xffffffff


	//   ....[4]....
        /*0144*/ 	.word	0xffffffff


	//   ....[5]....
        /*0148*/ 	.word	0xffffffff


	//   ....[6]....
        /*014c*/ 	.word	0xffffffff


	//   ....[7]....
        /*0150*/ 	.word	0xffffffff


	//   ....[8]....
        /*0154*/ 	.word	0xffffffff


	//   ....[9]....
        /*0158*/ 	.word	0xffffffff


	//   ....[10]....
        /*015c*/ 	.word	0xffffffff


	//   ....[11]....
        /*0160*/ 	.word	0xffffffff


	//   ....[12]....
        /*0164*/ 	.word	0xffffffff


	//   ....[13]....
        /*0168*/ 	.word	0xffffffff


	//   ....[14]....
        /*016c*/ 	.word	0xffffffff


	//   ....[15]....
        /*0170*/ 	.word	0xffffffff


	//   ....[16]....
        /*0174*/ 	.word	0xffffffff


	//   ....[17]....
        /*0178*/ 	.word	0xffffffff


	//   ....[18]....
        /*017c*/ 	.word	0xffffffff


	//   ....[19]....
        /*0180*/ 	.word	0xffffffff


	//   ....[20]....
        /*0184*/ 	.word	0xffffffff


	//   ....[21]....
        /*0188*/ 	.word	0xffffffff


	//   ....[22]....
        /*018c*/ 	.word	0xffffffff


	//   ....[23]....
        /*0190*/ 	.word	0xffffffff


	//   ....[24]....
        /*0194*/ 	.word	0xffffffff


	//   ....[25]....
        /*0198*/ 	.word	0xffffffff


	//   ....[26]....
        /*019c*/ 	.word	0xffffffff


	//   ....[27]....
        /*01a0*/ 	.word	0xffffffff


	//   ....[28]....
        /*01a4*/ 	.word	0xffffffff


	//   ....[29]....
        /*01a8*/ 	.word	0xffffffff


	//   ....[30]....
        /*01ac*/ 	.word	0xffffffff


	//   ....[31]....
        /*01b0*/ 	.word	0xffffffff


	//   ....[32]....
        /*01b4*/ 	.word	0xffffffff


	//   ....[33]....
        /*01b8*/ 	.word	0xffffffff


	//   ....[34]....
        /*01bc*/ 	.word	0xffffffff


	//   ....[35]....
        /*01c0*/ 	.word	0xffffffff


	//   ....[36]....
        /*01c4*/ 	.word	0xffffffff


	//   ....[37]....
        /*01c8*/ 	.word	0xffffffff


	//   ....[38]....
        /*01cc*/ 	.word	0xffffffff


	//   ....[39]....
        /*01d0*/ 	.word	0xffffffff


	//   ....[40]....
        /*01d4*/ 	.word	0xffffffff


	//   ....[41]....
        /*01d8*/ 	.word	0xffffffff


	//   ....[42]....
        /*01dc*/ 	.word	0xffffffff


	//   ....[43]....
        /*01e0*/ 	.word	0xffffffff


	//   ....[44]....
        /*01e4*/ 	.word	0xffffffff


	//   ....[45]....
        /*01e8*/ 	.word	0xffffffff


	//   ....[46]....
        /*01ec*/ 	.word	0xffffffff


	//   ....[47]....
        /*01f0*/ 	.word	0xffffffff


	//   ....[48]....
        /*01f4*/ 	.word	0xffffffff


	//   ....[49]....
        /*01f8*/ 	.word	0xffffffff


	//   ....[50]....
        /*01fc*/ 	.word	0xffffffff


	//   ....[51]....
        /*0200*/ 	.word	0xffffffff


	//   ....[52]....
        /*0204*/ 	.word	0xffffffff


	//   ....[53]....
        /*0208*/ 	.word	0xffffffff


	//   ....[54]....
        /*020c*/ 	.word	0xffffffff


	//   ....[55]....
        /*0210*/ 	.word	0xffffffff


	//   ....[56]....
        /*0214*/ 	.word	0xffffffff


	//   ....[57]....
        /*0218*/ 	.word	0xffffffff


	//   ....[58]....
        /*021c*/ 	.word	0xffffffff


	//   ....[59]....
        /*0220*/ 	.word	0xffffffff


	//   ....[60]....
        /*0224*/ 	.word	0xffffffff


	//   ....[61]....
        /*0228*/ 	.word	0xffffffff


	//   ....[62]....
        /*022c*/ 	.word	0xffffffff


	//   ....[63]....
        /*0230*/ 	.word	0xffffffff


	//   ....[64]....
        /*0234*/ 	.word	0xffffffff


	//   ....[65]....
        /*0238*/ 	.word	0xffffffff


	//   ....[66]....
        /*023c*/ 	.word	0xffffffff


	//   ....[67]....
        /*0240*/ 	.word	0xffffffff


	//   ....[68]....
        /*0244*/ 	.word	0xffffffff


	//   ....[69]....
        /*0248*/ 	.word	0xffffffff


	//   ....[70]....
        /*024c*/ 	.word	0xffffffff


	//   ....[71]....
        /*0250*/ 	.word	0xffffffff


	//   ....[72]....
        /*0254*/ 	.word	0xffffffff


	//   ....[73]....
        /*0258*/ 	.word	0xffffffff


	//   ....[74]....
        /*025c*/ 	.word	0xffffffff


	//   ....[75]....
        /*0260*/ 	.word	0xffffffff


	//   ....[76]....
        /*0264*/ 	.word	0xffffffff


	//   ....[77]....
        /*0268*/ 	.word	0xffffffff


	//   ....[78]....
        /*026c*/ 	.word	0xffffffff


	//   ....[79]....
        /*0270*/ 	.word	0xffffffff


	//   ....[80]....
        /*0274*/ 	.word	0xffffffff


	//   ....[81]....
        /*0278*/ 	.word	0xffffffff


	//   ....[82]....
        /*027c*/ 	.word	0xffffffff


	//   ....[83]....
        /*0280*/ 	.word	0xffffffff


	//   ....[84]....
        /*0284*/ 	.word	0xffffffff


	//   ....[85]....
        /*0288*/ 	.word	0xffffffff


	//   ....[86]....
        /*028c*/ 	.word	0xffffffff


	//   ....[87]....
        /*0290*/ 	.word	0xffffffff


	//   ....[88]....
        /*0294*/ 	.word	0xffffffff


	//   ....[89]....
        /*0298*/ 	.word	0xffffffff


	//   ....[90]....
        /*029c*/ 	.word	0xffffffff


	//   ....[91]....
        /*02a0*/ 	.word	0xffffffff


	//   ....[92]....
        /*02a4*/ 	.word	0xffffffff


	//   ....[93]....
        /*02a8*/ 	.word	0xffffffff


	//   ....[94]....
        /*02ac*/ 	.word	0xffffffff


	//   ....[95]....
        /*02b0*/ 	.word	0xffffffff


	//   ....[96]....
        /*02b4*/ 	.word	0xffffffff


	//   ....[97]....
        /*02b8*/ 	.word	0xffffffff


	//   ....[98]....
        /*02bc*/ 	.word	0xffffffff


	//   ....[99]....
        /*02c0*/ 	.word	0xffffffff


	//   ....[100]....
        /*02c4*/ 	.word	0xffffffff


	//   ....[101]....
        /*02c8*/ 	.word	0xffffffff


	//   ....[102]....
        /*02cc*/ 	.word	0xffffffff


	//   ....[103]....
        /*02d0*/ 	.word	0xffffffff


	//   ....[104]....
        /*02d4*/ 	.word	0xffffffff


	//   ....[105]....
        /*02d8*/ 	.word	0xffffffff


	//   ....[106]....
        /*02dc*/ 	.word	0xffffffff


	//   ....[107]....
        /*02e0*/ 	.word	0xffffffff


	//   ....[108]....
        /*02e4*/ 	.word	0xffffffff


	//   ....[109]....
        /*02e8*/ 	.word	0xffffffff


	//   ....[110]....
        /*02ec*/ 	.word	0xffffffff


	//   ....[111]....
        /*02f0*/ 	.word	0xffffffff


	//   ....[112]....
        /*02f4*/ 	.word	0xffffffff


	//   ....[113]....
        /*02f8*/ 	.word	0xffffffff


	//   ....[114]....
        /*02fc*/ 	.word	0xffffffff


	//   ....[115]....
        /*0300*/ 	.word	0xffffffff


	//   ....[116]....
        /*0304*/ 	.word	0xffffffff


	//   ....[117]....
        /*0308*/ 	.word	0xffffffff


	//   ....[118]....
        /*030c*/ 	.word	0xffffffff


	//   ....[119]....
        /*0310*/ 	.word	0xffffffff


	//   ....[120]....
        /*0314*/ 	.word	0xffffffff


	//   ....[121]....
        /*0318*/ 	.word	0xffffffff


	//   ....[122]....
        /*031c*/ 	.word	0xffffffff


	//   ....[123]....
        /*0320*/ 	.word	0xffffffff


	//   ....[124]....
        /*0324*/ 	.word	0xffffffff


	//   ....[125]....
        /*0328*/ 	.word	0xffffffff


	//   ....[126]....
        /*032c*/ 	.word	0xffffffff


	//   ....[127]....
        /*0330*/ 	.word	0xffffffff


	//   ....[128]....
        /*0334*/ 	.word	0xffffffff


	//   ....[129]....
        /*0338*/ 	.word	0xffffffff


	//   ....[130]....
        /*033c*/ 	.word	0xffffffff


	//   ....[131]....
        /*0340*/ 	.word	0xffffffff


	//   ....[132]....
        /*0344*/ 	.word	0xffffffff


	//   ....[133]....
        /*0348*/ 	.word	0xffffffff


	//   ....[134]....
        /*034c*/ 	.word	0xffffffff


	//   ....[135]....
        /*0350*/ 	.word	0xffffffff


	//   ....[136]....
        /*0354*/ 	.word	0xffffffff


	//   ....[137]....
        /*0358*/ 	.word	0xffffffff


	//   ....[138]....
        /*035c*/ 	.word	0xffffffff


	//   ....[139]....
        /*0360*/ 	.word	0xffffffff


	//   ....[140]....
        /*0364*/ 	.word	0xffffffff


	//   ....[141]....
        /*0368*/ 	.word	0xffffffff


	//   ....[142]....
        /*036c*/ 	.word	0xffffffff


	//   ....[143]....
        /*0370*/ 	.word	0xffffffff


	//   ....[144]....
        /*0374*/ 	.word	0xffffffff


	//   ....[145]....
        /*0378*/ 	.word	0xffffffff


	//   ....[146]....
        /*037c*/ 	.word	0xffffffff


	//   ....[147]....
        /*0380*/ 	.word	0xffffffff


	//   ....[148]....
        /*0384*/ 	.word	0xffffffff


	//   ....[149]....
        /*0388*/ 	.word	0xffffffff


	//   ....[150]....
        /*038c*/ 	.word	0xffffffff


	//   ....[151]....
        /*0390*/ 	.word	0xffffffff


	//   ....[152]....
        /*0394*/ 	.word	0xffffffff


	//   ....[153]....
        /*0398*/ 	.word	0xffffffff


	//   ....[154]....
        /*039c*/ 	.word	0xffffffff


	//   ....[155]....
        /*03a0*/ 	.word	0xffffffff


	//   ....[156]....
        /*03a4*/ 	.word	0xffffffff


	//   ....[157]....
        /*03a8*/ 	.word	0xffffffff


	//   ....[158]....
        /*03ac*/ 	.word	0xffffffff


	//   ....[159]....
        /*03b0*/ 	.word	0xffffffff


	//   ....[160]....
        /*03b4*/ 	.word	0xffffffff


	//   ....[161]....
        /*03b8*/ 	.word	0x0500000f


	//   ....[162]....
        /*03bc*/ 	.word	0x0500000f


	//   ....[163]....
        /*03c0*/ 	.word	0x0500000f


	//   ....[164]....
        /*03c4*/ 	.word	0x0500000f


	//   ....[165]....
        /*03c8*/ 	.word	0x0500000f


	//   ....[166]....
        /*03cc*/ 	.word	0x0500000f


	//   ....[167]....
        /*03d0*/ 	.word	0x0500000f


	//   ....[168]....
        /*03d4*/ 	.word	0x0500000f


	//   ....[169]....
        /*03d8*/ 	.word	0x0500000f


	//   ....[170]....
        /*03dc*/ 	.word	0x0500000f


	//   ....[171]....
        /*03e0*/ 	.word	0x0500000f


	//   ....[172]....
        /*03e4*/ 	.word	0x0500000f


	//   ....[173]....
        /*03e8*/ 	.word	0x0500000f


	//   ....[174]....
        /*03ec*/ 	.word	0x0500000f


	//   ....[175]....
        /*03f0*/ 	.word	0x0500000f


	//   ....[176]....
        /*03f4*/ 	.word	0x0500000f


	//   ....[177]....
        /*03f8*/ 	.word	0x0500000f


	//   ....[178]....
        /*03fc*/ 	.word	0x0500000f


	//   ....[179]....
        /*0400*/ 	.word	0x0500000f


	//   ....[180]....
        /*0404*/ 	.word	0x0500000f


	//   ....[181]....
        /*0408*/ 	.word	0x0500000f


	//   ....[182]....
        /*040c*/ 	.word	0x0500000f


	//   ....[183]....
        /*0410*/ 	.word	0x0500000f


	//   ....[184]....
        /*0414*/ 	.word	0x0500000f


	//   ....[185]....
        /*0418*/ 	.word	0x0500000f


	//   ....[186]....
        /*041c*/ 	.word	0x0500000f


	//   ....[187]....
        /*0420*/ 	.word	0x0500000f


	//   ....[188]....
        /*0424*/ 	.word	0x0500000f


	//   ....[189]....
        /*0428*/ 	.word	0x0500000f


	//   ....[190]....
        /*042c*/ 	.word	0x0500000f


	//   ....[191]....
        /*0430*/ 	.word	0x0500000f


	//   ....[192]....
        /*0434*/ 	.word	0x0500000f


	//   ....[193]....
        /*0438*/ 	.word	0x0500000f


	//   ....[194]....
        /*043c*/ 	.word	0x0500000f


	//   ....[195]....
        /*0440*/ 	.word	0x0500000f


	//   ....[196]....
        /*0444*/ 	.word	0x0500000f


	//   ....[197]....
        /*0448*/ 	.word	0x0500000f


	//   ....[198]....
        /*044c*/ 	.word	0x0500000f


	//   ....[199]....
        /*0450*/ 	.word	0x0500000f


	//   ....[200]....
        /*0454*/ 	.word	0x0500000f


	//   ....[201]....
        /*0458*/ 	.word	0x0500000f


	//   ....[202]....
        /*045c*/ 	.word	0x0500000f


	//   ....[203]....
        /*0460*/ 	.word	0x0500000f


	//   ....[204]....
        /*0464*/ 	.word	0x0500000f


	//   ....[205]....
        /*0468*/ 	.word	0x0500000f


	//   ....[206]....
        /*046c*/ 	.word	0x0500000f


	//   ....[207]....
        /*0470*/ 	.word	0x0500000f


	//   ....[208]....
        /*0474*/ 	.word	0x0500000f


	//   ....[209]....
        /*0478*/ 	.word	0x0500000f


	//   ....[210]....
        /*047c*/ 	.word	0x0500000f


	//   ....[211]....
        /*0480*/ 	.word	0x0500000f


	//   ....[212]....
        /*0484*/ 	.word	0x0500000f


	//   ....[213]....
        /*0488*/ 	.word	0x0500000f


	//   ....[214]....
        /*048c*/ 	.word	0x0500000f


	//   ....[215]....
        /*0490*/ 	.word	0x0500000f


	//   ....[216]....
        /*0494*/ 	.word	0x0500000f


	//   ....[217]....
        /*0498*/ 	.word	0x0500000f


	//   ....[218]....
        /*049c*/ 	.word	0x0500000f


	//   ....[219]....
        /*04a0*/ 	.word	0x0500000f


	//   ....[220]....
        /*04a4*/ 	.word	0x0500000f


	//   ....[221]....
        /*04a8*/ 	.word	0x0500000f


	//   ....[222]....
        /*04ac*/ 	.word	0x0500000f


	//   ....[223]....
        /*04b0*/ 	.word	0x0500000f


	//   ....[224]....
        /*04b4*/ 	.word	0x0500000f


	//   ....[225]....
        /*04b8*/ 	.word	0x0500000f


	//   ....[226]....
        /*04bc*/ 	.word	0x0500000f


	//   ....[227]....
        /*04c0*/ 	.word	0x0500000f


	//   ....[228]....
        /*04c4*/ 	.word	0x0500000f


	//   ....[229]....
        /*04c8*/ 	.word	0x0500000f


	//   ....[230]....
        /*04cc*/ 	.word	0x0500000f


	//   ....[231]....
        /*04d0*/ 	.word	0x0500000f


	//   ....[232]....
        /*04d4*/ 	.word	0x0500000f


	//   ....[233]....
        /*04d8*/ 	.word	0x0500000f


	//   ....[234]....
        /*04dc*/ 	.word	0x0500000f


	//   ....[235]....
        /*04e0*/ 	.word	0x0500000f


	//   ....[236]....
        /*04e4*/ 	.word	0x0500000f


	//   ....[237]....
        /*04e8*/ 	.word	0x0500000f


	//   ....[238]....
        /*04ec*/ 	.word	0x0500000f


	//   ....[239]....
        /*04f0*/ 	.word	0x0500000f


	//   ....[240]....
        /*04f4*/ 	.word	0x0500000f


	//   ....[241]....
        /*04f8*/ 	.word	0x0500000f


	//   ....[242]....
        /*04fc*/ 	.word	0x0500000f


	//   ....[243]....
        /*0500*/ 	.word	0x0500000f


	//   ....[244]....
        /*0504*/ 	.word	0x0500000f


	//   ....[245]....
        /*0508*/ 	.word	0x0500000f


	//   ....[246]....
        /*050c*/ 	.word	0x0500000f


	//   ....[247]....
        /*0510*/ 	.word	0x0500000f


	//   ....[248]....
        /*0514*/ 	.word	0x0500000f


	//   ....[249]....
        /*0518*/ 	.word	0x0500000f


	//   ....[250]....
        /*051c*/ 	.word	0x0500000f


	//   ....[251]....
        /*0520*/ 	.word	0x0500000f


	//   ....[252]....
        /*0524*/ 	.word	0x0500000f


	//   ....[253]....
        /*0528*/ 	.word	0x0500000f


	//   ....[254]....
        /*052c*/ 	.word	0x0500000f


	//   ....[255]....
        /*0530*/ 	.word	0x0500000f


	//   ....[0]....
        /*0534*/ 	.word	0x0500000f


	//   ....[1]....
        /*0538*/ 	.word	0x0500000f


	//   ....[2]....
        /*053c*/ 	.word	0x0500000f


	//   ....[3]....
        /*0540*/ 	.word	0x0500000f


	//----- nvinfo : EIATTR_COOP_GROUP_INSTR_OFFSETS
	.align		4
.L_282:
        /*0544*/ 	.byte	0x04, 0x28
        /*0546*/ 	.short	(.L_284 - .L_283)


	//   ....[0]....
.L_283:
        /*0548*/ 	.word	0x00000080


	//   ....[1]....
        /*054c*/ 	.word	0x00000090


	//   ....[2]....
        /*0550*/ 	.word	0x000002d0


	//   ....[3]....
        /*0554*/ 	.word	0x00000430


	//   ....[4]....
        /*0558*/ 	.word	0x00000550


	//   ....[5]....
        /*055c*/ 	.word	0x000006b0


	//   ....[6]....
        /*0560*/ 	.word	0x00001570


	//   ....[7]....
        /*0564*/ 	.word	0x00001e70


	//   ....[8]....
        /*0568*/ 	.word	0x00001eb0


	//   ....[9]....
        /*056c*/ 	.word	0x000025c0


	//   ....[10]....
        /*0570*/ 	.word	0x00002690


	//   ....[11]....
        /*0574*/ 	.word	0x00003060


	//   ....[12]....
        /*0578*/ 	.word	0x000030d0


	//   ....[13]....
        /*057c*/ 	.word	0x000044b0


	//   ....[14]....
        /*0580*/ 	.word	0x000044d0


	//   ....[15]....
        /*0584*/ 	.word	0x00004ba0


	//   ....[16]....
        /*0588*/ 	.word	0x00004be0


	//   ....[17]....
        /*058c*/ 	.word	0x00005510


	//   ....[18]....
        /*0590*/ 	.word	0x00005590


	//   ....[19]....
        /*0594*/ 	.word	0x00007210


	//   ....[20]....
        /*0598*/ 	.word	0x00007220


	//   ....[21]....
        /*059c*/ 	.word	0x00007260


	//   ....[22]....
        /*05a0*/ 	.word	0x00007270


	//   ....[23]....
        /*05a4*/ 	.word	0x000086f0


	//   ....[24]....
        /*05a8*/ 	.word	0x00008720


	//   ....[25]....
        /*05ac*/ 	.word	0x000087f0


	//   ....[26]....
        /*05b0*/ 	.word	0x00008800


	//   ....[27]....
        /*05b4*/ 	.word	0x00009b20


	//   ....[28]....
        /*05b8*/ 	.word	0x00009b60


	//   ....[29]....
        /*05bc*/ 	.word	0x00009bc0


	//   ....[30]....
        /*05c0*/ 	.word	0x00009c00


	//   ....[31]....
        /*05c4*/ 	.word	0x0000a1b0


	//   ....[32]....
        /*05c8*/ 	.word	0x0000a1d0


	//   ....[33]....
        /*05cc*/ 	.word	0x0000a290


	//   ....[34]....
        /*05d0*/ 	.word	0x0000a2b0


	//   ....[35]....
        /*05d4*/ 	.word	0x0000a370


	//   ....[36]....
        /*05d8*/ 	.word	0x0000a390


	//   ....[37]....
        /*05dc*/ 	.word	0x0000a460


	//   ....[38]....
        /*05e0*/ 	.word	0x0000a480


	//   ....[39]....
        /*05e4*/ 	.word	0x0000ad40


	//   ....[40]....
        /*05e8*/ 	.word	0x0000ad60


	//   ....[41]....
        /*05ec*/ 	.word	0x0000ae20


	//   ....[42]....
        /*05f0*/ 	.word	0x0000ae40


	//   ....[43]....
        /*05f4*/ 	.word	0x0000af00


	//   ....[44]....
        /*05f8*/ 	.word	0x0000af20


	//   ....[45]....
        /*05fc*/ 	.word	0x0000aff0


	//   ....[46]....
        /*0600*/ 	.word	0x0000b010


	//   ....[47]....
        /*0604*/ 	.word	0x0000b150


	//   ....[48]....
        /*0608*/ 	.word	0x0000b320


	//   ....[49]....
        /*060c*/ 	.word	0x0000b350


	//   ....[50]....
        /*0610*/ 	.word	0x0000b380


	//   ....[51]....
        /*0614*/ 	.word	0x0000b3b0


	//   ....[52]....
        /*0618*/ 	.word	0x0000b3e0


	//   ....[53]....
        /*061c*/ 	.word	0x0000b410


	//   ....[54]....
        /*0620*/ 	.word	0x0000b560


	//   ....[55]....
        /*0624*/ 	.word	0x0000b590


	//   ....[56]....
        /*0628*/ 	.word	0x0000b5c0


	//   ....[57]....
        /*062c*/ 	.word	0x0000b5f0


	//   ....[58]....
        /*0630*/ 	.word	0x0000b620


	//   ....[59]....
        /*0634*/ 	.word	0x0000b650


	//   ....[60]....
        /*0638*/ 	.word	0x0000b6e0


	//   ....[61]....
        /*063c*/ 	.word	0x0000b740


	//   ....[62]....
        /*0640*/ 	.word	0x0000b7d0


	//   ....[63]....
        /*0644*/ 	.word	0x0000cf70


	//   ....[64]....
        /*0648*/ 	.word	0x0000cf90


	//   ....[65]....
        /*064c*/ 	.word	0x0000d030


	//   ....[66]....
        /*0650*/ 	.word	0x0000d050


	//   ....[67]....
        /*0654*/ 	.word	0x0000d0e0


	//   ....[68]....
        /*0658*/ 	.word	0x0000d100


	//   ....[69]....
        /*065c*/ 	.word	0x0000d190


	//   ....[70]....
        /*0660*/ 	.word	0x0000d1b0


	//   ....[71]....
        /*0664*/ 	.word	0x0000d240


	//   ....[72]....
        /*0668*/ 	.word	0x0000d260


	//   ....[73]....
        /*066c*/ 	.word	0x0000d2f0


	//   ....[74]....
        /*0670*/ 	.word	0x0000d310


	//   ....[75]....
        /*0674*/ 	.word	0x0000d3a0


	//   ....[76]....
        /*0678*/ 	.word	0x0000d3c0


	//   ....[77]....
        /*067c*/ 	.word	0x0000d3d0


	//   ....[78]....
        /*0680*/ 	.word	0x0000d450


	//   ....[79]....
        /*0684*/ 	.word	0x0000dbb0


	//   ....[80]....
        /*0688*/ 	.word	0x0000dbe0


	//   ....[81]....
        /*068c*/ 	.word	0x0000dc40


	//   ....[82]....
        /*0690*/ 	.word	0x0000dc90


	//   ....[83]....
        /*0694*/ 	.word	0x0000dce0


	//   ....[84]....
        /*0698*/ 	.word	0x0000dd30


	//   ....[85]....
        /*069c*/ 	.word	0x0000dd80


	//   ....[86]....
        /*06a0*/ 	.word	0x0000ddd0


	//   ....[87]....
        /*06a4*/ 	.word	0x0000de20


	//   ....[88]....
        /*06a8*/ 	.word	0x0000de70


	//   ....[89]....
        /*06ac*/ 	.word	0x0000dec0


	//   ....[90]....
        /*06b0*/ 	.word	0x0000df10


	//   ....[91]....
        /*06b4*/ 	.word	0x0000df50


	//   ....[92]....
        /*06b8*/ 	.word	0x0000dfa0


	//   ....[93]....
        /*06bc*/ 	.word	0x0000dfc0


	//   ....[94]....
        /*06c0*/ 	.word	0x0000e000


	//   ....[95]....
        /*06c4*/ 	.word	0x0000e760


	//   ....[96]....
        /*06c8*/ 	.word	0x0000e790


	//   ....[97]....
        /*06cc*/ 	.word	0x0000e7f0


	//   ....[98]....
        /*06d0*/ 	.word	0x0000e800


	//   ....[99]....
        /*06d4*/ 	.word	0x0000e850


	//   ....[100]....
        /*06d8*/ 	.word	0x0000e860


	//   ....[101]....
        /*06dc*/ 	.word	0x0000e8b0


	//   ....[102]....
        /*06e0*/ 	.word	0x0000e8c0


	//   ....[103]....
        /*06e4*/ 	.word	0x0000e910


	//   ....[104]....
        /*06e8*/ 	.word	0x0000e920


	//   ....[105]....
        /*06ec*/ 	.word	0x0000e970


	//   ....[106]....
        /*06f0*/ 	.word	0x0000e980


	//   ....[107]....
        /*06f4*/ 	.word	0x0000e9d0


	//   ....[108]....
        /*06f8*/ 	.word	0x0000e9e0


	//   ....[109]....
        /*06fc*/ 	.word	0x0000e9f0


	//   ....[110]....
        /*0700*/ 	.word	0x0000ea40


	//   ....[111]....
        /*0704*/ 	.word	0x0000eca0


	//   ....[112]....
        /*0708*/ 	.word	0x0000ecc0


	//   ....[113]....
        /*070c*/ 	.word	0x0000ecd0


	//   ....[114]....
        /*0710*/ 	.word	0x0000ed40


	//   ....[115]....
        /*0714*/ 	.word	0x0000ed50


	//   ....[116]....
        /*0718*/ 	.word	0x0000edc0


	//   ....[117]....
        /*071c*/ 	.word	0x0000edd0


	//   ....[118]....
        /*0720*/ 	.word	0x0000ee40


	//   ....[119]....
        /*0724*/ 	.word	0x0000ee50


	//   ....[120]....
        /*0728*/ 	.word	0x0000eec0


	//   ....[121]....
        /*072c*/ 	.word	0x0000eed0


	//   ....[122]....
        /*0730*/ 	.word	0x0000ef40


	//   ....[123]....
        /*0734*/ 	.word	0x0000ef50


	//   ....[124]....
        /*0738*/ 	.word	0x0000efc0


	//   ....[125]....
        /*073c*/ 	.word	0x0000efd0


	//   ....[126]....
        /*0740*/ 	.word	0x0000efe0


	//   ....[127]....
        /*0744*/ 	.word	0x0000f590


	//   ....[128]....
        /*0748*/ 	.word	0x0000f5d0


	//   ....[129]....
        /*074c*/ 	.word	0x0000f610


	//   ....[130]....
        /*0750*/ 	.word	0x0000f630


	//   ....[131]....
        /*0754*/ 	.word	0x0000f640


	//   ....[132]....
        /*0758*/ 	.word	0x0000f660


	//   ....[133]....
        /*075c*/ 	.word	0x0000f6d0


	//   ....[134]....
        /*0760*/ 	.word	0x0000f6f0


	//   ....[135]....
        /*0764*/ 	.word	0x0000f750


	//   ....[136]....
        /*0768*/ 	.word	0x0000f770


	//   ....[137]....
        /*076c*/ 	.word	0x0000f7d0


	//   ....[138]....
        /*0770*/ 	.word	0x0000f7f0


	//   ....[139]....
        /*0774*/ 	.word	0x0000f850


	//   ....[140]....
        /*0778*/ 	.word	0x0000f870


	//   ....[141]....
        /*077c*/ 	.word	0x0000f8c0


	//   ....[142]....
        /*0780*/ 	.word	0x0000f8e0


	//   ....[143]....
        /*0784*/ 	.word	0x0000fce0


	//   ....[144]....
        /*0788*/ 	.word	0x0000fd30


	//   ....[145]....
        /*078c*/ 	.word	0x0000fd60


	//   ....[146]....
        /*0790*/ 	.word	0x0000fd70


	//   ....[147]....
        /*0794*/ 	.word	0x0000fda0


	//   ....[148]....
        /*0798*/ 	.word	0x0000fdd0


	//   ....[149]....
        /*079c*/ 	.word	0x0000fe00


	//   ....[150]....
        /*07a0*/ 	.word	0x0000fe30


	//   ....[151]....
        /*07a4*/ 	.word	0x0000ffb0


	//   ....[152]....
        /*07a8*/ 	.word	0x0000ffe0


	//   ....[153]....
        /*07ac*/ 	.word	0x00010010


	//   ....[154]....
        /*07b0*/ 	.word	0x00010040


	//   ....[155]....
        /*07b4*/ 	.word	0x00010070


	//   ....[156]....
        /*07b8*/ 	.word	0x000100a0


	//   ....[157]....
        /*07bc*/ 	.word	0x00010160


	//   ....[158]....
        /*07c0*/ 	.word	0x00010180


	//   ....[159]....
        /*07c4*/ 	.word	0x000101f0


	//   ....[160]....
        /*07c8*/ 	.word	0x00010890


	//   ....[161]....
        /*07cc*/ 	.word	0x00010e30


	//   ....[162]....
        /*07d0*/ 	.word	0x00010f20


	//   ....[163]....
        /*07d4*/ 	.word	0x00010fc0


	//   ....[164]....
        /*07d8*/ 	.word	0x00011020


	//   ....[165]....
        /*07dc*/ 	.word	0x00011120


	//   ....[166]....
        /*07e0*/ 	.word	0x00011190


	//   ....[167]....
        /*07e4*/ 	.word	0x00011290


	//   ....[168]....
        /*07e8*/ 	.word	0x00011300


	//   ....[169]....
        /*07ec*/ 	.word	0x00011400


	//   ....[170]....
        /*07f0*/ 	.word	0x00011470


	//   ....[171]....
        /*07f4*/ 	.word	0x00011570


	//   ....[172]....
        /*07f8*/ 	.word	0x000115e0


	//   ....[173]....
        /*07fc*/ 	.word	0x000116e0


	//   ....[174]....
        /*0800*/ 	.word	0x00011750


	//   ....[175]....
        /*0804*/ 	.word	0x00011850


	//   ....[176]....
        /*0808*/ 	.word	0x000118c0


	//   ....[177]....
        /*080c*/ 	.word	0x00011960


	//   ....[178]....
        /*0810*/ 	.word	0x00011a60


	//   ....[179]....
        /*0814*/ 	.word	0x00011ad0


	//   ....[180]....
        /*0818*/ 	.word	0x00011b50


	//   ....[181]....
        /*081c*/ 	.word	0x00011c10


	//   ....[182]....
        /*0820*/ 	.word	0x00011c90


	//   ....[183]....
        /*0824*/ 	.word	0x00011d60


	//   ....[184]....
        /*0828*/ 	.word	0x00011de0


	//   ....[185]....
        /*082c*/ 	.word	0x00011eb0


	//   ....[186]....
        /*0830*/ 	.word	0x00011f30


	//   ....[187]....
        /*0834*/ 	.word	0x00012000


	//   ....[188]....
        /*0838*/ 	.word	0x00012080


	//   ....[189]....
        /*083c*/ 	.word	0x00012150


	//   ....[190]....
        /*0840*/ 	.word	0x000121d0


	//   ....[191]....
        /*0844*/ 	.word	0x00012290


	//   ....[192]....
        /*0848*/ 	.word	0x00012310


	//   ....[193]....
        /*084c*/ 	.word	0x000123c0


	//   ....[194]....
        /*0850*/ 	.word	0x000124f0


	//   ....[195]....
        /*0854*/ 	.word	0x00012590


	//   ....[196]....
        /*0858*/ 	.word	0x00012600


	//   ....[197]....
        /*085c*/ 	.word	0x000126c0


	//   ....[198]....
        /*0860*/ 	.word	0x00012720


	//   ....[199]....
        /*0864*/ 	.word	0x000127e0


	//   ....[200]....
        /*0868*/ 	.word	0x00012840


	//   ....[201]....
        /*086c*/ 	.word	0x00012900


	//   ....[202]....
        /*0870*/ 	.word	0x00012960


	//   ....[203]....
        /*0874*/ 	.word	0x00012a20


	//   ....[204]....
        /*0878*/ 	.word	0x00012a80


	//   ....[205]....
        /*087c*/ 	.word	0x00012b40


	//   ....[206]....
        /*0880*/ 	.word	0x00012ba0


	//   ....[207]....
        /*0884*/ 	.word	0x00012c60


	//   ....[208]....
        /*0888*/ 	.word	0x00012cc0


	//   ....[209]....
        /*088c*/ 	.word	0x00012d80


	//   ....[210]....
        /*0890*/ 	.word	0x00012e70


	//   ....[211]....
        /*0894*/ 	.word	0x00012f10


	//   ....[212]....
        /*0898*/ 	.word	0x00012f70


	//   ....[213]....
        /*089c*/ 	.word	0x00013050


	//   ....[214]....
        /*08a0*/ 	.word	0x000130b0


	//   ....[215]....
        /*08a4*/ 	.word	0x00013190


	//   ....[216]....
        /*08a8*/ 	.word	0x000131f0


	//   ....[217]....
        /*08ac*/ 	.word	0x000132d0


	//   ....[218]....
        /*08b0*/ 	.word	0x00013330


	//   ....[219]....
        /*08b4*/ 	.word	0x00013410


	//   ....[220]....
        /*08b8*/ 	.word	0x00013470


	//   ....[221]....
        /*08bc*/ 	.word	0x00013550


	//   ....[222]....
        /*08c0*/ 	.word	0x000135b0


	//   ....[223]....
        /*08c4*/ 	.word	0x00013690


	//   ....[224]....
        /*08c8*/ 	.word	0x000136f0


	//   ....[225]....
        /*08cc*/ 	.word	0x000137c0


	//   ....[226]....
        /*08d0*/ 	.word	0x000138e0


	//   ....[227]....
        /*08d4*/ 	.word	0x00013980


	//   ....[228]....
        /*08d8*/ 	.word	0x00013a40


	//   ....[229]....
        /*08dc*/ 	.word	0x00013b10


	//   ....[230]....
        /*08e0*/ 	.word	0x00013b70


	//   ....[231]....
        /*08e4*/ 	.word	0x00013c50


	//   ....[232]....
        /*08e8*/ 	.word	0x00013cb0


	//   ....[233]....
        /*08ec*/ 	.word	0x00013d80


	//   ....[234]....
        /*08f0*/ 	.word	0x00013de0


	//   ....[235]....
        /*08f4*/ 	.word	0x00013eb0


	//   ....[236]....
        /*08f8*/ 	.word	0x00013f10


	//   ....[237]....
        /*08fc*/ 	.word	0x00013ff0


	//   ....[238]....
        /*0900*/ 	.word	0x00014050


	//   ....[239]....
        /*0904*/ 	.word	0x00014120


	//   ....[240]....
        /*0908*/ 	.word	0x00014180


	//   ....[241]....
        /*090c*/ 	.word	0x00014240


	//   ....[242]....
        /*0910*/ 	.word	0x000142d0


	//   ....[243]....
        /*0914*/ 	.word	0x00014370


	//   ....[244]....
        /*0918*/ 	.word	0x00014490


	//   ....[245]....
        /*091c*/ 	.word	0x00014500


	//   ....[246]....
        /*0920*/ 	.word	0x00014570


	//   ....[247]....
        /*0924*/ 	.word	0x000145e0


	//   ....[248]....
        /*0928*/ 	.word	0x00014650


	//   ....[249]....
        /*092c*/ 	.word	0x000146d0


	//   ....[250]....
        /*0930*/ 	.word	0x00014760


	//   ....[251]....
        /*0934*/ 	.word	0x000147f0


	//   ....[252]....
        /*0938*/ 	.word	0x00014860


	//   ....[253]....
        /*093c*/ 	.word	0x000148d0


	//   ....[254]....
        /*0940*/ 	.word	0x00014940


	//   ....[255]....
        /*0944*/ 	.word	0x000149c0


	//   ....[0]....
        /*0948*/ 	.word	0x00014a30


	//   ....[1]....
        /*094c*/ 	.word	0x00014ad0


	//   ....[2]....
        /*0950*/ 	.word	0x00014b60


	//   ....[3]....
        /*0954*/ 	.word	0x00014c80


	//----- nvinfo : EIATTR_REG_RECONFIG
	.align		4
.L_284:
        /*0958*/ 	.byte	0x01, 0x54
	.zero		2


	//----- nvinfo : EIATTR_SYSCALL_OFFSETS
	.align		4
        /*095c*/ 	.byte	0x04, 0x46
        /*095e*/ 	.short	(.L_286 - .L_285)


	//   ....[0]....
.L_285:
        /*0960*/ 	.word	0x00001750


	//   ....[1]....
        /*0964*/ 	.word	0x0000c630


	//   ....[2]....
        /*0968*/ 	.word	0x0000c780


	//   ....[3]....
        /*096c*/ 	.word	0x0000c870


	//   ....[4]....
        /*0970*/ 	.word	0x0000d800


	//----- nvinfo : EIATTR_MBARRIER_INSTR_OFFSETS
	.align		4
.L_286:
        /*0974*/ 	.byte	0x04, 0x39
        /*0976*/ 	.short	(.L_288 - .L_287)


	//   ....[0]....
.L_287:
        /*0978*/ 	.word	0x00000180
        /*097c*/ 	.word	0x000000ff
        /*0980*/ 	.word	0x00028800
        /*0984*/ 	.short	0x0100
        /*0986*/ 	.byte	0x08
	.zero		1


	//   ....[1]....
        /*0988*/ 	.word	0x00000190
        /*098c*/ 	.word	0x000000ff
        /*0990*/ 	.word	0x00028820
        /*0994*/ 	.short	0x0100
        /*0996*/ 	.byte	0x08
	.zero		1


	//   ....[2]....
        /*0998*/ 	.word	0x00000280
        /*099c*/ 	.word	0x000000ff
        /*09a0*/ 	.word	0x00028830
        /*09a4*/ 	.short	0x0100
        /*09a6*/ 	.byte	0x08
	.zero		1


	//   ....[3]....
        /*09a8*/ 	.word	0x00000290
        /*09ac*/ 	.word	0x000000ff
        /*09b0*/ 	.word	0x00028840
        /*09b4*/ 	.short	0x0100
        /*09b6*/ 	.byte	0x08
	.zero		1


	//   ....[4]....
        /*09b8*/ 	.word	0x000002a0
        /*09bc*/ 	.word	0x000000ff
        /*09c0*/ 	.word	0x00028838
        /*09c4*/ 	.short	0x0100
        /*09c6*/ 	.byte	0x08
	.zero		1


	//   ....[5]....
        /*09c8*/ 	.word	0x000002b0
        /*09cc*/ 	.word	0x000000ff
        /*09d0*/ 	.word	0x00028848
        /*09d4*/ 	.short	0x0100
        /*09d6*/ 	.byte	0x08
	.zero		1


	//   ....[6]....
        /*09d8*/ 	.word	0x000003e0
        /*09dc*/ 	.word	0x000000ff
        /*09e0*/ 	.word	0x00028850
        /*09e4*/ 	.short	0x0100
        /*09e6*/ 	.byte	0x08
	.zero		1


	//   ....[7]....
        /*09e8*/ 	.word	0x000003f0
        /*09ec*/ 	.word	0x000000ff
        /*09f0*/ 	.word	0x00028860
        /*09f4*/ 	.short	0x0100
        /*09f6*/ 	.byte	0x08
	.zero		1


	//   ....[8]....
        /*09f8*/ 	.word	0x00000400
        /*09fc*/ 	.word	0x000000ff
        /*0a00*/ 	.word	0x00028858
        /*0a04*/ 	.short	0x0100
        /*0a06*/ 	.byte	0x08
	.zero		1


	//   ....[9]....
        /*0a08*/ 	.word	0x00000410
        /*0a0c*/ 	.word	0x000000ff
        /*0a10*/ 	.word	0x00028868
        /*0a14*/ 	.short	0x0100
        /*0a16*/ 	.byte	0x08
	.zero		1


	//   ....[10]....
        /*0a18*/ 	.word	0x00000500
        /*0a1c*/ 	.word	0x000000ff
        /*0a20*/ 	.word	0x00028870
        /*0a24*/ 	.short	0x0100
        /*0a26*/ 	.byte	0x06
	.zero		1


	//   ....[11]....
        /*0a28*/ 	.word	0x00000510
        /*0a2c*/ 	.word	0x000000ff
        /*0a30*/ 	.word	0x00028880
        /*0a34*/ 	.short	0x0100
        /*0a36*/ 	.byte	0x06
	.zero		1


	//   ....[12]....
        /*0a38*/ 	.word	0x00000520
        /*0a3c*/ 	.word	0x000000ff
        /*0a40*/ 	.word	0x00028878
        /*0a44*/ 	.short	0x0100
        /*0a46*/ 	.byte	0x06
	.zero		1


	//   ....[13]....
        /*0a48*/ 	.word	0x00000530
        /*0a4c*/ 	.word	0x000000ff
        /*0a50*/ 	.word	0x00028888
        /*0a54*/ 	.short	0x0100
        /*0a56*/ 	.byte	0x06
	.zero		1


	//   ....[14]....
        /*0a58*/ 	.word	0x00000660
        /*0a5c*/ 	.word	0x000000ff
        /*0a60*/ 	.word	0x00028890
        /*0a64*/ 	.short	0x0100
        /*0a66*/ 	.byte	0x08
	.zero		1


	//   ....[15]....
        /*0a68*/ 	.word	0x00000670
        /*0a6c*/ 	.word	0x000000ff
        /*0a70*/ 	.word	0x000288a0
        /*0a74*/ 	.short	0x0100
        /*0a76*/ 	.byte	0x08
	.zero		1


	//   ....[16]....
        /*0a78*/ 	.word	0x00000680
        /*0a7c*/ 	.word	0x000000ff
        /*0a80*/ 	.word	0x00028898
        /*0a84*/ 	.short	0x0100
        /*0a86*/ 	.byte	0x08
	.zero		1


	//   ....[17]....
        /*0a88*/ 	.word	0x00000690
        /*0a8c*/ 	.word	0x000000ff
        /*0a90*/ 	.word	0x000288a8
        /*0a94*/ 	.short	0x0100
        /*0a96*/ 	.byte	0x08
	.zero		1


	//   ....[18]....
        /*0a98*/ 	.word	0x000007d0
        /*0a9c*/ 	.word	0x000000ff
        /*0aa0*/ 	.word	0x000288b0
        /*0aa4*/ 	.short	0x0100
        /*0aa6*/ 	.byte	0x08
	.zero		1


	//   ....[19]....
        /*0aa8*/ 	.word	0x000007e0
        /*0aac*/ 	.word	0x000000ff
        /*0ab0*/ 	.word	0x000288c0
        /*0ab4*/ 	.short	0x0100
        /*0ab6*/ 	.byte	0x08
	.zero		1


	//   ....[20]....
        /*0ab8*/ 	.word	0x000007f0
        /*0abc*/ 	.word	0x000000ff
        /*0ac0*/ 	.word	0x000288b8
        /*0ac4*/ 	.short	0x0100
        /*0ac6*/ 	.byte	0x08
	.zero		1


	//   ....[21]....
        /*0ac8*/ 	.word	0x00000800
        /*0acc*/ 	.word	0x000000ff
        /*0ad0*/ 	.word	0x000288c8
        /*0ad4*/ 	.short	0x0100
        /*0ad6*/ 	.byte	0x08
	.zero		1


	//   ....[22]....
        /*0ad8*/ 	.word	0x000017d0
        /*0adc*/ 	.word	0x000000ff
        /*0ae0*/ 	.word	0x00028800
        /*0ae4*/ 	.short	0x010a
        /*0ae6*/ 	.byte	0x29
	.zero		1


	//   ....[23]....
        /*0ae8*/ 	.word	0x00001850
        /*0aec*/ 	.word	0x00000003
        /*0af0*/ 	.word	0x00028830
        /*0af4*/ 	.short	0x010a
        /*0af6*/ 	.byte	0x3f
	.zero		1


	//   ....[24]....
        /*0af8*/ 	.word	0x00001890
        /*0afc*/ 	.word	0x00000003
        /*0b00*/ 	.word	0x00028830
        /*0b04*/ 	.short	0x010a
        /*0b06*/ 	.byte	0x3f
	.zero		1


	//   ....[25]....
        /*0b08*/ 	.word	0x00002760
        /*0b0c*/ 	.word	0x000000ff
        /*0b10*/ 	.word	0x00000000
        /*0b14*/ 	.short	0x0101
        /*0b16*/ 	.byte	0x06
	.zero		1


	//   ....[26]....
        /*0b18*/ 	.word	0x00003d10
        /*0b1c*/ 	.word	0x000000ff
        /*0b20*/ 	.word	0x00028830
        /*0b24*/ 	.short	0x010a
        /*0b26*/ 	.byte	0x06
	.zero		1


	//   ....[27]....
        /*0b28*/ 	.word	0x00003d50
        /*0b2c*/ 	.word	0x000000ff
        /*0b30*/ 	.word	0x00028830
        /*0b34*/ 	.short	0x010a
        /*0b36*/ 	.byte	0x06
	.zero		1


	//   ....[28]....
        /*0b38*/ 	.word	0x000040a0
        /*0b3c*/ 	.word	0x000000ff
        /*0b40*/ 	.word	0x00028850
        /*0b44*/ 	.short	0x010a
        /*0b46*/ 	.byte	0x06
	.zero		1


	//   ....[29]....
        /*0b48*/ 	.word	0x000040e0
        /*0b4c*/ 	.word	0x000000ff
        /*0b50*/ 	.word	0x00028850
        /*0b54*/ 	.short	0x010a
        /*0b56*/ 	.byte	0x06
	.zero		1


	//   ....[30]....
        /*0b58*/ 	.word	0x00004550
        /*0b5c*/ 	.word	0x000000ff
        /*0b60*/ 	.word	0x00000000
        /*0b64*/ 	.short	0x0101
        /*0b66*/ 	.byte	0x06
	.zero		1


	//   ....[31]....
        /*0b68*/ 	.word	0x00006030
        /*0b6c*/ 	.word	0x000000ff
        /*0b70*/ 	.word	0x00000000
        /*0b74*/ 	.short	0x0101
        /*0b76*/ 	.byte	0x06
	.zero		1


	//   ....[32]....
        /*0b78*/ 	.word	0x00006700
        /*0b7c*/ 	.word	0x000000ff
        /*0b80*/ 	.word	0x00028830
        /*0b84*/ 	.short	0x010a
        /*0b86*/ 	.byte	0x06
	.zero		1


	//   ....[33]....
        /*0b88*/ 	.word	0x00006740
        /*0b8c*/ 	.word	0x000000ff
        /*0b90*/ 	.word	0x00028830
        /*0b94*/ 	.short	0x010a
        /*0b96*/ 	.byte	0x06
	.zero		1


	//   ....[34]....
        /*0b98*/ 	.word	0x00006a60
        /*0b9c*/ 	.word	0x000000ff
        /*0ba0*/ 	.word	0x00028850
        /*0ba4*/ 	.short	0x010a
        /*0ba6*/ 	.byte	0x06
	.zero		1


	//   ....[35]....
        /*0ba8*/ 	.word	0x00006aa0
        /*0bac*/ 	.word	0x000000ff
        /*0bb0*/ 	.word	0x00028850
        /*0bb4*/ 	.short	0x010a
        /*0bb6*/ 	.byte	0x06
	.zero		1


	//   ....[36]....
        /*0bb8*/ 	.word	0x00006ea0
        /*0bbc*/ 	.word	0x000000ff
        /*0bc0*/ 	.word	0x00000000
        /*0bc4*/ 	.short	0x0101
        /*0bc6*/ 	.byte	0x06
	.zero		1


	//   ....[37]....
        /*0bc8*/ 	.word	0x00008050
        /*0bcc*/ 	.word	0x000000ff
        /*0bd0*/ 	.word	0x00000000
        /*0bd4*/ 	.short	0x0101
        /*0bd6*/ 	.byte	0x06
	.zero		1


	//   ....[38]....
        /*0bd8*/ 	.word	0x00008660
        /*0bdc*/ 	.word	0x000000ff
        /*0be0*/ 	.word	0x00028850
        /*0be4*/ 	.short	0x010a
        /*0be6*/ 	.byte	0x05
	.zero		1


	//   ....[39]....
        /*0be8*/ 	.word	0x000086a0
        /*0bec*/ 	.word	0x000000ff
        /*0bf0*/ 	.word	0x00028850
        /*0bf4*/ 	.short	0x010a
        /*0bf6*/ 	.byte	0x05
	.zero		1


	//   ....[40]....
        /*0bf8*/ 	.word	0x00008c10
        /*0bfc*/ 	.word	0x000000ff
        /*0c00*/ 	.word	0x00000000
        /*0c04*/ 	.short	0x0101
        /*0c06*/ 	.byte	0x04
	.zero		1


	//   ....[41]....
        /*0c08*/ 	.word	0x0000a1c0
        /*0c0c*/ 	.word	0x00000000
        /*0c10*/ 	.word	0x00000000
        /*0c14*/ 	.short	0x0101
        /*0c16*/ 	.byte	0x3f
	.zero		1


	//   ....[42]....
        /*0c18*/ 	.word	0x0000cd80
        /*0c1c*/ 	.word	0x00000007
        /*0c20*/ 	.word	0x00028840
        /*0c24*/ 	.short	0x010a
        /*0c26*/ 	.byte	0x3f
	.zero		1


	//   ....[43]....
        /*0c28*/ 	.word	0x0000d500
        /*0c2c*/ 	.word	0x00000007
        /*0c30*/ 	.word	0x00028830
        /*0c34*/ 	.short	0x0107
        /*0c36*/ 	.byte	0x3f
	.zero		1


	//   ....[44]....
        /*0c38*/ 	.word	0x0000d5d0
        /*0c3c*/ 	.word	0x00000007
        /*0c40*/ 	.word	0x00028830
        /*0c44*/ 	.short	0x0101
        /*0c46*/ 	.byte	0x3f
	.zero		1


	//   ....[45]....
        /*0c48*/ 	.word	0x0000e0f0
        /*0c4c*/ 	.word	0x00000016
        /*0c50*/ 	.word	0x00028800
        /*0c54*/ 	.short	0x0107
        /*0c56*/ 	.byte	0x3f
	.zero		1


	//   ....[46]....
        /*0c58*/ 	.word	0x0000e200
        /*0c5c*/ 	.word	0x00000016
        /*0c60*/ 	.word	0x00028800
        /*0c64*/ 	.short	0x0101
        /*0c66*/ 	.byte	0x3f
	.zero		1


	//   ....[47]....
        /*0c68*/ 	.word	0x0000e220
        /*0c6c*/ 	.word	0x00000016
        /*0c70*/ 	.word	0x00028820
        /*0c74*/ 	.short	0x010a
        /*0c76*/ 	.byte	0x3f
	.zero		1


	//   ....[48]....
        /*0c78*/ 	.word	0x0000e5b0
        /*0c7c*/ 	.word	0x00000006
        /*0c80*/ 	.word	0x00028840
        /*0c84*/ 	.short	0x010a
        /*0c86*/ 	.byte	0x3f
	.zero		1


	//   ....[49]....
        /*0c88*/ 	.word	0x0000ead0
        /*0c8c*/ 	.word	0x00000006
        /*0c90*/ 	.word	0x00028830
        /*0c94*/ 	.short	0x0107
        /*0c96*/ 	.byte	0x3f
	.zero		1


	//   ....[50]....
        /*0c98*/ 	.word	0x0000eb90
        /*0c9c*/ 	.word	0x00000006
        /*0ca0*/ 	.word	0x00028830
        /*0ca4*/ 	.short	0x0101
        /*0ca6*/ 	.byte	0x3f
	.zero		1


	//   ....[51]....
        /*0ca8*/ 	.word	0x0000ec00
        /*0cac*/ 	.word	0x00000006
        /*0cb0*/ 	.word	0x00028860
        /*0cb4*/ 	.short	0x010a
        /*0cb6*/ 	.byte	0x3f
	.zero		1


	//   ....[52]....
        /*0cb8*/ 	.word	0x0000f180
        /*0cbc*/ 	.word	0x00000006
        /*0cc0*/ 	.word	0x00028850
        /*0cc4*/ 	.short	0x0107
        /*0cc6*/ 	.byte	0x3f
	.zero		1


	//   ....[53]....
        /*0cc8*/ 	.word	0x0000f2e0
        /*0ccc*/ 	.word	0x00000006
        /*0cd0*/ 	.word	0x00028850
        /*0cd4*/ 	.short	0x0101
        /*0cd6*/ 	.byte	0x3f
	.zero		1


	//   ....[54]....
        /*0cd8*/ 	.word	0x0000f4f0
        /*0cdc*/ 	.word	0x00000000
        /*0ce0*/ 	.word	0x00028860
        /*0ce4*/ 	.short	0x010a
        /*0ce6*/ 	.byte	0x3f
	.zero		1


	//   ....[55]....
        /*0ce8*/ 	.word	0x0000fa20
        /*0cec*/ 	.word	0x00000000
        /*0cf0*/ 	.word	0x00028850
        /*0cf4*/ 	.short	0x0107
        /*0cf6*/ 	.byte	0x3f
	.zero		1


	//   ....[56]....
        /*0cf8*/ 	.word	0x0000fae0
        /*0cfc*/ 	.word	0x00000000
        /*0d00*/ 	.word	0x00028850
        /*0d04*/ 	.short	0x0101
        /*0d06*/ 	.byte	0x3f
	.zero		1


	//   ....[57]....
        /*0d08*/ 	.word	0x00010810
        /*0d0c*/ 	.word	0x00000004
        /*0d10*/ 	.word	0x00028820
        /*0d14*/ 	.short	0x010a
        /*0d16*/ 	.byte	0x3f
	.zero		1


	//   ....[58]....
        /*0d18*/ 	.word	0x00010990
        /*0d1c*/ 	.word	0x00000005
        /*0d20*/ 	.word	0x00028840
        /*0d24*/ 	.short	0x010a
        /*0d26*/ 	.byte	0x3f
	.zero		1


	//   ....[59]....
        /*0d28*/ 	.word	0x00010a30
        /*0d2c*/ 	.word	0x00000019
        /*0d30*/ 	.word	0x00028840
        /*0d34*/ 	.short	0x010a
        /*0d36*/ 	.byte	0x3f
	.zero		1


	//   ....[60]....
        /*0d38*/ 	.word	0x00010a70
        /*0d3c*/ 	.word	0x00000005
        /*0d40*/ 	.word	0x00028860
        /*0d44*/ 	.short	0x010a
        /*0d46*/ 	.byte	0x3f
	.zero		1


	//   ....[61]....
        /*0d48*/ 	.word	0x00010ab0
        /*0d4c*/ 	.word	0x00000019
        /*0d50*/ 	.word	0x00028860
        /*0d54*/ 	.short	0x010a
        /*0d56*/ 	.byte	0x3f
	.zero		1


	//   ....[62]....
        /*0d58*/ 	.word	0x00010b20
        /*0d5c*/ 	.word	0x00000003
        /*0d60*/ 	.word	0x00028800
        /*0d64*/ 	.short	0x010a
        /*0d66*/ 	.byte	0x3f
	.zero		1


	//   ....[63]....
        /*0d68*/ 	.word	0x00010b70
        /*0d6c*/ 	.word	0x00000003
        /*0d70*/ 	.word	0x00028830
        /*0d74*/ 	.short	0x010a
        /*0d76*/ 	.byte	0x3f
	.zero		1


	//   ....[64]....
        /*0d78*/ 	.word	0x00010bd0
        /*0d7c*/ 	.word	0x00000005
        /*0d80*/ 	.word	0x00028830
        /*0d84*/ 	.short	0x010a
        /*0d86*/ 	.byte	0x3f
	.zero		1


	//   ....[65]....
        /*0d88*/ 	.word	0x00010c30
        /*0d8c*/ 	.word	0x00000005
        /*0d90*/ 	.word	0x00028850
        /*0d94*/ 	.short	0x010a
        /*0d96*/ 	.byte	0x3f
	.zero		1


	//   ....[66]....
        /*0d98*/ 	.word	0x00010c90
        /*0d9c*/ 	.word	0x00000005
        /*0da0*/ 	.word	0x00028830
        /*0da4*/ 	.short	0x010a
        /*0da6*/ 	.byte	0x3f
	.zero		1


	//   ....[67]....
        /*0da8*/ 	.word	0x00010cf0
        /*0dac*/ 	.word	0x00000005
        /*0db0*/ 	.word	0x00028850
        /*0db4*/ 	.short	0x010a
        /*0db6*/ 	.byte	0x3f
	.zero		1


	//   ....[68]....
        /*0db8*/ 	.word	0x00010d50
        /*0dbc*/ 	.word	0x00000009
        /*0dc0*/ 	.word	0x00028850
        /*0dc4*/ 	.short	0x010a
        /*0dc6*/ 	.byte	0x3f
	.zero		1


	//   ....[69]....
        /*0dc8*/ 	.word	0x00010e70
        /*0dcc*/ 	.word	0x00000007
        /*0dd0*/ 	.word	0x00028840
        /*0dd4*/ 	.short	0x010a
        /*0dd6*/ 	.byte	0x3f
	.zero		1


	//   ....[70]....
        /*0dd8*/ 	.word	0x000123f0
        /*0ddc*/ 	.word	0x00000016
        /*0de0*/ 	.word	0x00028820
        /*0de4*/ 	.short	0x010a
        /*0de6*/ 	.byte	0x3f
	.zero		1


	//   ....[71]....
        /*0de8*/ 	.word	0x00012440
        /*0dec*/ 	.word	0x00000006
        /*0df0*/ 	.word	0x00028840
        /*0df4*/ 	.short	0x010a
        /*0df6*/ 	.byte	0x3f
	.zero		1


	//   ....[72]....
        /*0df8*/ 	.word	0x00012dc0
        /*0dfc*/ 	.word	0x00000006
        /*0e00*/ 	.word	0x00028860
        /*0e04*/ 	.short	0x010a
        /*0e06*/ 	.byte	0x3f
	.zero		1


	//   ....[73]....
        /*0e08*/ 	.word	0x00013830
        /*0e0c*/ 	.word	0x00000000
        /*0e10*/ 	.word	0x00028860
        /*0e14*/ 	.short	0x010a
        /*0e16*/ 	.byte	0x3f
	.zero		1


	//   ....[74]....
        /*0e18*/ 	.word	0x00014ba0
        /*0e1c*/ 	.word	0x00000004
        /*0e20*/ 	.word	0x00028820
        /*0e24*/ 	.short	0x010a
        /*0e26*/ 	.byte	0x3f
	.zero		1


	//   ....[75]....
        /*0e28*/ 	.word	0x00014d40
        /*0e2c*/ 	.word	0x00000005
        /*0e30*/ 	.word	0x00028840
        /*0e34*/ 	.short	0x010a
        /*0e36*/ 	.byte	0x3f
	.zero		1


	//   ....[76]....
        /*0e38*/ 	.word	0x00014d90
        /*0e3c*/ 	.word	0x00000019
        /*0e40*/ 	.word	0x00028840
        /*0e44*/ 	.short	0x010a
        /*0e46*/ 	.byte	0x3f
	.zero		1


	//   ....[77]....
        /*0e48*/ 	.word	0x00014de0
        /*0e4c*/ 	.word	0x00000005
        /*0e50*/ 	.word	0x00028860
        /*0e54*/ 	.short	0x010a
        /*0e56*/ 	.byte	0x3f
	.zero		1


	//----- nvinfo : EIATTR_NUM_MBARRIERS
	.align		4
.L_288:
        /*0e58*/ 	.byte	0x03, 0x38
        /*0e5a*/ 	.short	0x0016


	//----- nvinfo : EIATTR_EXIT_INSTR_OFFSETS
	.align		4
        /*0e5c*/ 	.byte	0x04, 0x1c
        /*0e5e*/ 	.short	(.L_290 - .L_289)


	//   ....[0]....
.L_289:
        /*0e60*/ 	.word	0x000009b0


	//   ....[1]....
        /*0e64*/ 	.word	0x0000b100


	//   ....[2]....
        /*0e68*/ 	.word	0x00010b00


	//----- nvinfo : EIATTR_MAX_THREADS
	.align		4
.L_290:
        /*0e6c*/ 	.byte	0x04, 0x05
        /*0e6e*/ 	.short	(.L_292 - .L_291)
.L_291:
        /*0e70*/ 	.word	0x00000180
        /*0e74*/ 	.word	0x00000001
        /*0e78*/ 	.word	0x00000001


	//----- nvinfo : EIATTR_CRS_STACK_SIZE
	.align		4
.L_292:
        /*0e7c*/ 	.byte	0x04, 0x1e
        /*0e7e*/ 	.short	(.L_294 - .L_293)
.L_293:
        /*0e80*/ 	.word	0x00000000


	//----- nvinfo : EIATTR_CBANK_PARAM_SIZE
	.align		4
.L_294:
        /*0e84*/ 	.byte	0x03, 0x19
        /*0e86*/ 	.short	0x0af0


	//----- nvinfo : EIATTR_PARAM_CBANK
	.align		4
        /*0e88*/ 	.byte	0x04, 0x0a
        /*0e8a*/ 	.short	(.L_296 - .L_295)
	.align		4
.L_295:
        /*0e8c*/ 	.word	index@(.nv.constant0._ZN7cutlass13device_kernelIN5flash11enable_sm90INS1_16FlashAttnFwdSm90INS1_25CollectiveMainloopFwdSm90ILi2EN4cute5tupleIJNS5_1CILi1EEES8_S8_EEENS6_IJNS7_ILi128EEESA_SA_EEELi128ENS_10bfloat16_tEfNS_4arch4Sm90ELb1ELb0ELb0ELb1ELb1ELb0ELb0ELb1ELb1ELb1ELb0ELb0EEENS1_21CollectiveEpilogueFwdISB_S9_SC_SE_Li256ELb1ELb1ELb0ELb0EEENS1_36VarlenDynamicPersistentTileSchedulerILi128ELi128ELi256ELi128ELb0ELb1ELb1ELb1ELb1ELb1EEEEEEEEEvNT_6ParamsE)
        /*0e90*/ 	.short	0x0210
        /*0e92*/ 	.short	0x0af0


	//----- nvinfo : EIATTR_SW_WAR
	.align		4
.L_296:
        /*0e94*/ 	.byte	0x04, 0x36
        /*0e96*/ 	.short	(.L_298 - .L_297)
.L_297:
        /*0e98*/ 	.word	0x00000008
.L_298:


//--------------------- .nv.info._ZN7cutlass13device_kernelIN5flash11enable_sm90INS1_16FlashAttnFwdSm90INS1_25CollectiveMainloopFwdSm90ILi2EN4cute5tupleIJNS5_1CILi1EEES8_S8_EEENS6_IJNS7_ILi128EEESA_SA_EEELi128ENS_10bfloat16_tEfNS_4arch4Sm90ELb1ELb0ELb0ELb1ELb1ELb1ELb0ELb1ELb1ELb1ELb0ELb0EEENS1_21CollectiveEpilogueFwdISB_S9_SC_SE_Li256ELb1ELb1ELb0ELb0EEENS1_36VarlenDynamicPersistentTileSchedulerILi128ELi128ELi256ELi128ELb0ELb1ELb1ELb1ELb1ELb1EEEEEEEEEvNT_6ParamsE --------------------------
	.section	.nv.info._ZN7cutlass13device_kernelIN5flash11enable_sm90INS1_16FlashAttnFwdSm90INS1_25CollectiveMainloopFwdSm90ILi2EN4cute5tupleIJNS5_1CILi1EEES8_S8_EEENS6_IJNS7_ILi128EEESA_SA_EEELi128ENS_10bfloat16_tEfNS_4arch4Sm90ELb1ELb0ELb0ELb1ELb1ELb1ELb0ELb1ELb1ELb1ELb0ELb0EEENS1_21CollectiveEpilogueFwdISB_S9_SC_SE_Li256ELb1ELb1ELb0ELb0EEENS1_36VarlenDynamicPersistentTileSchedulerILi128ELi128ELi256ELi128ELb0ELb1ELb1ELb1ELb1ELb1EEEEEEEEEvNT_6ParamsE,"",@"SHT_CUDA_INFO"
	.sectionflags	@""
	.align	4


	//----- nvinfo : EIATTR_CUDA_API_VERSION
	.align		4
        /*0000*/ 	.byte	0x04, 0x37
        /*0002*/ 	.short	(.L_300 - .L_299)
.L_299:
        /*0004*/ 	.word	0x00000082


	//----- nvinfo : EIATTR_KPARAM_INFO
	.align		4
.L_300:
        /*0008*/ 	.byte	0x04, 0x17
        /*000a*/ 	.short	(.L_302 - .L_301)
.L_301:
        /*000c*/ 	.word	0x00000000
        /*0010*/ 	.short	0x0000
        /*0012*/ 	.short	0x0070
        /*0014*/ 	.byte	0x00, 0xf0, 0x01, 0x2a


	//----- nvinfo : EIATTR_SPARSE_MMA_MASK
	.align		4
.L_302:
        /*0018*/ 	.byte	0x03, 0x50
        /*001a*/ 	.short	0x0000


	//----- nvinfo : EIATTR_MAXREG_COUNT
	.align		4
        /*001c*/ 	.byte	0x03, 0x1b
        /*001e*/ 	.short	0x00a8


	//----- nvinfo : EIATTR_NUM_BARRIERS
	.align		4
        /*0020*/ 	.byte	0x02, 0x4c
        /*0022*/ 	.byte	0x10
	.zero		1


	//----- nvinfo : EIATTR_EXTERNS
	.align		4
        /*0024*/ 	.byte	0x04, 0x0f
        /*0026*/ 	.short	(.L_304 - .L_303)


	//   ....[0]....
	.align		4
.L_303:
        /*0028*/ 	.word	index@(__assertfail)


	//----- nvinfo : EIATTR_ANNOTATIONS
	.align		4
.L_304:
        /*002c*/ 	.byte	0x04, 0x55
        /*002e*/ 	.short	(.L_306 - .L_305)


	//   ....[0]....
.L_305:
        /* <DEDUP_REMOVED lines=16> */


	//----- nvinfo : EIATTR_MERCURY_ISA_VERSION
	.align		4
.L_306:
        /*0118*/ 	.byte	0x03, 0x5f
        /*011a*/ 	.short	0x0101


	//----- nvinfo : EIATTR_UNUSED_LOAD_BYTE_OFFSET
	.align		4
        /*011c*/ 	.byte	0x04, 0x44
        /*011e*/ 	.short	(.L_308 - .L_307)


	//   ....[0]....
.L_307:
        /*0120*/ 	.word	0x00000a60
        /*0124*/ 	.word	0x0000fff0


	//   ....[1]....
        /*0128*/ 	.word	0x00016040
        /*012c*/ 	.word	0x0000fff0


	//----- nvinfo : EIATTR_INT_WARP_WIDE_INSTR_OFFSETS
	.align		4
.L_308:
        /*0130*/ 	.byte	0x04, 0x31
        /*0132*/ 	.short	(.L_310 - .L_309)


	//   ....[0]....
.L_309:
        /*0134*/ 	.word	0x00000130


	//   ....[1]....
        /*0138*/ 	.word	0x00000170


	//   ....[2]....
        /*013c*/ 	.word	0x000001e0


	//   ....[3]....
        /*0140*/ 	.word	0x0001a600


	//   ....[4]....
        /*0144*/ 	.word	0x0001a690


	//   ....[5]....
        /*0148*/ 	.word	0x0001d5a0


	//   ....[6]....
        /*014c*/ 	.word	0x0001d630


	//----- nvinfo : EIATTR_COOP_GROUP_MASK_REGIDS
	.align		4
.L_310:
        /*0150*/ 	.byte	0x04, 0x29
        /*0152*/ 	.short	(.L_312 - .L_311)


	//   ....[0]....
.L_311:
        /*0154*/ 	.word	0xffffffff


	//   ....[1]....
        /*0158*/ 	.word	0xffffffff


	//   ....[2]....
        /*015c*/ 	.word	0xffffffff


	//   ....[3]....
        /*0160*/ 	.word	0xffffffff


	//   ....[4]....
        /*0164*/ 	.word	0xffffffff


	//   ....[5]....
        /*0168*/ 	.word	0xffffffff


	//   ....[6]....
        /*016c*/ 	.word	0xffffffff


	//   ....[7]....
        /*0170*/ 	.word	0xffffffff


	//   ....[8]....
        /*0174*/ 	.word	0xffffffff


	//   ....[9]....
        /*0178*/ 	.word	0xffffffff


	//   ....[10]....
        /*017c*/ 	.word	0xffffffff


	//   ....[11]....
        /*0180*/ 	.word	0xffffffff


	//   ....[12]....
        /*0184*/ 	.word	0xffffffff


	//   ....[13]....
        /*0188*/ 	.word	0xffffffff


	//   ....[14]....
        /*018c*/ 	.word	0xffffffff


	//   ....[15]....
        /*0190*/ 	.word	0xffffffff


	//   ....[16]....
        /*0194*/ 	.word	0xffffffff


	//   ....[17]....
        /*0198*/ 	.word	0xffffffff


	//   ....[18]....
        /*019c*/ 	.word	0xffffffff


	//   ....[19]....
        /*01a0*/ 	.word	0xffffffff


	//   ....[20]....
        /*01a4*/ 	.word	0xffffffff


	//   ....[21]....
        /*01a8*/ 	.word	0xffffffff


	//   ....[22]....
        /*01ac*/ 	.word	0xffffffff


	//   ....[23]....
        /*01b0*/ 	.word	0xffffffff


	//   ....[24]....
        /*01b4*/ 	.word	0xffffffff


	//   ....[25]....
        /*01b8*/ 	.word	0xffffffff


	//   ....[26]....
        /*01bc*/ 	.word	0xffffffff


	//   ....[27]....
        /*01c0*/ 	.word	0xffffffff


	//   ....[28]....
        /*01c4*/ 	.word	0xffffffff


	//   ....[29]....
        /*01c8*/ 	.word	0xffffffff


	//   ....[30]....
        /*01cc*/ 	.word	0xffffffff


	//   ....[31]....
        /*01d0*/ 	.word	0xffffffff


	//   ....[32]....
        /*01d4*/ 	.word	0xffffffff


	//   ....[33]....
        /*01d8*/ 	.word	0xffffffff


	//   ....[34]....
        /*01dc*/ 	.word	0xffffffff


	//   ....[35]....
        /*01e0*/ 	.word	0xffffffff


	//   ....[36]....
        /*01e4*/ 	.word	0xffffffff


	//   ....[37]....
        /*01e8*/ 	.word	0xffffffff


	//   ....[38]....
        /*01ec*/ 	.word	0xffffffff


	//   ....[39]....
        /*01f0*/ 	.word	0xffffffff


	//   ....[40]....
        /*01f4*/ 	.word	0xffffffff


	//   ....[41]....
        /*01f8*/ 	.word	0xffffffff


	//   ....[42]....
        /*01fc*/ 	.word	0xffffffff


	//   ....[43]....
        /*0200*/ 	.word	0xffffffff


	//   ....[44]....
        /*0204*/ 	.word	0xffffffff


	//   ....[45]....
        /*0208*/ 	.word	0xffffffff


	//   ....[46]....
        /*020c*/ 	.word	0xffffffff


	//   ....[47]....
        /*0210*/ 	.word	0xffffffff


	//   ....[48]....
        /*0214*/ 	.word	0xffffffff


	//   ....[49]....
        /*0218*/ 	.word	0xffffffff


	//   ....[50]....
        /*021c*/ 	.word	0xffffffff


	//   ....[51]....
        /*0220*/ 	.word	0xffffffff


	//   ....[52]....
        /*0224*/ 	.word	0xffffffff


	//   ....[53]....
        /*0228*/ 	.word	0xffffffff


	//   ....[54]....
        /*022c*/ 	.word	0xffffffff


	//   ....[55]....
        /*0230*/ 	.word	0xffffffff


	//   ....[56]....
        /*0234*/ 	.word	0xffffffff


	//   ....[57]....
        /*0238*/ 	.word	0xffffffff


	//   ....[58]....
        /*023c*/ 	.word	0xffffffff


	//   ....[59]....
        /*0240*/ 	.word	0xffffffff


	//   ....[60]....
        /*0244*/ 	.word	0xffffffff


	//   ....[61]....
        /*0248*/ 	.word	0xffffffff


	//   ....[62]....
        /*024c*/ 	.word	0xffffffff


	//   ....[63]....
        /*0250*/ 	.word	0xffffffff


	//   ....[64]....
        /*0254*/ 	.word	0xffffffff


	//   ....[65]....
        /*0258*/ 	.word	0xffffffff


	//   ....[66]....
        /*025c*/ 	.word	0xffffffff


	//   ....[67]....
        /*0260*/ 	.word	0xffffffff


	//   ....[68]....
        /*0264*/ 	.word	0xffffffff


	//   ....[69]....
        /*0268*/ 	.word	0xffffffff


	//   ....[70]....
        /*026c*/ 	.word	0xffffffff


	//   ....[71]....
        /*0270*/ 	.word	0xffffffff


	//   ....[72]....
        /*0274*/ 	.word	0xffffffff


	//   ....[73]....
        /*0278*/ 	.word	0xffffffff


	//   ....[74]....
        /*027c*/ 	.word	0xffffffff


	//   ....[75]....
        /*0280*/ 	.word	0xffffffff


	//   ....[76]....
        /*0284*/ 	.word	0xffffffff


	//   ....[77]....
        /*0288*/ 	.word	0xffffffff


	//   ....[78]....
        /*028c*/ 	.word	0xffffffff


	//   ....[79]....
        /*0290*/ 	.word	0xffffffff


	//   ....[80]....
        /*0294*/ 	.word	0xffffffff


	//   ....[81]....
        /*0298*/ 	.word	0xffffffff


	//   ....[82]....
        /*029c*/ 	.word	0xffffffff


	//   ....[83]....
        /*02a0*/ 	.word	0xffffffff


	//   ....[84]....
        /*02a4*/ 	.word	0xffffffff


	//   ....[85]....
        /*02a8*/ 	.word	0xffffffff


	//   ....[86]....
        /*02ac*/ 	.word	0xffffffff


	//   ....[87]....
        /*02b0*/ 	.word	0xffffffff


	//   ....[88]....
        /*02b4*/ 	.word	0xffffffff


	//   ....[89]....
        /*02b8*/ 	.word	0xffffffff


	//   ....[90]....
        /*02bc*/ 	.word	0xffffffff


	//   ....[91]....
        /*02c0*/ 	.word	0xffffffff


	//   ....[92]....
        /*02c4*/ 	.word	0xffffffff


	//   ....[93]....
        /*02c8*/ 	.word	0xffffffff


	//   ....[94]....
        /*02cc*/ 	.word	0xffffffff


	//   ....[95]....
        /*02d0*/ 	.word	0xffffffff


	//   ....[96]....
        /*02d4*/ 	.word	0xffffffff


	//   ....[97]....
        /*02d8*/ 	.word	0xffffffff


	//   ....[98]....
        /*02dc*/ 	.word	0xffffffff


	//   ....[99]....
        /*02e0*/ 	.word	0xffffffff


	//   ....[100]....
        /*02e4*/ 	.word	0xffffffff


	//   ....[101]....
        /*02e8*/ 	.word	0xffffffff


	//   ....[102]....
        /*02ec*/ 	.word	0xffffffff


	//   ....[103]....
        /*02f0*/ 	.word	0xffffffff


	//   ....[104]....
        /*02f4*/ 	.word	0xffffffff


	//   ....[105]....
        /*02f8*/ 	.word	0xffffffff


	//   ....[106]....
        /*02fc*/ 	.word	0xffffffff


	//   ....[107]....
        /*0300*/ 	.word	0xffffffff


	//   ....[108]....
        /*0304*/ 	.word	0xffffffff


	//   ....[109]....
        /*0308*/ 	.word	0xffffffff


	//   ....[110]....
        /*030c*/ 	.word	0xffffffff


	//   ....[111]....
        /*0310*/ 	.word	0xffffffff


	//   ....[112]....
        /*0314*/ 	.word	0xffffffff


	//   ....[113]....
        /*0318*/ 	.word	0xffffffff


	//   ....[114]....
        /*031c*/ 	.word	0xffffffff


	//   ....[115]....
        /*0320*/ 	.word	0xffffffff


	//   ....[116]....
        /*0324*/ 	.word	0xffffffff


	//   ....[117]....
        /*0328*/ 	.word	0xffffffff


	//   ....[118]....
        /*032c*/ 	.word	0xffffffff


	//   ....[119]....
        /*0330*/ 	.word	0xffffffff


	//   ....[120]....
        /*0334*/ 	.word	0xffffffff


	//   ....[121]....
        /*0338*/ 	.word	0xffffffff


	//   ....[122]....
        /*033c*/ 	.word	0xffffffff


	//   ....[123]....
        /*0340*/ 	.word	0xffffffff


	//   ....[124]....
        /*0344*/ 	.word	0xffffffff


	//   ....[125]....
        /*0348*/ 	.word	0xffffffff


	//   ....[126]....
        /*034c*/ 	.word	0xffffffff


	//   ....[127]....
        /*0350*/ 	.word	0xffffffff


	//   ....[128]....
        /*0354*/ 	.word	0xffffffff


	//   ....[129]....
        /*0358*/ 	.word	0xffffffff


	//   ....[130]....
        /*035c*/ 	.word	0xffffffff


	//   ....[131]....
        /*0360*/ 	.word	0xffffffff


	//   ....[132]....
        /*0364*/ 	.word	0xffffffff


	//   ....[133]....
        /*0368*/ 	.word	0xffffffff


	//   ....[134]....
        /*036c*/ 	.word	0xffffffff


	//   ....[135]....
        /*0370*/ 	.word	0xffffffff


	//   ....[136]....
        /*0374*/ 	.word	0xffffffff


	//   ....[137]....
        /*0378*/ 	.word	0xffffffff


	//   ....[138]....
        /*037c*/ 	.word	0xffffffff


	//   ....[139]....
        /*0380*/ 	.word	0xffffffff


	//   ....[140]....
        /*0384*/ 	.word	0xffffffff


	//   ....[141]....
        /*0388*/ 	.word	0xffffffff


	//   ....[142]....
        /*038c*/ 	.word	0xffffffff


	//   ....[143]....
        /*0390*/ 	.word	0xffffffff


	//   ....[144]....
        /*0394*/ 	.word	0xffffffff


	//   ....[145]....
        /*0398*/ 	.word	0xffffffff


	//   ....[146]....
        /*039c*/ 	.word	0xffffffff


	//   ....[147]....
        /*03a0*/ 	.word	0xffffffff


	//   ....[148]....
        /*03a4*/ 	.word	0xffffffff


	//   ....[149]....
        /*03a8*/ 	.word	0xffffffff


	//   ....[150]....
        /*03ac*/ 	.word	0xffffffff


	//   ....[151]....
        /*03b0*/ 	.word	0xffffffff


	//   ....[152]....
        /*03b4*/ 	.word	0xffffffff


	//   ....[153]....
        /*03b8*/ 	.word	0xffffffff


	//   ....[154]....
        /*03bc*/ 	.word	0xffffffff


	//   ....[155]....
        /*03c0*/ 	.word	0xffffffff


	//   ....[156]....
        /*03c4*/ 	.word	0xffffffff


	//   ....[157]....
        /*03c8*/ 	.word	0xffffffff


	//   ....[158]....
        /*03cc*/ 	.word	0xffffffff


	//   ....[159]....
        /*03d0*/ 	.word	0xffffffff


	//   ....[160]....
        /*03d4*/ 	.word	0xffffffff


	//   ....[161]....
        /*03d8*/ 	.word	0xffffffff


	//   ....[162]....
        /*03dc*/ 	.word	0xffffffff


	//   ....[163]....
        /*03e0*/ 	.word	0xffffffff


	//   ....[164]....
        /*03e4*/ 	.word	0xffffffff


	//   ....[165]....
        /*03e8*/ 	.word	0xffffffff


	//   ....[166]....
        /*03ec*/ 	.word	0xffffffff


	//   ....[167]....
        /*03f0*/ 	.word	0xffffffff


	//   ....[168]....
        /*03f4*/ 	.word	0xffffffff


	//   ....[169]....
        /*03f8*/ 	.word	0xffffffff


	//   ....[170]....
        /*03fc*/ 	.word	0xffffffff


	//   ....[171]....
        /*0400*/ 	.word	0xffffffff


	//   ....[172]....
        /*0404*/ 	.word	0xffffffff


	//   ....[173]....
        /*0408*/ 	.word	0xffffffff


	//   ....[174]....
        /*040c*/ 	.word	0xffffffff


	//   ....[175]....
        /*0410*/ 	.word	0xffffffff


	//   ....[176]....
        /*0414*/ 	.word	0xffffffff


	//   ....[177]....
        /*0418*/ 	.word	0xffffffff


	//   ....[178]....
        /*041c*/ 	.word	0xffffffff


	//   ....[179]....
        /*0420*/ 	.word	0xffffffff


	//   ....[180]....
        /*0424*/ 	.word	0xffffffff


	//   ....[181]....
        /*0428*/ 	.word	0xffffffff


	//   ....[182]....
        /*042c*/ 	.word	0xffffffff


	//   ....[183]....
        /*0430*/ 	.word	0xffffffff


	//   ....[184]....
        /*0434*/ 	.word	0xffffffff


	//   ....[185]....
        /*0438*/ 	.word	0xffffffff


	//   ....[186]....
        /*043c*/ 	.word	0xffffffff


	//   ....[187]....
        /*0440*/ 	.word	0xffffffff


	//   ....[188]....
        /*0444*/ 	.word	0xffffffff


	//   ....[189]....
        /*0448*/ 	.word	0xffffffff


	//   ....[190]....
        /*044c*/ 	.word	0xffffffff


	//   ....[191]....
        /*0450*/ 	.word	0xffffffff


	//   ....[192]....
        /*0454*/ 	.word	0xffffffff


	//   ....[193]....
        /*0458*/ 	.word	0xffffffff


	//   ....[194]....
        /*045c*/ 	.word	0xffffffff


	//   ....[195]....
        /*0460*/ 	.word	0xffffffff


	//   ....[196]....
        /*0464*/ 	.word	0xffffffff


	//   ....[197]....
        /*0468*/ 	.word	0xffffffff


	//   ....[198]....
        /*046c*/ 	.word	0xffffffff


	//   ....[199]....
        /*0470*/ 	.word	0xffffffff


	//   ....[200]....
        /*0474*/ 	.word	0xffffffff


	//   ....[201]....
        /*0478*/ 	.word	0xffffffff


	//   ....[202]....
        /*047c*/ 	.word	0xffffffff


	//   ....[203]....
        /*0480*/ 	.word	0xffffffff


	//   ....[204]....
        /*0484*/ 	.word	0xffffffff


	//   ....[205]....
        /*0488*/ 	.word	0xffffffff


	//   ....[206]....
        /*048c*/ 	.word	0xffffffff


	//   ....[207]....
        /*0490*/ 	.word	0xffffffff


	//   ....[208]....
        /*0494*/ 	.word	0xffffffff


	//   ....[209]....
        /*0498*/ 	.word	0xffffffff


	//   ....[210]....
        /*049c*/ 	.word	0xffffffff


	//   ....[211]....
        /*04a0*/ 	.word	0xffffffff


	//   ....[212]....
        /*04a4*/ 	.word	0xffffffff


	//   ....[213]....
        /*04a8*/ 	.word	0xffffffff


	//   ....[214]....
        /*04ac*/ 	.word	0xffffffff


	//   ....[215]....
        /*04b0*/ 	.word	0xffffffff


	//   ....[216]....
        /*04b4*/ 	.word	0xffffffff


	//   ....[217]....
        /*04b8*/ 	.word	0xffffffff


	//   ....[218]....
        /*04bc*/ 	.word	0xffffffff


	//   ....[219]....
        /*04c0*/ 	.word	0xffffffff


	//   ....[220]....
        /*04c4*/ 	.word	0xffffffff


	//   ....[221]....
        /*04c8*/ 	.word	0xffffffff


	//   ....[222]....
        /*04cc*/ 	.word	0xffffffff


	//   ....[223]....
        /*04d0*/ 	.word	0xffffffff


	//   ....[224]....
        /*04d4*/ 	.word	0xffffffff


	//   ....[225]....
        /*04d8*/ 	.word	0xffffffff


	//   ....[226]....
        /*04dc*/ 	.word	0xffffffff


	//   ....[227]....
        /*04e0*/ 	.word	0x0500000f


	//   ....[228]....
        /*04e4*/ 	.word	0x0500000f


	//   ....[229]....
        /*04e8*/ 	.word	0x0500000f


	//   ....[230]....
        /*04ec*/ 	.word	0x0500000f


	//   ....[231]....
        /*04f0*/ 	.word	0x0500000f


	//   ....[232]....
        /*04f4*/ 	.word	0x0500000f


	//   ....[233]....
        /*04f8*/ 	.word	0x0500000f


	//   ....[234]....
        /*04fc*/ 	.word	0x0500000f


	//   ....[235]....
        /*0500*/ 	.word	0x0500000f


	//   ....[236]....
        /*0504*/ 	.word	0x0500000f


	//   ....[237]....
        /*0508*/ 	.word	0x0500000f


	//   ....[238]....
        /*050c*/ 	.word	0x0500000f


	//   ....[239]....
        /*0510*/ 	.word	0x0500000f


	//   ....[240]....
        /*0514*/ 	.word	0x0500000f


	//   ....[241]....
        /*0518*/ 	.word	0x0500000f


	//   ....[242]....
        /*051c*/ 	.word	0x0500000f


	//   ....[243]....
        /*0520*/ 	.word	0x0500000f


	//   ....[244]....
        /*0524*/ 	.word	0x0500000f


	//   ....[245]....
        /*0528*/ 	.word	0x0500000f


	//   ....[246]....
        /*052c*/ 	.word	0x0500000f


	//   ....[247]....
        /*0530*/ 	.word	0x0500000f


	//   ....[248]....
        /*0534*/ 	.word	0x0500000f


	//   ....[249]....
        /*0538*/ 	.word	0x0500000f


	//   ....[250]....
        /*053c*/ 	.word	0x0500000f


	//   ....[251]....
        /*0540*/ 	.word	0x0500000f


	//   ....[252]....
        /*0544*/ 	.word	0x0500000f


	//   ....[253]....
        /*0548*/ 	.word	0x0500000f


	//   ....[254]....
        /*054c*/ 	.word	0x0500000f


	//   ....[255]....
        /*0550*/ 	.word	0x0500000f


	//   ....[0]....
        /*0554*/ 	.word	0x0500000f


	//   ....[1]....
        /*0558*/ 	.word	0x0500000f


	//   ....[2]....
        /*055c*/ 	.word	0x0500000f


	//   ....[3]....
        /*0560*/ 	.word	0x0500000f


	//   ....[4]....
        /*0564*/ 	.word	0x0500000f


	//   ....[5]....
        /*0568*/ 	.word	0x0500000f


	//   ....[6]....
        /*056c*/ 	.word	0x0500000f


	//   ....[7]....
        /*0570*/ 	.word	0x0500000f


	//   ....[8]....
        /*0574*/ 	.word	0x0500000f


	//   ....[9]....
        /*0578*/ 	.word	0x0500000f


	//   ....[10]....
        /*057c*/ 	.word	0x0500000f


	//   ....[11]....
        /*0580*/ 	.word	0x0500000f


	//   ....[12]....
        /*0584*/ 	.word	0x0500000f


	//   ....[13]....
        /*0588*/ 	.word	0x0500000f


	//   ....[14]....
        /*058c*/ 	.word	0x0500000f


	//   ....[15]....
        /*0590*/ 	.word	0x0500000f


	//   ....[16]....
        /*0594*/ 	.word	0x0500000f


	//   ....[17]....
        /*0598*/ 	.word	0x0500000f


	//   ....[18]....
        /*059c*/ 	.word	0x0500000f


	//   ....[19]....
        /*05a0*/ 	.word	0x0500000f


	//   ....[20]....
        /*05a4*/ 	.word	0x0500000f


	//   ....[21]....
        /*05a8*/ 	.word	0x0500000f


	//   ....[22]....
        /*05ac*/ 	.word	0x0500000f


	//   ....[23]....
        /*05b0*/ 	.word	0x0500000f


	//   ....[24]....
        /*05b4*/ 	.word	0x0500000f


	//   ....[25]....
        /*05b8*/ 	.word	0x0500000f


	//   ....[26]....
        /*05bc*/ 	.word	0x0500000f


	//   ....[27]....
        /*05c0*/ 	.word	0x0500000f


	//   ....[28]....
        /*05c4*/ 	.word	0x0500000f


	//   ....[29]....
        /*05c8*/ 	.word	0x0500000f


	//   ....[30]....
        /*05cc*/ 	.word	0x0500000f


	//   ....[31]....
        /*05d0*/ 	.word	0x0500000f


	//   ....[32]....
        /*05d4*/ 	.word	0x0500000f


	//   ....[33]....
        /*05d8*/ 	.word	0x0500000f


	//   ....[34]....
        /*05dc*/ 	.word	0x0500000f


	//   ....[35]....
        /*05e0*/ 	.word	0x0500000f


	//   ....[36]....
        /*05e4*/ 	.word	0x0500000f


	//   ....[37]....
        /*05e8*/ 	.word	0x0500000f


	//   ....[38]....
        /*05ec*/ 	.word	0x0500000f


	//   ....[39]....
        /*05f0*/ 	.word	0x0500000f


	//   ....[40]....
        /*05f4*/ 	.word	0x0500000f


	//   ....[41]....
        /*05f8*/ 	.word	0x0500000f


	//   ....[42]....
        /*05fc*/ 	.word	0x0500000f


	//   ....[43]....
        /*0600*/ 	.word	0x0500000f


	//   ....[44]....
        /*0604*/ 	.word	0x0500000f


	//   ....[45]....
        /*0608*/ 	.word	0x0500000f


	//   ....[46]....
        /*060c*/ 	.word	0x0500000f


	//   ....[47]....
        /*0610*/ 	.word	0x0500000f


	//   ....[48]....
        /*0614*/ 	.word	0x0500000f


	//   ....[49]....
        /*0618*/ 	.word	0x0500000f


	//   ....[50]....
        /*061c*/ 	.word	0x0500000f


	//   ....[51]....
        /*0620*/ 	.word	0x0500000f


	//   ....[52]....
        /*0624*/ 	.word	0x0500000f


	//   ....[53]....
        /*0628*/ 	.word	0x0500000f


	//   ....[54]....
        /*062c*/ 	.word	0x0500000f


	//   ....[55]....
        /*0630*/ 	.word	0x0500000f


	//   ....[56]....
        /*0634*/ 	.word	0x0500000f


	//   ....[57]....
        /*0638*/ 	.word	0x0500000f


	//   ....[58]....
        /*063c*/ 	.word	0x0500000f


	//   ....[59]....
        /*0640*/ 	.word	0x0500000f


	//   ....[60]....
        /*0644*/ 	.word	0x0500000f


	//   ....[61]....
        /*0648*/ 	.word	0x0500000f


	//   ....[62]....
        /*064c*/ 	.word	0x0500000f


	//   ....[63]....
        /*0650*/ 	.word	0x0500000f


	//   ....[64]....
        /*0654*/ 	.word	0x0500000f


	//   ....[65]....
        /*0658*/ 	.word	0x0500000f


	//   ....[66]....
        /*065c*/ 	.word	0x0500000f


	//   ....[67]....
        /*0660*/ 	.word	0x0500000f


	//   ....[68]....
        /*0664*/ 	.word	0x0500000f


	//   ....[69]....
        /*0668*/ 	.word	0x0500000f


	//   ....[70]....
        /*066c*/ 	.word	0x0500000f


	//   ....[71]....
        /*0670*/ 	.word	0x0500000f


	//   ....[72]....
        /*0674*/ 	.word	0x0500000f


	//   ....[73]....
        /*0678*/ 	.word	0x0500000f


	//   ....[74]....
        /*067c*/ 	.word	0x0500000f


	//   ....[75]....
        /*0680*/ 	.word	0x0500000f


	//   ....[76]....
        /*0684*/ 	.word	0x0500000f


	//   ....[77]....
        /*0688*/ 	.word	0x0500000f


	//   ....[78]....
        /*068c*/ 	.word	0x0500000f


	//   ....[79]....
        /*0690*/ 	.word	0x0500000f


	//   ....[80]....
        /*0694*/ 	.word	0x0500000f


	//   ....[81]....
        /*0698*/ 	.word	0x0500000f


	//   ....[82]....
        /*069c*/ 	.word	0x0500000f


	//   ....[83]....
        /*06a0*/ 	.word	0x0500000f


	//   ....[84]....
        /*06a4*/ 	.word	0x0500000f


	//   ....[85]....
        /*06a8*/ 	.word	0x0500000f


	//   ....[86]....
        /*06ac*/ 	.word	0x0500000f


	//   ....[87]....
        /*06b0*/ 	.word	0x0500000f


	//   ....[88]....
        /*06b4*/ 	.word	0x0500000f


	//   ....[89]....
        /*06b8*/ 	.word	0x0500000f


	//   ....[90]....
        /*06bc*/ 	.word	0x0500000f


	//   ....[91]....
        /*06c0*/ 	.word	0x0500000f


	//   ....[92]....
        /*06c4*/ 	.word	0x0500000f


	//   ....[93]....
        /*06c8*/ 	.word	0x0500000f


	//   ....[94]....
        /*06cc*/ 	.word	0x0500000f


	//   ....[95]....
        /*06d0*/ 	.word	0x0500000f


	//   ....[96]....
        /*06d4*/ 	.word	0x0500000f


	//   ....[97]....
        /*06d8*/ 	.word	0x0500000f


	//   ....[98]....
        /*06dc*/ 	.word	0x0500000f


	//   ....[99]....
        /*06e0*/ 	.word	0x0500000f


	//   ....[100]....
        /*06e4*/ 	.word	0x0500000f


	//   ....[101]....
        /*06e8*/ 	.word	0x0500000f


	//   ....[102]....
        /*06ec*/ 	.word	0x0500000f


	//   ....[103]....
        /*06f0*/ 	.word	0x0500000f


	//   ....[104]....
        /*06f4*/ 	.word	0x0500000f


	//   ....[105]....
        /*06f8*/ 	.word	0x0500000f


	//   ....[106]....
        /*06fc*/ 	.word	0x0500000f


	//   ....[107]....
        /*0700*/ 	.word	0x0500000f


	//   ....[108]....
        /*0704*/ 	.word	0x0500000f


	//   ....[109]....
        /*0708*/ 	.word	0x0500000f


	//   ....[110]....
        /*070c*/ 	.word	0x0500000f


	//   ....[111]....
        /*0710*/ 	.word	0x0500000f


	//   ....[112]....
        /*0714*/ 	.word	0x0500000f


	//   ....[113]....
        /*0718*/ 	.word	0x0500000f


	//   ....[114]....
        /*071c*/ 	.word	0x0500000f


	//   ....[115]....
        /*0720*/ 	.word	0x0500000f


	//   ....[116]....
        /*0724*/ 	.word	0x0500000f


	//   ....[117]....
        /*0728*/ 	.word	0x0500000f


	//   ....[118]....
        /*072c*/ 	.word	0x0500000f


	//   ....[119]....
        /*0730*/ 	.word	0x0500000f


	//   ....[120]....
        /*0734*/ 	.word	0x0500000f


	//   ....[121]....
        /*0738*/ 	.word	0x0500000f


	//   ....[122]....
        /*073c*/ 	.word	0x0500000f


	//   ....[123]....
        /*0740*/ 	.word	0x0500000f


	//   ....[124]....
        /*0744*/ 	.word	0x0500000f


	//   ....[125]....
        /*0748*/ 	.word	0x0500000f


	//   ....[126]....
        /*074c*/ 	.word	0x0500000f


	//   ....[127]....
        /*0750*/ 	.word	0x0500000f


	//   ....[128]....
        /*0754*/ 	.word	0x0500000f


	//   ....[129]....
        /*0758*/ 	.word	0x0500000f


	//   ....[130]....
        /*075c*/ 	.word	0x0500000f


	//   ....[131]....
        /*0760*/ 	.word	0x0500000f


	//   ....[132]....
        /*0764*/ 	.word	0x0500000f


	//   ....[133]....
        /*0768*/ 	.word	0x0500000f


	//   ....[134]....
        /*076c*/ 	.word	0x0500000f


	//   ....[135]....
        /*0770*/ 	.word	0x0500000f


	//----- nvinfo : EIATTR_COOP_GROUP_INSTR_OFFSETS
	.align		4
.L_312:
        /*0774*/ 	.byte	0x04, 0x28
        /*0776*/ 	.short	(.L_314 - .L_313)


	//   ....[0]....
.L_313:
        /*0778*/ 	.word	0x00000070


	//   ....[1]....
        /*077c*/ 	.word	0x00000140


	//   ....[2]....
        /*0780*/ 	.word	0x00000190


	//   ....[3]....
        /*0784*/ 	.word	0x000003c0


	//   ....[4]....
        /*0788*/ 	.word	0x00000520


	//   ....[5]....
        /*078c*/ 	.word	0x00000640


	//   ....[6]....
        /*0790*/ 	.word	0x000007a0


	//   ....[7]....
        /*0794*/ 	.word	0x000030e0


	//   ....[8]....
        /*0798*/ 	.word	0x000030f0


	//   ....[9]....
        /*079c*/ 	.word	0x00003860


	//   ....[10]....
        /*07a0*/ 	.word	0x00003870


	//   ....[11]....
        /*07a4*/ 	.word	0x00003fe0


	//   ....[12]....
        /*07a8*/ 	.word	0x00003ff0


	//   ....[13]....
        /*07ac*/ 	.word	0x00004750


	//   ....[14]....
        /*07b0*/ 	.word	0x00004760


	//   ....[15]....
        /*07b4*/ 	.word	0x000058b0


	//   ....[16]....
        /*07b8*/ 	.word	0x000058c0


	//   ....[17]....
        /*07bc*/ 	.word	0x000060c0


	//   ....[18]....
        /*07c0*/ 	.word	0x000060d0


	//   ....[19]....
        /*07c4*/ 	.word	0x000068a0


	//   ....[20]....
        /*07c8*/ 	.word	0x000068b0


	//   ....[21]....
        /*07cc*/ 	.word	0x00007090


	//   ....[22]....
        /*07d0*/ 	.word	0x000070a0


	//   ....[23]....
        /*07d4*/ 	.word	0x00007ab0


	//   ....[24]....
        /*07d8*/ 	.word	0x00007ac0


	//   ....[25]....
        /*07dc*/ 	.word	0x00007bd0


	//   ....[26]....
        /*07e0*/ 	.word	0x00007be0


	//   ....[27]....
        /*07e4*/ 	.word	0x00007d00


	//   ....[28]....
        /*07e8*/ 	.word	0x00007d10


	//   ....[29]....
        /*07ec*/ 	.word	0x00007e30


	//   ....[30]....
        /*07f0*/ 	.word	0x00007e40


	//   ....[31]....
        /*07f4*/ 	.word	0x000081e0


	//   ....[32]....
        /*07f8*/ 	.word	0x00008200


	//   ....[33]....
        /*07fc*/ 	.word	0x000082e0


	//   ....[34]....
        /*0800*/ 	.word	0x00008300


	//   ....[35]....
        /*0804*/ 	.word	0x000083e0


	//   ....[36]....
        /*0808*/ 	.word	0x00008400


	//   ....[37]....
        /*080c*/ 	.word	0x000084e0


	//   ....[38]....
        /*0810*/ 	.word	0x00008500


	//   ....[39]....
        /*0814*/ 	.word	0x00008ae0


	//   ....[40]....
        /*0818*/ 	.word	0x000091c0


	//   ....[41]....
        /*081c*/ 	.word	0x000091d0


	//   ....[42]....
        /*0820*/ 	.word	0x000091e0


	//   ....[43]....
        /*0824*/ 	.word	0x000091f0


	//   ....[44]....
        /*0828*/ 	.word	0x00009530


	//   ....[45]....
        /*082c*/ 	.word	0x00009540


	//   ....[46]....
        /*0830*/ 	.word	0x00009550


	//   ....[47]....
        /*0834*/ 	.word	0x00009560


	//   ....[48]....
        /*0838*/ 	.word	0x00009880


	//   ....[49]....
        /*083c*/ 	.word	0x00009890


	//   ....[50]....
        /*0840*/ 	.word	0x000098a0


	//   ....[51]....
        /*0844*/ 	.word	0x000098b0


	//   ....[52]....
        /*0848*/ 	.word	0x00009bf0


	//   ....[53]....
        /*084c*/ 	.word	0x00009c00


	//   ....[54]....
        /*0850*/ 	.word	0x00009c10


	//   ....[55]....
        /*0854*/ 	.word	0x00009c20


	//   ....[56]....
        /*0858*/ 	.word	0x0000bb20


	//   ....[57]....
        /*085c*/ 	.word	0x0000bb40


	//   ....[58]....
        /*0860*/ 	.word	0x0000bb50


	//   ....[59]....
        /*0864*/ 	.word	0x0000bb60


	//   ....[60]....
        /*0868*/ 	.word	0x0000bc70


	//   ....[61]....
        /*086c*/ 	.word	0x0000bc90


	//   ....[62]....
        /*0870*/ 	.word	0x0000bd30


	//   ....[63]....
        /*0874*/ 	.word	0x0000bd70


	//   ....[64]....
        /*0878*/ 	.word	0x0000c0b0


	//   ....[65]....
        /*087c*/ 	.word	0x0000c0d0


	//   ....[66]....
        /*0880*/ 	.word	0x0000c0f0


	//   ....[67]....
        /*0884*/ 	.word	0x0000c100


	//   ....[68]....
        /*0888*/ 	.word	0x0000c1d0


	//   ....[69]....
        /*088c*/ 	.word	0x0000c1f0


	//   ....[70]....
        /*0890*/ 	.word	0x0000c200


	//   ....[71]....
        /*0894*/ 	.word	0x0000c290


	//   ....[72]....
        /*0898*/ 	.word	0x0000e9e0


	//   ....[73]....
        /*089c*/ 	.word	0x0000ea10


	//   ....[74]....
        /*08a0*/ 	.word	0x0000f080


	//   ....[75]....
        /*08a4*/ 	.word	0x0000f150


	//   ....[76]....
        /*08a8*/ 	.word	0x0000fa00


	//   ....[77]....
        /*08ac*/ 	.word	0x0000fa60


	//   ....[78]....
        /*08b0*/ 	.word	0x00011140


	//   ....[79]....
        /*08b4*/ 	.word	0x00011160


	//   ....[80]....
        /*08b8*/ 	.word	0x000117e0


	//   ....[81]....
        /*08bc*/ 	.word	0x000118e0


	//   ....[82]....
        /*08c0*/ 	.word	0x000120d0


	//   ....[83]....
        /*08c4*/ 	.word	0x00012130


	//   ....[84]....
        /*08c8*/ 	.word	0x000140a0


	//   ....[85]....
        /*08cc*/ 	.word	0x000140b0


	//   ....[86]....
        /*08d0*/ 	.word	0x000140e0


	//   ....[87]....
        /*08d4*/ 	.word	0x000140f0


	//   ....[88]....
        /*08d8*/ 	.word	0x00015630


	//   ....[89]....
        /*08dc*/ 	.word	0x00015670


	//   ....[90]....
        /*08e0*/ 	.word	0x00015990


	//   ....[91]....
        /*08e4*/ 	.word	0x000159b0


	//   ....[92]....
        /*08e8*/ 	.word	0x00016a50


	//   ....[93]....
        /*08ec*/ 	.word	0x00016a90


	//   ....[94]....
        /*08f0*/ 	.word	0x00016ad0


	//   ....[95]....
        /*08f4*/ 	.word	0x00016b00


	//   ....[96]....
        /*08f8*/ 	.word	0x000170c0


	//   ....[97]....
        /*08fc*/ 	.word	0x000170f0


	//   ....[98]....
        /*0900*/ 	.word	0x000171b0


	//   ....[99]....
        /*0904*/ 	.word	0x000171d0


	//   ....[100]....
        /*0908*/ 	.word	0x00017290


	//   ....[101]....
        /*090c*/ 	.word	0x000172b0


	//   ....[102]....
        /*0910*/ 	.word	0x00017380


	//   ....[103]....
        /*0914*/ 	.word	0x000173a0


	//   ....[104]....
        /*0918*/ 	.word	0x00017b60


	//   ....[105]....
        /*091c*/ 	.word	0x00017b70


	//   ....[106]....
        /*0920*/ 	.word	0x00017c80


	//   ....[107]....
        /*0924*/ 	.word	0x00017c90


	//   ....[108]....
        /*0928*/ 	.word	0x00017da0


	//   ....[109]....
        /*092c*/ 	.word	0x00017db0


	//   ....[110]....
        /*0930*/ 	.word	0x00017ec0


	//   ....[111]....
        /*0934*/ 	.word	0x00017ed0


	//   ....[112]....
        /*0938*/ 	.word	0x00018040


	//   ....[113]....
        /*093c*/ 	.word	0x000181f0


	//   ....[114]....
        /*0940*/ 	.word	0x00018220


	//   ....[115]....
        /*0944*/ 	.word	0x00018250


	//   ....[116]....
        /*0948*/ 	.word	0x00018280


	//   ....[117]....
        /*094c*/ 	.word	0x000182b0


	//   ....[118]....
        /*0950*/ 	.word	0x000182e0


	//   ....[119]....
        /*0954*/ 	.word	0x00018450


	//   ....[120]....
        /*0958*/ 	.word	0x00018480


	//   ....[121]....
        /*095c*/ 	.word	0x000184b0


	//   ....[122]....
        /*0960*/ 	.word	0x000184e0


	//   ....[123]....
        /*0964*/ 	.word	0x00018510


	//   ....[124]....
        /*0968*/ 	.word	0x00018540


	//   ....[125]....
        /*096c*/ 	.word	0x000185d0


	//   ....[126]....
        /*0970*/ 	.word	0x00018630


	//   ....[127]....
        /*0974*/ 	.word	0x000186c0


	//   ....[128]....
        /*0978*/ 	.word	0x000194a0


	//   ....[129]....
        /*097c*/ 	.word	0x0001b140


	//   ....[130]....
        /*0980*/ 	.word	0x0001b160


	//   ....[131]....
        /*0984*/ 	.word	0x0001b200


	//   ....[132]....
        /*0988*/ 	.word	0x0001b220


	//   ....[133]....
        /*098c*/ 	.word	0x0001b2b0


	//   ....[134]....
        /*0990*/ 	.word	0x0001b2d0


	//   ....[135]....
        /*0994*/ 	.word	0x0001b360


	//   ....[136]....
        /*0998*/ 	.word	0x0001b380


	//   ....[137]....
        /*099c*/ 	.word	0x0001b410


	//   ....[138]....
        /*09a0*/ 	.word	0x0001b430


	//   ....[139]....
        /*09a4*/ 	.word	0x0001b4c0


	//   ....[140]....
        /*09a8*/ 	.word	0x0001b4e0


	//   ....[141]....
        /*09ac*/ 	.word	0x0001b570


	//   ....[142]....
        /*09b0*/ 	.word	0x0001b590


	//   ....[143]....
        /*09b4*/ 	.word	0x0001b5a0


	//   ....[144]....
        /*09b8*/ 	.word	0x0001b620


	//   ....[145]....
        /*09bc*/ 	.word	0x0001bd90


	//   ....[146]....
        /*09c0*/ 	.word	0x0001bdc0


	//   ....[147]....
        /*09c4*/ 	.word	0x0001be20


	//   ....[148]....
        /*09c8*/ 	.word	0x0001be70


	//   ....[149]....
        /*09cc*/ 	.word	0x0001bec0


	//   ....[150]....
        /*09d0*/ 	.word	0x0001bf10


	//   ....[151]....
        /*09d4*/ 	.word	0x0001bf60


	//   ....[152]....
        /*09d8*/ 	.word	0x0001bfb0


	//   ....[153]....
        /*09dc*/ 	.word	0x0001bff0


	//   ....[154]....
        /*09e0*/ 	.word	0x0001c050


	//   ....[155]....
        /*09e4*/ 	.word	0x0001c0a0


	//   ....[156]....
        /*09e8*/ 	.word	0x0001c0f0


	//   ....[157]....
        /*09ec*/ 	.word	0x0001c140


	//   ....[158]....
        /*09f0*/ 	.word	0x0001c180


	//   ....[159]....
        /*09f4*/ 	.word	0x0001c1a0


	//   ....[160]....
        /*09f8*/ 	.word	0x0001c1e0


	//   ....[161]....
        /*09fc*/ 	.word	0x0001c950


	//   ....[162]....
        /*0a00*/ 	.word	0x0001c980


	//   ....[163]....
        /*0a04*/ 	.word	0x0001c9e0


	//   ....[164]....
        /*0a08*/ 	.word	0x0001c9f0


	//   ....[165]....
        /*0a0c*/ 	.word	0x0001ca40


	//   ....[166]....
        /*0a10*/ 	.word	0x0001ca50


	//   ....[167]....
        /*0a14*/ 	.word	0x0001caa0


	//   ....[168]....
        /*0a18*/ 	.word	0x0001cab0


	//   ....[169]....
        /*0a1c*/ 	.word	0x0001cb00


	//   ....[170]....
        /*0a20*/ 	.word	0x0001cb10


	//   ....[171]....
        /*0a24*/ 	.word	0x0001cb60


	//   ....[172]....
        /*0a28*/ 	.word	0x0001cb70


	//   ....[173]....
        /*0a2c*/ 	.word	0x0001cbc0


	//   ....[174]....
        /*0a30*/ 	.word	0x0001cbd0


	//   ....[175]....
        /*0a34*/ 	.word	0x0001cbe0


	//   ....[176]....
        /*0a38*/ 	.word	0x0001cc30


	//   ....[177]....
        /*0a3c*/ 	.word	0x0001ce90


	//   ....[178]....
        /*0a40*/ 	.word	0x0001ceb0


	//   ....[179]....
        /*0a44*/ 	.word	0x0001cec0


	//   ....[180]....
        /*0a48*/ 	.word	0x0001cf30


	//   ....[181]....
        /*0a4c*/ 	.word	0x0001cf40


	//   ....[182]....
        /*0a50*/ 	.word	0x0001cfb0


	//   ....[183]....
        /*0a54*/ 	.word	0x0001cfc0


	//   ....[184]....
        /*0a58*/ 	.word	0x0001d030


	//   ....[185]....
        /*0a5c*/ 	.word	0x0001d040


	//   ....[186]....
        /*0a60*/ 	.word	0x0001d0b0


	//   ....[187]....
        /*0a64*/ 	.word	0x0001d0c0


	//   ....[188]....
        /*0a68*/ 	.word	0x0001d130


	//   ....[189]....
        /*0a6c*/ 	.word	0x0001d140


	//   ....[190]....
        /*0a70*/ 	.word	0x0001d1b0


	//   ....[191]....
        /*0a74*/ 	.word	0x0001d1c0


	//   ....[192]....
        /*0a78*/ 	.word	0x0001d1d0


	//   ....[193]....
        /*0a7c*/ 	.word	0x0001d780


	//   ....[194]....
        /*0a80*/ 	.word	0x0001d7c0


	//   ....[195]....
        /*0a84*/ 	.word	0x0001d800


	//   ....[196]....
        /*0a88*/ 	.word	0x0001d820


	//   ....[197]....
        /*0a8c*/ 	.word	0x0001d830


	//   ....[198]....
        /*0a90*/ 	.word	0x0001d850


	//   ....[199]....
        /*0a94*/ 	.word	0x0001d8c0


	//   ....[200]....
        /*0a98*/ 	.word	0x0001d8e0


	//   ....[201]....
        /*0a9c*/ 	.word	0x0001d940


	//   ....[202]....
        /*0aa0*/ 	.word	0x0001d960


	//   ....[203]....
        /*0aa4*/ 	.word	0x0001d9c0


	//   ....[204]....
        /*0aa8*/ 	.word	0x0001d9e0


	//   ....[205]....
        /*0aac*/ 	.word	0x0001da40


	//   ....[206]....
        /*0ab0*/ 	.word	0x0001da60


	//   ....[207]....
        /*0ab4*/ 	.word	0x0001dab0


	//   ....[208]....
        /*0ab8*/ 	.word	0x0001dad0


	//   ....[209]....
        /*0abc*/ 	.word	0x0001ded0


	//   ....[210]....
        /*0ac0*/ 	.word	0x0001df00


	//   ....[211]....
        /*0ac4*/ 	.word	0x0001df30


	//   ....[212]....
        /*0ac8*/ 	.word	0x0001df60


	//   ....[213]....
        /*0acc*/ 	.word	0x0001df90


	//   ....[214]....
        /*0ad0*/ 	.word	0x0001dfc0


	//   ....[215]....
        /*0ad4*/ 	.word	0x0001dff0


	//   ....[216]....
        /*0ad8*/ 	.word	0x0001e020


	//   ....[217]....
        /*0adc*/ 	.word	0x0001e1a0


	//   ....[218]....
        /*0ae0*/ 	.word	0x0001e1d0


	//   ....[219]....
        /*0ae4*/ 	.word	0x0001e200


	//   ....[220]....
        /*0ae8*/ 	.word	0x0001e230


	//   ....[221]....
        /*0aec*/ 	.word	0x0001e260


	//   ....[222]....
        /*0af0*/ 	.word	0x0001e290


	//   ....[223]....
        /*0af4*/ 	.word	0x0001e350


	//   ....[224]....
        /*0af8*/ 	.word	0x0001e370


	//   ....[225]....
        /*0afc*/ 	.word	0x0001e3e0


	//   ....[226]....
        /*0b00*/ 	.word	0x0001ea80


	//   ....[227]....
        /*0b04*/ 	.word	0x0001eda0


	//   ....[228]....
        /*0b08*/ 	.word	0x0001ee30


	//   ....[229]....
        /*0b0c*/ 	.word	0x0001eed0


	//   ....[230]....
        /*0b10*/ 	.word	0x0001ef60


	//   ....[231]....
        /*0b14*/ 	.word	0x0001f000


	//   ....[232]....
        /*0b18*/ 	.word	0x0001f090


	//   ....[233]....
        /*0b1c*/ 	.word	0x0001f130


	//   ....[234]....
        /*0b20*/ 	.word	0x0001f1c0


	//   ....[235]....
        /*0b24*/ 	.word	0x0001f2b0


	//   ....[236]....
        /*0b28*/ 	.word	0x0001f340


	//   ....[237]....
        /*0b2c*/ 	.word	0x0001f3e0


	//   ....[238]....
        /*0b30*/ 	.word	0x0001f470


	//   ....[239]....
        /*0b34*/ 	.word	0x0001f510


	//   ....[240]....
        /*0b38*/ 	.word	0x0001f5a0


	//   ....[241]....
        /*0b3c*/ 	.word	0x0001f640


	//   ....[242]....
        /*0b40*/ 	.word	0x0001f6d0


	//   ....[243]....
        /*0b44*/ 	.word	0x0001f7c0


	//   ....[244]....
        /*0b48*/ 	.word	0x0001f850


	//   ....[245]....
        /*0b4c*/ 	.word	0x0001f8e0


	//   ....[246]....
        /*0b50*/ 	.word	0x0001f970


	//   ....[247]....
        /*0b54*/ 	.word	0x0001fa00


	//   ....[248]....
        /*0b58*/ 	.word	0x0001fa90


	//   ....[249]....
        /*0b5c*/ 	.word	0x0001fb20


	//   ....[250]....
        /*0b60*/ 	.word	0x0001fbb0


	//   ....[251]....
        /*0b64*/ 	.word	0x0001fc90


	//   ....[252]....
        /*0b68*/ 	.word	0x0001fd40


	//   ....[253]....
        /*0b6c*/ 	.word	0x0001fdd0


	//   ....[254]....
        /*0b70*/ 	.word	0x0001fe20


	//   ....[255]....
        /*0b74*/ 	.word	0x0001fe70


	//   ....[0]....
        /*0b78*/ 	.word	0x0001ff00


	//   ....[1]....
        /*0b7c*/ 	.word	0x0001ff90


	//   ....[2]....
        /*0b80*/ 	.word	0x0001ffe0


	//   ....[3]....
        /*0b84*/ 	.word	0x00020030


	//   ....[4]....
        /*0b88*/ 	.word	0x000200c0


	//   ....[5]....
        /*0b8c*/ 	.word	0x00020150


	//   ....[6]....
        /*0b90*/ 	.word	0x000201a0


	//   ....[7]....
        /*0b94*/ 	.word	0x000201f0


	//   ....[8]....
        /*0b98*/ 	.word	0x00020280


	//   ....[9]....
        /*0b9c*/ 	.word	0x00020310


	//   ....[10]....
        /*0ba0*/ 	.word	0x00020360


	//   ....[11]....
        /*0ba4*/ 	.word	0x000203b0


	//   ....[12]....
        /*0ba8*/ 	.word	0x000204a0


	//   ....[13]....
        /*0bac*/ 	.word	0x00020550


	//   ....[14]....
        /*0bb0*/ 	.word	0x000205d0


	//   ....[15]....
        /*0bb4*/ 	.word	0x00020670


	//   ....[16]....
        /*0bb8*/ 	.word	0x00020700


	//   ....[17]....
        /*0bbc*/ 	.word	0x000207c0


	//   ....[18]....
        /*0bc0*/ 	.word	0x00020840


	//   ....[19]....
        /*0bc4*/ 	.word	0x00020890


	//   ....[20]....
        /*0bc8*/ 	.word	0x00020a50


	//   ....[21]....
        /*0bcc*/ 	.word	0x00020af0


	//   ....[22]....
        /*0bd0*/ 	.word	0x00020b70


	//   ....[23]....
        /*0bd4*/ 	.word	0x00020be0


	//   ....[24]....
        /*0bd8*/ 	.word	0x00020d60


	//   ....[25]....
        /*0bdc*/ 	.word	0x00020e80


	//   ....[26]....
        /*0be0*/ 	.word	0x00020ef0


	//   ....[27]....
        /*0be4*/ 	.word	0x00020f40


	//   ....[28]....
        /*0be8*/ 	.word	0x00021220


	//   ....[29]....
        /*0bec*/ 	.word	0x00021270


	//   ....[30]....
        /*0bf0*/ 	.word	0x00021300


	//   ....[31]....
        /*0bf4*/ 	.word	0x00021390


	//   ....[32]....
        /*0bf8*/ 	.word	0x00021420


	//   ....[33]....
        /*0bfc*/ 	.word	0x000214b0


	//   ....[34]....
        /*0c00*/ 	.word	0x00021540


	//   ....[35]....
        /*0c04*/ 	.word	0x000215d0


	//   ....[36]....
        /*0c08*/ 	.word	0x00021690


	//   ....[37]....
        /*0c0c*/ 	.word	0x00021970


	//   ....[38]....
        /*0c10*/ 	.word	0x00021a60


	//   ....[39]....
        /*0c14*/ 	.word	0x00021b00


	//   ....[40]....
        /*0c18*/ 	.word	0x00021b60


	//   ....[41]....
        /*0c1c*/ 	.word	0x00021c60


	//   ....[42]....
        /*0c20*/ 	.word	0x00021cd0


	//   ....[43]....
        /*0c24*/ 	.word	0x00021dd0


	//   ....[44]....
        /*0c28*/ 	.word	0x00021e40


	//   ....[45]....
        /*0c2c*/ 	.word	0x00021f40


	//   ....[46]....
        /*0c30*/ 	.word	0x00021fb0


	//   ....[47]....
        /*0c34*/ 	.word	0x000220b0


	//   ....[48]....
        /*0c38*/ 	.word	0x00022120


	//   ....[49]....
        /*0c3c*/ 	.word	0x00022220


	//   ....[50]....
        /*0c40*/ 	.word	0x00022290


	//   ....[51]....
        /*0c44*/ 	.word	0x00022390


	//   ....[52]....
        /*0c48*/ 	.word	0x00022400


	//   ....[53]....
        /*0c4c*/ 	.word	0x000224a0


	//   ....[54]....
        /*0c50*/ 	.word	0x000225a0


	//   ....[55]....
        /*0c54*/ 	.word	0x00022610


	//   ....[56]....
        /*0c58*/ 	.word	0x00022690


	//   ....[57]....
        /*0c5c*/ 	.word	0x00022750


	//   ....[58]....
        /*0c60*/ 	.word	0x000227d0


	//   ....[59]....
        /*0c64*/ 	.word	0x000228a0


	//   ....[60]....
        /*0c68*/ 	.word	0x00022920


	//   ....[61]....
        /*0c6c*/ 	.word	0x000229f0


	//   ....[62]....
        /*0c70*/ 	.word	0x00022a70


	//   ....[63]....
        /*0c74*/ 	.word	0x00022b40


	//   ....[64]....
        /*0c78*/ 	.word	0x00022bc0


	//   ....[65]....
        /*0c7c*/ 	.word	0x00022c90


	//   ....[66]....
        /*0c80*/ 	.word	0x00022d10


	//   ....[67]....
        /*0c84*/ 	.word	0x00022dd0


	//   ....[68]....
        /*0c88*/ 	.word	0x00022e50


	//   ....[69]....
        /*0c8c*/ 	.word	0x00022f00


	//   ....[70]....
        /*0c90*/ 	.word	0x00023030


	//   ....[71]....
        /*0c94*/ 	.word	0x000230d0


	//   ....[72]....
        /*0c98*/ 	.word	0x00023140


	//   ....[73]....
        /*0c9c*/ 	.word	0x00023200


	//   ....[74]....
        /*0ca0*/ 	.word	0x00023260


	//   ....[75]....
        /*0ca4*/ 	.word	0x00023320


	//   ....[76]....
        /*0ca8*/ 	.word	0x00023380


	//   ....[77]....
        /*0cac*/ 	.word	0x00023440


	//   ....[78]....
        /*0cb0*/ 	.word	0x000234a0


	//   ....[79]....
        /*0cb4*/ 	.word	0x00023560


	//   ....[80]....
        /*0cb8*/ 	.word	0x000235c0


	//   ....[81]....
        /*0cbc*/ 	.word	0x00023680


	//   ....[82]....
        /*0cc0*/ 	.word	0x000236e0


	//   ....[83]....
        /*0cc4*/ 	.word	0x000237a0


	//   ....[84]....
        /*0cc8*/ 	.word	0x00023800


	//   ....[85]....
        /*0ccc*/ 	.word	0x000238c0


	//   ....[86]....
        /*0cd0*/ 	.word	0x000239b0


	//   ....[87]....
        /*0cd4*/ 	.word	0x00023a50


	//   ....[88]....
        /*0cd8*/ 	.word	0x00023ab0


	//   ....[89]....
        /*0cdc*/ 	.word	0x00023b90


	//   ....[90]....
        /*0ce0*/ 	.word	0x00023bf0


	//   ....[91]....
        /*0ce4*/ 	.word	0x00023cd0


	//   ....[92]....
        /*0ce8*/ 	.word	0x00023d30


	//   ....[93]....
        /*0cec*/ 	.word	0x00023e10


	//   ....[94]....
        /*0cf0*/ 	.word	0x00023e70


	//   ....[95]....
        /*0cf4*/ 	.word	0x00023f50


	//   ....[96]....
        /*0cf8*/ 	.word	0x00023fb0


	//   ....[97]....
        /*0cfc*/ 	.word	0x00024090


	//   ....[98]....
        /*0d00*/ 	.word	0x000240f0


	//   ....[99]....
        /*0d04*/ 	.word	0x000241d0


	//   ....[100]....
        /*0d08*/ 	.word	0x00024230


	//   ....[101]....
        /*0d0c*/ 	.word	0x00024300


	//   ....[102]....
        /*0d10*/ 	.word	0x00024420


	//   ....[103]....
        /*0d14*/ 	.word	0x000244c0


	//   ....[104]....
        /*0d18*/ 	.word	0x00024580


	//   ....[105]....
        /*0d1c*/ 	.word	0x00024650


	//   ....[106]....
        /*0d20*/ 	.word	0x000246b0


	//   ....[107]....
        /*0d24*/ 	.word	0x00024790


	//   ....[108]....
        /*0d28*/ 	.word	0x000247f0


	//   ....[109]....
        /*0d2c*/ 	.word	0x000248c0


	//   ....[110]....
        /*0d30*/ 	.word	0x00024920


	//   ....[111]....
        /*0d34*/ 	.word	0x000249f0


	//   ....[112]....
        /*0d38*/ 	.word	0x00024a50


	//   ....[113]....
        /*0d3c*/ 	.word	0x00024b30


	//   ....[114]....
        /*0d40*/ 	.word	0x00024b90


	//   ....[115]....
        /*0d44*/ 	.word	0x00024c60


	//   ....[116]....
        /*0d48*/ 	.word	0x00024cc0


	//   ....[117]....
        /*0d4c*/ 	.word	0x00024d80


	//   ....[118]....
        /*0d50*/ 	.word	0x00024e10


	//   ....[119]....
        /*0d54*/ 	.word	0x00024eb0


	//   ....[120]....
        /*0d58*/ 	.word	0x00024fd0


	//   ....[121]....
        /*0d5c*/ 	.word	0x00025040


	//   ....[122]....
        /*0d60*/ 	.word	0x000250b0


	//   ....[123]....
        /*0d64*/ 	.word	0x00025120


	//   ....[124]....
        /*0d68*/ 	.word	0x00025190


	//   ....[125]....
        /*0d6c*/ 	.word	0x00025210


	//   ....[126]....
        /*0d70*/ 	.word	0x000252a0


	//   ....[127]....
        /*0d74*/ 	.word	0x00025330


	//   ....[128]....
        /*0d78*/ 	.word	0x000253a0


	//   ....[129]....
        /*0d7c*/ 	.word	0x00025410


	//   ....[130]....
        /*0d80*/ 	.word	0x00025480


	//   ....[131]....
        /*0d84*/ 	.word	0x00025500


	//   ....[132]....
        /*0d88*/ 	.word	0x00025570


	//   ....[133]....
        /*0d8c*/ 	.word	0x00025610


	//   ....[134]....
        /*0d90*/ 	.word	0x000256a0


	//   ....[135]....
        /*0d94*/ 	.word	0x000257c0


	//----- nvinfo : EIATTR_REG_RECONFIG
	.align		4
.L_314:
        /*0d98*/ 	.byte	0x01, 0x54
	.zero		2


	//----- nvinfo : EIATTR_SYSCALL_OFFSETS
	.align		4
        /*0d9c*/ 	.byte	0x04, 0x46
        /*0d9e*/ 	.short	(.L_316 - .L_315)


	//   ....[0]....
.L_315:
        /*0da0*/ 	.word	0x00001940


	//   ....[1]....
        /*0da4*/ 	.word	0x00001a90


	//   ....[2]....
        /*0da8*/ 	.word	0x00008c80


	//   ....[3]....
        /*0dac*/ 	.word	0x00008f80


	//   ....[4]....
        /*0db0*/ 	.word	0x0001a7f0


	//   ....[5]....
        /*0db4*/ 	.word	0x0001a940


	//   ....[6]....
        /*0db8*/ 	.word	0x0001aa30


	//   ....[7]....
        /*0dbc*/ 	.word	0x0001b9f0


	//----- nvinfo : EIATTR_MBARRIER_INSTR_OFFSETS
	.align		4
.L_316:
        /*0dc0*/ 	.byte	0x04, 0x39
        /*0dc2*/ 	.short	(.L_318 - .L_317)


	//   ....[0]....
.L_317:
        /*0dc4*/ 	.word	0x00000270
        /*0dc8*/ 	.word	0x000000ff
        /*0dcc*/ 	.word	0x00028800
        /*0dd0*/ 	.short	0x0100
        /*0dd2*/ 	.byte	0x08
	.zero		1


	//   ....[1]....
        /*0dd4*/ 	.word	0x00000280
        /*0dd8*/ 	.word	0x000000ff
        /*0ddc*/ 	.word	0x00028820
        /*0de0*/ 	.short	0x0100
        /*0de2*/ 	.byte	0x08
	.zero		1


	//   ....[2]....
        /*0de4*/ 	.word	0x00000370
        /*0de8*/ 	.word	0x000000ff
        /*0dec*/ 	.word	0x00028830
        /*0df0*/ 	.short	0x0100
        /*0df2*/ 	.byte	0x08
	.zero		1


	//   ....[3]....
        /*0df4*/ 	.word	0x00000380
        /*0df8*/ 	.word	0x000000ff
        /*0dfc*/ 	.word	0x00028840
        /*0e00*/ 	.short	0x0100
        /*0e02*/ 	.byte	0x08
	.zero		1


	//   ....[4]....
        /*0e04*/ 	.word	0x00000390
        /*0e08*/ 	.word	0x000000ff
        /*0e0c*/ 	.word	0x00028838
        /*0e10*/ 	.short	0x0100
        /*0e12*/ 	.byte	0x08
	.zero		1


	//   ....[5]....
        /*0e14*/ 	.word	0x000003a0
        /*0e18*/ 	.word	0x000000ff
        /*0e1c*/ 	.word	0x00028848
        /*0e20*/ 	.short	0x0100
        /*0e22*/ 	.byte	0x08
	.zero		1


	//   ....[6]....
        /*0e24*/ 	.word	0x000004d0
        /*0e28*/ 	.word	0x000000ff
        /*0e2c*/ 	.word	0x00028850
        /*0e30*/ 	.short	0x0100
        /*0e32*/ 	.byte	0x08
	.zero		1


	//   ....[7]....
        /*0e34*/ 	.word	0x000004e0
        /*0e38*/ 	.word	0x000000ff
        /*0e3c*/ 	.word	0x00028860
        /*0e40*/ 	.short	0x0100
        /*0e42*/ 	.byte	0x08
	.zero		1


	//   ....[8]....
        /*0e44*/ 	.word	0x000004f0
        /*0e48*/ 	.word	0x000000ff
        /*0e4c*/ 	.word	0x00028858
        /*0e50*/ 	.short	0x0100
        /*0e52*/ 	.byte	0x08
	.zero		1


	//   ....[9]....
        /*0e54*/ 	.word	0x00000500
        /*0e58*/ 	.word	0x000000ff
        /*0e5c*/ 	.word	0x00028868
        /*0e60*/ 	.short	0x0100
        /*0e62*/ 	.byte	0x08
	.zero		1


	//   ....[10]....
        /*0e64*/ 	.word	0x000005f0
        /*0e68*/ 	.word	0x000000ff
        /*0e6c*/ 	.word	0x00028870
        /*0e70*/ 	.short	0x0100
        /*0e72*/ 	.byte	0x06
	.zero		1


	//   ....[11]....
        /*0e74*/ 	.word	0x00000600
        /*0e78*/ 	.word	0x000000ff
        /*0e7c*/ 	.word	0x00028880
        /*0e80*/ 	.short	0x0100
        /*0e82*/ 	.byte	0x06
	.zero		1


	//   ....[12]....
        /*0e84*/ 	.word	0x00000610
        /*0e88*/ 	.word	0x000000ff
        /*0e8c*/ 	.word	0x00028878
        /*0e90*/ 	.short	0x0100
        /*0e92*/ 	.byte	0x06
	.zero		1


	//   ....[13]....
        /*0e94*/ 	.word	0x00000620
        /*0e98*/ 	.word	0x000000ff
        /*0e9c*/ 	.word	0x00028888
        /*0ea0*/ 	.short	0x0100
        /*0ea2*/ 	.byte	0x06
	.zero		1


	//   ....[14]....
        /*0ea4*/ 	.word	0x00000750
        /*0ea8*/ 	.word	0x000000ff
        /*0eac*/ 	.word	0x00028890
        /*0eb0*/ 	.short	0x0100
        /*0eb2*/ 	.byte	0x08
	.zero		1


	//   ....[15]....
        /*0eb4*/ 	.word	0x00000760
        /*0eb8*/ 	.word	0x000000ff
        /*0ebc*/ 	.word	0x000288a0
        /*0ec0*/ 	.short	0x0100
        /*0ec2*/ 	.byte	0x08
	.zero		1


	//   ....[16]....
        /*0ec4*/ 	.word	0x00000770
        /*0ec8*/ 	.word	0x000000ff
        /*0ecc*/ 	.word	0x00028898
        /*0ed0*/ 	.short	0x0100
        /*0ed2*/ 	.byte	0x08
	.zero		1


	//   ....[17]....
        /*0ed4*/ 	.word	0x00000780
        /*0ed8*/ 	.word	0x000000ff
        /*0edc*/ 	.word	0x000288a8
        /*0ee0*/ 	.short	0x0100
        /*0ee2*/ 	.byte	0x08
	.zero		1


	//   ....[18]....
        /*0ee4*/ 	.word	0x000008b0
        /*0ee8*/ 	.word	0x000000ff
        /*0eec*/ 	.word	0x000288b0
        /*0ef0*/ 	.short	0x0100
        /*0ef2*/ 	.byte	0x08
	.zero		1


	//   ....[19]....
        /*0ef4*/ 	.word	0x000008c0
        /*0ef8*/ 	.word	0x000000ff
        /*0efc*/ 	.word	0x000288c0
        /*0f00*/ 	.short	0x0100
        /*0f02*/ 	.byte	0x08
	.zero		1


	//   ....[20]....
        /*0f04*/ 	.word	0x000008d0
        /*0f08*/ 	.word	0x000000ff
        /*0f0c*/ 	.word	0x000288b8
        /*0f10*/ 	.short	0x0100
        /*0f12*/ 	.byte	0x08
	.zero		1


	//   ....[21]....
        /*0f14*/ 	.word	0x000008e0
        /*0f18*/ 	.word	0x000000ff
        /*0f1c*/ 	.word	0x000288c8
        /*0f20*/ 	.short	0x0100
        /*0f22*/ 	.byte	0x08
	.zero		1


	//   ....[22]....
        /*0f24*/ 	.word	0x00003090
        /*0f28*/ 	.word	0x0000005b
        /*0f2c*/ 	.word	0x00028890
        /*0f30*/ 	.short	0x010a
        /*0f32*/ 	.byte	0x3f
	.zero		1


	//   ....[23]....
        /*0f34*/ 	.word	0x00005850
        /*0f38*/ 	.word	0x0000005b
        /*0f3c*/ 	.word	0x00028890
        /*0f40*/ 	.short	0x010a
        /*0f42*/ 	.byte	0x3f
	.zero		1


	//   ....[24]....
        /*0f44*/ 	.word	0x000078f0
        /*0f48*/ 	.word	0x0000005b
        /*0f4c*/ 	.word	0x00028890
        /*0f50*/ 	.short	0x010a
        /*0f52*/ 	.byte	0x3f
	.zero		1


	//   ....[25]....
        /*0f54*/ 	.word	0x00008010
        /*0f58*/ 	.word	0x0000000b
        /*0f5c*/ 	.word	0x00000000
        /*0f60*/ 	.short	0x0101
        /*0f62*/ 	.byte	0x3f
	.zero		1


	//   ....[26]....
        /*0f64*/ 	.word	0x00008050
        /*0f68*/ 	.word	0x0000005b
        /*0f6c*/ 	.word	0x000288b0
        /*0f70*/ 	.short	0x010a
        /*0f72*/ 	.byte	0x3f
	.zero		1


	//   ....[27]....
        /*0f74*/ 	.word	0x00008680
        /*0f78*/ 	.word	0x0000005b
        /*0f7c*/ 	.word	0x00000000
        /*0f80*/ 	.short	0x0101
        /*0f82*/ 	.byte	0x3f
	.zero		1


	//   ....[28]....
        /*0f84*/ 	.word	0x00008d10
        /*0f88*/ 	.word	0x00000012
        /*0f8c*/ 	.word	0x00028800
        /*0f90*/ 	.short	0x010a
        /*0f92*/ 	.byte	0x3f
	.zero		1


	//   ....[29]....
        /*0f94*/ 	.word	0x00008d60
        /*0f98*/ 	.word	0x00000012
        /*0f9c*/ 	.word	0x00028800
        /*0fa0*/ 	.short	0x010a
        /*0fa2*/ 	.byte	0x3f
	.zero		1


	//   ....[30]....
        /*0fa4*/ 	.word	0x00009f70
        /*0fa8*/ 	.word	0x00000012
        /*0fac*/ 	.word	0x00028800
        /*0fb0*/ 	.short	0x010a
        /*0fb2*/ 	.byte	0x3f
	.zero		1


	//   ....[31]....
        /*0fb4*/ 	.word	0x0000c630
        /*0fb8*/ 	.word	0x00000012
        /*0fbc*/ 	.word	0x00028800
        /*0fc0*/ 	.short	0x010a
        /*0fc2*/ 	.byte	0x3f
	.zero		1


	//   ....[32]....
        /*0fc4*/ 	.word	0x0000e1e0
        /*0fc8*/ 	.word	0x00000000
        /*0fcc*/ 	.word	0x00028830
        /*0fd0*/ 	.short	0x010a
        /*0fd2*/ 	.byte	0x3f
	.zero		1


	//   ....[33]....
        /*0fd4*/ 	.word	0x0000e220
        /*0fd8*/ 	.word	0x00000000
        /*0fdc*/ 	.word	0x00028830
        /*0fe0*/ 	.short	0x010a
        /*0fe2*/ 	.byte	0x3f
	.zero		1


	//   ....[34]....
        /*0fe4*/ 	.word	0x0000fc20
        /*0fe8*/ 	.word	0x00000000
        /*0fec*/ 	.word	0x00000000
        /*0ff0*/ 	.short	0x0101
        /*0ff2*/ 	.byte	0x3f
	.zero		1


	//   ....[35]....
        /*0ff4*/ 	.word	0x00010770
        /*0ff8*/ 	.word	0x00000005
        /*0ffc*/ 	.word	0x00028830
        /*1000*/ 	.short	0x010a
        /*1002*/ 	.byte	0x3f
	.zero		1


	//   ....[36]....
        /*1004*/ 	.word	0x000107c0
        /*1008*/ 	.word	0x00000005
        /*100c*/ 	.word	0x00028830
        /*1010*/ 	.short	0x010a
        /*1012*/ 	.byte	0x3f
	.zero		1


	//   ....[37]....
        /*1014*/ 	.word	0x00010c40
        /*1018*/ 	.word	0x00000006
        /*101c*/ 	.word	0x00028850
        /*1020*/ 	.short	0x010a
        /*1022*/ 	.byte	0x3f
	.zero		1


	//   ....[38]....
        /*1024*/ 	.word	0x00010c80
        /*1028*/ 	.word	0x00000006
        /*102c*/ 	.word	0x00028850
        /*1030*/ 	.short	0x010a
        /*1032*/ 	.byte	0x3f
	.zero		1


	//   ....[39]....
        /*1034*/ 	.word	0x000129d0
        /*1038*/ 	.word	0x00000000
        /*103c*/ 	.word	0x00000000
        /*1040*/ 	.short	0x0101
        /*1042*/ 	.byte	0x3f
	.zero		1


	//   ....[40]....
        /*1044*/ 	.word	0x00012c50
        /*1048*/ 	.word	0x0000000e
        /*104c*/ 	.word	0x00000000
        /*1050*/ 	.short	0x0101
        /*1052*/ 	.byte	0x3f
	.zero		1


	//   ....[41]....
        /*1054*/ 	.word	0x00013360
        /*1058*/ 	.word	0x00000005
        /*105c*/ 	.word	0x00028830
        /*1060*/ 	.short	0x010a
        /*1062*/ 	.byte	0x3f
	.zero		1


	//   ....[42]....
        /*1064*/ 	.word	0x000133b0
        /*1068*/ 	.word	0x00000005
        /*106c*/ 	.word	0x00028830
        /*1070*/ 	.short	0x010a
        /*1072*/ 	.byte	0x3f
	.zero		1


	//   ....[43]....
        /*1074*/ 	.word	0x00013800
        /*1078*/ 	.word	0x00000006
        /*107c*/ 	.word	0x00028850
        /*1080*/ 	.short	0x010a
        /*1082*/ 	.byte	0x3f
	.zero		1


	//   ....[44]....
        /*1084*/ 	.word	0x00013840
        /*1088*/ 	.word	0x00000006
        /*108c*/ 	.word	0x00028850
        /*1090*/ 	.short	0x010a
        /*1092*/ 	.byte	0x3f
	.zero		1


	//   ....[45]....
        /*1094*/ 	.word	0x000145c0
        /*1098*/ 	.word	0x00000033
        /*109c*/ 	.word	0x00000000
        /*10a0*/ 	.short	0x0101
        /*10a2*/ 	.byte	0x3f
	.zero		1


	//   ....[46]....
        /*10a4*/ 	.word	0x00014ee0
        /*10a8*/ 	.word	0x0000000c
        /*10ac*/ 	.word	0x00000000
        /*10b0*/ 	.short	0x0101
        /*10b2*/ 	.byte	0x3f
	.zero		1


	//   ....[47]....
        /*10b4*/ 	.word	0x00015530
        /*10b8*/ 	.word	0x0000000d
        /*10bc*/ 	.word	0x00028850
        /*10c0*/ 	.short	0x010a
        /*10c2*/ 	.byte	0x3f
	.zero		1


	//   ....[48]....
        /*10c4*/ 	.word	0x000155b0
        /*10c8*/ 	.word	0x0000000d
        /*10cc*/ 	.word	0x00028850
        /*10d0*/ 	.short	0x010a
        /*10d2*/ 	.byte	0x3f
	.zero		1


	//   ....[49]....
        /*10d4*/ 	.word	0x00015bd0
        /*10d8*/ 	.word	0x00000004
        /*10dc*/ 	.word	0x00000000
        /*10e0*/ 	.short	0x0101
        /*10e2*/ 	.byte	0x3f
	.zero		1


	//   ....[50]....
        /*10e4*/ 	.word	0x000170e0
        /*10e8*/ 	.word	0x00000000
        /*10ec*/ 	.word	0x00000000
        /*10f0*/ 	.short	0x0101
        /*10f2*/ 	.byte	0x3f
	.zero		1


	//   ....[51]....
        /*10f4*/ 	.word	0x00019580
        /*10f8*/ 	.word	0x00000016
        /*10fc*/ 	.word	0x00028820
        /*1100*/ 	.short	0x010a
        /*1102*/ 	.byte	0x3f
	.zero		1


	//   ....[52]....
        /*1104*/ 	.word	0x00019610
        /*1108*/ 	.word	0x00000007
        /*110c*/ 	.word	0x000288a0
        /*1110*/ 	.short	0x010a
        /*1112*/ 	.byte	0x3f
	.zero		1


	//   ....[53]....
        /*1114*/ 	.word	0x00019970
        /*1118*/ 	.word	0x00000007
        /*111c*/ 	.word	0x000288c0
        /*1120*/ 	.short	0x010a
        /*1122*/ 	.byte	0x3f
	.zero		1


	//   ....[54]....
        /*1124*/ 	.word	0x00019da0
        /*1128*/ 	.word	0x0000000a
        /*112c*/ 	.word	0x000288a0
        /*1130*/ 	.short	0x010a
        /*1132*/ 	.byte	0x3f
	.zero		1


	//   ....[55]....
        /*1134*/ 	.word	0x0001a0e0
        /*1138*/ 	.word	0x0000000a
        /*113c*/ 	.word	0x000288c0
        /*1140*/ 	.short	0x010a
        /*1142*/ 	.byte	0x3f
	.zero		1


	//   ....[56]....
        /*1144*/ 	.word	0x0001af50
        /*1148*/ 	.word	0x00000007
        /*114c*/ 	.word	0x00028840
        /*1150*/ 	.short	0x010a
        /*1152*/ 	.byte	0x3f
	.zero		1


	//   ....[57]....
        /*1154*/ 	.word	0x0001b6d0
        /*1158*/ 	.word	0x00000007
        /*115c*/ 	.word	0x00028830
        /*1160*/ 	.short	0x0107
        /*1162*/ 	.byte	0x3f
	.zero		1


	//   ....[58]....
        /*1164*/ 	.word	0x0001b7a0
        /*1168*/ 	.word	0x00000007
        /*116c*/ 	.word	0x00028830
        /*1170*/ 	.short	0x0101
        /*1172*/ 	.byte	0x3f
	.zero		1


	//   ....[59]....
        /*1174*/ 	.word	0x0001c2d0
        /*1178*/ 	.word	0x00000016
        /*117c*/ 	.word	0x00028800
        /*1180*/ 	.short	0x0107
        /*1182*/ 	.byte	0x3f
	.zero		1


	//   ....[60]....
        /*1184*/ 	.word	0x0001c3e0
        /*1188*/ 	.word	0x00000016
        /*118c*/ 	.word	0x00028800
        /*1190*/ 	.short	0x0101
        /*1192*/ 	.byte	0x3f
	.zero		1


	//   ....[61]....
        /*1194*/ 	.word	0x0001c400
        /*1198*/ 	.word	0x00000016
        /*119c*/ 	.word	0x00028820
        /*11a0*/ 	.short	0x010a
        /*11a2*/ 	.byte	0x3f
	.zero		1


	//   ....[62]....
        /*11a4*/ 	.word	0x0001c7a0
        /*11a8*/ 	.word	0x00000006
        /*11ac*/ 	.word	0x00028840
        /*11b0*/ 	.short	0x010a
        /*11b2*/ 	.byte	0x3f
	.zero		1


	//   ....[63]....
        /*11b4*/ 	.word	0x0001ccc0
        /*11b8*/ 	.word	0x00000006
        /*11bc*/ 	.word	0x00028830
        /*11c0*/ 	.short	0x0107
        /*11c2*/ 	.byte	0x3f
	.zero		1


	//   ....[64]....
        /*11c4*/ 	.word	0x0001cd80
        /*11c8*/ 	.word	0x00000006
        /*11cc*/ 	.word	0x00028830
        /*11d0*/ 	.short	0x0101
        /*11d2*/ 	.byte	0x3f
	.zero		1


	//   ....[65]....
        /*11d4*/ 	.word	0x0001cde0
        /*11d8*/ 	.word	0x00000006
        /*11dc*/ 	.word	0x00028860
        /*11e0*/ 	.short	0x010a
        /*11e2*/ 	.byte	0x3f
	.zero		1


	//   ....[66]....
        /*11e4*/ 	.word	0x0001d320
        /*11e8*/ 	.word	0x00000006
        /*11ec*/ 	.word	0x00028850
        /*11f0*/ 	.short	0x0107
        /*11f2*/ 	.byte	0x3f
	.zero		1


	//   ....[67]....
        /*11f4*/ 	.word	0x0001d4d0
        /*11f8*/ 	.word	0x00000006
        /*11fc*/ 	.word	0x00028850
        /*1200*/ 	.short	0x0101
        /*1202*/ 	.byte	0x3f
	.zero		1


	//   ....[68]....
        /*1204*/ 	.word	0x0001d6e0
        /*1208*/ 	.word	0x00000000
        /*120c*/ 	.word	0x00028860
        /*1210*/ 	.short	0x010a
        /*1212*/ 	.byte	0x3f
	.zero		1


	//   ....[69]....
        /*1214*/ 	.word	0x0001dc10
        /*1218*/ 	.word	0x00000000
        /*121c*/ 	.word	0x00028850
        /*1220*/ 	.short	0x0107
        /*1222*/ 	.byte	0x3f
	.zero		1


	//   ....[70]....
        /*1224*/ 	.word	0x0001dcd0
        /*1228*/ 	.word	0x00000000
        /*122c*/ 	.word	0x00028850
        /*1230*/ 	.short	0x0101
        /*1232*/ 	.byte	0x3f
	.zero		1


	//   ....[71]....
        /*1234*/ 	.word	0x0001ea00
        /*1238*/ 	.word	0x00000004
        /*123c*/ 	.word	0x00028820
        /*1240*/ 	.short	0x010a
        /*1242*/ 	.byte	0x3f
	.zero		1


	//   ....[72]....
        /*1244*/ 	.word	0x0001eb70
        /*1248*/ 	.word	0x00000005
        /*124c*/ 	.word	0x00028840
        /*1250*/ 	.short	0x010a
        /*1252*/ 	.byte	0x3f
	.zero		1


	//   ....[73]....
        /*1254*/ 	.word	0x0001ec10
        /*1258*/ 	.word	0x00000019
        /*125c*/ 	.word	0x00028840
        /*1260*/ 	.short	0x010a
        /*1262*/ 	.byte	0x3f
	.zero		1


	//   ....[74]....
        /*1264*/ 	.word	0x0001ec50
        /*1268*/ 	.word	0x00000005
        /*126c*/ 	.word	0x00028860
        /*1270*/ 	.short	0x010a
        /*1272*/ 	.byte	0x3f
	.zero		1


	//   ....[75]....
        /*1274*/ 	.word	0x0001ec90
        /*1278*/ 	.word	0x00000019
        /*127c*/ 	.word	0x00028860
        /*1280*/ 	.short	0x010a
        /*1282*/ 	.byte	0x3f
	.zero		1


	//   ....[76]....
        /*1284*/ 	.word	0x0001ecf0
        /*1288*/ 	.word	0x0000005b
        /*128c*/ 	.word	0x00028890
        /*1290*/ 	.short	0x010a
        /*1292*/ 	.byte	0x3f
	.zero		1


	//   ....[77]....
        /*1294*/ 	.word	0x0001f200
        /*1298*/ 	.word	0x0000005b
        /*129c*/ 	.word	0x00028890
        /*12a0*/ 	.short	0x010a
        /*12a2*/ 	.byte	0x3f
	.zero		1


	//   ....[78]....
        /*12a4*/ 	.word	0x0001f710
        /*12a8*/ 	.word	0x0000005b
        /*12ac*/ 	.word	0x00028890
        /*12b0*/ 	.short	0x010a
        /*12b2*/ 	.byte	0x3f
	.zero		1


	//   ....[79]....
        /*12b4*/ 	.word	0x0001fbe0
        /*12b8*/ 	.word	0x0000005b
        /*12bc*/ 	.word	0x000288b0
        /*12c0*/ 	.short	0x010a
        /*12c2*/ 	.byte	0x3f
	.zero		1


	//   ....[80]....
        /*12c4*/ 	.word	0x000203e0
        /*12c8*/ 	.word	0x00000012
        /*12cc*/ 	.word	0x00028800
        /*12d0*/ 	.short	0x010a
        /*12d2*/ 	.byte	0x3f
	.zero		1


	//   ....[81]....
        /*12d4*/ 	.word	0x00020fa0
        /*12d8*/ 	.word	0x00000012
        /*12dc*/ 	.word	0x00028800
        /*12e0*/ 	.short	0x010a
        /*12e2*/ 	.byte	0x3f
	.zero		1


	//   ....[82]....
        /*12e4*/ 	.word	0x00020ff0
        /*12e8*/ 	.word	0x00000000
        /*12ec*/ 	.word	0x00028830
        /*12f0*/ 	.short	0x010a
        /*12f2*/ 	.byte	0x3f
	.zero		1


	//   ....[83]....
        /*12f4*/ 	.word	0x00021040
        /*12f8*/ 	.word	0x00000005
        /*12fc*/ 	.word	0x00028830
        /*1300*/ 	.short	0x010a
        /*1302*/ 	.byte	0x3f
	.zero		1


	//   ....[84]....
        /*1304*/ 	.word	0x00021090
        /*1308*/ 	.word	0x00000006
        /*130c*/ 	.word	0x00028850
        /*1310*/ 	.short	0x010a
        /*1312*/ 	.byte	0x3f
	.zero		1


	//   ....[85]....
        /*1314*/ 	.word	0x000210e0
        /*1318*/ 	.word	0x00000005
        /*131c*/ 	.word	0x00028830
        /*1320*/ 	.short	0x010a
        /*1322*/ 	.byte	0x3f
	.zero		1


	//   ....[86]....
        /*1324*/ 	.word	0x00021130
        /*1328*/ 	.word	0x00000006
        /*132c*/ 	.word	0x00028850
        /*1330*/ 	.short	0x010a
        /*1332*/ 	.byte	0x3f
	.zero		1


	//   ....[87]....
        /*1334*/ 	.word	0x00021180
        /*1338*/ 	.word	0x0000000d
        /*133c*/ 	.word	0x00028850
        /*1340*/ 	.short	0x010a
        /*1342*/ 	.byte	0x3f
	.zero		1


	//   ....[88]....
        /*1344*/ 	.word	0x00021750
        /*1348*/ 	.word	0x00000016
        /*134c*/ 	.word	0x00028820
        /*1350*/ 	.short	0x010a
        /*1352*/ 	.byte	0x3f
	.zero		1


	//   ....[89]....
        /*1354*/ 	.word	0x000217a0
        /*1358*/ 	.word	0x00000007
        /*135c*/ 	.word	0x000288a0
        /*1360*/ 	.short	0x010a
        /*1362*/ 	.byte	0x3f
	.zero		1


	//   ....[90]....
        /*1364*/ 	.word	0x000217f0
        /*1368*/ 	.word	0x00000007
        /*136c*/ 	.word	0x000288c0
        /*1370*/ 	.short	0x010a
        /*1372*/ 	.byte	0x3f
	.zero		1


	//   ....[91]....
        /*1374*/ 	.word	0x00021840
        /*1378*/ 	.word	0x0000000a
        /*137c*/ 	.word	0x000288a0
        /*1380*/ 	.short	0x010a
        /*1382*/ 	.byte	0x3f
	.zero		1


	//   ....[92]....
        /*1384*/ 	.word	0x00021890
        /*1388*/ 	.word	0x0000000a
        /*138c*/ 	.word	0x000288c0
        /*1390*/ 	.short	0x010a
        /*1392*/ 	.byte	0x3f
	.zero		1


	//   ....[93]....
        /*1394*/ 	.word	0x000219b0
        /*1398*/ 	.word	0x00000007
        /*139c*/ 	.word	0x00028840
        /*13a0*/ 	.short	0x010a
        /*13a2*/ 	.byte	0x3f
	.zero		1


	//   ....[94]....
        /*13a4*/ 	.word	0x00022f30
        /*13a8*/ 	.word	0x00000016
        /*13ac*/ 	.word	0x00028820
        /*13b0*/ 	.short	0x010a
        /*13b2*/ 	.byte	0x3f
	.zero		1


	//   ....[95]....
        /*13b4*/ 	.word	0x00022f80
        /*13b8*/ 	.word	0x00000006
        /*13bc*/ 	.word	0x00028840
        /*13c0*/ 	.short	0x010a
        /*13c2*/ 	.byte	0x3f
	.zero		1


	//   ....[96]....
        /*13c4*/ 	.word	0x00023900
        /*13c8*/ 	.word	0x00000006
        /*13cc*/ 	.word	0x00028860
        /*13d0*/ 	.short	0x010a
        /*13d2*/ 	.byte	0x3f
	.zero		1


	//   ....[97]....
        /*13d4*/ 	.word	0x00024370
        /*13d8*/ 	.word	0x00000000
        /*13dc*/ 	.word	0x00028860
        /*13e0*/ 	.short	0x010a
        /*13e2*/ 	.byte	0x3f
	.zero		1


	//   ....[98]....
        /*13e4*/ 	.word	0x000256e0
        /*13e8*/ 	.word	0x00000004
        /*13ec*/ 	.word	0x00028820
        /*13f0*/ 	.short	0x010a
        /*13f2*/ 	.byte	0x3f
	.zero		1


	//   ....[99]....
        /*13f4*/ 	.word	0x00025880
        /*13f8*/ 	.word	0x00000005
        /*13fc*/ 	.word	0x00028840
        /*1400*/ 	.short	0x010a
        /*1402*/ 	.byte	0x3f
	.zero		1


	//   ....[100]....
        /*1404*/ 	.word	0x000258d0
        /*1408*/ 	.word	0x00000019
        /*140c*/ 	.word	0x00028840
        /*1410*/ 	.short	0x010a
        /*1412*/ 	.byte	0x3f
	.zero		1


	//   ....[101]....
        /*1414*/ 	.word	0x00025920
        /*1418*/ 	.word	0x00000005
        /*141c*/ 	.word	0x00028860
        /*1420*/ 	.short	0x010a
        /*1422*/ 	.byte	0x3f
	.zero		1


	//----- nvinfo : EIATTR_NUM_MBARRIERS
	.align		4
.L_318:
        /*1424*/ 	.byte	0x03, 0x38
        /*1426*/ 	.short	0x0016


	//----- nvinfo : EIATTR_EXIT_INSTR_OFFSETS
	.align		4
        /*1428*/ 	.byte	0x04, 0x1c
        /*142a*/ 	.short	(.L_320 - .L_319)


	//   ....[0]....
.L_319:
        /*142c*/ 	.word	0x0001ece0


	//----- nvinfo : EIATTR_MAX_THREADS
	.align		4
.L_320:
        /*1430*/ 	.byte	0x04, 0x05
        /*1432*/ 	.short	(.L_322 - .L_321)
.L_321:
        /*1434*/ 	.word	0x00000180
        /*1438*/ 	.word	0x00000001
        /*143c*/ 	.word	0x00000001


	//----- nvinfo : EIATTR_CRS_STACK_SIZE
	.align		4
.L_322:
        /*1440*/ 	.byte	0x04, 0x1e
        /*1442*/ 	.short	(.L_324 - .L_323)
.L_323:
        /*1444*/ 	.word	0x00000000


	//----- nvinfo : EIATTR_CBANK_PARAM_SIZE
	.align		4
.L_324:
        /*1448*/ 	.byte	0x03, 0x19
        /*144a*/ 	.short	0x0af0


	//----- nvinfo : EIATTR_PARAM_CBANK
	.align		4
        /*144c*/ 	.byte	0x04, 0x0a
        /*144e*/ 	.short	(.L_326 - .L_325)
	.align		4
.L_325:
        /*1450*/ 	.word	index@(.nv.constant0._ZN7cutlass13device_kernelIN5flash11enable_sm90INS1_16FlashAttnFwdSm90INS1_25CollectiveMainloopFwdSm90ILi2EN4cute5tupleIJNS5_1CILi1EEES8_S8_EEENS6_IJNS7_ILi128EEESA_SA_EEELi128ENS_10bfloat16_tEfNS_4arch4Sm90ELb1ELb0ELb0ELb1ELb1ELb1ELb0ELb1ELb1ELb1ELb0ELb0EEENS1_21CollectiveEpilogueFwdISB_S9_SC_SE_Li256ELb1ELb1ELb0ELb0EEENS1_36VarlenDynamicPersistentTileSchedulerILi128ELi128ELi256ELi128ELb0ELb1ELb1ELb1ELb1ELb1EEEEEEEEEvNT_6ParamsE)
        /*1454*/ 	.short	0x0210
        /*1456*/ 	.short	0x0af0


	//----- nvinfo : EIATTR_SW_WAR
	.align		4
.L_326:
        /*1458*/ 	.byte	0x04, 0x36
        /*145a*/ 	.short	(.L_328 - .L_327)
.L_327:
        /*145c*/ 	.word	0x00000008
.L_328:


//--------------------- .nv.callgraph             --------------------------
	.section	.nv.callgraph,"",@"SHT_CUDA_CALLGRAPH"
	.align	4
	.sectionentsize	8
	.align		4
        /*0000*/ 	.word	0x00000000
	.align		4
        /*0004*/ 	.word	0xffffffff
	.align		4
        /*0008*/ 	.word	index@(_ZN7cutlass13device_kernelIN5flash11enable_sm90INS1_16FlashAttnFwdSm90INS1_25CollectiveMainloopFwdSm90ILi2EN4cute5tupleIJNS5_1CILi1EEES8_S8_EEENS6_IJNS7_ILi128EEESA_SA_EEELi128ENS_10bfloat16_tEfNS_4arch4Sm90ELb0ELb0ELb0ELb0ELb1ELb0ELb0ELb1ELb1ELb1ELb0ELb0EEENS1_21CollectiveEpilogueFwdISB_S9_SC_SE_Li256ELb0ELb1ELb0ELb0EEENS1_29StaticPersistentTileSchedulerILb0EEEEEEEEEvNT_6ParamsE)
	.align		4
        /*000c*/ 	.word	index@(__assertfail)
	.align		4
        /*0010*/ 	.word	index@(_ZN7cutlass13device_kernelIN5flash11enable_sm90INS1_16FlashAttnFwdSm90INS1_25CollectiveMainloopFwdSm90ILi2EN4cute5tupleIJNS5_1CILi1EEES8_S8_EEENS6_IJNS7_ILi128EEESA_SA_EEELi128ENS_10bfloat16_tEfNS_4arch4Sm90ELb0ELb0ELb0ELb1ELb1ELb0ELb0ELb1ELb1ELb1ELb0ELb0EEENS1_21CollectiveEpilogueFwdISB_S9_SC_SE_Li256ELb1ELb1ELb0ELb0EEENS1_36VarlenDynamicPersistentTileSchedulerILi128ELi128ELi256ELi128ELb0ELb1ELb1ELb0ELb1ELb1EEEEEEEEEvNT_6ParamsE)
	.align		4
        /*0014*/ 	.word	index@(__assertfail)
	.align		4
        /*0018*/ 	.word	index@(_ZN7cutlass13device_kernelIN5flash11enable_sm90INS1_16FlashAttnFwdSm90INS1_25CollectiveMainloopFwdSm90ILi2EN4cute5tupleIJNS5_1CILi1EEES8_S8_EEENS6_IJNS7_ILi128EEESA_SA_EEELi128ENS_10bfloat16_tEfNS_4arch4Sm90ELb0ELb0ELb0ELb1ELb1ELb1ELb0ELb1ELb1ELb1ELb0ELb0EEENS1_21CollectiveEpilogueFwdISB_S9_SC_SE_Li256ELb1ELb1ELb0ELb0EEENS1_36VarlenDynamicPersistentTileSchedulerILi128ELi128ELi256ELi128ELb0ELb1ELb1ELb0ELb1ELb1EEEEEEEEEvNT_6ParamsE)
	.align		4
        /*001c*/ 	.word	index@(__assertfail)
	.align		4
        /*0020*/ 	.word	index@(_ZN7cutlass13device_kernelIN5flash11enable_sm90INS1_16FlashAttnFwdSm90INS1_25CollectiveMainloopFwdSm90ILi2EN4cute5tupleIJNS5_1CILi1EEES8_S8_EEENS6_IJNS7_ILi128EEESA_SA_EEELi128ENS_10bfloat16_tEfNS_4arch4Sm90ELb0ELb1ELb0ELb0ELb1ELb0ELb0ELb1ELb1ELb1ELb0ELb0EEENS1_21CollectiveEpilogueFwdISB_S9_SC_SE_Li256ELb0ELb1ELb0ELb0EEENS1_30DynamicPersistentTileSchedulerILi256ELi128ELb0ELb1ELb1EEEEEEEEEvNT_6ParamsE)
	.align		4
        /*0024*/ 	.word	index@(__assertfail)
	.align		4
        /*0028*/ 	.word	index@(_ZN7cutlass13device_kernelIN5flash11enable_sm90INS1_16FlashAttnFwdSm90INS1_25CollectiveMainloopFwdSm90ILi2EN4cute5tupleIJNS5_1CILi1EEES8_S8_EEENS6_IJNS7_ILi128EEESA_SA_EEELi128ENS_10bfloat16_tEfNS_4arch4Sm90ELb0ELb1ELb0ELb1ELb1ELb0ELb0ELb1ELb1ELb1ELb0ELb0EEENS1_21CollectiveEpilogueFwdISB_S9_SC_SE_Li256ELb1ELb1ELb0ELb0EEENS1_36VarlenDynamicPersistentTileSchedulerILi128ELi128ELi256ELi128ELb0ELb1ELb1ELb1ELb0ELb1EEEEEEEEEvNT_6ParamsE)
	.align		4
        /*002c*/ 	.word	index@(__assertfail)
	.align		4
        /*0030*/ 	.word	index@(_ZN7cutlass13device_kernelIN5flash11enable_sm90INS1_16FlashAttnFwdSm90INS1_25CollectiveMainloopFwdSm90ILi2EN4cute5tupleIJNS5_1CILi1EEES8_S8_EEENS6_IJNS7_ILi128EEESA_SA_EEELi128ENS_10bfloat16_tEfNS_4arch4Sm90ELb0ELb1ELb0ELb1ELb1ELb1ELb0ELb1ELb1ELb1ELb0ELb0EEENS1_21CollectiveEpilogueFwdISB_S9_SC_SE_Li256ELb1ELb1ELb0ELb0EEENS1_36VarlenDynamicPersistentTileSchedulerILi128ELi128ELi256ELi128ELb0ELb1ELb1ELb1ELb0ELb1EEEEEEEEEvNT_6ParamsE)
	.align		4
        /*0034*/ 	.word	index@(__assertfail)
	.align		4
        /*0038*/ 	.word	index@(_ZN7cutlass13device_kernelIN5flash11enable_sm90INS1_16FlashAttnFwdSm90INS1_25CollectiveMainloopFwdSm90ILi2EN4cute5tupleIJNS5_1CILi1EEES8_S8_EEENS6_IJNS7_ILi128EEESA_SA_EEELi128ENS_10bfloat16_tEfNS_4arch4Sm90ELb1ELb0ELb0ELb0ELb1ELb0ELb0ELb1ELb1ELb1ELb0ELb0EEENS1_21CollectiveEpilogueFwdISB_S9_SC_SE_Li256ELb0ELb1ELb0ELb0EEENS1_30DynamicPersistentTileSchedulerILi256ELi128ELb0ELb1ELb1EEEEEEEEEvNT_6ParamsE)
	.align		4
        /*003c*/ 	.word	index@(__assertfail)
	.align		4
        /*0040*/ 	.word	index@(_ZN7cutlass13device_kernelIN5flash11enable_sm90INS1_16FlashAttnFwdSm90INS1_25CollectiveMainloopFwdSm90ILi2EN4cute5tupleIJNS5_1CILi1EEES8_S8_EEENS6_IJNS7_ILi128EEESA_SA_EEELi128ENS_10bfloat16_tEfNS_4arch4Sm90ELb1ELb0ELb0ELb1ELb1ELb0ELb0ELb1ELb1ELb1ELb0ELb0EEENS1_21CollectiveEpilogueFwdISB_S9_SC_SE_Li256ELb1ELb1ELb0ELb0EEENS1_36VarlenDynamicPersistentTileSchedulerILi128ELi128ELi256ELi128ELb0ELb1ELb1ELb1ELb1ELb1EEEEEEEEEvNT_6ParamsE)
	.align		4
        /*0044*/ 	.word	index@(__assertfail)
	.align		4
        /*0048*/ 	.word	index@(_ZN7cutlass13device_kernelIN5flash11enable_sm90INS1_16FlashAttnFwdSm90INS1_25CollectiveMainloopFwdSm90ILi2EN4cute5tupleIJNS5_1CILi1EEES8_S8_EEENS6_IJNS7_ILi128EEESA_SA_EEELi128ENS_10bfloat16_tEfNS_4arch4Sm90ELb1ELb0ELb0ELb1ELb1ELb1ELb0ELb1ELb1ELb1ELb0ELb0EEENS1_21CollectiveEpilogueFwdISB_S9_SC_SE_Li256ELb1ELb1ELb0ELb0EEENS1_36VarlenDynamicPersistentTileSchedulerILi128ELi128ELi256ELi128ELb0ELb1ELb1ELb1ELb1ELb1EEEEEEEEEvNT_6ParamsE)
	.align		4
        /*004c*/ 	.word	index@(__assertfail)
	.align		4
        /*0050*/ 	.word	0x00000000
	.align		4
        /*0054*/ 	.word	0xfffffffe
	.align		4
        /*0058*/ 	.word	0x00000000
	.align		4
        /*005c*/ 	.word	0xfffffffd
	.align		4
        /*0060*/ 	.word	0x00000000
	.align		4
        /*0064*/ 	.word	0xfffffffc


//--------------------- .nv.constant4             --------------------------
	.section	.nv.constant4,"a",@progbits
	.align	8
	.align		8
.nv.constant4:
        /*0000*/ 	.dword	__assertfail
	.align		8
        /*0008*/ 	.dword	__unnamed_1
	.align		8
        /*0010*/ 	.dword	__unnamed_2
	.align		8
        /*0018*/ 	.dword	__unnamed_3
	.align		8
        /*0020*/ 	.dword	__unnamed_4
	.align		8
        /*0028*/ 	.dword	_ZN72_INTERNAL_8ee7febd_36_flash_fwd_hdim128_bf16_paged_sm90_cu_1f2e7571_28114cuda3std3__45__cpo5beginE
	.align		8
        /*0030*/ 	.dword	_ZN72_INTERNAL_8ee7febd_36_flash_fwd_hdim128_bf16_paged_sm90_cu_1f2e7571_28114cuda3std3__45__cpo3endE
	.align		8
        /*0038*/ 	.dword	_ZN72_INTERNAL_8ee7febd_36_flash_fwd_hdim128_bf16_paged_sm90_cu_1f2e7571_28114cuda3std3__45__cpo6cbeginE
	.align		8
        /*0040*/ 	.dword	_ZN72_INTERNAL_8ee7febd_36_flash_fwd_hdim128_bf16_paged_sm90_cu_1f2e7571_28114cuda3std3__45__cpo4cendE
	.align		8
        /*0048*/ 	.dword	_ZN72_INTERNAL_8ee7febd_36_flash_fwd_hdim128_bf16_paged_sm90_cu_1f2e7571_28114cuda3std3__474_GLOBAL__N__8ee7febd_36_flash_fwd_hdim128_bf16_paged_sm90_cu_1f2e7571_28116ignoreE
	.align		8
        /*0050*/ 	.dword	_ZN72_INTERNAL_8ee7febd_36_flash_fwd_hdim128_bf16_paged_sm90_cu_1f2e7571_28114cuda3std3__419piecewise_constructE
	.align		8
        /*0058*/ 	.dword	_ZN72_INTERNAL_8ee7febd_36_flash_fwd_hdim128_bf16_paged_sm90_cu_1f2e7571_28114cuda3std3__48in_placeE
	.align		8
        /*0060*/ 	.dword	_ZN72_INTERNAL_8ee7febd_36_flash_fwd_hdim128_bf16_paged_sm90_cu_1f2e7571_28114cuda3std6ranges3__45__cpo4swapE
	.align		8
        /*0068*/ 	.dword	_ZN72_INTERNAL_8ee7febd_36_flash_fwd_hdim128_bf16_paged_sm90_cu_1f2e7571_28114cuda3std6ranges3__45__cpo9iter_moveE
	.align		8
        /*0070*/ 	.dword	_ZN72_INTERNAL_8ee7febd_36_flash_fwd_hdim128_bf16_paged_sm90_cu_1f2e7571_28114cute7productE
	.align		8
        /*0078*/ 	.dword	_ZN72_INTERNAL_8ee7febd_36_flash_fwd_hdim128_bf16_paged_sm90_cu_1f2e7571_28114cute1_E
	.align		8
        /*0080*/ 	.dword	$str$23
	.align		8
        /*0088*/ 	.dword	$str$24


//--------------------- .text._ZN7cutlass13device_kernelIN5flash11enable_sm90INS1_16FlashAttnFwdSm90INS1_25CollectiveMainloopFwdSm90ILi2EN4cute5tupleIJNS5_1CILi1EEES8_S8_EEENS6_IJNS7_ILi128EEESA_SA_EEELi128ENS_10bfloat16_tEfNS_4arch4Sm90ELb0ELb0ELb0ELb0ELb1ELb0ELb0ELb1ELb1ELb1ELb0ELb0EEENS1_21CollectiveEpilogueFwdISB_S9_SC_SE_Li256ELb0ELb1ELb0ELb0EEENS1_29StaticPersistentTileSchedulerILb0EEEEEEEEEvNT_6ParamsE --------------------------
	.section	.text._ZN7cutlass13device_kernelIN5flash11enable_sm90INS1_16FlashAttnFwdSm90INS1_25CollectiveMainloopFwdSm90ILi2EN4cute5tupleIJNS5_1CILi1EEES8_S8_EEENS6_IJNS7_ILi128EEESA_SA_EEELi128ENS_10bfloat16_tEfNS_4arch4Sm90ELb0ELb0ELb0ELb0ELb1ELb0ELb0ELb1ELb1ELb1ELb0ELb0EEENS1_21CollectiveEpilogueFwdISB_S9_SC_SE_Li256ELb0ELb1ELb0ELb0EEENS1_29StaticPersistentTileSchedulerILb0EEEEEEEEEvNT_6ParamsE,"ax",@progbits
	.align	128
.text._ZN7cutlass13device_kernelIN5flash11enable_sm90INS1_16FlashAttnFwdSm90INS1_25CollectiveMainloopFwdSm90ILi2EN4cute5tupleIJNS5_1CILi1EEES8_S8_EEENS6_IJNS7_ILi128EEESA_SA_EEELi128ENS_10bfloat16_tEfNS_4arch4Sm90ELb0ELb0ELb0ELb0ELb1ELb0ELb0ELb1ELb1ELb1ELb0ELb0EEENS1_21CollectiveEpilogueFwdISB_S9_SC_SE_Li256ELb0ELb1ELb0ELb0EEENS1_29StaticPersistentTileSchedulerILb0EEEEEEEEEvNT_6ParamsE:
        .type           _ZN7cutlass13device_kernelIN5flash11enable_sm90INS1_16FlashAttnFwdSm90INS1_25CollectiveMainloopFwdSm90ILi2EN4cute5tupleIJNS5_1CILi1EEES8_S8_EEENS6_IJNS7_ILi128EEESA_SA_EEELi128ENS_10bfloat16_tEfNS_4arch4Sm90ELb0ELb0ELb0ELb0ELb1ELb0ELb0ELb1ELb1ELb1ELb0ELb0EEENS1_21CollectiveEpilogueFwdISB_S9_SC_SE_Li256ELb0ELb1ELb0ELb0EEENS1_29StaticPersistentTileSchedulerILb0EEEEEEEEEvNT_6ParamsE,@function
        .size           _ZN7cutlass13device_kernelIN5flash11enable_sm90INS1_16FlashAttnFwdSm90INS1_25CollectiveMainloopFwdSm90ILi2EN4cute5tupleIJNS5_1CILi1EEES8_S8_EEENS6_IJNS7_ILi128EEESA_SA_EEELi128ENS_10bfloat16_tEfNS_4arch4Sm90ELb0ELb0ELb0ELb0ELb1ELb0ELb0ELb1ELb1ELb1ELb0ELb0EEENS1_21CollectiveEpilogueFwdISB_S9_SC_SE_Li256ELb0ELb1ELb0ELb0EEENS1_29StaticPersistentTileSchedulerILb0EEEEEEEEEvNT_6ParamsE,(.L_x_3478 - _ZN7cutlass13device_kernelIN5flash11enable_sm90INS1_16FlashAttnFwdSm90INS1_25CollectiveMainloopFwdSm90ILi2EN4cute5tupleIJNS5_1CILi1EEES8_S8_EEENS6_IJNS7_ILi128EEESA_SA_EEELi128ENS_10bfloat16_tEfNS_4arch4Sm90ELb0ELb0ELb0ELb0ELb1ELb0ELb0ELb1ELb1ELb1ELb0ELb0EEENS1_21CollectiveEpilogueFwdISB_S9_SC_SE_Li256ELb0ELb1ELb0ELb0EEENS1_29StaticPersistentTileSchedulerILb0EEEEEEEEEvNT_6ParamsE)
        .other          _ZN7cutlass13device_kernelIN5flash11enable_sm90INS1_16FlashAttnFwdSm90INS1_25CollectiveMainloopFwdSm90ILi2EN4cute5tupleIJNS5_1CILi1EEES8_S8_EEENS6_IJNS7_ILi128EEESA_SA_EEELi128ENS_10bfloat16_tEfNS_4arch4Sm90ELb0ELb0ELb0ELb0ELb1ELb0ELb0ELb1ELb1ELb1ELb0ELb0EEENS1_21CollectiveEpilogueFwdISB_S9_SC_SE_Li256ELb0ELb1ELb0ELb0EEENS1_29StaticPersistentTileSchedulerILb0EEEEEEEEEvNT_6ParamsE,@"STO_CUDA_ENTRY STV_DEFAULT"
_ZN7cutlass13device_kernelIN5flash11enable_sm90INS1_16FlashAttnFwdSm90INS1_25CollectiveMainloopFwdSm90ILi2EN4cute5tupleIJNS5_1CILi1EEES8_S8_EEENS6_IJNS7_ILi128EEESA_SA_EEELi128ENS_10bfloat16_tEfNS_4arch4Sm90ELb0ELb0ELb0ELb0ELb1ELb0ELb0ELb1ELb1ELb1ELb0ELb0EEENS1_21CollectiveEpilogueFwdISB_S9_SC_SE_Li256ELb0ELb1ELb0ELb0EEENS1_29StaticPersistentTileSchedulerILb0EEEEEEEEEvNT_6ParamsE:
[----:B------:R-:W0:Y:S01]  /*0000*/  LDC R1, c[0x0][0x28] ;  /* 0x00000a00ff017b82 */ /* 0x000e220000000800 */
[----:B------:R-:W1:Y:S01]  /*0010*/  S2R R5, SR_TID.X ;  /* 0x0000000000057919 */ /* 0x000e620000002100 */
[----:B------:R-:W-:Y:S01]  /*0020*/  ELECT P0, URZ, PT ;  /* 0x00000000003f782f */ /* 0x000fe20003800000 */
[----:B------:R-:W-:Y:S01]  /*0030*/  UMOV UR4, 0x80 ;  /* 0x0000008000047882 */ /* 0x000fe20000000000 */
[----:B------:R-:W-:Y:S01]  /*0040*/  UMOV UR7, 0x100 ;  /* 0x0000010000077882 */ /* 0x000fe20000000000 */
[----:B-1----:R-:W-:-:S05]  /*0050*/  SHF.R.U32.HI R0, RZ, 0x5, R5 ;  /* 0x00000005ff007819 */ /* 0x002fca0000011605 */
[----:B------:R-:W1:Y:S02]  /*0060*/  SHFL.IDX PT, R2, R0, RZ, 0x1f ;  /* 0x00001fff00027589 */ /* 0x000e6400000e0000 */
[C---:B-1----:R-:W-:Y:S02]  /*0070*/  ISETP.NE.OR P0, PT, R2.reuse, RZ, !P0 ;  /* 0x000000ff0200720c */ /* 0x042fe40004705670 */
[----:B------:R-:W-:Y:S02]  /*0080*/  ISETP.NE.AND P1, PT, R2, RZ, PT ;  /* 0x000000ff0200720c */ /* 0x000fe40003f25270 */
[----:B------:R-:W-:-:S05]  /*0090*/  SHF.R.U32.HI R2, RZ, 0x7, R5 ;  /* 0x00000007ff027819 */ /* 0x000fca0000011605 */
[----:B------:R1:W2:Y:S04]  /*00a0*/  SHFL.IDX PT, R4, R2, RZ, 0x1f ;  /* 0x00001fff02047589 */ /* 0x0002a800000e0000 */
[----:B------:R-:W-:Y:S01]  /*00b0*/  VOTEU.ALL UP0, P0 ;  /* 0x00000000003f7886 */ /* 0x000fe20000000000 */
[----:B------:R-:W-:-:S04]  /*00c0*/  VOTEU.ALL UP1, P0 ;  /* 0x00000000003f7886 */ /* 0x000fc80000020000 */
[----:B------:R-:W3:Y:S01]  /*00d0*/  @!UP0 S2UR UR8, SR_CgaCtaId ;  /* 0x00000000000889c3 */ /* 0x000ee20000008800 */
[----:B------:R-:W-:Y:S01]  /*00e0*/  @!UP0 UMOV UR6, 0x400 ;  /* 0x0000040000068882 */ /* 0x000fe20000000000 */
[----:B------:R-:W-:-:S04]  /*00f0*/  @!UP0 UIADD3 UR4, -UR4, 0x100000, URZ ;  /* 0x0010000004048890 */ /* 0x000fc8000fffe13f */
[----:B------:R-:W-:Y:S02]  /*0100*/  @!UP0 USHF.L.U32 UR5, UR4, 0xb, URZ ;  /* 0x0000000b04058899 */ /* 0x000fe4000800063f */
[----:B------:R-:W-:Y:S02]  /*0110*/  @!UP0 USHF.L.U32 UR4, UR4, 0x1, URZ ;  /* 0x0000000104048899 */ /* 0x000fe4000800063f */
[----:B---3--:R-:W-:Y:S02]  /*0120*/  @!UP0 ULEA UR8, UR8, UR6, 0x18 ;  /* 0x0000000608088291 */ /* 0x008fe4000f8ec03f */
[----:B------:R-:W-:-:S04]  /*0130*/  @!UP0 UIADD3 UR6, -UR7, 0x100000, URZ ;  /* 0x0010000007068890 */ /* 0x000fc8000fffe13f */
[----:B------:R-:W-:Y:S02]  /*0140*/  @!UP0 USHF.L.U32 UR7, UR6, 0xb, URZ ;  /* 0x0000000b06078899 */ /* 0x000fe4000800063f */
[----:B------:R-:W-:Y:S01]  /*0150*/  @!UP0 USHF.L.U32 UR6, UR6, 0x1, URZ ;  /* 0x0000000106068899 */ /* 0x000fe2000800063f */
[----:B------:R-:W-:-:S05]  /*0160*/  VOTEU.ALL UP0, P0 ;  /* 0x00000000003f7886 */ /* 0x000fca0000000000 */
[----:B------:R1:W3:Y:S06]  /*0170*/  @!UP0 SYNCS.EXCH.64 URZ, [UR8+0x28800], UR4 ;  /* 0x02880004083f85b2 */ /* 0x0002ec0008000100 */
[----:B------:R1:W4:Y:S02]  /*0180*/  @!UP1 SYNCS.EXCH.64 URZ, [UR8+0x28820], UR6 ;  /* 0x02882006083f95b2 */ /* 0x0003240008000100 */
[----:B012---:R-:W-:Y:S05]  /*0190*/  @P1 BRA `(.L_x_0) ;  /* 0x0000000000481947 */ /* 0x007fea0003800000 */
[----:B------:R-:W0:Y:S01]  /*01a0*/  S2UR UR5, SR_CgaCtaId ;  /* 0x00000000000579c3 */ /* 0x000e220000008800 */
[----:B------:R-:W-:Y:S01]  /*01b0*/  UMOV UR4, 0x400 ;  /* 0x0000040000047882 */ /* 0x000fe20000000000 */
[----:B------:R-:W-:Y:S01]  /*01c0*/  UMOV UR6, 0x80 ;  /* 0x0000008000067882 */ /* 0x000fe20000000000 */
[----:B------:R-:W-:Y:S01]  /*01d0*/  UMOV UR7, 0x100 ;  /* 0x0000010000077882 */ /* 0x000fe20000000000 */
[----:B------:R-:W-:Y:S01]  /*01e0*/  ELECT P0, URZ, PT ;  /* 0x00000000003f782f */ /* 0x000fe20003800000 */
[----:B0-----:R-:W-:Y:S02]  /*01f0*/  ULEA UR8, UR5, UR4, 0x18 ;  /* 0x0000000405087291 */ /* 0x001fe4000f8ec03f */
[----:B------:R-:W-:-:S04]  /*0200*/  UIADD3 UR4, -UR6, 0x100000, URZ ;  /* 0x0010000006047890 */ /* 0x000fc8000fffe13f */
[----:B------:R-:W-:Y:S02]  /*0210*/  USHF.L.U32 UR5, UR4, 0xb, URZ ;  /* 0x0000000b04057899 */ /* 0x000fe4000800063f */
[----:B------:R-:W-:Y:S02]  /*0220*/  USHF.L.U32 UR4, UR4, 0x1, URZ ;  /* 0x0000000104047899 */ /* 0x000fe4000800063f */
[----:B------:R-:W-:-:S04]  /*0230*/  UIADD3 UR6, -UR7, 0x100000, URZ ;  /* 0x0010000007067890 */ /* 0x000fc8000fffe13f */
[----:B------:R-:W-:Y:S02]  /*0240*/  USHF.L.U32 UR7, UR6, 0xb, URZ ;  /* 0x0000000b06077899 */ /* 0x000fe4000800063f */
[----:B------:R-:W-:Y:S01]  /*0250*/  USHF.L.U32 UR6, UR6, 0x1, URZ ;  /* 0x0000000106067899 */ /* 0x000fe2000800063f */
[----:B------:R-:W0:Y:S03]  /*0260*/  FENCE.VIEW.ASYNC.S ;  /* 0x00000000000073c6 */ /* 0x000e260000000000 */
[----:B0-----:R0:W1:Y:S08]  /*0270*/  SYNCS.EXCH.64 URZ, [UR8+0x28830], UR4 ;  /* 0x02883004083f75b2 */ /* 0x0010700008000100 */
[----:B------:R0:W2:Y:S01]  /*0280*/  SYNCS.EXCH.64 URZ, [UR8+0x28840], UR6 ;  /* 0x02884006083f75b2 */ /* 0x0000a20008000100 */
[----:B------:R0:W0:Y:S01]  /*0290*/  SYNCS.EXCH.64 URZ, [UR8+0x28838], UR4 ;  /* 0x02883804083f75b2 */ /* 0x0000220008000100 */
[----:B------:R0:W0:Y:S01]  /*02a0*/  SYNCS.EXCH.64 URZ, [UR8+0x28848], UR6 ;  /* 0x02884806083f75b2 */ /* 0x0000220008000100 */
[----:B------:R-:W-:Y:S01]  /*02b0*/  NOP ;  /* 0x0000000000007918 */ /* 0x000fe20000000000 */
.L_x_0:
[----:B------:R-:W5:Y:S01]  /*02c0*/  SHFL.IDX PT, R3, R0, RZ, 0x1f ;  /* 0x00001fff00037589 */ /* 0x000f6200000e0000 */
[----:B------:R-:W-:Y:S01]  /*02d0*/  NOP ;  /* 0x0000000000007918 */ /* 0x000fe20000000000 */
[----:B-----5:R-:W-:-:S13]  /*02e0*/  ISETP.NE.AND P0, PT, R3, RZ, PT ;  /* 0x000000ff0300720c */ /* 0x020fda0003f05270 */
[----:B------:R-:W-:Y:S05]  /*02f0*/  @P0 BRA `(.L_x_1) ;  /* 0x0000000000480947 */ /* 0x000fea0003800000 */
[----:B0-----:R-:W0:Y:S01]  /*0300*/  S2UR UR5, SR_CgaCtaId ;  /* 0x00000000000579c3 */ /* 0x001e220000008800 */
        /* <DEDUP_REMOVED lines=12> */
[----:B0-----:R0:W0:Y:S08]  /*03d0*/  SYNCS.EXCH.64 URZ, [UR8+0x28850], UR4 ;  /* 0x02885004083f75b2 */ /* 0x0010300008000100 */
[----:B------:R0:W0:Y:S01]  /*03e0*/  SYNCS.EXCH.64 URZ, [UR8+0x28860], UR6 ;  /* 0x02886006083f75b2 */ /* 0x0000220008000100 */
[----:B------:R0:W0:Y:S01]  /*03f0*/  SYNCS.EXCH.64 URZ, [UR8+0x28858], UR4 ;  /* 0x02885804083f75b2 */ /* 0x0000220008000100 */
[----:B------:R0:W0:Y:S01]  /*0400*/  SYNCS.EXCH.64 URZ, [UR8+0x28868], UR6 ;  /* 0x02886806083f75b2 */ /* 0x0000220008000100 */
[----:B------:R-:W-:Y:S01]  /*0410*/  NOP ;  /* 0x0000000000007918 */ /* 0x000fe20000000000 */
.L_x_1:
[----:B------:R-:W5:Y:S01]  /*0420*/  SHFL.IDX PT, R3, R0, RZ, 0x1f ;  /* 0x00001fff00037589 */ /* 0x000f6200000e0000 */
[----:B------:R-:W-:Y:S01]  /*0430*/  NOP ;  /* 0x0000000000007918 */ /* 0x000fe20000000000 */
[----:B-----5:R-:W-:-:S13]  /*0440*/  ISETP.NE.AND P0, PT, R3, RZ, PT ;  /* 0x000000ff0300720c */ /* 0x020fda0003f05270 */
[----:B------:R-:W-:Y:S05]  /*0450*/  @P0 BRA `(.L_x_2) ;  /* 0x0000000000380947 */ /* 0x000fea0003800000 */
[----:B0-----:R-:W0:Y:S01]  /*0460*/  S2UR UR5, SR_CgaCtaId ;  /* 0x00000000000579c3 */ /* 0x001e220000008800 */
[----:B------:R-:W-:Y:S01]  /*0470*/  UMOV UR4, 0x400 ;  /* 0x0000040000047882 */ /* 0x000fe20000000000 */
[----:B------:R-:W-:Y:S01]  /*0480*/  UMOV UR7, 0x80 ;  /* 0x0000008000077882 */ /* 0x000fe20000000000 */
[----:B------:R-:W-:Y:S01]  /*0490*/  ELECT P0, URZ, PT ;  /* 0x00000000003f782f */ /* 0x000fe20003800000 */
[----:B0-----:R-:W-:Y:S02]  /*04a0*/  ULEA UR6, UR5, UR4, 0x18 ;  /* 0x0000000405067291 */ /* 0x001fe4000f8ec03f */
[----:B------:R-:W-:-:S04]  /*04b0*/  UIADD3 UR4, -UR7, 0x100000, URZ ;  /* 0x0010000007047890 */ /* 0x000fc8000fffe13f */
[----:B------:R-:W-:Y:S02]  /*04c0*/  USHF.L.U32 UR5, UR4, 0xb, URZ ;  /* 0x0000000b04057899 */ /* 0x000fe4000800063f */
[----:B------:R-:W-:Y:S01]  /*04d0*/  USHF.L.U32 UR4, UR4, 0x1, URZ ;  /* 0x0000000104047899 */ /* 0x000fe2000800063f */
[----:B------:R-:W0:Y:S11]  /*04e0*/  FENCE.VIEW.ASYNC.S ;  /* 0x00000000000073c6 */ /* 0x000e360000000000 */
[----:B0-----:R0:W0:Y:S01]  /*04f0*/  SYNCS.EXCH.64 URZ, [UR6+0x28870], UR4 ;  /* 0x02887004063f75b2 */ /* 0x0010220008000100 */
[----:B------:R0:W0:Y:S01]  /*0500*/  SYNCS.EXCH.64 URZ, [UR6+0x28880], UR4 ;  /* 0x02888004063f75b2 */ /* 0x0000220008000100 */
[----:B------:R0:W0:Y:S01]  /*0510*/  SYNCS.EXCH.64 URZ, [UR6+0x28878], UR4 ;  /* 0x02887804063f75b2 */ /* 0x0000220008000100 */
[----:B------:R0:W0:Y:S01]  /*0520*/  SYNCS.EXCH.64 URZ, [UR6+0x28888], UR4 ;  /* 0x02888804063f75b2 */ /* 0x0000220008000100 */
[----:B------:R-:W-:Y:S01]  /*0530*/  NOP ;  /* 0x0000000000007918 */ /* 0x000fe20000000000 */
.L_x_2:
        /* <DEDUP_REMOVED lines=22> */
.L_x_3:
[----:B------:R-:W5:Y:S01]  /*06a0*/  SHFL.IDX PT, R3, R0, RZ, 0x1f ;  /* 0x00001fff00037589 */ /* 0x000f6200000e0000 */
[----:B------:R-:W-:Y:S01]  /*06b0*/  R2UR UR9, R4 ;  /* 0x00000000040972ca */ /* 0x000fe200000e0000 */
        /* <DEDUP_REMOVED lines=21> */
.L_x_4:
[----:B------:R-:W-:Y:S01]  /*0810*/  UISETP.NE.AND UP0, UPT, UR9, URZ, UPT ;  /* 0x0000003f0900728c */ /* 0x000fe2000bf05270 */
[----:B------:R-:W-:Y:S01]  /*0820*/  NOP ;  /* 0x0000000000007918 */ /* 0x000fe20000000000 */
[----:B------:R-:W-:Y:S01]  /*0830*/  UMOV UR36, 0x1 ;  /* 0x0000000100247882 */ /* 0x000fe20000000000 */
[----:B------:R-:W-:Y:S01]  /*0840*/  ULDC.64 UR48, c[0x0][0x208] ;  /* 0x0000820000307ab9 */ /* 0x000fe20000000a00 */
[----:B------:R-:W-:Y:S01]  /*0850*/  USEL UR36, UR36, 0x2, !UP0 ;  /* 0x0000000224247887 */ /* 0x000fe2000c000000 */
[----:B01234-:R-:W-:Y:S01]  /*0860*/  BAR.SYNC.DEFER_BLOCKING 0x0 ;  /* 0x0000000000007b1d */ /* 0x01ffe20000010000 */
[----:B------:R-:W-:-:S13]  /*0870*/  PLOP3.LUT P0, PT, PT, PT, UP0, 0x80, 0x0 ;  /* 0x000000000000781c */ /* 0x000fda0003f0f008 */
[----:B------:R-:W-:Y:S05]  /*0880*/  @!P0 BRA `(.L_x_5) ;  /* 0x0000006800888947 */ /* 0x000fea0003800000 */
.L_x_6:
[----:B------:R-:W-:-:S08]  /*0890*/  NOP ;  /* 0x0000000000007918 */ /* 0x000fd00000000000 */
[----:B------:R-:W0:Y:S02]  /*08a0*/  USETMAXREG.TRY_ALLOC.CTAPOOL UP0, 0xe8 ;  /* 0x000000e8000079c8 */ /* 0x000e240008000600 */
[----:B0-----:R-:W-:-:S13]  /*08b0*/  PLOP3.LUT P0, PT, PT, PT, UP0, 0x80, 0x0 ;  /* 0x000000000000781c */ /* 0x001fda0003f0f008 */
[----:B------:R-:W-:Y:S05]  /*08c0*/  @!P0 BRA `(.L_x_6) ;  /* 0xfffffffc00f08947 */ /* 0x000fea000383ffff */
[----:B------:R-:W-:Y:S01]  /*08d0*/  LOP3.LUT R0, R5, 0xffffff80, RZ, 0xc0, !PT ;  /* 0xffffff8005007812 */ /* 0x000fe200078ec0ff */
[----:B------:R-:W0:Y:S08]  /*08e0*/  S2UR UR41, SR_CTAID.X ;  /* 0x00000000002979c3 */ /* 0x000e300000002500 */
[----:B------:R-:W-:Y:S06]  /*08f0*/  BAR.ARV 0x8, 0x180 ;  /* 0x0206000000007b1d */ /* 0x000fec0000002000 */
[----:B------:R-:W-:-:S02]  /*0900*/  ISETP.NE.AND P0, PT, R0, 0x80, PT ;  /* 0x000000800000780c */ /* 0x000fc40003f05270 */
[----:B------:R-:W0:Y:S11]  /*0910*/  LDC R0, c[0x0][0xc34] ;  /* 0x00030d00ff007b82 */ /* 0x000e360000000800 */
[----:B------:R-:W-:Y:S06]  /*0920*/  @!P0 BAR.ARV 0x9, 0x100 ;  /* 0x0244000000008b1d */ /* 0x000fec0000002000 */
[----:B0-----:R-:W-:-:S13]  /*0930*/  ISETP.LE.AND P0, PT, R0, UR41, PT ;  /* 0x0000002900007c0c */ /* 0x001fda000bf03270 */
[----:B------:R-:W-:Y:S05]  /*0940*/  @P0 EXIT ;  /* 0x000000000000094d */ /* 0x000fea0003800000 */
[----:B------:R-:W-:Y:S01]  /*0950*/  VIADD R153, R5, 0xffffff80 ;  /* 0xffffff8005997836 */ /* 0x000fe20000000000 */
[----:B------:R-:W-:Y:S01]  /*0960*/  ULOP3.LUT UR46, UR36, 0x1, URZ, 0xfc, !UPT ;  /* 0x00000001242e7892 */ /* 0x000fe2000f8efc3f */
[----:B------:R-:W-:Y:S01]  /*0970*/  UMOV UR45, URZ ;  /* 0x0000003f002d7c82 */ /* 0x000fe20008000000 */
[----:B------:R-:W-:Y:S02]  /*0980*/  UMOV UR44, URZ ;  /* 0x0000003f002c7c82 */ /* 0x000fe40008000000 */
[----:B------:R-:W-:Y:S01]  /*0990*/  SHF.R.S32.HI R0, RZ, 0x1f, R153 ;  /* 0x0000001fff007819 */ /* 0x000fe20000011499 */
[----:B------:R-:W-:-:S03]  /*09a0*/  UMOV UR43, URZ ;  /* 0x0000003f002b7c82 */ /* 0x000fc60008000000 */
[CC--:B------:R-:W-:Y:S02]  /*09b0*/  LEA.HI R4, R0.reuse, R153.reuse, RZ, 0x7 ;  /* 0x0000009900047211 */ /* 0x0c0fe400078f38ff */
[-C--:B------:R-:W-:Y:S02]  /*09c0*/  LEA.HI R3, R0, R153.reuse, RZ, 0x5 ;  /* 0x0000009900037211 */ /* 0x080fe400078f28ff */
[----:B------:R-:W-:Y:S02]  /*09d0*/  LOP3.LUT R154, R4, 0xffffff80, RZ, 0xc0, !PT ;  /* 0xffffff80049a7812 */ /* 0x000fe400078ec0ff */
[CC--:B------:R-:W-:Y:S01]  /*09e0*/  LEA.HI R6, R0.reuse, R153.reuse, RZ, 0x4 ;  /* 0x0000009900067211 */ /* 0x0c0fe200078f20ff */
[----:B------:R-:W-:Y:S01]  /*09f0*/  IMAD.SHL.U32 R3, R3, 0x20, RZ ;  /* 0x0000002003037824 */ /* 0x000fe200078e00ff */
[----:B------:R-:W-:Y:S01]  /*0a00*/  LEA.HI R10, R0, R153, RZ, 0x2 ;  /* 0x00000099000a7211 */ /* 0x000fe200078f10ff */
[----:B------:R-:W-:Y:S01]  /*0a10*/  IMAD.IADD R154, R153, 0x1, -R154 ;  /* 0x00000001999a7824 */ /* 0x000fe200078e0a9a */
[----:B------:R-:W-:-:S02]  /*0a20*/  LOP3.LUT R8, R6, 0x3fffff0, RZ, 0xc0, !PT ;  /* 0x03fffff006087812 */ /* 0x000fc400078ec0ff */
[----:B------:R-:W-:Y:S02]  /*0a30*/  LOP3.LUT R9, R3, 0xfffffc00, RZ, 0xc0, !PT ;  /* 0xfffffc0003097812 */ /* 0x000fe400078ec0ff */
[----:B------:R-:W-:Y:S01]  /*0a40*/  SHF.R.S32.HI R3, RZ, 0x1f, R154 ;  /* 0x0000001fff037819 */ /* 0x000fe2000001149a */
[----:B------:R-:W-:Y:S01]  /*0a50*/  IMAD.IADD R8, R153, 0x1, -R8 ;  /* 0x0000000199087824 */ /* 0x000fe200078e0a08 */
[----:B------:R-:W-:Y:S02]  /*0a60*/  LEA.HI R17, R0, R153, RZ, 0x3 ;  /* 0x0000009900117211 */ /* 0x000fe400078f18ff */
[----:B------:R-:W-:Y:S01]  /*0a70*/  LEA.HI R5, R3, R154, RZ, 0x2 ;  /* 0x0000009a03057211 */ /* 0x000fe200078f10ff */
[----:B------:R-:W-:Y:S01]  /*0a80*/  IMAD R9, R8, 0x40, R9 ;  /* 0x0000004008097824 */ /* 0x000fe200078e0209 */
[----:B------:R-:W-:Y:S02]  /*0a90*/  LOP3.LUT R10, R10, 0xfffffffc, RZ, 0xc0, !PT ;  /* 0xfffffffc0a0a7812 */ /* 0x000fe400078ec0ff */
[----:B------:R-:W-:-:S02]  /*0aa0*/  SHF.R.S32.HI R8, RZ, 0x2, R5 ;  /* 0x00000002ff087819 */ /* 0x000fc40000011405 */
[----:B------:R-:W-:Y:S01]  /*0ab0*/  SHF.R.S32.HI R11, RZ, 0x1f, R5 ;  /* 0x0000001fff0b7819 */ /* 0x000fe20000011405 */
[----:B------:R-:W-:Y:S01]  /*0ac0*/  IMAD.IADD R10, R153, 0x1, -R10 ;  /* 0x00000001990a7824 */ /* 0x000fe200078e0a0a */
[----:B------:R-:W-:Y:S02]  /*0ad0*/  SHF.R.S32.HI R7, RZ, 0x4, R6 ;  /* 0x00000004ff077819 */ /* 0x000fe40000011406 */
[----:B------:R-:W-:Y:S02]  /*0ae0*/  LEA.HI R11, R11, R8, RZ, 0x3 ;  /* 0x000000080b0b7211 */ /* 0x000fe400078f18ff */
[----:B------:R-:W-:Y:S02]  /*0af0*/  SHF.R.S32.HI R23, RZ, 0x7, R4 ;  /* 0x00000007ff177819 */ /* 0x000fe40000011404 */
[----:B------:R-:W-:Y:S02]  /*0b00*/  LOP3.LUT R0, R17, 0xfffffff8, RZ, 0xc0, !PT ;  /* 0xfffffff811007812 */ /* 0x000fe400078ec0ff */
[----:B------:R-:W-:-:S02]  /*0b10*/  LEA.HI R6, R6, R7, RZ, 0x1 ;  /* 0x0000000706067211 */ /* 0x000fc400078f08ff */
[----:B------:R-:W-:Y:S01]  /*0b20*/  LOP3.LUT R11, R11, 0xfffffff8, RZ, 0xc0, !PT ;  /* 0xfffffff80b0b7812 */ /* 0x000fe200078ec0ff */
[----:B------:R-:W-:Y:S01]  /*0b30*/  IMAD.IADD R153, R153, 0x1, -R0 ;  /* 0x0000000199997824 */ /* 0x000fe200078e0a00 */
[----:B------:R-:W-:Y:S02]  /*0b40*/  LEA.HI R3, R3, R154, RZ, 0x5 ;  /* 0x0000009a03037211 */ /* 0x000fe400078f28ff */
[----:B------:R-:W-:Y:S01]  /*0b50*/  LEA.HI R4, R4, R23, RZ, 0x1 ;  /* 0x0000001704047211 */ /* 0x000fe200078f08ff */
[----:B------:R-:W-:Y:S01]  /*0b60*/  IMAD.IADD R8, R8, 0x1, -R11 ;  /* 0x0000000108087824 */ /* 0x000fe200078e0a0b */
[----:B------:R-:W-:Y:S01]  /*0b70*/  LOP3.LUT R6, R6, 0x1ffffffe, RZ, 0xc0, !PT ;  /* 0x1ffffffe06067812 */ /* 0x000fe200078ec0ff */
[----:B------:R-:W-:Y:S01]  /*0b80*/  IMAD.SHL.U32 R22, R153, 0x8, RZ ;  /* 0x0000000899167824 */ /* 0x000fe200078e00ff */
[----:B------:R-:W-:Y:S02]  /*0b90*/  LEA.HI R0, R10, R10, RZ, 0x1 ;  /* 0x0000000a0a007211 */ /* 0x000fe400078f08ff */
[----:B------:R-:W-:-:S02]  /*0ba0*/  SHF.R.S32.HI R3, RZ, 0x5, R3 ;  /* 0x00000005ff037819 */ /* 0x000fc40000011403 */
[----:B------:R-:W-:Y:S02]  /*0bb0*/  LOP3.LUT R4, R4, 0x3fffffe, RZ, 0xc0, !PT ;  /* 0x03fffffe04047812 */ /* 0x000fe400078ec0ff */
[----:B------:R-:W-:Y:S01]  /*0bc0*/  IADD3 R6, R7, -R6, RZ ;  /* 0x8000000607067210 */ /* 0x000fe20007ffe0ff */
[----:B------:R-:W-:Y:S01]  /*0bd0*/  IMAD R3, R3, 0x10, R8 ;  /* 0x0000001003037824 */ /* 0x000fe200078e0208 */
[----:B------:R-:W-:Y:S01]  /*0be0*/  LOP3.LUT R5, R5, 0x7ffffffc, RZ, 0xc0, !PT ;  /* 0x7ffffffc05057812 */ /* 0x000fe200078ec0ff */
[----:B------:R-:W-:Y:S01]  /*0bf0*/  IMAD.IADD R4, R23, 0x1, -R4 ;  /* 0x0000000117047824 */ /* 0x000fe200078e0a04 */
[----:B------:R-:W-:Y:S01]  /*0c00*/  LOP3.LUT R7, R0, 0x1ffffffe, RZ, 0xc0, !PT ;  /* 0x1ffffffe00077812 */ /* 0x000fe200078ec0ff */
[----:B------:R-:W-:Y:S01]  /*0c10*/  IMAD R152, R6, 0x8, R9 ;  /* 0x0000000806987824 */ /* 0x000fe200078e0209 */
[----:B------:R-:W-:Y:S01]  /*0c20*/  IADD3 R5, R154, -R5, RZ ;  /* 0x800000059a057210 */ /* 0x000fe20007ffe0ff */
[----:B------:R-:W-:Y:S01]  /*0c30*/  IMAD.MOV.U32 R6, RZ, RZ, -0x2 ;  /* 0xfffffffeff067424 */ /* 0x000fe200078e00ff */
[----:B------:R-:W-:Y:S01]  /*0c40*/  IADD3 R18, R22, 0x40, RZ ;  /* 0x0000004016127810 */ /* 0x000fe20007ffe0ff */
[----:B------:R-:W-:Y:S01]  /*0c50*/  IMAD.IADD R16, R10, 0x1, -R7 ;  /* 0x000000010a107824 */ /* 0x000fe200078e0a07 */
[----:B------:R-:W-:Y:S01]  /*0c60*/  SHF.R.S32.HI R17, RZ, 0x3, R17 ;  /* 0x00000003ff117819 */ /* 0x000fe20000011411 */
[----:B------:R-:W-:Y:S01]  /*0c70*/  IMAD R19, R4, 0x40, R3 ;  /* 0x0000004004137824 */ /* 0x000fe200078e0203 */
[----:B------:R-:W-:Y:S01]  /*0c80*/  SHF.R.S32.HI R188, RZ, 0x1f, R18 ;  /* 0x0000001fffbc7819 */ /* 0x000fe20000011412 */
[----:B------:R-:W-:-:S02]  /*0c90*/  IMAD R155, R5, R6, 0x80 ;  /* 0x00000080059b7424 */ /* 0x000fc400078e0206 */
[----:B------:R-:W-:-:S07]  /*0ca0*/  IMAD R16, R16, 0x8, R19 ;  /* 0x0000000810107824 */ /* 0x000fce00078e0213 */
.L_x_39:
[----:B------:R-:W0:Y:S01]  /*0cb0*/  SHFL.IDX PT, R0, R23, RZ, 0x1f ;  /* 0x00001fff17007589 */ /* 0x000e2200000e0000 */
[----:B-1----:R-:W1:Y:S01]  /*0cc0*/  S2UR UR37, SR_CgaCtaId ;  /* 0x00000000002579c3 */ /* 0x002e620000008800 */
[----:B------:R-:W-:Y:S01]  /*0cd0*/  ULDC UR4, c[0x0][0xc38] ;  /* 0x00030e0000047ab9 */ /* 0x000fe20000000800 */
[----:B------:R-:W-:Y:S01]  /*0ce0*/  UMOV UR42, UR41 ;  /* 0x00000029002a7c82 */ /* 0x000fe20008000000 */
[----:B------:R-:W-:Y:S01]  /*0cf0*/  UISETP.NE.AND UP0, UPT, UR4, 0x1, UPT ;  /* 0x000000010400788c */ /* 0x000fe2000bf05270 */
[----:B------:R-:W-:Y:S02]  /*0d00*/  ULDC.64 UR8, c[0x0][0x418] ;  /* 0x0001060000087ab9 */ /* 0x000fe40000000a00 */
[----:B------:R-:W-:Y:S01]  /*0d10*/  ULDC UR4, c[0x0][0xc44] ;  /* 0x0003110000047ab9 */ /* 0x000fe20000000800 */
[----:B------:R-:W-:Y:S01]  /*0d20*/  UMOV UR39, 0x400 ;  /* 0x0000040000277882 */ /* 0x000fe20000000000 */
[----:B------:R-:W-:Y:S01]  /*0d30*/  UISETP.NE.AND UP1, UPT, UR4, 0x1, UPT ;  /* 0x000000010400788c */ /* 0x000fe2000bf25270 */
[----:B------:R-:W-:-:S05]  /*0d40*/  ULDC UR50, c[0x0][0x424] ;  /* 0x0001090000327ab9 */ /* 0x000fca0000000800 */
[----:B------:R-:W-:Y:S01]  /*0d50*/  @UP0 ULDC UR4, c[0x0][0xc3c] ;  /* 0x00030f0000040ab9 */ /* 0x000fe20000000800 */
[----:B------:R-:W-:Y:S01]  /*0d60*/  @UP0 ULDC UR6, c[0x0][0xc40] ;  /* 0x0003100000060ab9 */ /* 0x000fe20000000800 */
[----:B------:R-:W-:-:S04]  /*0d70*/  UIMAD.WIDE.U32 UR4, UR41, UR4, URZ ;  /* 0x00000004290472a5 */ /* 0x000fc8000f8e003f */
[----:B------:R-:W-:Y:S02]  /*0d80*/  @UP0 USHF.R.U32.HI UR42, URZ, UR6, UR5 ;  /* 0x000000063f2a0299 */ /* 0x000fe40008011605 */
[----:B------:R-:W-:Y:S01]  /*0d90*/  UISETP.NE.U32.AND UP0, UPT, UR8, URZ, UPT ;  /* 0x0000003f0800728c */ /* 0x000fe2000bf05070 */
[----:B0-----:R-:W-:Y:S01]  /*0da0*/  R2UR UR38, R0 ;  /* 0x00000000002672ca */ /* 0x001fe200000e0000 */
[----:B------:R-:W-:Y:S01]  /*0db0*/  @UP1 ULDC.64 UR6, c[0x0][0xc48] ;  /* 0x0003120000061ab9 */ /* 0x000fe20000000a00 */
[----:B-1----:R-:W-:Y:S02]  /*0dc0*/  ULEA UR39, UR37, UR39, 0x18 ;  /* 0x0000002725277291 */ /* 0x002fe4000f8ec03f */
[----:B------:R-:W-:Y:S02]  /*0dd0*/  UIMAD.WIDE.U32 UR4, UR42, UR6, URZ ;  /* 0x000000062a0472a5 */ /* 0x000fe4000f8e003f */
[----:B------:R-:W-:Y:S02]  /*0de0*/  UISETP.NE.AND.EX UP0, UPT, UR9, URZ, UPT, UP0 ;  /* 0x0000003f0900728c */ /* 0x000fe4000bf05300 */
[----:B------:R-:W-:Y:S01]  /*0df0*/  UIADD3 UR6, UR39, 0x10400, URZ ;  /* 0x0001040027067890 */ /* 0x000fe2000fffe03f */
[----:B------:R-:W-:Y:S01]  /*0e00*/  UMOV UR40, UR42 ;  /* 0x0000002a00287c82 */ /* 0x000fe20008000000 */
[----:B------:R-:W-:-:S03]  /*0e10*/  USEL UR50, UR50, 0x1, UP0 ;  /* 0x0000000132327887 */ /* 0x000fc60008000000 */
[----:B------:R-:W-:Y:S02]  /*0e20*/  ULEA.HI UR4, UR38, UR38, URZ, 0x1 ;  /* 0x0000002626047291 */ /* 0x000fe4000f8f083f */
[----:B------:R-:W-:Y:S02]  /*0e30*/  @UP1 USHF.R.U32.HI UR40, URZ, UR7, UR5 ;  /* 0x000000073f281299 */ /* 0x000fe40008011605 */
[----:B------:R-:W-:Y:S01]  /*0e40*/  ULOP3.LUT UP0, URZ, UR6, 0x3ff, URZ, 0xc0, !UPT ;  /* 0x000003ff063f7892 */ /* 0x000fe2000f80c03f */
[----:B------:R-:W-:Y:S01]  /*0e50*/  ULDC UR5, c[0x0][0x2f0] ;  /* 0x0000bc0000057ab9 */ /* 0x000fe20000000800 */
[----:B------:R-:W-:Y:S02]  /*0e60*/  ULOP3.LUT UR4, UR4, 0x1e, URZ, 0xc0, !UPT ;  /* 0x0000001e04047892 */ /* 0x000fe4000f8ec03f */
[----:B------:R-:W-:Y:S02]  /*0e70*/  UIMAD UR50, UR50, UR5, URZ ;  /* 0x00000005323272a4 */ /* 0x000fe4000f8e023f */
[----:B------:R-:W-:Y:S01]  /*0e80*/  PLOP3.LUT P0, PT, PT, PT, UP0, 0x80, 0x0 ;  /* 0x000000000000781c */ /* 0x000fe20003f0f008 */
[----:B------:R-:W-:-:S02]  /*0e90*/  UIADD3 UR5, UR38, -UR4, URZ ;  /* 0x8000000426057290 */ /* 0x000fc4000fffe03f */
[----:B------:R-:W-:Y:S02]  /*0ea0*/  UIADD3 UR4, UR50, 0x7f, URZ ;  /* 0x0000007f32047890 */ /* 0x000fe4000fffe03f */
[----:B------:R-:W-:Y:S02]  /*0eb0*/  ULEA UR6, UR5, UR6, 0xd ;  /* 0x0000000605067291 */ /* 0x000fe4000f8e683f */
[----:B------:R-:W-:Y:S02]  /*0ec0*/  USHF.R.S32.HI UR5, URZ, 0x1f, UR4 ;  /* 0x0000001f3f057899 */ /* 0x000fe40008011404 */
[----:B------:R-:W-:Y:S02]  /*0ed0*/  USHF.R.U32.HI UR6, URZ, 0x4, UR6 ;  /* 0x000000043f067899 */ /* 0x000fe40008011606 */
[----:B------:R-:W-:Y:S02]  /*0ee0*/  ULEA.HI UR5, UR5, UR4, URZ, 0x7 ;  /* 0x0000000405057291 */ /* 0x000fe4000f8f383f */
[----:B------:R-:W-:-:S02]  /*0ef0*/  ULOP3.LUT UR52, UR6, 0x3fff, URZ, 0xc0, !UPT ;  /* 0x00003fff06347892 */ /* 0x000fc4000f8ec03f */
[----:B------:R-:W-:Y:S01]  /*0f00*/  USHF.R.S32.HI UR51, URZ, 0x7, UR5 ;  /* 0x000000073f337899 */ /* 0x000fe20008011405 */
[----:B---3-5:R-:W-:Y:S11]  /*0f10*/  @!P0 BRA `(.L_x_7) ;  /* 0x0000000000408947 */ /* 0x028ff60003800000 */
[----:B------:R-:W-:Y:S01]  /*0f20*/  MOV R0, 0x0 ;  /* 0x0000000000007802 */ /* 0x000fe20000000f00 */
[----:B------:R-:W-:Y:S01]  /*0f30*/  ULDC.64 UR4, c[0x4][0x80] ;  /* 0x0100200000047ab9 */ /* 0x000fe20000000a00 */
[----:B------:R-:W-:Y:S01]  /*0f40*/  ULDC.64 UR6, c[0x4][0x20] ;  /* 0x0100080000067ab9 */ /* 0x000fe20000000a00 */
[----:B------:R-:W-:Y:S01]  /*0f50*/  IMAD.U32 R4, RZ, RZ, UR4 ;  /* 0x00000004ff047e24 */ /* 0x000fe2000f8e00ff */
[----:B------:R0:W1:Y:S01]  /*0f60*/  LDC.64 R14, c[0x4][R0] ;  /* 0x01000000000e7b82 */ /* 0x0000620000000a00 */
[----:B------:R-:W-:Y:S01]  /*0f70*/  IMAD.U32 R5, RZ, RZ, UR5 ;  /* 0x00000005ff057e24 */ /* 0x000fe2000f8e00ff */
[----:B------:R-:W-:Y:S01]  /*0f80*/  ULDC.64 UR4, c[0x4][0x88] ;  /* 0x0100220000047ab9 */ /* 0x000fe20000000a00 */
[----:B------:R-:W-:Y:S01]  /*0f90*/  MOV R10, UR6 ;  /* 0x00000006000a7c02 */ /* 0x000fe20008000f00 */
[----:B------:R-:W-:Y:S02]  /*0fa0*/  IMAD.U32 R6, RZ, RZ, UR4 ;  /* 0x00000004ff067e24 */ /* 0x000fe4000f8e00ff */
[----:B------:R-:W-:-:S02]  /*0fb0*/  IMAD.U32 R7, RZ, RZ, UR5 ;  /* 0x00000005ff077e24 */ /* 0x000fc4000f8e00ff */
[----:B------:R-:W-:Y:S02]  /*0fc0*/  IMAD.U32 R11, RZ, RZ, UR7 ;  /* 0x00000007ff0b7e24 */ /* 0x000fe4000f8e00ff */
[----:B------:R-:W-:Y:S02]  /*0fd0*/  IMAD.MOV.U32 R8, RZ, RZ, 0x70 ;  /* 0x00000070ff087424 */ /* 0x000fe400078e00ff */
[----:B------:R-:W-:Y:S02]  /*0fe0*/  IMAD.MOV.U32 R12, RZ, RZ, 0x1 ;  /* 0x00000001ff0c7424 */ /* 0x000fe400078e00ff */
[----:B0-----:R-:W-:-:S07]  /*0ff0*/  IMAD.MOV.U32 R13, RZ, RZ, RZ ;  /* 0x000000ffff0d7224 */ /* 0x001fce00078e00ff */
[----:B------:R-:W-:-:S07]  /*1000*/  LEPC R20, `(.L_x_7) ;  /* 0x000000001014794e */ /* 0x000fce0000000000 */
[----:B-1----:R-:W-:Y:S05]  /*1010*/  CALL.ABS.NOINC R14 ;  /* 0x000000000e007343 */ /* 0x002fea0003c00000 */
.L_x_7:
[----:B------:R-:W-:Y:S01]  /*1020*/  ULOP3.LUT UR4, UR45, 0x1, URZ, 0xc0, !UPT ;  /* 0x000000012d047892 */ /* 0x000fe2000f8ec03f */
[----:B------:R-:W-:-:S04]  /*1030*/  MOV R3, UR46 ;  /* 0x0000002e00037c02 */ /* 0x000fc80008000f00 */
[----:B------:R-:W-:Y:S01]  /*1040*/  ISETP.NE.AND P0, PT, R3, 0x3, PT ;  /* 0x000000030300780c */ /* 0x000fe20003f05270 */
[----:B------:R-:W-:-:S05]  /*1050*/  IMAD.U32 R0, RZ, RZ, UR4 ;  /* 0x00000004ff007e24 */ /* 0x000fca000f8e00ff */
[----:B------:R-:W-:-:S04]  /*1060*/  SHF.L.U32 R0, R0, 0x1f, RZ ;  /* 0x0000001f00007819 */ /* 0x000fc800000006ff */
[----:B------:R-:W0:Y:S02]  /*1070*/  SYNCS.PHASECHK.TRANS64.TRYWAIT P1, [UR39+0x28800], R0 ;  /* 0x02880000ff0075a7 */ /* 0x000e240008020167 */
[----:B0-----:R-:W-:Y:S05]  /*1080*/  @!P1 BRA `(.L_x_8) ;  /* 0x0000009800f49947 */ /* 0x001fea0003800000 */
.L_x_89:
[----:B------:R-:W-:Y:S05]  /*1090*/  @!P0 BRA `(.L_x_9) ;  /* 0x0000000000048947 */ /* 0x000fea0003800000 */
[----:B------:R-:W-:Y:S01]  /*10a0*/  BPT.TRAP 0x1 ;  /* 0x000000040000795c */ /* 0x000fe20000300000 */
.L_x_9:
[----:B------:R-:W-:Y:S02]  /*10b0*/  IMAD.U32 R5, RZ, RZ, UR43 ;  /* 0x0000002bff057e24 */ /* 0x000fe4000f8e00ff */
[----:B0-----:R-:W-:-:S03]  /*10c0*/  IMAD.U32 R0, RZ, RZ, UR44 ;  /* 0x0000002cff007e24 */ /* 0x001fc6000f8e00ff */
[----:B------:R-:W-:Y:S02]  /*10d0*/  LEA R5, R5, UR39, 0x3 ;  /* 0x0000002705057c11 */ /* 0x000fe4000f8e18ff */
[----:B------:R-:W-:-:S04]  /*10e0*/  SHF.L.U32 R0, R0, 0x1f, RZ ;  /* 0x0000001f00007819 */ /* 0x000fc800000006ff */
[----:B------:R0:W1:Y:S01]  /*10f0*/  SYNCS.PHASECHK.TRANS64.TRYWAIT P1, [R5+URZ+0x28830], R0 ;  /* 0x02883000050075a7 */ /* 0x000062000802017f */
[----:B------:R-:W-:Y:S05]  /*1100*/  @!P0 BRA `(.L_x_10) ;  /* 0x0000000000048947 */ /* 0x000fea0003800000 */
[----:B------:R-:W-:Y:S01]  /*1110*/  BPT.TRAP 0x1 ;  /* 0x000000040000795c */ /* 0x000fe20000300000 */
.L_x_10:
[----:B------:R-:W-:Y:S01]  /*1120*/  IMAD.MOV.U32 R151, RZ, RZ, RZ ;  /* 0x000000ffff977224 */ /* 0x000fe200078e00ff */
[----:B-1----:R-:W-:Y:S06]  /*1130*/  @P1 BRA `(.L_x_11) ;  /* 0x0000000000081947 */ /* 0x002fec0003800000 */
[----:B------:R-:W1:Y:S02]  /*1140*/  SYNCS.PHASECHK.TRANS64.TRYWAIT P1, [R5+URZ+0x28830], R0 ;  /* 0x02883000050075a7 */ /* 0x000e64000802017f */
[----:B-1----:R-:W-:Y:S05]  /*1150*/  @!P1 BRA `(.L_x_12) ;  /* 0x0000009800d89947 */ /* 0x002fea0003800000 */
.L_x_11:
[----:B------:R-:W-:Y:S05]  /*1160*/  WARPSYNC.ALL ;  /* 0x0000000000007948 */ /* 0x000fea0003800000 */
[----:B------:R-:W-:Y:S01]  /*1170*/  UIADD3 UR4, UR39, 0x18400, URZ ;  /* 0x0001840027047890 */ /* 0x000fe2000fffe03f */
[----:B------:R-:W-:Y:S01]  /*1180*/  WARPGROUP.ARRIVE ;  /* 0x00000000000079c5 */ /* 0x000fe20000000000 */
[----:B------:R-:W-:Y:S02]  /*1190*/  ULOP3.LUT UR32, UR52, 0x10000, URZ, 0xfc, !UPT ;  /* 0x0001000034207892 */ /* 0x000fe4000f8efc3f */
[----:B------:R-:W-:Y:S01]  /*11a0*/  USHF.R.U32.HI UR4, URZ, 0x4, UR4 ;  /* 0x000000043f047899 */ /* 0x000fe20008011604 */
[----:B------:R-:W-:Y:S01]  /*11b0*/  UMOV UR33, 0x40000040 ;  /* 0x4000004000217882 */ /* 0x000fe20000000000 */
[----:B------:R-:W-:-:S02]  /*11c0*/  UMOV UR35, 0x40000040 ;  /* 0x4000004000237882 */ /* 0x000fc40000000000 */
[----:B------:R-:W-:Y:S01]  /*11d0*/  ULOP3.LUT UR4, UR4, 0x3fff, URZ, 0xc0, !UPT ;  /* 0x00003fff04047892 */ /* 0x000fe2000f8ec03f */
[----:B------:R-:W-:Y:S01]  /*11e0*/  UMOV UR5, 0x40000040 ;  /* 0x4000004000057882 */ /* 0x000fe20000000000 */
[----:B------:R-:W-:Y:S02]  /*11f0*/  UMOV UR7, 0x40000040 ;  /* 0x4000004000077882 */ /* 0x000fe40000000000 */
[----:B------:R-:W-:Y:S02]  /*1200*/  ULOP3.LUT UR47, UR4, 0x10000, URZ, 0xfc, !UPT ;  /* 0x00010000042f7892 */ /* 0x000fe4000f8efc3f */
[----:B------:R-:W-:Y:S02]  /*1210*/  UIADD3 UR4, UR32, 0x2, URZ ;  /* 0x0000000220047890 */ /* 0x000fe4000fffe03f */
[----:B------:R-:W-:Y:S02]  /*1220*/  ULEA UR34, UR43, UR47, 0xb ;  /* 0x0000002f2b227291 */ /* 0x000fe4000f8e583f */
[----:B------:R-:W-:-:S02]  /*1230*/  UIADD3 UR8, UR32, 0x4, URZ ;  /* 0x0000000420087890 */ /* 0x000fc4000fffe03f */
[----:B------:R-:W-:Y:S02]  /*1240*/  UIADD3 UR6, UR34, 0x2, URZ ;  /* 0x0000000222067890 */ /* 0x000fe4000fffe03f */
[----:B------:R-:W-:Y:S01]  /*1250*/  UIADD3 UR10, UR34, 0x4, URZ ;  /* 0x00000004220a7890 */ /* 0x000fe2000fffe03f */
[----:B------:R-:W-:Y:S02]  /*1260*/  UMOV UR9, 0x40000040 ;  /* 0x4000004000097882 */ /* 0x000fe40000000000 */
[----:B------:R-:W-:Y:S01]  /*1270*/  HGMMA.64x128x16.F32.BF16 R24, gdesc[UR32], RZ, !UPT, gsb0 ;  /* 0x01e00000201879f0 */ /* 0x000fe2000c0018ff */
[----:B------:R-:W-:Y:S01]  /*1280*/  UMOV UR11, 0x40000040 ;  /* 0x40000040000b7882 */ /* 0x000fe20000000000 */
[----:B------:R-:W-:Y:S02]  /*1290*/  UIADD3 UR12, UR32, 0x6, URZ ;  /* 0x00000006200c7890 */ /* 0x000fe4000fffe03f */
[----:B------:R-:W-:Y:S01]  /*12a0*/  UIADD3 UR14, UR34, 0x6, URZ ;  /* 0x00000006220e7890 */ /* 0x000fe2000fffe03f */
[----:B------:R-:W-:Y:S01]  /*12b0*/  UMOV UR13, 0x40000040 ;  /* 0x40000040000d7882 */ /* 0x000fe20000000000 */
[----:B------:R-:W-:Y:S01]  /*12c0*/  UMOV UR15, 0x40000040 ;  /* 0x40000040000f7882 */ /* 0x000fe20000000000 */
[----:B------:R-:W-:-:S02]  /*12d0*/  UIADD3 UR16, UR32, 0x400, URZ ;  /* 0x0000040020107890 */ /* 0x000fc4000fffe03f */
[----:B------:R-:W-:Y:S01]  /*12e0*/  UIADD3 UR18, UR34, 0x400, URZ ;  /* 0x0000040022127890 */ /* 0x000fe2000fffe03f */
[----:B------:R-:W-:Y:S01]  /*12f0*/  UMOV UR17, 0x40000040 ;  /* 0x4000004000117882 */ /* 0x000fe20000000000 */
[----:B------:R-:W-:Y:S01]  /*1300*/  UMOV UR19, 0x40000040 ;  /* 0x4000004000137882 */ /* 0x000fe20000000000 */
[----:B------:R-:W-:Y:S02]  /*1310*/  UIADD3 UR20, UR32, 0x402, URZ ;  /* 0x0000040220147890 */ /* 0x000fe4000fffe03f */
[----:B------:R-:W-:Y:S01]  /*1320*/  UIADD3 UR22, UR34, 0x402, URZ ;  /* 0x0000040222167890 */ /* 0x000fe2000fffe03f */
[----:B------:R-:W-:Y:S01]  /*1330*/  UMOV UR21, 0x40000040 ;  /* 0x4000004000157882 */ /* 0x000fe20000000000 */
        /* <DEDUP_REMOVED lines=9> */
[----:B------:R-:W-:Y:S02]  /*13d0*/  WARPGROUP.DEPBAR.LE gsb0, 0x0 ;  /* 0x00008000000079c5 */ /* 0x000fe40000010000 */
[----:B------:R-:W-:-:S06]  /*13e0*/  WARPGROUP.ARRIVE ;  /* 0x00000000000079c5 */ /* 0x000fcc0000000000 */
[----:B------:R-:W-:Y:S03]  /*13f0*/  HGMMA.64x128x16.F32.BF16 R24, gdesc[UR4], R24, gsb0 ;  /* 0x01e00000041879f0 */ /* 0x000fe60008001818 */
[----:B------:R-:W-:Y:S02]  /*1400*/  WARPGROUP.DEPBAR.LE gsb0, 0x0 ;  /* 0x00008000000079c5 */ /* 0x000fe40000010000 */
[----:B------:R-:W-:-:S07]  /*1410*/  WARPGROUP.ARRIVE ;  /* 0x00000000000079c5 */ /* 0x000fce0000000000 */
        /* <DEDUP_REMOVED lines=17> */
[----:B------:R-:W-:Y:S05]  /*1530*/  @!P0 BRA `(.L_x_13) ;  /* 0x0000000000048947 */ /* 0x000fea0003800000 */
[----:B------:R-:W-:Y:S01]  /*1540*/  BPT.TRAP 0x1 ;  /* 0x000000040000795c */ /* 0x000fe20000300000 */
.L_x_13:
[----:B01----:R-:W-:Y:S01]  /*1550*/  VIADD R0, R155, UR50 ;  /* 0x000000329b007c36 */ /* 0x003fe20008000000 */
[----:B------:R-:W-:Y:S01]  /*1560*/  P2R R89, PR, RZ, 0x1 ;  /* 0x00000001ff597803 */ /* 0x000fe20000000000 */
[----:B------:R-:W-:Y:S01]  /*1570*/  IMAD.U32 R3, RZ, RZ, UR51 ;  /* 0x00000033ff037e24 */ /* 0x000fe2000f8e00ff */
[----:B------:R-:W-:Y:S01]  /*1580*/  ULDC UR6, c[0x0][0x988] ;  /* 0x0002620000067ab9 */ /* 0x000fe20000000800 */
[----:B------:R-:W-:Y:S01]  /*1590*/  UISETP.GE.AND UP0, UPT, UR50, 0x81, UPT ;  /* 0x000000813200788c */ /* 0x000fe2000bf06270 */
[--C-:B------:R-:W-:Y:S01]  /*15a0*/  IMAD.MOV.U32 R150, RZ, RZ, R151.reuse ;  /* 0x000000ffff967224 */ /* 0x100fe200078e0097 */
[-C--:B------:R-:W-:Y:S01]  /*15b0*/  MOV R145, R151.reuse ;  /* 0x0000009700917202 */ /* 0x080fe20000000f00 */
[----:B------:R-:W-:Y:S01]  /*15c0*/  IMAD R4, R3, -0x80, R0 ;  /* 0xffffff8003047824 */ /* 0x000fe200078e0200 */
[-C--:B------:R-:W-:Y:S01]  /*15d0*/  MOV R139, R151.reuse ;  /* 0x00000097008b7202 */ /* 0x080fe20000000f00 */
[--C-:B------:R-:W-:Y:S01]  /*15e0*/  IMAD.MOV.U32 R149, RZ, RZ, R151.reuse ;  /* 0x000000ffff957224 */ /* 0x100fe200078e0097 */
[----:B------:R-:W-:Y:S01]  /*15f0*/  MOV R133, R151 ;  /* 0x0000009700857202 */ /* 0x000fe20000000f00 */
[--C-:B------:R-:W-:Y:S01]  /*1600*/  IMAD.MOV.U32 R148, RZ, RZ, R151.reuse ;  /* 0x000000ffff947224 */ /* 0x100fe200078e0097 */
[C---:B------:R-:W-:Y:S01]  /*1610*/  ISETP.GT.AND P4, PT, R4.reuse, RZ, PT ;  /* 0x000000ff0400720c */ /* 0x040fe20003f84270 */
[--C-:B------:R-:W-:Y:S01]  /*1620*/  IMAD.MOV.U32 R147, RZ, RZ, R151.reuse ;  /* 0x000000ffff937224 */ /* 0x100fe200078e0097 */
[C---:B------:R-:W-:Y:S01]  /*1630*/  ISETP.GT.AND P3, PT, R4.reuse, 0x1, PT ;  /* 0x000000010400780c */ /* 0x040fe20003f64270 */
[--C-:B------:R-:W-:Y:S01]  /*1640*/  IMAD.MOV.U32 R146, RZ, RZ, R151.reuse ;  /* 0x000000ffff927224 */ /* 0x100fe200078e0097 */
[----:B------:R-:W-:Y:S01]  /*1650*/  ISETP.GT.AND P1, PT, R4, 0x8, PT ;  /* 0x000000080400780c */ /* 0x000fe20003f24270 */
[--C-:B------:R-:W-:Y:S01]  /*1660*/  IMAD.MOV.U32 R144, RZ, RZ, R151.reuse ;  /* 0x000000ffff907224 */ /* 0x100fe200078e0097 */
[----:B------:R-:W-:Y:S01]  /*1670*/  FSEL R88, R24, -INF , P4 ;  /* 0xff80000018587808 */ /* 0x000fe20002000000 */
[--C-:B------:R-:W-:Y:S01]  /*1680*/  IMAD.MOV.U32 R143, RZ, RZ, R151.reuse ;  /* 0x000000ffff8f7224 */ /* 0x100fe200078e0097 */
[----:B------:R-:W-:Y:S01]  /*1690*/  FSEL R25, R25, -INF , P3 ;  /* 0xff80000019197808 */ /* 0x000fe20001800000 */
[--C-:B------:R-:W-:Y:S01]  /*16a0*/  IMAD.MOV.U32 R142, RZ, RZ, R151.reuse ;  /* 0x000000ffff8e7224 */ /* 0x100fe200078e0097 */
[----:B------:R-:W-:Y:S01]  /*16b0*/  ISETP.GT.AND P2, PT, R4, 0x9, PT ;  /* 0x000000090400780c */ /* 0x000fe20003f44270 */
[--C-:B------:R-:W-:Y:S01]  /*16c0*/  IMAD.MOV.U32 R141, RZ, RZ, R151.reuse ;  /* 0x000000ffff8d7224 */ /* 0x100fe200078e0097 */
[----:B------:R-:W-:Y:S01]  /*16d0*/  FSEL R90, R28, -INF , P1 ;  /* 0xff8000001c5a7808 */ /* 0x000fe20000800000 */
[--C-:B------:R-:W-:Y:S01]  /*16e0*/  IMAD.MOV.U32 R140, RZ, RZ, R151.reuse ;  /* 0x000000ffff8c7224 */ /* 0x100fe200078e0097 */
[----:B------:R-:W-:Y:S01]  /*16f0*/  FMNMX.FTZ R3, R88, R25, !PT ;  /* 0x0000001958037209 */ /* 0x000fe20007810000 */
        /* <DEDUP_REMOVED lines=40> */
[----:B------:R-:W-:Y:S01]  /*1980*/  IMAD.MOV.U32 R93, RZ, RZ, R151 ;  /* 0x000000ffff5d7224 */ /* 0x000fe200078e0097 */
[----:B------:R-:W-:-:S02]  /*1990*/  FSEL R102, R40, -INF , P1 ;  /* 0xff80000028667808 */ /* 0x000fc40000800000 */
[----:B------:R-:W-:Y:S02]  /*19a0*/  FMNMX.FTZ R3, R100, R3, !PT ;  /* 0x0000000364037209 */ /* 0x000fe40007810000 */
[----:B------:R-:W-:Y:S02]  /*19b0*/  FSEL R34, R34, -INF , P6 ;  /* 0xff80000022227808 */ /* 0x000fe40003000000 */
[----:B------:R-:W-:Y:S02]  /*19c0*/  ISETP.GT.AND P6, PT, R4, 0x28, PT ;  /* 0x000000280400780c */ /* 0x000fe40003fc4270 */
[----:B------:R-:W-:Y:S02]  /*19d0*/  FSEL R104, R41, -INF , P2 ;  /* 0xff80000029687808 */ /* 0x000fe40001000000 */
[----:B------:R-:W-:Y:S02]  /*19e0*/  FMNMX.FTZ R3, R102, R3, !PT ;  /* 0x0000000366037209 */ /* 0x000fe40007810000 */
[----:B------:R-:W-:-:S02]  /*19f0*/  FSEL R8, R35, -INF , P5 ;  /* 0xff80000023087808 */ /* 0x000fc40002800000 */
[----:B------:R-:W-:Y:S02]  /*1a00*/  ISETP.GT.AND P5, PT, R4, 0x29, PT ;  /* 0x000000290400780c */ /* 0x000fe40003fa4270 */
[----:B------:R-:W-:Y:S02]  /*1a10*/  FSEL R106, R44, -INF , P6 ;  /* 0xff8000002c6a7808 */ /* 0x000fe40003000000 */
[----:B------:R-:W-:Y:S02]  /*1a20*/  FMNMX.FTZ R3, R104, R3, !PT ;  /* 0x0000000368037209 */ /* 0x000fe40007810000 */
[----:B------:R-:W-:Y:S02]  /*1a30*/  FSEL R38, R38, -INF , P4 ;  /* 0xff80000026267808 */ /* 0x000fe40002000000 */
[----:B------:R-:W-:Y:S02]  /*1a40*/  ISETP.GT.AND P4, PT, R4, 0x30, PT ;  /* 0x000000300400780c */ /* 0x000fe40003f84270 */
        /* <DEDUP_REMOVED lines=42> */
[----:B------:R-:W-:-:S02]  /*1cf0*/  ISETP.GT.AND P0, PT, R4, 0x59, PT ;  /* 0x000000590400780c */ /* 0x000fc40003f04270 */
[----:B------:R-:W-:Y:S02]  /*1d00*/  FSEL R68, R68, -INF , P6 ;  /* 0xff80000044447808 */ /* 0x000fe40003000000 */
[----:B------:R-:W-:Y:S02]  /*1d10*/  FMNMX.FTZ R3, R118, R3, !PT ;  /* 0x0000000376037209 */ /* 0x000fe40007810000 */
[----:B------:R-:W-:Y:S02]  /*1d20*/  FSEL R28, R59, -INF , P5 ;  /* 0xff8000003b1c7808 */ /* 0x000fe40002800000 */
[----:B------:R-:W-:Y:S02]  /*1d30*/  ISETP.GT.AND P5, PT, R4, 0x60, PT ;  /* 0x000000600400780c */ /* 0x000fe40003fa4270 */
[----:B------:R-:W-:Y:S02]  /*1d40*/  FSEL R120, R69, -INF , P0 ;  /* 0xff80000045787808 */ /* 0x000fe40000000000 */
[----:B------:R-:W-:-:S02]  /*1d50*/  FMNMX.FTZ R3, R68, R3, !PT ;  /* 0x0000000344037209 */ /* 0x000fc40007810000 */
        /* <DEDUP_REMOVED lines=12> */
[----:B------:R-:W-:Y:S02]  /*1e20*/  FSEL R124, R77, -INF , P2 ;  /* 0xff8000004d7c7808 */ /* 0x000fe40001000000 */
[----:B------:R-:W-:Y:S02]  /*1e30*/  FMNMX.FTZ R3, R76, R3, !PT ;  /* 0x000000034c037209 */ /* 0x000fe40007810000 */
[----:B------:R-:W-:Y:S02]  /*1e40*/  ISETP.GT.AND P3, PT, R4, 0x70, PT ;  /* 0x000000700400780c */ /* 0x000fe40003f64270 */
[----:B------:R-:W-:Y:S02]  /*1e50*/  FSEL R62, R62, -INF , P4 ;  /* 0xff8000003e3e7808 */ /* 0x000fe40002000000 */
[----:B------:R-:W-:Y:S02]  /*1e60*/  FSEL R80, R80, -INF , P3 ;  /* 0xff80000050507808 */ /* 0x000fe40001800000 */
[----:B------:R-:W-:-:S02]  /*1e70*/  FMNMX.FTZ R3, R124, R3, !PT ;  /* 0x000000037c037209 */ /* 0x000fc40007810000 */
[----:B------:R-:W-:Y:S02]  /*1e80*/  ISETP.GT.AND P4, PT, R4, 0x71, PT ;  /* 0x000000710400780c */ /* 0x000fe40003f84270 */
[----:B------:R-:W-:Y:S02]  /*1e90*/  FMNMX.FTZ R3, R80, R3, !PT ;  /* 0x0000000350037209 */ /* 0x000fe40007810000 */
[----:B------:R-:W-:Y:S02]  /*1ea0*/  FSEL R126, R81, -INF , P4 ;  /* 0xff800000517e7808 */ /* 0x000fe40002000000 */
[----:B------:R-:W-:Y:S02]  /*1eb0*/  ISETP.GT.AND P5, PT, R4, 0x78, PT ;  /* 0x000000780400780c */ /* 0x000fe40003fa4270 */
[----:B------:R-:W-:Y:S02]  /*1ec0*/  FMNMX.FTZ R3, R126, R3, !PT ;  /* 0x000000037e037209 */ /* 0x000fe40007810000 */
[----:B------:R-:W-:-:S02]  /*1ed0*/  FSEL R84, R84, -INF , P5 ;  /* 0xff80000054547808 */ /* 0x000fc40002800000 */
[----:B------:R-:W-:Y:S02]  /*1ee0*/  ISETP.GT.AND P6, PT, R4, 0x79, PT ;  /* 0x000000790400780c */ /* 0x000fe40003fc4270 */
[----:B------:R-:W-:Y:S02]  /*1ef0*/  FMNMX.FTZ R3, R84, R3, !PT ;  /* 0x0000000354037209 */ /* 0x000fe40007810000 */
[----:B------:R-:W-:Y:S02]  /*1f00*/  FSEL R128, R85, -INF , P6 ;  /* 0xff80000055807808 */ /* 0x000fe40003000000 */
[----:B------:R-:W-:Y:S02]  /*1f10*/  P2R R13, PR, RZ, 0x8 ;  /* 0x00000008ff0d7803 */ /* 0x000fe40000000000 */
[----:B------:R-:W-:Y:S02]  /*1f20*/  FMNMX.FTZ R7, R128, R3, !PT ;  /* 0x0000000380077209 */ /* 0x000fe40007810000 */
[----:B------:R-:W-:-:S02]  /*1f30*/  MOV R3, UR6 ;  /* 0x0000000600037c02 */ /* 0x000fc40008000f00 */
[----:B------:R-:W-:Y:S01]  /*1f40*/  P2R R15, PR, RZ, 0x4 ;  /* 0x00000004ff0f7803 */ /* 0x000fe20000000000 */
[----:B------:R-:W0:Y:S01]  /*1f50*/  SHFL.BFLY PT, R0, R7, 0x2, 0x1f ;  /* 0x0c401f0007007f89 */ /* 0x000e2200000e0000 */
[----:B------:R-:W-:Y:S02]  /*1f60*/  ISETP.GT.AND P2, PT, R4, 0x58, PT ;  /* 0x000000580400780c */ /* 0x000fe40003f44270 */
[----:B------:R-:W-:Y:S02]  /*1f70*/  P2R R21, PR, RZ, 0x2 ;  /* 0x00000002ff157803 */ /* 0x000fe40000000000 */
[----:B------:R-:W-:Y:S02]  /*1f80*/  FSEL R70, R70, -INF , P2 ;  /* 0xff80000046467808 */ /* 0x000fe40001000000 */
[----:B------:R-:W-:Y:S02]  /*1f90*/  ISETP.NE.AND P2, PT, R15, RZ, PT ;  /* 0x000000ff0f00720c */ /* 0x000fe40003f45270 */
[----:B------:R-:W-:-:S02]  /*1fa0*/  ISETP.GT.AND P1, PT, R4, 0x59, PT ;  /* 0x000000590400780c */ /* 0x000fc40003f24270 */
[----:B------:R-:W-:Y:S02]  /*1fb0*/  P2R R29, PR, RZ, 0x1 ;  /* 0x00000001ff1d7803 */ /* 0x000fe40000000000 */
[----:B------:R-:W-:Y:S02]  /*1fc0*/  FSEL R40, R71, -INF , P1 ;  /* 0xff80000047287808 */ /* 0x000fe40000800000 */
[----:B------:R-:W-:Y:S02]  /*1fd0*/  ISETP.NE.AND P1, PT, R21, RZ, PT ;  /* 0x000000ff1500720c */ /* 0x000fe40003f25270 */
[----:B------:R-:W-:Y:S02]  /*1fe0*/  ISETP.GT.AND P0, PT, R4, 0x60, PT ;  /* 0x000000600400780c */ /* 0x000fe40003f04270 */
[----:B------:R-:W-:Y:S02]  /*1ff0*/  FSEL R78, R78, -INF , P1 ;  /* 0xff8000004e4e7808 */ /* 0x000fe40000800000 */
[----:B------:R-:W-:-:S02]  /*2000*/  FSEL R74, R74, -INF , P0 ;  /* 0xff8000004a4a7808 */ /* 0x000fc40000000000 */
[----:B------:R-:W-:Y:S02]  /*2010*/  ISETP.NE.AND P0, PT, R29, RZ, PT ;  /* 0x000000ff1d00720c */ /* 0x000fe40003f05270 */
[----:B0-----:R-:W-:Y:S02]  /*2020*/  FMNMX.FTZ R9, R7, R0, !PT ;  /* 0x0000000007097209 */ /* 0x001fe40007810000 */
[----:B------:R-:W-:Y:S02]  /*2030*/  FSEL R44, R75, -INF , P0 ;  /* 0xff8000004b2c7808 */ /* 0x000fe40000000000 */
[----:B------:R-:W-:Y:S01]  /*2040*/  FSEL R86, R86, -INF , P5 ;  /* 0xff80000056567808 */ /* 0x000fe20002800000 */
[----:B------:R-:W0:Y:S01]  /*2050*/  SHFL.BFLY PT, R0, R9, 0x1, 0x1f ;  /* 0x0c201f0009007f89 */ /* 0x000e2200000e0000 */
[----:B------:R-:W-:Y:S02]  /*2060*/  R2UR UR6, R5 ;  /* 0x00000000050672ca */ /* 0x000fe400000e0000 */
[----:B------:R-:W-:Y:S01]  /*2070*/  ISETP.NE.AND P0, PT, R89, RZ, PT ;  /* 0x000000ff5900720c */ /* 0x000fe20003f05270 */
[----:B------:R-:W-:Y:S01]  /*2080*/  IMAD.MOV.U32 R89, RZ, RZ, R151 ;  /* 0x000000ffff597224 */ /* 0x000fe200078e0097 */
[----:B------:R-:W-:-:S02]  /*2090*/  MOV R127, R151 ;  /* 0x00000097007f7202 */ /* 0x000fc40000000f00 */
[-C--:B------:R-:W-:Y:S02]  /*20a0*/  MOV R121, R151.reuse ;  /* 0x0000009700797202 */ /* 0x080fe40000000f00 */
[-C--:B------:R-:W-:Y:S02]  /*20b0*/  MOV R115, R151.reuse ;  /* 0x0000009700737202 */ /* 0x080fe40000000f00 */
[-C--:B------:R-:W-:Y:S02]  /*20c0*/  MOV R109, R151.reuse ;  /* 0x00000097006d7202 */ /* 0x080fe40000000f00 */
[-C--:B------:R-:W-:Y:S01]  /*20d0*/  MOV R103, R151.reuse ;  /* 0x0000009700677202 */ /* 0x080fe20000000f00 */
[----:B------:R-:W-:Y:S01]  /*20e0*/  UIADD3 UR6, UR6, 0x28840, URZ ;  /* 0x0002884006067890 */ /* 0x000fe2000fffe03f */
[-C--:B------:R-:W-:Y:S02]  /*20f0*/  MOV R97, R151.reuse ;  /* 0x0000009700617202 */ /* 0x080fe40000000f00 */
[----:B------:R-:W-:Y:S01]  /*2100*/  MOV R91, R151 ;  /* 0x00000097005b7202 */ /* 0x000fe20000000f00 */
[----:B------:R-:W-:Y:S01]  /*2110*/  UPRMT UR6, UR37, 0x654, UR6 ;  /* 0x0000065425067896 */ /* 0x000fe20008000006 */
[----:B0-----:R-:W-:-:S08]  /*2120*/  FMNMX.FTZ R0, R9, R0, !PT ;  /* 0x0000000009007209 */ /* 0x001fd00007810000 */
[----:B------:R-:W-:Y:S01]  /*2130*/  SYNCS.ARRIVE.TRANS64.RED.A1T0 RZ, [UR6], RZ ;  /* 0x000000ffffff79a7 */ /* 0x000fe20008100406 */
[C---:B------:R-:W-:Y:S01]  /*2140*/  FSETP.NEU.FTZ.AND P3, PT, R0.reuse, -INF , PT ;  /* 0xff8000000000780b */ /* 0x040fe20003f7d000 */
[----:B------:R-:W-:-:S05]  /*2150*/  FMUL.FTZ R11, R0, R3 ;  /* 0x00000003000b7220 */ /* 0x000fca0000410000 */
[----:B------:R-:W-:Y:S02]  /*2160*/  FSEL R37, R11, RZ, P3 ;  /* 0x000000ff0b257208 */ /* 0x000fe40001800000 */
[----:B------:R-:W-:Y:S02]  /*2170*/  FMNMX.FTZ R11, R26, R27, !PT ;  /* 0x0000001b1a0b7209 */ /* 0x000fe40007810000 */
[----:B------:R-:W-:Y:S01]  /*2180*/  ISETP.NE.AND P3, PT, R13, RZ, PT ;  /* 0x000000ff0d00720c */ /* 0x000fe20003f65270 */
[--C-:B------:R-:W-:Y:S01]  /*2190*/  FFMA.FTZ R7, R25, R3, -R37.reuse ;  /* 0x0000000319077223 */ /* 0x100fe20000010825 */
[----:B------:R-:W-:Y:S01]  /*21a0*/  FMNMX.FTZ R11, R30, R11, !PT ;  /* 0x0000000b1e0b7209 */ /* 0x000fe20007810000 */
[-CC-:B------:R-:W-:Y:S01]  /*21b0*/  FFMA.FTZ R168, R48, R3.reuse, -R37.reuse ;  /* 0x0000000330a87223 */ /* 0x180fe20000010825 */
[----:B------:R-:W-:Y:S01]  /*21c0*/  FSEL R48, R79, -INF , P2 ;  /* 0xff8000004f307808 */ /* 0x000fe20001000000 */
[--C-:B------:R-:W-:Y:S01]  /*21d0*/  FFMA.FTZ R170, R52, R3, -R37.reuse ;  /* 0x0000000334aa7223 */ /* 0x100fe20000010825 */
[----:B------:R-:W-:Y:S01]  /*21e0*/  FMNMX.FTZ R11, R6, R11, !PT ;  /* 0x0000000b060b7209 */ /* 0x000fe20007810000 */
[-CC-:B------:R-:W-:Y:S01]  /*21f0*/  FFMA.FTZ R172, R56, R3.reuse, -R37.reuse ;  /* 0x0000000338ac7223 */ /* 0x180fe20000010825 */
[----:B------:R-:W-:Y:S01]  /*2200*/  FSEL R82, R82, -INF , P3 ;  /* 0xff80000052527808 */ /* 0x000fe20001800000 */
[--C-:B------:R-:W-:Y:S01]  /*2210*/  FFMA.FTZ R156, R88, R3, -R37.reuse ;  /* 0x00000003589c7223 */ /* 0x100fe20000010825 */
[----:B------:R-:W-:Y:S01]  /*2220*/  FMNMX.FTZ R11, R34, R11, !PT ;  /* 0x0000000b220b7209 */ /* 0x000fe20007810000 */
[--C-:B------:R-:W-:Y:S01]  /*2230*/  FFMA.FTZ R158, R90, R3, -R37.reuse ;  /* 0x000000035a9e7223 */ /* 0x100fe20000010825 */
[----:B------:R-:W-:Y:S01]  /*2240*/  FSEL R52, R83, -INF , P4 ;  /* 0xff80000053347808 */ /* 0x000fe20002000000 */
[----:B------:R-:W-:Y:S01]  /*2250*/  MUFU.EX2 R7, R7 ;  /* 0x0000000700077308 */ /* 0x000fe20000000800 */
[----:B------:R-:W-:Y:S01]  /*2260*/  FMNMX.FTZ R13, R8, R11, !PT ;  /* 0x0000000b080d7209 */ /* 0x000fe20007810000 */
[-CC-:B------:R-:W-:Y:S01]  /*2270*/  FFMA.FTZ R9, R92, R3.reuse, -R37.reuse ;  /* 0x000000035c097223 */ /* 0x180fe20000010825 */
[----:B------:R-:W-:Y:S01]  /*2280*/  FSEL R56, R87, -INF , P6 ;  /* 0xff80000057387808 */ /* 0x000fe20003000000 */
[--C-:B------:R-:W-:Y:S01]  /*2290*/  FFMA.FTZ R160, R94, R3, -R37.reuse ;  /* 0x000000035ea07223 */ /* 0x100fe20000010825 */
[----:B------:R-:W-:Y:S01]  /*22a0*/  FMNMX.FTZ R13, R38, R13, !PT ;  /* 0x0000000d260d7209 */ /* 0x000fe20007810000 */
[-CC-:B------:R-:W-:Y:S01]  /*22b0*/  FFMA.FTZ R96, R96, R3.reuse, -R37.reuse ;  /* 0x0000000360607223 */ /* 0x180fe20000010825 */
[--C-:B------:R-:W-:Y:S01]  /*22c0*/  FFMA.FTZ R162, R98, R3, -R37.reuse ;  /* 0x0000000362a27223 */ /* 0x100fe20000010825 */
[----:B------:R-:W0:Y:S01]  /*22d0*/  MUFU.EX2 R156, R156 ;  /* 0x0000009c009c7308 */ /* 0x000e220000000800 */
[----:B------:R-:W-:Y:S01]  /*22e0*/  FMNMX.FTZ R13, R10, R13, !PT ;  /* 0x0000000d0a0d7209 */ /* 0x000fe20007810000 */
[-CC-:B------:R-:W-:Y:S01]  /*22f0*/  FFMA.FTZ R100, R100, R3.reuse, -R37.reuse ;  /* 0x0000000364647223 */ /* 0x180fe20000010825 */
[-CC-:B------:R-:W-:Y:S01]  /*2300*/  FFMA.FTZ R164, R102, R3.reuse, -R37.reuse ;  /* 0x0000000366a47223 */ /* 0x180fe20000010825 */
[--C-:B------:R-:W-:Y:S01]  /*2310*/  FFMA.FTZ R104, R104, R3, -R37.reuse ;  /* 0x0000000368687223 */ /* 0x100fe20000010825 */
[----:B------:R-:W-:Y:S01]  /*2320*/  FMNMX.FTZ R13, R42, R13, !PT ;  /* 0x0000000d2a0d7209 */ /* 0x000fe20007810000 */
[-CC-:B------:R-:W-:Y:S01]  /*2330*/  FFMA.FTZ R166, R106, R3.reuse, -R37.reuse ;  /* 0x000000036aa67223 */ /* 0x180fe20000010825 */
[--C-:B------:R-:W-:Y:S01]  /*2340*/  FFMA.FTZ R108, R108, R3, -R37.reuse ;  /* 0x000000036c6c7223 */ /* 0x100fe20000010825 */
[----:B------:R-:W1:Y:S01]  /*2350*/  MUFU.EX2 R158, R158 ;  /* 0x0000009e009e7308 */ /* 0x000e620000000800 */
[----:B------:R-:W-:Y:S01]  /*2360*/  FMNMX.FTZ R15, R12, R13, !PT ;  /* 0x0000000d0c0f7209 */ /* 0x000fe20007810000 */
[-CC-:B------:R-:W-:Y:S01]  /*2370*/  FFMA.FTZ R110, R110, R3.reuse, -R37.reuse ;  /* 0x000000036e6e7223 */ /* 0x180fe20000010825 */
[-CC-:B------:R-:W-:Y:S01]  /*2380*/  FFMA.FTZ R112, R112, R3.reuse, -R37.reuse ;  /* 0x0000000370707223 */ /* 0x180fe20000010825 */
[--C-:B------:R-:W-:Y:S01]  /*2390*/  FFMA.FTZ R114, R114, R3, -R37.reuse ;  /* 0x0000000372727223 */ /* 0x100fe20000010825 */
[----:B------:R-:W-:Y:S01]  /*23a0*/  FMNMX.FTZ R15, R46, R15, !PT ;  /* 0x0000000f2e0f7209 */ /* 0x000fe20007810000 */
[-CC-:B------:R-:W-:Y:S01]  /*23b0*/  FFMA.FTZ R174, R60, R3.reuse, -R37.reuse ;  /* 0x000000033cae7223 */ /* 0x180fe20000010825 */
[----:B------:R-:W-:Y:S01]  /*23c0*/  FFMA.FTZ R64, R64, R3, -R37 ;  /* 0x0000000340407223 */ /* 0x000fe20000010825 */
[----:B------:R-:W2:Y:S01]  /*23d0*/  MUFU.EX2 R9, R9 ;  /* 0x0000000900097308 */ /* 0x000ea20000000800 */
[----:B------:R-:W-:Y:S01]  /*23e0*/  FMNMX.FTZ R15, R14, R15, !PT ;  /* 0x0000000f0e0f7209 */ /* 0x000fe20007810000 */
[----:B0-----:R-:W-:Y:S01]  /*23f0*/  FADD.FTZ R49, R156, R7 ;  /* 0x000000079c317221 */ /* 0x001fe20000010000 */
[-CC-:B------:R-:W-:Y:S01]  /*2400*/  FFMA.FTZ R118, R118, R3.reuse, -R37.reuse ;  /* 0x0000000376767223 */ /* 0x180fe20000010825 */
        /* <DEDUP_REMOVED lines=10> */
[--C-:B------:R-:W-:Y:S01]  /*24b0*/  FFMA.FTZ R80, R80, R3, -R37.reuse ;  /* 0x0000000350507223 */ /* 0x100fe20000010825 */
[----:B------:R-:W-:Y:S01]  /*24c0*/  F2FP.BF16.F32.PACK_AB R156, R7, R156 ;  /* 0x0000009c079c723e */ /* 0x000fe200000010ff */
[----:B------:R3:W4:Y:S01]  /*24d0*/  MUFU.EX2 R11, R96 ;  /* 0x00000060000b7308 */ /* 0x0007220000000800 */
[----:B------:R-:W-:Y:S01]  /*24e0*/  FMNMX.FTZ R21, R24, R21, !PT ;  /* 0x0000001518157209 */ /* 0x000fe20007810000 */
[-CC-:B------:R-:W-:Y:S01]  /*24f0*/  FFMA.FTZ R126, R126, R3.reuse, -R37.reuse ;  /* 0x000000037e7e7223 */ /* 0x180fe20000010825 */
[----:B------:R-:W-:Y:S01]  /*2500*/  FFMA.FTZ R84, R84, R3, -R37 ;  /* 0x0000000354547223 */ /* 0x000fe20000010825 */
[--C-:B------:R-:W-:Y:S01]  /*2510*/  IMAD.MOV.U32 R106, RZ, RZ, R151.reuse ;  /* 0x000000ffff6a7224 */ /* 0x100fe200078e0097 */
[----:B------:R-:W-:Y:S01]  /*2520*/  FMNMX.FTZ R21, R58, R21, !PT ;  /* 0x000000153a157209 */ /* 0x000fe20007810000 */
[----:B------:R-:W-:-:S02]  /*2530*/  IMAD.MOV.U32 R102, RZ, RZ, R151 ;  /* 0x000000ffff667224 */ /* 0x000fc400078e0097 */
[----:B------:R-:W5:Y:S01]  /*2540*/  MUFU.EX2 R162, R162 ;  /* 0x000000a200a27308 */ /* 0x000f620000000800 */
[----:B------:R-:W-:Y:S01]  /*2550*/  FMNMX.FTZ R25, R28, R21, !PT ;  /* 0x000000151c197209 */ /* 0x000fe20007810000 */
[--C-:B------:R-:W-:Y:S02]  /*2560*/  IMAD.MOV.U32 R98, RZ, RZ, R151.reuse ;  /* 0x000000ffff627224 */ /* 0x100fe400078e0097 */
[--C-:B---3--:R-:W-:Y:S01]  /*2570*/  IMAD.MOV.U32 R96, RZ, RZ, R151.reuse ;  /* 0x000000ffff607224 */ /* 0x108fe200078e0097 */
[----:B------:R-:W-:Y:S01]  /*2580*/  FMNMX.FTZ R25, R62, R25, !PT ;  /* 0x000000193e197209 */ /* 0x000fe20007810000 */
[--C-:B------:R-:W-:Y:S02]  /*2590*/  IMAD.MOV.U32 R94, RZ, RZ, R151.reuse ;  /* 0x000000ffff5e7224 */ /* 0x100fe400078e0097 */
[----:B------:R3:W5:Y:S01]  /*25a0*/  MUFU.EX2 R13, R100 ;  /* 0x00000064000d7308 */ /* 0x0007620000000800 */
[----:B------:R-:W-:Y:S01]  /*25b0*/  FMNMX.FTZ R25, R32, R25, !PT ;  /* 0x0000001920197209 */ /* 0x000fe20007810000 */
[----:B------:R-:W-:-:S02]  /*25c0*/  IMAD.MOV.U32 R92, RZ, RZ, R151 ;  /* 0x000000ffff5c7224 */ /* 0x000fc400078e0097 */
[--C-:B------:R-:W-:Y:S01]  /*25d0*/  IMAD.MOV.U32 R90, RZ, RZ, R151.reuse ;  /* 0x000000ffff5a7224 */ /* 0x100fe200078e0097 */
[----:B------:R-:W-:Y:S01]  /*25e0*/  FMNMX.FTZ R25, R66, R25, !PT ;  /* 0x0000001942197209 */ /* 0x000fe20007810000 */
[--C-:B------:R-:W-:Y:S02]  /*25f0*/  IMAD.MOV.U32 R88, RZ, RZ, R151.reuse ;  /* 0x000000ffff587224 */ /* 0x100fe400078e0097 */
[----:B------:R-:W-:Y:S01]  /*2600*/  MUFU.EX2 R164, R164 ;  /* 0x000000a400a47308 */ /* 0x000fe20000000800 */
[----:B------:R-:W-:Y:S01]  /*2610*/  FMNMX.FTZ R29, R36, R25, !PT ;  /* 0x00000019241d7209 */ /* 0x000fe20007810000 */
[----:B---3--:R-:W-:-:S03]  /*2620*/  IMAD.MOV.U32 R100, RZ, RZ, R151 ;  /* 0x000000ffff647224 */ /* 0x008fc600078e0097 */
[----:B------:R-:W-:-:S03]  /*2630*/  FMNMX.FTZ R29, R70, R29, !PT ;  /* 0x0000001d461d7209 */ /* 0x000fc60007810000 */
[----:B------:R3:W-:Y:S01]  /*2640*/  MUFU.EX2 R15, R104 ;  /* 0x00000068000f7308 */ /* 0x0007e20000000800 */
[----:B------:R-:W-:-:S04]  /*2650*/  FMNMX.FTZ R29, R40, R29, !PT ;  /* 0x0000001d281d7209 */ /* 0x000fc80007810000 */
[----:B------:R-:W-:-:S03]  /*2660*/  FMNMX.FTZ R29, R74, R29, !PT ;  /* 0x0000001d4a1d7209 */ /* 0x000fc60007810000 */
        /* <DEDUP_REMOVED lines=12> */
[----:B------:R-:W-:Y:S01]  /*2730*/  FMNMX.FTZ R4, R56, R33, !PT ;  /* 0x0000002138047209 */ /* 0x000fe20007810000 */
[-CC-:B------:R-:W-:Y:S01]  /*2740*/  FFMA.FTZ R33, R116, R3.reuse, -R37.reuse ;  /* 0x0000000374217223 */ /* 0x180fe20000010825 */
[----:B------:R-:W-:Y:S01]  /*2750*/  FFMA.FTZ R37, R128, R3, -R37 ;  /* 0x0000000380257223 */ /* 0x000fe20000010825 */
[--C-:B------:R-:W-:Y:S02]  /*2760*/  IMAD.MOV.U32 R128, RZ, RZ, R151.reuse ;  /* 0x000000ffff807224 */ /* 0x100fe400078e0097 */
[----:B------:R-:W1:Y:S01]  /*2770*/  SHFL.BFLY PT, R35, R4, 0x2, 0x1f ;  /* 0x0c401f0004237f89 */ /* 0x000e6200000e0000 */
[--C-:B------:R-:W-:Y:S01]  /*2780*/  IMAD.MOV.U32 R116, RZ, RZ, R151.reuse ;  /* 0x000000ffff747224 */ /* 0x100fe200078e0097 */
[----:B------:R-:W-:Y:S01]  /*2790*/  MUFU.EX2 R170, R170 ;  /* 0x000000aa00aa7308 */ /* 0x000fe20000000800 */
[----:B---3--:R-:W-:-:S07]  /*27a0*/  IMAD.MOV.U32 R110, RZ, RZ, R151 ;  /* 0x000000ffff6e7224 */ /* 0x008fce00078e0097 */
[----:B------:R3:W-:Y:S08]  /*27b0*/  MUFU.EX2 R29, R112 ;  /* 0x00000070001d7308 */ /* 0x0007f00000000800 */
[----:B------:R-:W-:Y:S01]  /*27c0*/  MUFU.EX2 R172, R172 ;  /* 0x000000ac00ac7308 */ /* 0x000fe20000000800 */
[----:B---3--:R-:W-:Y:S01]  /*27d0*/  IMAD.MOV.U32 R112, RZ, RZ, R151 ;  /* 0x000000ffff707224 */ /* 0x008fe200078e0097 */
[----:B-1----:R-:W-:-:S06]  /*27e0*/  FMNMX.FTZ R35, R4, R35, !PT ;  /* 0x0000002304237209 */ /* 0x002fcc0007810000 */
[----:B------:R1:W-:Y:S01]  /*27f0*/  MUFU.EX2 R31, R114 ;  /* 0x00000072001f7308 */ /* 0x0003e20000000800 */
[----:B------:R-:W3:Y:S07]  /*2800*/  SHFL.BFLY PT, R4, R35, 0x1, 0x1f ;  /* 0x0c201f0023047f89 */ /* 0x000eee00000e0000 */
[----:B------:R-:W-:Y:S01]  /*2810*/  MUFU.EX2 R174, R174 ;  /* 0x000000ae00ae7308 */ /* 0x000fe20000000800 */
[----:B-1----:R-:W-:-:S07]  /*2820*/  IMAD.MOV.U32 R114, RZ, RZ, R151 ;  /* 0x000000ffff727224 */ /* 0x002fce00078e0097 */
[----:B------:R-:W-:Y:S08]  /*2830*/  MUFU.EX2 R33, R33 ;  /* 0x0000002100217308 */ /* 0x000ff00000000800 */
[----:B------:R-:W-:Y:S01]  /*2840*/  MUFU.EX2 R64, R64 ;  /* 0x0000004000407308 */ /* 0x000fe20000000800 */
[----:B---3--:R-:W-:-:S04]  /*2850*/  FMNMX.FTZ R4, R35, R4, !PT ;  /* 0x0000000423047209 */ /* 0x008fc80007810000 */
[C---:B------:R-:W-:Y:S01]  /*2860*/  FSETP.NEU.FTZ.AND P1, PT, R4.reuse, -INF , PT ;  /* 0xff8000000400780b */ /* 0x040fe20003f3d000 */
[----:B------:R-:W-:Y:S02]  /*2870*/  FMUL.FTZ R47, R4, R3 ;  /* 0x00000003042f7220 */ /* 0x000fe40000410000 */
[----:B------:R-:W-:Y:S03]  /*2880*/  MUFU.EX2 R39, R118 ;  /* 0x0000007600277308 */ /* 0x000fe60000000800 */
[----:B------:R-:W-:Y:S02]  /*2890*/  FSEL R47, R47, RZ, P1 ;  /* 0x000000ff2f2f7208 */ /* 0x000fe40000800000 */
[----:B------:R-:W-:-:S03]  /*28a0*/  PLOP3.LUT P1, PT, PT, PT, UP0, 0x80, 0x0 ;  /* 0x000000000000781c */ /* 0x000fc60003f2f008 */
[----:B------:R-:W-:Y:S01]  /*28b0*/  MUFU.EX2 R68, R68 ;  /* 0x0000004400447308 */ /* 0x000fe20000000800 */
[-CC-:B------:R-:W-:Y:S01]  /*28c0*/  FFMA.FTZ R26, R26, R3.reuse, -R47.reuse ;  /* 0x000000031a1a7223 */ /* 0x180fe2000001082f */
[-CC-:B------:R-:W-:Y:S01]  /*28d0*/  FFMA.FTZ R27, R27, R3.reuse, -R47.reuse ;  /* 0x000000031b1b7223 */ /* 0x180fe2000001082f */
[-CC-:B------:R-:W-:Y:S01]  /*28e0*/  FFMA.FTZ R6, R6, R3.reuse, -R47.reuse ;  /* 0x0000000306067223 */ /* 0x180fe2000001082f */
[-CC-:B------:R-:W-:Y:S01]  /*28f0*/  FFMA.FTZ R30, R30, R3.reuse, -R47.reuse ;  /* 0x000000031e1e7223 */ /* 0x180fe2000001082f */
[-CC-:B------:R-:W-:Y:S01]  /*2900*/  FFMA.FTZ R34, R34, R3.reuse, -R47.reuse ;  /* 0x0000000322227223 */ /* 0x180fe2000001082f */
[-CC-:B------:R-:W-:Y:S01]  /*2910*/  FFMA.FTZ R8, R8, R3.reuse, -R47.reuse ;  /* 0x0000000308087223 */ /* 0x180fe2000001082f */
[-CC-:B------:R-:W-:Y:S01]  /*2920*/  FFMA.FTZ R38, R38, R3.reuse, -R47.reuse ;  /* 0x0000000326267223 */ /* 0x180fe2000001082f */
[----:B------:R1:W-:Y:S01]  /*2930*/  MUFU.EX2 R159, R6 ;  /* 0x00000006009f7308 */ /* 0x0003e20000000800 */
[-CC-:B------:R-:W-:Y:S01]  /*2940*/  FFMA.FTZ R10, R10, R3.reuse, -R47.reuse ;  /* 0x000000030a0a7223 */ /* 0x180fe2000001082f */
[-CC-:B------:R-:W-:Y:S01]  /*2950*/  FFMA.FTZ R42, R42, R3.reuse, -R47.reuse ;  /* 0x000000032a2a7223 */ /* 0x180fe2000001082f */
[-CC-:B------:R-:W-:Y:S01]  /*2960*/  FFMA.FTZ R12, R12, R3.reuse, -R47.reuse ;  /* 0x000000030c0c7223 */ /* 0x180fe2000001082f */
[-CC-:B------:R-:W-:Y:S01]  /*2970*/  FFMA.FTZ R46, R46, R3.reuse, -R47.reuse ;  /* 0x000000032e2e7223 */ /* 0x180fe2000001082f */
[-CC-:B------:R-:W-:Y:S01]  /*2980*/  FFMA.FTZ R14, R14, R3.reuse, -R47.reuse ;  /* 0x000000030e0e7223 */ /* 0x180fe2000001082f */
[-CC-:B------:R-:W-:Y:S01]  /*2990*/  FFMA.FTZ R50, R50, R3.reuse, -R47.reuse ;  /* 0x0000000332327223 */ /* 0x180fe2000001082f */
[-C--:B------:R-:W-:Y:S01]  /*29a0*/  FFMA.FTZ R20, R20, R3.reuse, -R47 ;  /* 0x0000000314147223 */ /* 0x080fe2000001082f */
[----:B------:R-:W-:Y:S01]  /*29b0*/  MUFU.EX2 R26, R26 ;  /* 0x0000001a001a7308 */ /* 0x000fe20000000800 */
[----:B-1----:R-:W-:Y:S01]  /*29c0*/  FADD.FTZ R6, R158, R49 ;  /* 0x000000319e067221 */ /* 0x002fe20000010000 */
[-CC-:B------:R-:W-:Y:S01]  /*29d0*/  FFMA.FTZ R54, R54, R3.reuse, -R47.reuse ;  /* 0x0000000336367223 */ /* 0x180fe2000001082f */
[-CC-:B------:R-:W-:Y:S01]  /*29e0*/  FFMA.FTZ R24, R24, R3.reuse, -R47.reuse ;  /* 0x0000000318187223 */ /* 0x180fe2000001082f */
[-CC-:B------:R-:W-:Y:S01]  /*29f0*/  FFMA.FTZ R58, R58, R3.reuse, -R47.reuse ;  /* 0x000000033a3a7223 */ /* 0x180fe2000001082f */
[----:B--2---:R-:W-:Y:S01]  /*2a00*/  FADD.FTZ R49, R9, R6 ;  /* 0x0000000609317221 */ /* 0x004fe20000010000 */
[-CC-:B------:R-:W-:Y:S01]  /*2a10*/  FFMA.FTZ R28, R28, R3.reuse, -R47.reuse ;  /* 0x000000031c1c7223 */ /* 0x180fe2000001082f */
[-C--:B------:R-:W-:Y:S01]  /*2a20*/  FFMA.FTZ R62, R62, R3.reuse, -R47 ;  /* 0x000000033e3e7223 */ /* 0x080fe2000001082f */
[----:B------:R-:W1:Y:S01]  /*2a30*/  MUFU.EX2 R27, R27 ;  /* 0x0000001b001b7308 */ /* 0x000e620000000800 */
[----:B0-----:R-:W-:Y:S01]  /*2a40*/  FADD.FTZ R6, R160, R49 ;  /* 0x00000031a0067221 */ /* 0x001fe20000010000 */
[-CC-:B------:R-:W-:Y:S01]  /*2a50*/  FFMA.FTZ R32, R32, R3.reuse, -R47.reuse ;  /* 0x0000000320207223 */ /* 0x180fe2000001082f */
[-CC-:B------:R-:W-:Y:S01]  /*2a60*/  FFMA.FTZ R66, R66, R3.reuse, -R47.reuse ;  /* 0x0000000342427223 */ /* 0x180fe2000001082f */
[-CC-:B------:R-:W-:Y:S01]  /*2a70*/  FFMA.FTZ R36, R36, R3.reuse, -R47.reuse ;  /* 0x0000000324247223 */ /* 0x180fe2000001082f */
[----:B----4-:R-:W-:Y:S01]  /*2a80*/  FADD.FTZ R49, R11, R6 ;  /* 0x000000060b317221 */ /* 0x010fe20000010000 */
[-CC-:B------:R-:W-:Y:S01]  /*2a90*/  FFMA.FTZ R70, R70, R3.reuse, -R47.reuse ;  /* 0x0000000346467223 */ /* 0x180fe2000001082f */
[-C--:B------:R-:W-:Y:S01]  /*2aa0*/  FFMA.FTZ R40, R40, R3.reuse, -R47 ;  /* 0x0000000328287223 */ /* 0x080fe2000001082f */
[----:B------:R-:W0:Y:S01]  /*2ab0*/  MUFU.EX2 R30, R30 ;  /* 0x0000001e001e7308 */ /* 0x000e220000000800 */
[----:B-----5:R-:W-:Y:S01]  /*2ac0*/  FADD.FTZ R6, R162, R49 ;  /* 0x00000031a2067221 */ /* 0x020fe20000010000 */
[-CC-:B------:R-:W-:Y:S01]  /*2ad0*/  FFMA.FTZ R74, R74, R3.reuse, -R47.reuse ;  /* 0x000000034a4a7223 */ /* 0x180fe2000001082f */
[-CC-:B------:R-:W-:Y:S01]  /*2ae0*/  FFMA.FTZ R44, R44, R3.reuse, -R47.reuse ;  /* 0x000000032c2c7223 */ /* 0x180fe2000001082f */
[-CC-:B------:R-:W-:Y:S01]  /*2af0*/  FFMA.FTZ R78, R78, R3.reuse, -R47.reuse ;  /* 0x000000034e4e7223 */ /* 0x180fe2000001082f */
[----:B------:R-:W-:Y:S01]  /*2b00*/  FADD.FTZ R51, R13, R6 ;  /* 0x000000060d337221 */ /* 0x000fe20000010000 */
[-CC-:B------:R-:W-:Y:S01]  /*2b10*/  FFMA.FTZ R48, R48, R3.reuse, -R47.reuse ;  /* 0x0000000330307223 */ /* 0x180fe2000001082f */
[-C--:B------:R-:W-:Y:S01]  /*2b20*/  FFMA.FTZ R82, R82, R3.reuse, -R47 ;  /* 0x0000000352527223 */ /* 0x080fe2000001082f */
[----:B------:R-:W2:Y:S01]  /*2b30*/  MUFU.EX2 R34, R34 ;  /* 0x0000002200227308 */ /* 0x000ea20000000800 */
[----:B-1----:R-:W-:Y:S01]  /*2b40*/  FADD.FTZ R49, R26, R27 ;  /* 0x0000001b1a317221 */ /* 0x002fe20000010000 */
[-CC-:B------:R-:W-:Y:S01]  /*2b50*/  FFMA.FTZ R52, R52, R3.reuse, -R47.reuse ;  /* 0x0000000334347223 */ /* 0x180fe2000001082f */
[-CC-:B------:R-:W-:Y:S01]  /*2b60*/  FFMA.FTZ R86, R86, R3.reuse, -R47.reuse ;  /* 0x0000000356567223 */ /* 0x180fe2000001082f */
[----:B------:R-:W-:Y:S01]  /*2b70*/  FFMA.FTZ R47, R56, R3, -R47 ;  /* 0x00000003382f7223 */ /* 0x000fe2000001082f */
[----:B------:R-:W-:Y:S01]  /*2b80*/  F2FP.BF16.F32.PACK_AB R158, R9, R158 ;  /* 0x0000009e099e723e */ /* 0x000fe200000010ff */
[----:B------:R-:W-:Y:S01]  /*2b90*/  IMAD.MOV.U32 R118, RZ, RZ, R151 ;  /* 0x000000ffff767224 */ /* 0x000fe200078e0097 */
[----:B------:R-:W-:Y:S01]  /*2ba0*/  F2FP.BF16.F32.PACK_AB R160, R11, R160 ;  /* 0x000000a00ba0723e */ /* 0x000fe200000010ff */
[----:B------:R1:W3:Y:S01]  /*2bb0*/  MUFU.EX2 R161, R8 ;  /* 0x0000000800a17308 */ /* 0x0002e20000000800 */
[----:B0-----:R-:W-:Y:S01]  /*2bc0*/  FADD.FTZ R6, R30, R49 ;  /* 0x000000311e067221 */ /* 0x001fe20000010000 */
[----:B------:R-:W-:-:S02]  /*2bd0*/  F2FP.BF16.F32.PACK_AB R162, R13, R162 ;  /* 0x000000a20da2723e */ /* 0x000fc400000010ff */
[----:B------:R-:W-:Y:S01]  /*2be0*/  F2FP.BF16.F32.PACK_AB R176, R39, R64 ;  /* 0x0000004027b0723e */ /* 0x000fe200000010ff */
[----:B------:R-:W-:Y:S01]  /*2bf0*/  FADD.FTZ R49, R159, R6 ;  /* 0x000000069f317221 */ /* 0x000fe20000010000 */
[----:B------:R-:W-:Y:S02]  /*2c00*/  F2FP.BF16.F32.PACK_AB R157, R27, R26 ;  /* 0x0000001a1b9d723e */ /* 0x000fe400000010ff */
[----:B------:R-:W0:Y:S01]  /*2c10*/  MUFU.EX2 R38, R38 ;  /* 0x0000002600267308 */ /* 0x000e220000000800 */
[----:B-1----:R-:W-:Y:S01]  /*2c20*/  FADD.FTZ R8, R164, R51 ;  /* 0x00000033a4087221 */ /* 0x002fe20000010000 */
[----:B--2---:R-:W-:Y:S01]  /*2c30*/  FADD.FTZ R6, R34, R49 ;  /* 0x0000003122067221 */ /* 0x004fe20000010000 */
[C---:B------:R-:W-:Y:S02]  /*2c40*/  F2FP.BF16.F32.PACK_AB R164, R15.reuse, R164 ;  /* 0x000000a40fa4723e */ /* 0x040fe400000010ff */
[----:B------:R-:W-:Y:S01]  /*2c50*/  FADD.FTZ R51, R15, R8 ;  /* 0x000000080f337221 */ /* 0x000fe20000010000 */
[----:B------:R-:W-:-:S02]  /*2c60*/  F2FP.BF16.F32.PACK_AB R159, R159, R30 ;  /* 0x0000001e9f9f723e */ /* 0x000fc400000010ff */
[----:B------:R-:W1:Y:S01]  /*2c70*/  MUFU.EX2 R163, R10 ;  /* 0x0000000a00a37308 */ /* 0x000e620000000800 */
[----:B------:R-:W-:Y:S01]  /*2c80*/  FADD.FTZ R8, R166, R51 ;  /* 0x00000033a6087221 */ /* 0x000fe20000010000 */
[----:B---3--:R-:W-:Y:S01]  /*2c90*/  FADD.FTZ R49, R161, R6 ;  /* 0x00000006a1317221 */ /* 0x008fe20000010000 */
[C---:B------:R-:W-:Y:S02]  /*2ca0*/  F2FP.BF16.F32.PACK_AB R166, R21.reuse, R166 ;  /* 0x000000a615a6723e */ /* 0x040fe400000010ff */
[----:B------:R-:W-:Y:S01]  /*2cb0*/  FADD.FTZ R51, R21, R8 ;  /* 0x0000000815337221 */ /* 0x000fe20000010000 */
[----:B------:R-:W-:Y:S02]  /*2cc0*/  F2FP.BF16.F32.PACK_AB R161, R161, R34 ;  /* 0x00000022a1a1723e */ /* 0x000fe400000010ff */
[----:B------:R-:W2:Y:S01]  /*2cd0*/  MUFU.EX2 R42, R42 ;  /* 0x0000002a002a7308 */ /* 0x000ea20000000800 */
[----:B0-----:R-:W-:Y:S01]  /*2ce0*/  FADD.FTZ R6, R38, R49 ;  /* 0x0000003126067221 */ /* 0x001fe20000010000 */
[----:B------:R-:W-:Y:S01]  /*2cf0*/  FADD.FTZ R8, R168, R51 ;  /* 0x00000033a8087221 */ /* 0x000fe20000010000 */
[----:B------:R-:W-:-:S03]  /*2d00*/  F2FP.BF16.F32.PACK_AB R168, R25, R168 ;  /* 0x000000a819a8723e */ /* 0x000fc600000010ff */
[----:B------:R-:W-:Y:S02]  /*2d10*/  FADD.FTZ R51, R25, R8 ;  /* 0x0000000819337221 */ /* 0x000fe40000010000 */
[----:B------:R-:W0:Y:S01]  /*2d20*/  MUFU.EX2 R165, R12 ;  /* 0x0000000c00a57308 */ /* 0x000e220000000800 */
[----:B-1----:R-:W-:Y:S01]  /*2d30*/  FADD.FTZ R49, R163, R6 ;  /* 0x00000006a3317221 */ /* 0x002fe20000010000 */
[----:B------:R-:W-:Y:S01]  /*2d40*/  FADD.FTZ R8, R170, R51 ;  /* 0x00000033aa087221 */ /* 0x000fe20000010000 */
[----:B------:R-:W-:Y:S02]  /*2d50*/  F2FP.BF16.F32.PACK_AB R170, R29, R170 ;  /* 0x000000aa1daa723e */ /* 0x000fe400000010ff */
[----:B------:R-:W-:-:S03]  /*2d60*/  F2FP.BF16.F32.PACK_AB R163, R163, R38 ;  /* 0x00000026a3a3723e */ /* 0x000fc600000010ff */
[----:B------:R-:W1:Y:S01]  /*2d70*/  MUFU.EX2 R46, R46 ;  /* 0x0000002e002e7308 */ /* 0x000e620000000800 */
[----:B--2---:R-:W-:Y:S01]  /*2d80*/  FADD.FTZ R6, R42, R49 ;  /* 0x000000312a067221 */ /* 0x004fe20000010000 */
[----:B------:R-:W-:-:S04]  /*2d90*/  FADD.FTZ R49, R29, R8 ;  /* 0x000000081d317221 */ /* 0x000fc80000010000 */
[----:B------:R-:W-:Y:S01]  /*2da0*/  FADD.FTZ R8, R172, R49 ;  /* 0x00000031ac087221 */ /* 0x000fe20000010000 */
[----:B------:R-:W-:Y:S01]  /*2db0*/  F2FP.BF16.F32.PACK_AB R172, R31, R172 ;  /* 0x000000ac1fac723e */ /* 0x000fe200000010ff */
[----:B------:R-:W2:Y:S01]  /*2dc0*/  MUFU.EX2 R167, R14 ;  /* 0x0000000e00a77308 */ /* 0x000ea20000000800 */
[----:B0-----:R-:W-:Y:S01]  /*2dd0*/  FADD.FTZ R5, R165, R6 ;  /* 0x00000006a5057221 */ /* 0x001fe20000010000 */
[----:B------:R-:W-:Y:S01]  /*2de0*/  FADD.FTZ R49, R31, R8 ;  /* 0x000000081f317221 */ /* 0x000fe20000010000 */
[----:B------:R-:W-:-:S03]  /*2df0*/  F2FP.BF16.F32.PACK_AB R165, R165, R42 ;  /* 0x0000002aa5a5723e */ /* 0x000fc600000010ff */
[----:B------:R-:W-:Y:S01]  /*2e00*/  FADD.FTZ R8, R174, R49 ;  /* 0x00000031ae087221 */ /* 0x000fe20000010000 */
[C---:B------:R-:W-:Y:S01]  /*2e10*/  F2FP.BF16.F32.PACK_AB R174, R33.reuse, R174 ;  /* 0x000000ae21ae723e */ /* 0x040fe200000010ff */
[----:B------:R-:W0:Y:S01]  /*2e20*/  MUFU.EX2 R50, R50 ;  /* 0x0000003200327308 */ /* 0x000e220000000800 */
[----:B-1----:R-:W-:Y:S01]  /*2e30*/  FADD.FTZ R6, R46, R5 ;  /* 0x000000052e067221 */ /* 0x002fe20000010000 */
[----:B------:R-:W-:-:S04]  /*2e40*/  FADD.FTZ R49, R33, R8 ;  /* 0x0000000821317221 */ /* 0x000fc80000010000 */
[----:B------:R-:W-:Y:S02]  /*2e50*/  FADD.FTZ R8, R64, R49 ;  /* 0x0000003140087221 */ /* 0x000fe40000010000 */
[----:B------:R-:W1:Y:S01]  /*2e60*/  MUFU.EX2 R169, R20 ;  /* 0x0000001400a97308 */ /* 0x000e620000000800 */
[----:B--2---:R-:W-:Y:S01]  /*2e70*/  FADD.FTZ R5, R167, R6 ;  /* 0x00000006a7057221 */ /* 0x004fe20000010000 */
[----:B------:R-:W-:Y:S01]  /*2e80*/  FADD.FTZ R49, R39, R8 ;  /* 0x0000000827317221 */ /* 0x000fe20000010000 */
[----:B------:R-:W-:-:S03]  /*2e90*/  F2FP.BF16.F32.PACK_AB R167, R167, R46 ;  /* 0x0000002ea7a7723e */ /* 0x000fc600000010ff */
[----:B------:R-:W-:Y:S02]  /*2ea0*/  FADD.FTZ R8, R68, R49 ;  /* 0x0000003144087221 */ /* 0x000fe40000010000 */
[----:B------:R-:W2:Y:S01]  /*2eb0*/  MUFU.EX2 R54, R54 ;  /* 0x0000003600367308 */ /* 0x000ea20000000800 */
[----:B0-----:R-:W-:-:S07]  /*2ec0*/  FADD.FTZ R6, R50, R5 ;  /* 0x0000000532067221 */ /* 0x001fce0000010000 */
[----:B------:R-:W0:Y:S01]  /*2ed0*/  MUFU.EX2 R171, R24 ;  /* 0x0000001800ab7308 */ /* 0x000e220000000800 */
[C---:B-1----:R-:W-:Y:S01]  /*2ee0*/  FADD.FTZ R5, R169.reuse, R6 ;  /* 0x00000006a9057221 */ /* 0x042fe20000010000 */
[----:B------:R-:W-:-:S06]  /*2ef0*/  F2FP.BF16.F32.PACK_AB R169, R169, R50 ;  /* 0x00000032a9a9723e */ /* 0x000fcc00000010ff */
[----:B------:R-:W1:Y:S01]  /*2f00*/  MUFU.EX2 R58, R58 ;  /* 0x0000003a003a7308 */ /* 0x000e620000000800 */
[----:B--2---:R-:W-:-:S07]  /*2f10*/  FADD.FTZ R6, R54, R5 ;  /* 0x0000000536067221 */ /* 0x004fce0000010000 */
[----:B------:R-:W2:Y:S01]  /*2f20*/  MUFU.EX2 R173, R28 ;  /* 0x0000001c00ad7308 */ /* 0x000ea20000000800 */
[C---:B0-----:R-:W-:Y:S01]  /*2f30*/  FADD.FTZ R5, R171.reuse, R6 ;  /* 0x00000006ab057221 */ /* 0x041fe20000010000 */
[----:B------:R-:W-:-:S06]  /*2f40*/  F2FP.BF16.F32.PACK_AB R171, R171, R54 ;  /* 0x00000036abab723e */ /* 0x000fcc00000010ff */
[----:B------:R0:W3:Y:S01]  /*2f50*/  MUFU.EX2 R41, R120 ;  /* 0x0000007800297308 */ /* 0x0000e20000000800 */
[----:B-1----:R-:W-:-:S07]  /*2f60*/  FADD.FTZ R6, R58, R5 ;  /* 0x000000053a067221 */ /* 0x002fce0000010000 */
[----:B------:R-:W1:Y:S01]  /*2f70*/  MUFU.EX2 R62, R62 ;  /* 0x0000003e003e7308 */ /* 0x000e620000000800 */
[C---:B--2---:R-:W-:Y:S01]  /*2f80*/  FADD.FTZ R5, R173.reuse, R6 ;  /* 0x00000006ad057221 */ /* 0x044fe20000010000 */
[----:B------:R-:W-:Y:S01]  /*2f90*/  F2FP.BF16.F32.PACK_AB R173, R173, R58 ;  /* 0x0000003aadad723e */ /* 0x000fe200000010ff */
[----:B0-----:R-:W-:-:S05]  /*2fa0*/  IMAD.MOV.U32 R120, RZ, RZ, R151 ;  /* 0x000000ffff787224 */ /* 0x001fca00078e0097 */
[----:B------:R-:W0:Y:S01]  /*2fb0*/  MUFU.EX2 R72, R72 ;  /* 0x0000004800487308 */ /* 0x000e220000000800 */
[C---:B---3--:R-:W-:Y:S01]  /*2fc0*/  FADD.FTZ R7, R41.reuse, R8 ;  /* 0x0000000829077221 */ /* 0x048fe20000010000 */
[----:B------:R-:W-:-:S06]  /*2fd0*/  F2FP.BF16.F32.PACK_AB R178, R41, R68 ;  /* 0x0000004429b2723e */ /* 0x000fcc00000010ff */
[----:B------:R-:W2:Y:S01]  /*2fe0*/  MUFU.EX2 R175, R32 ;  /* 0x0000002000af7308 */ /* 0x000ea20000000800 */
[----:B-1----:R-:W-:-:S07]  /*2ff0*/  FADD.FTZ R6, R62, R5 ;  /* 0x000000053e067221 */ /* 0x002fce0000010000 */
[----:B------:R1:W3:Y:S01]  /*3000*/  MUFU.EX2 R43, R122 ;  /* 0x0000007a002b7308 */ /* 0x0002e20000000800 */
[----:B0-----:R-:W-:-:S07]  /*3010*/  FADD.FTZ R8, R72, R7 ;  /* 0x0000000748087221 */ /* 0x001fce0000010000 */
[----:B------:R-:W0:Y:S01]  /*3020*/  MUFU.EX2 R66, R66 ;  /* 0x0000004200427308 */ /* 0x000e220000000800 */
[C---:B--2---:R-:W-:Y:S01]  /*3030*/  FADD.FTZ R5, R175.reuse, R6 ;  /* 0x00000006af057221 */ /* 0x044fe20000010000 */
[----:B------:R-:W-:Y:S01]  /*3040*/  F2FP.BF16.F32.PACK_AB R175, R175, R62 ;  /* 0x0000003eafaf723e */ /* 0x000fe200000010ff */
[----:B-1----:R-:W-:-:S05]  /*3050*/  IMAD.MOV.U32 R122, RZ, RZ, R151 ;  /* 0x000000ffff7a7224 */ /* 0x002fca00078e0097 */
[----:B------:R-:W1:Y:S01]  /*3060*/  MUFU.EX2 R76, R76 ;  /* 0x0000004c004c7308 */ /* 0x000e620000000800 */
[C---:B---3--:R-:W-:Y:S01]  /*3070*/  FADD.FTZ R7, R43.reuse, R8 ;  /* 0x000000082b077221 */ /* 0x048fe20000010000 */
[----:B------:R-:W-:-:S06]  /*3080*/  F2FP.BF16.F32.PACK_AB R180, R43, R72 ;  /* 0x000000482bb4723e */ /* 0x000fcc00000010ff */
[----:B------:R-:W2:Y:S01]  /*3090*/  MUFU.EX2 R177, R36 ;  /* 0x0000002400b17308 */ /* 0x000ea20000000800 */
[----:B0-----:R-:W-:-:S07]  /*30a0*/  FADD.FTZ R6, R66, R5 ;  /* 0x0000000542067221 */ /* 0x001fce0000010000 */
        /* <DEDUP_REMOVED lines=22> */
[----:B------:R-:W0:Y:S01]  /*3210*/  MUFU.EX2 R37, R37 ;  /* 0x0000002500257308 */ /* 0x000e220000000800 */
[----:B-1----:R-:W-:-:S07]  /*3220*/  FADD.FTZ R8, R84, R7 ;  /* 0x0000000754087221 */ /* 0x002fce0000010000 */
[----:B------:R-:W1:Y:S01]  /*3230*/  MUFU.EX2 R78, R78 ;  /* 0x0000004e004e7308 */ /* 0x000e620000000800 */
[C---:B--2---:R-:W-:Y:S01]  /*3240*/  FADD.FTZ R5, R181.reuse, R6 ;  /* 0x00000006b5057221 */ /* 0x044fe20000010000 */
[----:B------:R-:W-:-:S06]  /*3250*/  F2FP.BF16.F32.PACK_AB R181, R181, R74 ;  /* 0x0000004ab5b5723e */ /* 0x000fcc00000010ff */
[----:B------:R-:W2:Y:S01]  /*3260*/  MUFU.EX2 R183, R48 ;  /* 0x0000003000b77308 */ /* 0x000ea20000000800 */
[C---:B0-----:R-:W-:Y:S01]  /*3270*/  FADD.FTZ R6, R37.reuse, R8 ;  /* 0x0000000825067221 */ /* 0x041fe20000010000 */
[----:B------:R-:W-:-:S06]  /*3280*/  F2FP.BF16.F32.PACK_AB R186, R37, R84 ;  /* 0x0000005425ba723e */ /* 0x000fcc00000010ff */
[----:B------:R-:W0:Y:S01]  /*3290*/  MUFU.EX2 R82, R82 ;  /* 0x0000005200527308 */ /* 0x000e220000000800 */
[----:B-1----:R-:W-:-:S07]  /*32a0*/  FADD.FTZ R8, R78, R5 ;  /* 0x000000054e087221 */ /* 0x002fce0000010000 */
[----:B------:R-:W1:Y:S01]  /*32b0*/  MUFU.EX2 R185, R52 ;  /* 0x0000003400b97308 */ /* 0x000e620000000800 */
[C---:B--2---:R-:W-:Y:S01]  /*32c0*/  FADD.FTZ R5, R183.reuse, R8 ;  /* 0x00000008b7057221 */ /* 0x044fe20000010000 */
[----:B------:R-:W-:-:S06]  /*32d0*/  F2FP.BF16.F32.PACK_AB R183, R183, R78 ;  /* 0x0000004eb7b7723e */ /* 0x000fcc00000010ff */
[----:B------:R-:W2:Y:S01]  /*32e0*/  MUFU.EX2 R86, R86 ;  /* 0x0000005600567308 */ /* 0x000ea20000000800 */
[----:B0-----:R-:W-:-:S07]  /*32f0*/  FADD.FTZ R8, R82, R5 ;  /* 0x0000000552087221 */ /* 0x001fce0000010000 */
[----:B------:R-:W0:Y:S01]  /*3300*/  MUFU.EX2 R47, R47 ;  /* 0x0000002f002f7308 */ /* 0x000e220000000800 */
[C---:B-1----:R-:W-:Y:S01]  /*3310*/  FADD.FTZ R5, R185.reuse, R8 ;  /* 0x00000008b9057221 */ /* 0x042fe20000010000 */
[----:B------:R-:W-:-:S03]  /*3320*/  F2FP.BF16.F32.PACK_AB R185, R185, R82 ;  /* 0x00000052b9b9723e */ /* 0x000fc600000010ff */
[----:B--2---:R-:W-:-:S04]  /*3330*/  FADD.FTZ R8, R86, R5 ;  /* 0x0000000556087221 */ /* 0x004fc80000010000 */
[C---:B0-----:R-:W-:Y:S01]  /*3340*/  FADD.FTZ R5, R47.reuse, R8 ;  /* 0x000000082f057221 */ /* 0x041fe20000010000 */
[----:B------:R-:W-:Y:S01]  /*3350*/  F2FP.BF16.F32.PACK_AB R187, R47, R86 ;  /* 0x000000562fbb723e */ /* 0x000fe200000010ff */
[----:B------:R-:W-:Y:S06]  /*3360*/  @!P1 BRA `(.L_x_14) ;  /* 0x0000002000949947 */ /* 0x000fec0003800000 */
[----:B------:R-:W-:Y:S01]  /*3370*/  IMAD.MOV.U32 R9, RZ, RZ, R4 ;  /* 0x000000ffff097224 */ /* 0x000fe200078e0004 */
[----:B------:R-:W-:Y:S01]  /*3380*/  CS2R R150, SRZ ;  /* 0x0000000000967805 */ /* 0x000fe2000001ff00 */
[----:B------:R-:W-:Y:S01]  /*3390*/  IMAD.MOV.U32 R7, RZ, RZ, R0 ;  /* 0x000000ffff077224 */ /* 0x000fe200078e0000 */
[----:B------:R-:W-:Y:S02]  /*33a0*/  CS2R R148, SRZ ;  /* 0x0000000000947805 */ /* 0x000fe4000001ff00 */
[----:B------:R-:W-:Y:S02]  /*33b0*/  CS2R R146, SRZ ;  /* 0x0000000000927805 */ /* 0x000fe4000001ff00 */
[----:B------:R-:W-:Y:S02]  /*33c0*/  CS2R R144, SRZ ;  /* 0x0000000000907805 */ /* 0x000fe4000001ff00 */
[----:B------:R-:W-:Y:S02]  /*33d0*/  CS2R R142, SRZ ;  /* 0x00000000008e7805 */ /* 0x000fe4000001ff00 */
[----:B------:R-:W-:-:S02]  /*33e0*/  CS2R R140, SRZ ;  /* 0x00000000008c7805 */ /* 0x000fc4000001ff00 */
[----:B------:R-:W-:Y:S02]  /*33f0*/  CS2R R138, SRZ ;  /* 0x00000000008a7805 */ /* 0x000fe4000001ff00 */
        /* <DEDUP_REMOVED lines=24> */
[----:B------:R-:W-:Y:S01]  /*3580*/  CS2R R88, SRZ ;  /* 0x0000000000587805 */ /* 0x000fe2000001ff00 */
[----:B------:R-:W-:Y:S01]  /*3590*/  UIADD3 UR51, UR51, -0x2, URZ ;  /* 0xfffffffe33337890 */ /* 0x000fe2000fffe03f */
[----:B------:R-:W-:Y:S01]  /*35a0*/  UMOV UR52, UR44 ;  /* 0x0000002c00347c82 */ /* 0x000fe20008000000 */
[----:B------:R-:W-:-:S10]  /*35b0*/  UMOV UR50, UR43 ;  /* 0x0000002b00327c82 */ /* 0x000fd40008000000 */
.L_x_25:
[----:B------:R-:W-:Y:S01]  /*35c0*/  ISETP.NE.AND P2, PT, RZ, UR38, PT ;  /* 0x00000026ff007c0c */ /* 0x000fe2000bf45270 */
[----:B------:R-:W-:-:S04]  /*35d0*/  UISETP.NE.AND UP0, UPT, UR50, 0x1, UPT ;  /* 0x000000013200788c */ /* 0x000fc8000bf05270 */
[----:B------:R-:W-:-:S04]  /*35e0*/  USEL UR44, URZ, 0x1, UP0 ;  /* 0x000000013f2c7887 */ /* 0x000fc80008000000 */
[----:B------:R-:W-:-:S04]  /*35f0*/  ULOP3.LUT UR44, UR52, UR44, URZ, 0x3c, !UPT ;  /* 0x0000002c342c7292 */ /* 0x000fc8000f8e3c3f */
[----:B------:R-:W-:Y:S08]  /*3600*/  @P2 BRA `(.L_x_15) ;  /* 0x0000000000382947 */ /* 0x000ff00003800000 */
[----:B------:R-:W-:Y:S05]  /*3610*/  @!P0 BRA `(.L_x_16) ;  /* 0x0000000000048947 */ /* 0x000fea0003800000 */
[----:B------:R-:W-:Y:S01]  /*3620*/  BPT.TRAP 0x1 ;  /* 0x000000040000795c */ /* 0x000fe20000300000 */
.L_x_16:
[----:B------:R-:W-:Y:S01]  /*3630*/  UIADD3 UR6, UR50, 0x1, URZ ;  /* 0x0000000132067890 */ /* 0x000fe2000fffe03f */
[----:B------:R-:W-:-:S03]  /*3640*/  MOV R0, UR44 ;  /* 0x0000002c00007c02 */ /* 0x000fc60008000f00 */
[----:B------:R-:W-:Y:S01]  /*3650*/  UISETP.NE.AND UP0, UPT, UR6, 0x2, UPT ;  /* 0x000000020600788c */ /* 0x000fe2000bf05270 */
[----:B------:R-:W-:-:S03]  /*3660*/  SHF.L.U32 R0, R0, 0x1f, RZ ;  /* 0x0000001f00007819 */ /* 0x000fc600000006ff */
[----:B------:R-:W-:-:S04]  /*3670*/  USEL UR6, UR6, URZ, UP0 ;  /* 0x0000003f06067287 */ /* 0x000fc80008000000 */
[----:B------:R-:W-:-:S09]  /*3680*/  ULEA UR6, UR6, UR39, 0x3 ;  /* 0x0000002706067291 */ /* 0x000fd2000f8e183f */
[----:B------:R0:W1:Y:S01]  /*3690*/  SYNCS.PHASECHK.TRANS64.TRYWAIT P1, [UR6+0x28830], R0 ;  /* 0x02883000ff0075a7 */ /* 0x0000620008020146 */
[----:B------:R-:W-:Y:S05]  /*36a0*/  @!P0 BRA `(.L_x_17) ;  /* 0x0000000000048947 */ /* 0x000fea0003800000 */
[----:B------:R-:W-:Y:S01]  /*36b0*/  BPT.TRAP 0x1 ;  /* 0x000000040000795c */ /* 0x000fe20000300000 */
.L_x_17:
[----:B-1----:R-:W-:Y:S05]  /*36c0*/  @P1 BRA `(.L_x_15) ;  /* 0x0000000000081947 */ /* 0x002fea0003800000 */
[----:B------:R-:W1:Y:S02]  /*36d0*/  SYNCS.PHASECHK.TRANS64.TRYWAIT P1, [UR6+0x28830], R0 ;  /* 0x02883000ff0075a7 */ /* 0x000e640008020146 */
[----:B-1----:R-:W-:Y:S05]  /*36e0*/  @!P1 BRA `(.L_x_18) ;  /* 0x0000007400889947 */ /* 0x002fea0003800000 */
.L_x_15:
[----:B01----:R-:W-:Y:S01]  /*36f0*/  VIADD R0, R2, 0x8 ;  /* 0x0000000802007836 */ /* 0x003fe20000000000 */
[----:B------:R-:W-:Y:S01]  /*3700*/  UIADD3 UR43, UR50, 0x1, URZ ;  /* 0x00000001322b7890 */ /* 0x000fe2000fffe03f */
[----:B------:R-:W-:Y:S01]  /*3710*/  UMOV UR35, 0x40000040 ;  /* 0x4000004000237882 */ /* 0x000fe20000000000 */
[----:B------:R-:W-:Y:S02]  /*3720*/  UMOV UR7, 0x40000040 ;  /* 0x4000004000077882 */ /* 0x000fe40000000000 */
[----:B------:R0:W-:Y:S01]  /*3730*/  BAR.SYNC.DEFER_BLOCKING R0, 0x100 ;  /* 0x000400000000751d */ /* 0x0001e20000010000 */
[----:B------:R-:W-:-:S04]  /*3740*/  UISETP.NE.AND UP0, UPT, UR43, 0x2, UPT ;  /* 0x000000022b00788c */ /* 0x000fc8000bf05270 */
[----:B------:R-:W-:Y:S01]  /*3750*/  USEL UR43, UR43, URZ, UP0 ;  /* 0x0000003f2b2b7287 */ /* 0x000fe20008000000 */
[----:B------:R-:W-:Y:S01]  /*3760*/  UMOV UR11, 0x40000040 ;  /* 0x40000040000b7882 */ /* 0x000fe20000000000 */
[----:B------:R-:W-:Y:S02]  /*3770*/  UMOV UR15, 0x40000040 ;  /* 0x40000040000f7882 */ /* 0x000fe40000000000 */
[----:B------:R-:W-:Y:S01]  /*3780*/  ULEA UR34, UR43, UR47, 0xb ;  /* 0x0000002f2b227291 */ /* 0x000fe2000f8e583f */
[----:B------:R-:W-:Y:S01]  /*3790*/  UMOV UR19, 0x40000040 ;  /* 0x4000004000137882 */ /* 0x000fe20000000000 */
[----:B------:R-:W-:Y:S02]  /*37a0*/  UMOV UR23, 0x40000040 ;  /* 0x4000004000177882 */ /* 0x000fe40000000000 */
[----:B------:R-:W-:Y:S02]  /*37b0*/  UIADD3 UR6, UR34, 0x2, URZ ;  /* 0x0000000222067890 */ /* 0x000fe4000fffe03f */
[----:B------:R-:W-:-:S02]  /*37c0*/  UIADD3 UR10, UR34, 0x4, URZ ;  /* 0x00000004220a7890 */ /* 0x000fc4000fffe03f */
[----:B------:R-:W-:Y:S02]  /*37d0*/  UIADD3 UR14, UR34, 0x6, URZ ;  /* 0x00000006220e7890 */ /* 0x000fe4000fffe03f */
[----:B------:R-:W-:Y:S02]  /*37e0*/  UIADD3 UR18, UR34, 0x400, URZ ;  /* 0x0000040022127890 */ /* 0x000fe4000fffe03f */
[----:B------:R-:W-:Y:S02]  /*37f0*/  UIADD3 UR22, UR34, 0x402, URZ ;  /* 0x0000040222167890 */ /* 0x000fe4000fffe03f */
[----:B------:R-:W-:Y:S01]  /*3800*/  UIADD3 UR26, UR34, 0x404, URZ ;  /* 0x00000404221a7890 */ /* 0x000fe2000fffe03f */
[----:B------:R-:W-:Y:S01]  /*3810*/  WARPGROUP.ARRIVE ;  /* 0x00000000000079c5 */ /* 0x000fe20000000000 */
[----:B------:R-:W-:Y:S01]  /*3820*/  UMOV UR27, 0x40000040 ;  /* 0x40000040001b7882 */ /* 0x000fe20000000000 */
[----:B------:R-:W-:Y:S01]  /*3830*/  UIADD3 UR30, UR34, 0x406, URZ ;  /* 0x00000406221e7890 */ /* 0x000fe2000fffe03f */
[----:B------:R-:W-:-:S03]  /*3840*/  UMOV UR31, 0x40000040 ;  /* 0x40000040001f7882 */ /* 0x000fc60000000000 */
[----:B------:R-:W-:Y:S03]  /*3850*/  HGMMA.64x128x16.F32.BF16 R24, gdesc[UR32], RZ, !UPT, gsb0 ;  /* 0x01e00000201879f0 */ /* 0x000fe6000c0018ff */
        /* <DEDUP_REMOVED lines=22> */
[----:B0-----:R-:W-:Y:S05]  /*39c0*/  @P2 BRA `(.L_x_19) ;  /* 0x00000000002c2947 */ /* 0x001fea0003800000 */
[----:B------:R-:W-:Y:S05]  /*39d0*/  @!P0 BRA `(.L_x_20) ;  /* 0x0000000000048947 */ /* 0x000fea0003800000 */
[----:B------:R-:W-:Y:S01]  /*39e0*/  BPT.TRAP 0x1 ;  /* 0x000000040000795c */ /* 0x000fe20000300000 */
.L_x_20:
[----:B------:R-:W-:Y:S01]  /*39f0*/  ULEA UR6, UR50, UR39, 0x3 ;  /* 0x0000002732067291 */ /* 0x000fe2000f8e183f */
[----:B------:R-:W-:-:S05]  /*3a00*/  IMAD.U32 R0, RZ, RZ, UR52 ;  /* 0x00000034ff007e24 */ /* 0x000fca000f8e00ff */
[----:B------:R-:W-:-:S04]  /*3a10*/  SHF.L.U32 R0, R0, 0x1f, RZ ;  /* 0x0000001f00007819 */ /* 0x000fc800000006ff */
[----:B------:R0:W1:Y:S01]  /*3a20*/  SYNCS.PHASECHK.TRANS64.TRYWAIT P1, [UR6+0x28850], R0 ;  /* 0x02885000ff0075a7 */ /* 0x0000620008020146 */
[----:B------:R-:W-:Y:S05]  /*3a30*/  @!P0 BRA `(.L_x_21) ;  /* 0x0000000000048947 */ /* 0x000fea0003800000 */
[----:B------:R-:W-:Y:S01]  /*3a40*/  BPT.TRAP 0x1 ;  /* 0x000000040000795c */ /* 0x000fe20000300000 */
.L_x_21:
[----:B-1----:R-:W-:Y:S05]  /*3a50*/  @P1 BRA `(.L_x_19) ;  /* 0x0000000000081947 */ /* 0x002fea0003800000 */
[----:B------:R-:W1:Y:S02]  /*3a60*/  SYNCS.PHASECHK.TRANS64.TRYWAIT P1, [UR6+0x28850], R0 ;  /* 0x02885000ff0075a7 */ /* 0x000e640008020146 */
[----:B-1----:R-:W-:Y:S05]  /*3a70*/  @!P1 BRA `(.L_x_22) ;  /* 0x0000007000bc9947 */ /* 0x002fea0003800000 */
.L_x_19:
[----:B------:R-:W-:Y:S01]  /*3a80*/  UIADD3 UR6, UR39, 0x400, URZ ;  /* 0x0000040027067890 */ /* 0x000fe2000fffe03f */
[----:B------:R-:W-:Y:S01]  /*3a90*/  WARPGROUP.ARRIVE ;  /* 0x00000000000079c5 */ /* 0x000fe20000000000 */
[----:B------:R-:W-:Y:S01]  /*3aa0*/  UMOV UR7, 0x40000040 ;  /* 0x4000004000077882 */ /* 0x000fe20000000000 */
[----:B01----:R-:W-:Y:S01]  /*3ab0*/  IADD3 R0, -R2, 0xb, RZ ;  /* 0x0000000b02007810 */ /* 0x003fe20007ffe1ff */
[----:B------:R-:W-:-:S04]  /*3ac0*/  USHF.R.U32.HI UR6, URZ, 0x4, UR6 ;  /* 0x000000043f067899 */ /* 0x000fc80008011606 */
[----:B------:R-:W-:-:S04]  /*3ad0*/  ULOP3.LUT UR6, UR6, 0x3fff, URZ, 0xc0, !UPT ;  /* 0x00003fff06067892 */ /* 0x000fc8000f8ec03f */
[----:B------:R-:W-:-:S04]  /*3ae0*/  ULOP3.LUT UR6, UR6, 0x4000000, URZ, 0xfc, !UPT ;  /* 0x0400000006067892 */ /* 0x000fc8000f8efc3f */
[----:B------:R-:W-:-:S07]  /*3af0*/  ULEA UR10, UR50, UR6, 0xb ;  /* 0x00000006320a7291 */ /* 0x000fce000f8e583f */
[----:B------:R-:W-:Y:S02]  /*3b00*/  UMOV UR6, UR10 ;  /* 0x0000000a00067c82 */ /* 0x000fe40008000000 */
[----:B------:R-:W-:Y:S01]  /*3b10*/  HGMMA.64x128x16.F32.BF16 R88, R156, gdesc[UR4].tnspB, R88, gsb0 ;  /* 0x41e000049c587df0 */ /* 0x000fe20008001858 */
[----:B------:R-:W-:Y:S01]  /*3b20*/  UIADD3 UR6, UR10, 0x80, URZ ;  /* 0x000000800a067890 */ /* 0x000fe2000fffe03f */
[----:B------:R-:W-:Y:S01]  /*3b30*/  UMOV UR7, 0x40000040 ;  /* 0x4000004000077882 */ /* 0x000fe20000000000 */
[----:B------:R-:W-:Y:S02]  /*3b40*/  WARPGROUP.DEPBAR.LE gsb0, 0x0 ;  /* 0x00008000000079c5 */ /* 0x000fe40000010000 */
[----:B------:R-:W-:-:S07]  /*3b50*/  WARPGROUP.ARRIVE ;  /* 0x00000000000079c5 */ /* 0x000fce0000000000 */
        /* <DEDUP_REMOVED lines=30> */
[----:B------:R-:W-:Y:S03]  /*3d40*/  HGMMA.64x128x16.F32.BF16 R88, R184, gdesc[UR4].tnspB, R88, gsb0 ;  /* 0x41e00004b8587df0 */ /* 0x000fe60008001858 */
[----:B------:R-:W-:Y:S02]  /*3d50*/  WARPGROUP.DEPBAR.LE gsb0, 0x0 ;  /* 0x00008000000079c5 */ /* 0x000fe40000010000 */
[----:B------:R0:W-:Y:S06]  /*3d60*/  BAR.ARV R0, 0x100 ;  /* 0x000400000000751d */ /* 0x0001ec0000002000 */
[----:B------:R-:W-:Y:S05]  /*3d70*/  @!P0 BRA `(.L_x_23) ;  /* 0x0000000000048947 */ /* 0x000fea0003800000 */
[----:B------:R-:W-:Y:S01]  /*3d80*/  BPT.TRAP 0x1 ;  /* 0x000000040000795c */ /* 0x000fe20000300000 */
.L_x_23:
[----:B0-----:R-:W-:Y:S01]  /*3d90*/  FMNMX.FTZ R0, R24, R7, !PT ;  /* 0x0000000718007209 */ /* 0x001fe20007810000 */
[----:B------:R-:W-:Y:S01]  /*3da0*/  ULEA UR6, UR43, UR39, 0x3 ;  /* 0x000000272b067291 */ /* 0x000fe2000f8e183f */
[----:B------:R-:W-:Y:S02]  /*3db0*/  FMNMX.FTZ R4, R26, R9, !PT ;  /* 0x000000091a047209 */ /* 0x000fe40007810000 */
[----:B------:R-:W-:Y:S01]  /*3dc0*/  FMNMX.FTZ R3, R25, R0, !PT ;  /* 0x0000000019037209 */ /* 0x000fe20007810000 */
[----:B------:R-:W-:Y:S01]  /*3dd0*/  UIADD3 UR6, UR6, 0x28840, URZ ;  /* 0x0002884006067890 */ /* 0x000fe2000fffe03f */
[----:B------:R-:W-:Y:S02]  /*3de0*/  FMNMX.FTZ R11, R27, R4, !PT ;  /* 0x000000041b0b7209 */ /* 0x000fe40007810000 */
[----:B------:R-:W-:Y:S01]  /*3df0*/  FMNMX.FTZ R0, R28, R3, !PT ;  /* 0x000000031c007209 */ /* 0x000fe20007810000 */
[----:B------:R-:W-:Y:S01]  /*3e00*/  UPRMT UR6, UR37, 0x654, UR6 ;  /* 0x0000065425067896 */ /* 0x000fe20008000006 */
[----:B------:R-:W-:-:S02]  /*3e10*/  FMNMX.FTZ R4, R30, R11, !PT ;  /* 0x0000000b1e047209 */ /* 0x000fc40007810000 */
[----:B------:R-:W-:Y:S02]  /*3e20*/  FMNMX.FTZ R3, R29, R0, !PT ;  /* 0x000000001d037209 */ /* 0x000fe40007810000 */
[----:B------:R-:W-:Y:S02]  /*3e30*/  FMNMX.FTZ R11, R31, R4, !PT ;  /* 0x000000041f0b7209 */ /* 0x000fe40007810000 */
[----:B------:R-:W-:Y:S02]  /*3e40*/  FMNMX.FTZ R0, R32, R3, !PT ;  /* 0x0000000320007209 */ /* 0x000fe40007810000 */
[----:B------:R-:W-:Y:S01]  /*3e50*/  FMNMX.FTZ R4, R34, R11, !PT ;  /* 0x0000000b22047209 */ /* 0x000fe20007810000 */
[----:B------:R-:W-:Y:S01]  /*3e60*/  SYNCS.ARRIVE.TRANS64.RED.A1T0 RZ, [UR6], RZ ;  /* 0x000000ffffff79a7 */ /* 0x000fe20008100406 */
[----:B------:R-:W-:Y:S02]  /*3e70*/  FMNMX.FTZ R3, R33, R0, !PT ;  /* 0x0000000021037209 */ /* 0x000fe40007810000 */
[----:B------:R-:W-:-:S02]  /*3e80*/  FMNMX.FTZ R11, R35, R4, !PT ;  /* 0x00000004230b7209 */ /* 0x000fc40007810000 */
[----:B------:R-:W-:Y:S02]  /*3e90*/  FMNMX.FTZ R0, R36, R3, !PT ;  /* 0x0000000324007209 */ /* 0x000fe40007810000 */
[----:B------:R-:W-:Y:S02]  /*3ea0*/  FMNMX.FTZ R4, R38, R11, !PT ;  /* 0x0000000b26047209 */ /* 0x000fe40007810000 */
[----:B------:R-:W-:Y:S02]  /*3eb0*/  FMNMX.FTZ R3, R37, R0, !PT ;  /* 0x0000000025037209 */ /* 0x000fe40007810000 */
[----:B------:R-:W-:Y:S02]  /*3ec0*/  FMNMX.FTZ R11, R39, R4, !PT ;  /* 0x00000004270b7209 */ /* 0x000fe40007810000 */
        /* <DEDUP_REMOVED lines=47> */
[----:B------:R-:W-:-:S03]  /*41c0*/  FMNMX.FTZ R10, R87, R4, !PT ;  /* 0x00000004570a7209 */ /* 0x000fc60007810000 */
[----:B------:R-:W0:Y:S04]  /*41d0*/  SHFL.BFLY PT, R3, R8, 0x2, 0x1f ;  /* 0x0c401f0008037f89 */ /* 0x000e2800000e0000 */
[----:B------:R-:W1:Y:S01]  /*41e0*/  SHFL.BFLY PT, R13, R10, 0x2, 0x1f ;  /* 0x0c401f000a0d7f89 */ /* 0x000e6200000e0000 */
[----:B0-----:R-:W-:Y:S02]  /*41f0*/  FMNMX.FTZ R11, R8, R3, !PT ;  /* 0x00000003080b7209 */ /* 0x001fe40007810000 */
[----:B------:R-:W0:Y:S01]  /*4200*/  LDC R3, c[0x0][0x988] ;  /* 0x00026200ff037b82 */ /* 0x000e220000000800 */
[----:B-1----:R-:W-:Y:S02]  /*4210*/  FMNMX.FTZ R13, R10, R13, !PT ;  /* 0x0000000d0a0d7209 */ /* 0x002fe40007810000 */
[----:B------:R-:W1:Y:S04]  /*4220*/  SHFL.BFLY PT, R0, R11, 0x1, 0x1f ;  /* 0x0c201f000b007f89 */ /* 0x000e6800000e0000 */
[----:B------:R-:W2:Y:S01]  /*4230*/  SHFL.BFLY PT, R4, R13, 0x1, 0x1f ;  /* 0x0c201f000d047f89 */ /* 0x000ea200000e0000 */
[----:B-1----:R-:W-:-:S02]  /*4240*/  FMNMX.FTZ R0, R11, R0, !PT ;  /* 0x000000000b007209 */ /* 0x002fc40007810000 */
[----:B--2---:R-:W-:-:S03]  /*4250*/  FMNMX.FTZ R4, R13, R4, !PT ;  /* 0x000000040d047209 */ /* 0x004fc60007810000 */
[CC--:B0-----:R-:W-:Y:S01]  /*4260*/  FMUL.FTZ R10, R0.reuse, R3.reuse ;  /* 0x00000003000a7220 */ /* 0x0c1fe20000410000 */
[----:B------:R-:W-:Y:S01]  /*4270*/  FADD.FTZ R12, -R0, R7 ;  /* 0x00000007000c7221 */ /* 0x000fe20000010100 */
[----:B------:R-:W-:Y:S02]  /*4280*/  FADD.FTZ R8, -R4, R9 ;  /* 0x0000000904087221 */ /* 0x000fe40000010100 */
[-CC-:B------:R-:W-:Y:S01]  /*4290*/  FFMA.FTZ R9, R25, R3.reuse, -R10.reuse ;  /* 0x0000000319097223 */ /* 0x180fe2000001080a */
        /* <DEDUP_REMOVED lines=30> */
[-C--:B------:R-:W-:Y:S01]  /*4480*/  FFMA.FTZ R65, R85, R3.reuse, -R10 ;  /* 0x0000000355417223 */ /* 0x080fe2000001080a */
[-C--:B------:R-:W-:Y:S01]  /*4490*/  FMUL.FTZ R10, R4, R3.reuse ;  /* 0x00000003040a7220 */ /* 0x080fe20000410000 */
[-C--:B------:R-:W-:Y:S01]  /*44a0*/  FMUL.FTZ R7, R12, R3.reuse ;  /* 0x000000030c077220 */ /* 0x080fe20000410000 */
[-C--:B------:R-:W-:Y:S01]  /*44b0*/  FMUL.FTZ R8, R8, R3.reuse ;  /* 0x0000000308087220 */ /* 0x080fe20000410000 */
        /* <DEDUP_REMOVED lines=8> */
[----:B------:R-:W0:Y:S01]  /*4540*/  MUFU.EX2 R7, R7 ;  /* 0x0000000700077308 */ /* 0x000e220000000800 */
[-CC-:B------:R-:W-:Y:S01]  /*4550*/  FFMA.FTZ R24, R39, R3.reuse, -R10.reuse ;  /* 0x0000000327187223 */ /* 0x180fe2000001080a */
[-CC-:B------:R-:W-:Y:S01]  /*4560*/  FFMA.FTZ R165, R42, R3.reuse, -R10.reuse ;  /* 0x000000032aa57223 */ /* 0x180fe2000001080a */
[-CC-:B------:R-:W-:Y:S01]  /*4570*/  FFMA.FTZ R26, R43, R3.reuse, -R10.reuse ;  /* 0x000000032b1a7223 */ /* 0x180fe2000001080a */
[-CC-:B------:R-:W-:Y:S01]  /*4580*/  FFMA.FTZ R167, R46, R3.reuse, -R10.reuse ;  /* 0x000000032ea77223 */ /* 0x180fe2000001080a */
[-CC-:B------:R-:W-:Y:S01]  /*4590*/  FFMA.FTZ R28, R47, R3.reuse, -R10.reuse ;  /* 0x000000032f1c7223 */ /* 0x180fe2000001080a */
[-CC-:B------:R-:W-:Y:S01]  /*45a0*/  FFMA.FTZ R169, R50, R3.reuse, -R10.reuse ;  /* 0x0000000332a97223 */ /* 0x180fe2000001080a */
[-CC-:B------:R-:W-:Y:S01]  /*45b0*/  FFMA.FTZ R30, R51, R3.reuse, -R10.reuse ;  /* 0x00000003331e7223 */ /* 0x180fe2000001080a */
[----:B------:R-:W-:Y:S01]  /*45c0*/  MUFU.EX2 R8, R8 ;  /* 0x0000000800087308 */ /* 0x000fe20000000800 */
[-CC-:B------:R-:W-:Y:S01]  /*45d0*/  FFMA.FTZ R171, R54, R3.reuse, -R10.reuse ;  /* 0x0000000336ab7223 */ /* 0x180fe2000001080a */
[-CC-:B------:R-:W-:Y:S01]  /*45e0*/  FFMA.FTZ R32, R55, R3.reuse, -R10.reuse ;  /* 0x0000000337207223 */ /* 0x180fe2000001080a */
[-CC-:B------:R-:W-:Y:S01]  /*45f0*/  FFMA.FTZ R173, R58, R3.reuse, -R10.reuse ;  /* 0x000000033aad7223 */ /* 0x180fe2000001080a */
[-CC-:B------:R-:W-:Y:S01]  /*4600*/  FFMA.FTZ R34, R59, R3.reuse, -R10.reuse ;  /* 0x000000033b227223 */ /* 0x180fe2000001080a */
[-CC-:B------:R-:W-:Y:S01]  /*4610*/  FFMA.FTZ R175, R62, R3.reuse, -R10.reuse ;  /* 0x000000033eaf7223 */ /* 0x180fe2000001080a */
[-CC-:B------:R-:W-:Y:S01]  /*4620*/  FFMA.FTZ R36, R63, R3.reuse, -R10.reuse ;  /* 0x000000033f247223 */ /* 0x180fe2000001080a */
[-C--:B------:R-:W-:Y:S01]  /*4630*/  FFMA.FTZ R177, R66, R3.reuse, -R10 ;  /* 0x0000000342b17223 */ /* 0x080fe2000001080a */
[----:B------:R-:W1:Y:S01]  /*4640*/  MUFU.EX2 R157, R157 ;  /* 0x0000009d009d7308 */ /* 0x000e620000000800 */
[----:B0-----:R-:W-:Y:S01]  /*4650*/  FFMA.FTZ R6, R7, R6, R156 ;  /* 0x0000000607067223 */ /* 0x001fe2000001009c */
        /* <DEDUP_REMOVED lines=9> */
[----:B------:R-:W-:-:S05]  /*46f0*/  FFMA.FTZ R86, R86, R3, -R10 ;  /* 0x0000000356567223 */ /* 0x000fca000001080a */
[----:B------:R-:W2:Y:S01]  /*4700*/  MUFU.EX2 R12, R12 ;  /* 0x0000000c000c7308 */ /* 0x000ea20000000800 */
[----:B-1----:R-:W-:-:S07]  /*4710*/  FFMA.FTZ R5, R8, R5, R157 ;  /* 0x0000000508057223 */ /* 0x002fce000001009d */
[----:B------:R-:W1:Y:S01]  /*4720*/  MUFU.EX2 R158, R158 ;  /* 0x0000009e009e7308 */ /* 0x000e620000000800 */
[----:B0-----:R-:W-:-:S07]  /*4730*/  FADD.FTZ R27, R9, R6 ;  /* 0x00000006091b7221 */ /* 0x001fce0000010000 */
[----:B------:R-:W0:Y:S01]  /*4740*/  MUFU.EX2 R159, R159 ;  /* 0x0000009f009f7308 */ /* 0x000e220000000800 */
[----:B--2---:R-:W-:-:S07]  /*4750*/  FADD.FTZ R6, R12, R5 ;  /* 0x000000050c067221 */ /* 0x004fce0000010000 */
[----:B------:R-:W2:Y:S01]  /*4760*/  MUFU.EX2 R11, R11 ;  /* 0x0000000b000b7308 */ /* 0x000ea20000000800 */
[----:B-1----:R-:W-:-:S07]  /*4770*/  FADD.FTZ R38, R158, R27 ;  /* 0x0000001b9e267221 */ /* 0x002fce0000010000 */
        /* <DEDUP_REMOVED lines=11> */
[----:B-1----:R-:W-:Y:S01]  /*4830*/  FADD.FTZ R27, R13, R38 ;  /* 0x000000260d1b7221 */ /* 0x002fe20000010000 */
[-CC-:B------:R-:W-:Y:S01]  /*4840*/  FFMA.FTZ R38, R67, R3.reuse, -R10.reuse ;  /* 0x0000000343267223 */ /* 0x180fe2000001080a */
[----:B------:R-:W-:-:S05]  /*4850*/  FFMA.FTZ R10, R87, R3, -R10 ;  /* 0x00000003570a7223 */ /* 0x000fca000001080a */
        /* <DEDUP_REMOVED lines=102> */
[----:B0-----:R-:W-:-:S03]  /*4ec0*/  FADD.FTZ R6, R65, R40 ;  /* 0x0000002841067221 */ /* 0x001fc60000010000 */
[----:B--2---:R-:W-:Y:S01]  /*4ed0*/  FADD.FTZ R5, R10, R5 ;  /* 0x000000050a057221 */ /* 0x004fe20000010000 */
[----:B------:R-:W-:Y:S06]  /*4ee0*/  @!P0 BRA `(.L_x_24) ;  /* 0x0000000000048947 */ /* 0x000fec0003800000 */
[----:B------:R-:W-:Y:S01]  /*4ef0*/  BPT.TRAP 0x1 ;  /* 0x000000040000795c */ /* 0x000fe20000300000 */
.L_x_24:
[----:B------:R-:W-:Y:S01]  /*4f00*/  ULEA UR6, UR50, UR39, 0x3 ;  /* 0x0000002732067291 */ /* 0x000fe2000f8e183f */
[----:B------:R-:W-:Y:S01]  /*4f10*/  ISETP.LT.AND P1, PT, RZ, UR51, PT ;  /* 0x00000033ff007c0c */ /* 0x000fe2000bf21270 */
[----:B------:R-:W-:Y:S01]  /*4f20*/  UIADD3 UR7, UR51, -0x1, URZ ;  /* 0xffffffff33077890 */ /* 0x000fe2000fffe03f */
[----:B------:R-:W-:Y:S01]  /*4f30*/  F2FP.BF16.F32.PACK_AB R156, R9, R156 ;  /* 0x0000009c099c723e */ /* 0x000fe200000010ff */
[----:B------:R-:W-:Y:S01]  /*4f40*/  UIADD3 UR6, UR6, 0x28860, URZ ;  /* 0x0002886006067890 */ /* 0x000fe2000fffe03f */
[-C--:B------:R-:W-:Y:S01]  /*4f50*/  FMUL.FTZ R88, R88, R7.reuse ;  /* 0x0000000758587220 */ /* 0x080fe20000410000 */
[----:B------:R-:W-:Y:S01]  /*4f60*/  UMOV UR52, UR44 ;  /* 0x0000002c00347c82 */ /* 0x000fe20008000000 */
[----:B------:R-:W-:Y:S01]  /*4f70*/  UMOV UR50, UR43 ;  /* 0x0000002b00327c82 */ /* 0x000fe20008000000 */
[----:B------:R-:W-:Y:S01]  /*4f80*/  UPRMT UR6, UR37, 0x654, UR6 ;  /* 0x0000065425067896 */ /* 0x000fe20008000006 */
[-C--:B------:R-:W-:Y:S01]  /*4f90*/  FMUL.FTZ R89, R89, R7.reuse ;  /* 0x0000000759597220 */ /* 0x080fe20000410000 */
[----:B------:R-:W-:Y:S01]  /*4fa0*/  UMOV UR51, UR7 ;  /* 0x0000000700337c82 */ /* 0x000fe20008000000 */
[-C--:B------:R-:W-:Y:S01]  /*4fb0*/  FMUL.FTZ R92, R92, R7.reuse ;  /* 0x000000075c5c7220 */ /* 0x080fe20000410000 */
[-C--:B------:R-:W-:Y:S01]  /*4fc0*/  FMUL.FTZ R93, R93, R7.reuse ;  /* 0x000000075d5d7220 */ /* 0x080fe20000410000 */
[-C--:B------:R-:W-:Y:S01]  /*4fd0*/  FMUL.FTZ R96, R96, R7.reuse ;  /* 0x0000000760607220 */ /* 0x080fe20000410000 */
[-C--:B------:R-:W-:Y:S01]  /*4fe0*/  FMUL.FTZ R97, R97, R7.reuse ;  /* 0x0000000761617220 */ /* 0x080fe20000410000 */
[-C--:B------:R-:W-:Y:S01]  /*4ff0*/  FMUL.FTZ R100, R100, R7.reuse ;  /* 0x0000000764647220 */ /* 0x080fe20000410000 */
[-C--:B------:R-:W-:Y:S01]  /*5000*/  FMUL.FTZ R101, R101, R7.reuse ;  /* 0x0000000765657220 */ /* 0x080fe20000410000 */
[----:B------:R-:W-:Y:S01]  /*5010*/  SYNCS.ARRIVE.TRANS64.RED.A1T0 RZ, [UR6], RZ ;  /* 0x000000ffffff79a7 */ /* 0x000fe20008100406 */
[-C--:B------:R-:W-:Y:S01]  /*5020*/  FMUL.FTZ R104, R104, R7.reuse ;  /* 0x0000000768687220 */ /* 0x080fe20000410000 */
        /* <DEDUP_REMOVED lines=22> */
[----:B------:R-:W-:Y:S01]  /*5190*/  FMUL.FTZ R149, R149, R7 ;  /* 0x0000000795957220 */ /* 0x000fe20000410000 */
[----:B------:R-:W-:Y:S01]  /*51a0*/  F2FP.BF16.F32.PACK_AB R157, R12, R157 ;  /* 0x0000009d0c9d723e */ /* 0x000fe200000010ff */
[----:B------:R-:W-:Y:S01]  /*51b0*/  FMUL.FTZ R90, R90, R8 ;  /* 0x000000085a5a7220 */ /* 0x000fe20000410000 */
[----:B------:R-:W-:Y:S01]  /*51c0*/  F2FP.BF16.F32.PACK_AB R158, R11, R158 ;  /* 0x0000009e0b9e723e */ /* 0x000fe200000010ff */
[-C--:B------:R-:W-:Y:S01]  /*51d0*/  FMUL.FTZ R91, R91, R8.reuse ;  /* 0x000000085b5b7220 */ /* 0x080fe20000410000 */
        /* <DEDUP_REMOVED lines=57> */
[-C--:B------:R-:W-:Y:S01]  /*5570*/  FMUL.FTZ R150, R150, R8.reuse ;  /* 0x0000000896967220 */ /* 0x080fe20000410000 */
[----:B------:R-:W-:Y:S01]  /*5580*/  FMUL.FTZ R151, R151, R8 ;  /* 0x0000000897977220 */ /* 0x000fe20000410000 */
[----:B------:R-:W-:-:S02]  /*5590*/  IMAD.MOV.U32 R9, RZ, RZ, R4 ;  /* 0x000000ffff097224 */ /* 0x000fc400078e0004 */
[----:B------:R-:W-:Y:S01]  /*55a0*/  IMAD.MOV.U32 R7, RZ, RZ, R0 ;  /* 0x000000ffff077224 */ /* 0x000fe200078e0000 */
[----:B------:R-:W-:Y:S06]  /*55b0*/  @P1 BRA `(.L_x_25) ;  /* 0xffffffe000001947 */ /* 0x000fec000383ffff */
.L_x_14:
[----:B------:R-:W-:Y:S06]  /*55c0*/  BAR.ARV 0x8, 0x180 ;  /* 0x0206000000007b1d */ /* 0x000fec0000002000 */
[----:B------:R-:W-:Y:S05]  /*55d0*/  @!P0 BRA `(.L_x_26) ;  /* 0x0000000000048947 */ /* 0x000fea0003800000 */
[----:B------:R-:W-:Y:S01]  /*55e0*/  BPT.TRAP 0x1 ;  /* 0x000000040000795c */ /* 0x000fe20000300000 */
.L_x_26:
[----:B------:R-:W-:Y:S01]  /*55f0*/  ULEA UR10, UR43, UR39, 0x3 ;  /* 0x000000272b0a7291 */ /* 0x000fe2000f8e183f */
[----:B------:R-:W-:-:S05]  /*5600*/  IMAD.U32 R7, RZ, RZ, UR44 ;  /* 0x0000002cff077e24 */ /* 0x000fca000f8e00ff */
[----:B------:R-:W-:-:S04]  /*5610*/  SHF.L.U32 R7, R7, 0x1f, RZ ;  /* 0x0000001f07077819 */ /* 0x000fc800000006ff */
[----:B------:R0:W1:Y:S01]  /*5620*/  SYNCS.PHASECHK.TRANS64.TRYWAIT P1, [UR10+0x28850], R7 ;  /* 0x02885007ff0075a7 */ /* 0x000062000802014a */
[----:B------:R-:W-:Y:S05]  /*5630*/  @!P0 BRA `(.L_x_27) ;  /* 0x0000000000048947 */ /* 0x000fea0003800000 */
[----:B------:R-:W-:Y:S01]  /*5640*/  BPT.TRAP 0x1 ;  /* 0x000000040000795c */ /* 0x000fe20000300000 */
.L_x_27:
[----:B-1----:R-:W-:Y:S05]  /*5650*/  @P1 BRA `(.L_x_28) ;  /* 0x0000000000081947 */ /* 0x002fea0003800000 */
[----:B------:R-:W1:Y:S02]  /*5660*/  SYNCS.PHASECHK.TRANS64.TRYWAIT P1, [UR10+0x28850], R7 ;  /* 0x02885007ff0075a7 */ /* 0x000e64000802014a */
[----:B-1----:R-:W-:Y:S05]  /*5670*/  @!P1 BRA `(.L_x_29) ;  /* 0x0000005400d49947 */ /* 0x002fea0003800000 */
.L_x_28:
[----:B------:R-:W-:Y:S01]  /*5680*/  UIADD3 UR4, UR39, 0x400, URZ ;  /* 0x0000040027047890 */ /* 0x000fe2000fffe03f */
[----:B------:R-:W-:Y:S01]  /*5690*/  WARPGROUP.ARRIVE ;  /* 0x00000000000079c5 */ /* 0x000fe20000000000 */
[----:B------:R-:W-:Y:S01]  /*56a0*/  UMOV UR7, 0x40000040 ;  /* 0x4000004000077882 */ /* 0x000fe20000000000 */
[----:B01----:R-:W0:Y:S01]  /*56b0*/  SHFL.BFLY PT, R7, R6, 0x2, 0x1f ;  /* 0x0c401f0006077f89 */ /* 0x003e2200000e0000 */
[----:B------:R-:W-:Y:S01]  /*56c0*/  USHF.R.U32.HI UR4, URZ, 0x4, UR4 ;  /* 0x000000043f047899 */ /* 0x000fe20008011604 */
[----:B------:R-:W-:Y:S01]  /*56d0*/  MOV R61, RZ ;  /* 0x000000ff003d7202 */ /* 0x000fe20000000f00 */
[----:B------:R-:W-:Y:S01]  /*56e0*/  IMAD.MOV.U32 R37, RZ, RZ, -0x800000 ;  /* 0xff800000ff257424 */ /* 0x000fe200078e00ff */
[----:B------:R-:W1:Y:S01]  /*56f0*/  SHFL.BFLY PT, R8, R5, 0x2, 0x1f ;  /* 0x0c401f0005087f89 */ /* 0x000e6200000e0000 */
[----:B------:R-:W-:Y:S01]  /*5700*/  ULOP3.LUT UR4, UR4, 0x3fff, URZ, 0xc0, !UPT ;  /* 0x00003fff04047892 */ /* 0x000fe2000f8ec03f */
[----:B------:R-:W-:-:S03]  /*5710*/  IMAD.MOV.U32 R36, RZ, RZ, -0x800000 ;  /* 0xff800000ff247424 */ /* 0x000fc600078e00ff */
[----:B------:R-:W-:-:S04]  /*5720*/  ULOP3.LUT UR4, UR4, 0x4000000, URZ, 0xfc, !UPT ;  /* 0x0400000004047892 */ /* 0x000fc8000f8efc3f */
[----:B------:R-:W-:-:S07]  /*5730*/  ULEA UR4, UR43, UR4, 0xb ;  /* 0x000000042b047291 */ /* 0x000fce000f8e583f */
[----:B------:R-:W-:Y:S02]  /*5740*/  UMOV UR6, UR4 ;  /* 0x0000000400067c82 */ /* 0x000fe40008000000 */
[----:B------:R-:W-:Y:S01]  /*5750*/  HGMMA.64x128x16.F32.BF16 R88, R156, gdesc[UR4].tnspB, R88, gsb0 ;  /* 0x41e000049c587df0 */ /* 0x000fe20008001858 */
[----:B------:R-:W-:Y:S01]  /*5760*/  UIADD3 UR6, UR4, 0x80, URZ ;  /* 0x0000008004067890 */ /* 0x000fe2000fffe03f */
[----:B0-----:R-:W-:Y:S01]  /*5770*/  FADD.FTZ R7, R7, R6 ;  /* 0x0000000607077221 */ /* 0x001fe20000010000 */
[----:B------:R-:W-:Y:S01]  /*5780*/  UMOV UR7, 0x40000040 ;  /* 0x4000004000077882 */ /* 0x000fe20000000000 */
[----:B-1----:R-:W-:-:S03]  /*5790*/  FADD.FTZ R9, R8, R5 ;  /* 0x0000000508097221 */ /* 0x002fc60000010000 */
[----:B------:R-:W0:Y:S04]  /*57a0*/  SHFL.BFLY PT, R8, R7, 0x1, 0x1f ;  /* 0x0c201f0007087f89 */ /* 0x000e2800000e0000 */
[----:B------:R-:W1:Y:S01]  /*57b0*/  SHFL.BFLY PT, R10, R9, 0x1, 0x1f ;  /* 0x0c201f00090a7f89 */ /* 0x000e6200000e0000 */
[----:B0-----:R-:W-:Y:S01]  /*57c0*/  FADD.FTZ R11, R7, R8 ;  /* 0x00000008070b7221 */ /* 0x001fe20000010000 */
[----:B------:R-:W-:Y:S02]  /*57d0*/  IMAD.MOV.U32 R8, RZ, RZ, RZ ;  /* 0x000000ffff087224 */ /* 0x000fe400078e00ff */
[----:B-1----:R-:W-:Y:S02]  /*57e0*/  FADD.FTZ R12, R9, R10 ;  /* 0x0000000a090c7221 */ /* 0x002fe40000010000 */
[----:B------:R-:W-:-:S03]  /*57f0*/  FSETP.NE.FTZ.AND P1, PT, R11, RZ, PT ;  /* 0x000000ff0b00720b */ /* 0x000fc60003f35000 */
[----:B------:R-:W-:-:S10]  /*5800*/  FSETP.NE.FTZ.AND P2, PT, R12, RZ, PT ;  /* 0x000000ff0c00720b */ /* 0x000fd40003f55000 */
[----:B------:R-:W0:Y:S01]  /*5810*/  @P1 MUFU.LG2 R6, R11 ;  /* 0x0000000b00061308 */ /* 0x000e220000000c00 */
[C---:B------:R-:W-:Y:S02]  /*5820*/  @P1 FMUL.FTZ R5, R3.reuse, 0.69314718246459960938 ;  /* 0x3f31721803051820 */ /* 0x040fe40000410000 */
[----:B------:R-:W-:-:S05]  /*5830*/  @P2 FMUL.FTZ R14, R3, 0.69314718246459960938 ;  /* 0x3f317218030e2820 */ /* 0x000fca0000410000 */
[----:B------:R-:W1:Y:S08]  /*5840*/  @P2 MUFU.LG2 R10, R12 ;  /* 0x0000000c000a2308 */ /* 0x000e700000000c00 */
[----:B------:R2:W3:Y:S01]  /*5850*/  @P1 MUFU.RCP R61, R11 ;  /* 0x0000000b003d1308 */ /* 0x0004e20000001000 */
[----:B0-----:R-:W-:-:S04]  /*5860*/  @P1 FMUL.FTZ R6, R6, 0.69314718246459960938 ;  /* 0x3f31721806061820 */ /* 0x001fc80000410000 */
[----:B------:R-:W-:-:S03]  /*5870*/  @P1 FFMA.FTZ R37, R5, R0, R6 ;  /* 0x0000000005251223 */ /* 0x000fc60000010006 */
[----:B------:R2:W0:Y:S01]  /*5880*/  @P2 MUFU.RCP R8, R12 ;  /* 0x0000000c00082308 */ /* 0x0004220000001000 */
[----:B-1----:R-:W-:-:S04]  /*5890*/  @P2 FMUL.FTZ R3, R10, 0.69314718246459960938 ;  /* 0x3f3172180a032820 */ /* 0x002fc80000410000 */
[----:B------:R-:W-:Y:S01]  /*58a0*/  @P2 FFMA.FTZ R36, R14, R4, R3 ;  /* 0x000000040e242223 */ /* 0x000fe20000010003 */
[----:B------:R-:W-:Y:S02]  /*58b0*/  WARPGROUP.DEPBAR.LE gsb0, 0x0 ;  /* 0x00008000000079c5 */ /* 0x000fe40000010000 */
[----:B------:R-:W-:-:S06]  /*58c0*/  WARPGROUP.ARRIVE ;  /* 0x00000000000079c5 */ /* 0x000fcc0000000000 */
        /* <DEDUP_REMOVED lines=23> */
[----:B------:R-:W-:Y:S01]  /*5a40*/  UIADD3 UR4, UR4, 0x380, URZ ;  /* 0x0000038004047890 */ /* 0x000fe2000fffe03f */
[----:B------:R-:W-:Y:S02]  /*5a50*/  WARPGROUP.DEPBAR.LE gsb0, 0x0 ;  /* 0x00008000000079c5 */ /* 0x000fe40000010000 */
[----:B------:R-:W-:-:S06]  /*5a60*/  WARPGROUP.ARRIVE ;  /* 0x00000000000079c5 */ /* 0x000fcc0000000000 */
[----:B------:R-:W-:Y:S01]  /*5a70*/  HGMMA.64x128x16.F32.BF16 R88, R180, gdesc[UR4].tnspB, R88, gsb0 ;  /* 0x41e00004b4587df0 */ /* 0x000fe20008001858 */
[----:B------:R-:W-:Y:S01]  /*5a80*/  UMOV UR6, UR4 ;  /* 0x0000000400067c82 */ /* 0x000fe20008000000 */
[----:B------:R-:W-:Y:S01]  /*5a90*/  UMOV UR7, 0x40000040 ;  /* 0x4000004000077882 */ /* 0x000fe20000000000 */
[----:B------:R-:W-:Y:S02]  /*5aa0*/  WARPGROUP.DEPBAR.LE gsb0, 0x0 ;  /* 0x00008000000079c5 */ /* 0x000fe40000010000 */
[----:B------:R-:W-:-:S07]  /*5ab0*/  WARPGROUP.ARRIVE ;  /* 0x00000000000079c5 */ /* 0x000fce0000000000 */
[----:B------:R-:W-:Y:S03]  /*5ac0*/  HGMMA.64x128x16.F32.BF16 R88, R184, gdesc[UR4].tnspB, R88, gsb0 ;  /* 0x41e00004b8587df0 */ /* 0x000fe60008001858 */
[----:B------:R-:W-:Y:S02]  /*5ad0*/  WARPGROUP.DEPBAR.LE gsb0, 0x0 ;  /* 0x00008000000079c5 */ /* 0x000fe40000010000 */
[----:B0-23--:R-:W-:Y:S05]  /*5ae0*/  @!P0 BRA `(.L_x_30) ;  /* 0x0000000000048947 */ /* 0x00dfea0003800000 */
[----:B------:R-:W-:Y:S01]  /*5af0*/  BPT.TRAP 0x1 ;  /* 0x000000040000795c */ /* 0x000fe20000300000 */
.L_x_30:
[----:B------:R-:W0:Y:S01]  /*5b00*/  S2UR UR6, SR_SWINHI ;  /* 0x00000000000679c3 */ /* 0x000e220000002f00 */
[----:B------:R-:W-:Y:S01]  /*5b10*/  LEA R9, R17, R22, 0x6 ;  /* 0x0000001611097211 */ /* 0x000fe200078e30ff */
[----:B------:R-:W-:Y:S01]  /*5b20*/  ULDC UR7, c[0x0][0xc44] ;  /* 0x0003110000077ab9 */ /* 0x000fe20000000800 */
[-C--:B------:R-:W-:Y:S01]  /*5b30*/  FMUL.FTZ R62, R113, R61.reuse ;  /* 0x0000003d713e7220 */ /* 0x080fe20000410000 */
[-C--:B------:R-:W-:Y:S01]  /*5b40*/  FMUL.FTZ R113, R98, R8.reuse ;  /* 0x0000000862717220 */ /* 0x080fe20000410000 */
[-C--:B------:R-:W-:Y:S01]  /*5b50*/  FMUL.FTZ R98, R103, R8.reuse ;  /* 0x0000000867627220 */ /* 0x080fe20000410000 */
[----:B------:R-:W-:Y:S01]  /*5b60*/  ULDC.64 UR8, c[0x0][0xb90] ;  /* 0x0002e40000087ab9 */ /* 0x000fe20000000a00 */
[-C--:B------:R-:W-:Y:S01]  /*5b70*/  FMUL.FTZ R69, R108, R61.reuse ;  /* 0x0000003d6c457220 */ /* 0x080fe20000410000 */
[----:B------:R-:W1:Y:S01]  /*5b80*/  LDC R59, c[0x0][0xbe8] ;  /* 0x0002fa00ff3b7b82 */ /* 0x000e620000000800 */
[-C--:B------:R-:W-:Y:S01]  /*5b90*/  FMUL.FTZ R108, R99, R8.reuse ;  /* 0x00000008636c7220 */ /* 0x080fe20000410000 */
[-C--:B------:R-:W-:Y:S01]  /*5ba0*/  FMUL.FTZ R99, R110, R8.reuse ;  /* 0x000000086e637220 */ /* 0x080fe20000410000 */
[-C--:B------:R-:W-:Y:S01]  /*5bb0*/  FMUL.FTZ R7, R92, R61.reuse ;  /* 0x0000003d5c077220 */ /* 0x080fe20000410000 */
[-C--:B------:R-:W-:Y:S01]  /*5bc0*/  FMUL.FTZ R68, R109, R61.reuse ;  /* 0x0000003d6d447220 */ /* 0x080fe20000410000 */
[-C--:B------:R-:W-:Y:S01]  /*5bd0*/  FMUL.FTZ R92, R111, R8.reuse ;  /* 0x000000086f5c7220 */ /* 0x080fe20000410000 */
[-C--:B------:R-:W-:Y:S01]  /*5be0*/  FMUL.FTZ R109, R94, R8.reuse ;  /* 0x000000085e6d7220 */ /* 0x080fe20000410000 */
[-C--:B------:R-:W-:Y:S01]  /*5bf0*/  FMUL.FTZ R94, R107, R8.reuse ;  /* 0x000000086b5e7220 */ /* 0x080fe20000410000 */
[----:B------:R-:W2:Y:S01]  /*5c00*/  LDC R103, c[0x0][0xc38] ;  /* 0x00030e00ff677b82 */ /* 0x000ea20000000800 */
[-C--:B------:R-:W-:Y:S01]  /*5c10*/  FMUL.FTZ R75, R96, R61.reuse ;  /* 0x0000003d604b7220 */ /* 0x080fe20000410000 */
[-C--:B------:R-:W-:Y:S01]  /*5c20*/  FMUL.FTZ R70, R101, R61.reuse ;  /* 0x0000003d65467220 */ /* 0x080fe20000410000 */
[----:B------:R-:W-:Y:S01]  /*5c30*/  IADD3 R96, RZ, -UR42, RZ ;  /* 0x8000002aff607c10 */ /* 0x000fe2000fffe0ff */
[-C--:B------:R-:W-:Y:S01]  /*5c40*/  FMUL.FTZ R20, R89, R61.reuse ;  /* 0x0000003d59147220 */ /* 0x080fe20000410000 */
[-C--:B------:R-:W-:Y:S01]  /*5c50*/  FMUL.FTZ R77, R88, R61.reuse ;  /* 0x0000003d584d7220 */ /* 0x080fe20000410000 */
[----:B------:R-:W-:Y:S01]  /*5c60*/  FMUL.FTZ R101, R106, R8 ;  /* 0x000000086a657220 */ /* 0x000fe20000410000 */
[-C--:B------:R-:W-:Y:S01]  /*5c70*/  FMUL.FTZ R73, R100, R61.reuse ;  /* 0x0000003d64497220 */ /* 0x080fe20000410000 */
[----:B------:R-:W-:Y:S01]  /*5c80*/  UMOV UR4, UR39 ;  /* 0x0000002700047c82 */ /* 0x000fe20008000000 */
[----:B0-----:R-:W-:Y:S01]  /*5c90*/  UMOV UR5, UR6 ;  /* 0x0000000600057c82 */ /* 0x001fe20008000000 */
[----:B------:R-:W-:Y:S01]  /*5ca0*/  FMUL.FTZ R66, R105, R61 ;  /* 0x0000003d69427220 */ /* 0x000fe20000410000 */
[----:B------:R-:W-:Y:S01]  /*5cb0*/  IMAD.U32 R38, RZ, RZ, UR4 ;  /* 0x00000004ff267e24 */ /* 0x000fe2000f8e00ff */
[----:B------:R-:W-:Y:S01]  /*5cc0*/  UIADD3 UR4, -UR40, URZ, URZ ;  /* 0x0000003f28047290 */ /* 0x000fe2000fffe13f */
[----:B------:R-:W-:-:S02]  /*5cd0*/  IMAD.U32 R39, RZ, RZ, UR5 ;  /* 0x00000005ff277e24 */ /* 0x000fc4000f8e00ff */
[-C--:B------:R-:W-:Y:S01]  /*5ce0*/  FMUL.FTZ R71, R104, R61.reuse ;  /* 0x0000003d68477220 */ /* 0x080fe20000410000 */
[----:B------:R-:W-:Y:S01]  /*5cf0*/  FMUL.FTZ R64, R117, R61 ;  /* 0x0000003d75407220 */ /* 0x000fe20000410000 */
[----:B------:R-:W-:Y:S01]  /*5d00*/  UIMAD UR7, UR7, UR4, UR42 ;  /* 0x00000004070772a4 */ /* 0x000fe2000f8e022a */
[----:B------:R-:W-:-:S04]  /*5d10*/  IMAD.WIDE R4, R152, 0x2, R38 ;  /* 0x0000000298047825 */ /* 0x000fc800078e0226 */
[-C--:B------:R-:W-:Y:S01]  /*5d20*/  FMUL.FTZ R6, R93, R61.reuse ;  /* 0x0000003d5d067220 */ /* 0x080fe20000410000 */
[----:B------:R-:W-:Y:S01]  /*5d30*/  FMUL.FTZ R72, R97, R61 ;  /* 0x0000003d61487220 */ /* 0x000fe20000410000 */
[----:B------:R-:W-:Y:S01]  /*5d40*/  UIMAD.WIDE.U32 UR4, UR7, UR8, URZ ;  /* 0x00000008070472a5 */ /* 0x000fe2000f8e003f */
[----:B------:R-:W-:Y:S01]  /*5d50*/  IMAD.WIDE R38, R9, 0x2, R38 ;  /* 0x0000000209267825 */ /* 0x000fe200078e0226 */
[----:B------:R-:W-:-:S03]  /*5d60*/  IADD3 R31, P1, R4, 0x4040, RZ ;  /* 0x00004040041f7810 */ /* 0x000fc60007f3e0ff */
[-C--:B------:R-:W-:Y:S01]  /*5d70*/  FMUL.FTZ R100, R91, R8.reuse ;  /* 0x000000085b647220 */ /* 0x080fe20000410000 */
[----:B------:R-:W-:Y:S01]  /*5d80*/  IADD3 R13, P6, R4, 0x20, RZ ;  /* 0x00000020040d7810 */ /* 0x000fe20007fde0ff */
[-C--:B------:R-:W-:Y:S01]  /*5d90*/  FMUL.FTZ R105, R90, R8.reuse ;  /* 0x000000085a697220 */ /* 0x080fe20000410000 */
[----:B------:R-:W-:Y:S01]  /*5da0*/  LOP3.LUT R12, R31, 0x380, RZ, 0xc0, !PT ;  /* 0x000003801f0c7812 */ /* 0x000fe200078ec0ff */
[--C-:B------:R-:W-:Y:S01]  /*5db0*/  IMAD.X R45, RZ, RZ, R5.reuse, P1 ;  /* 0x000000ffff2d7224 */ /* 0x100fe200008e0605 */
[----:B-1----:R-:W-:Y:S01]  /*5dc0*/  ISETP.NE.AND P1, PT, R59, 0x1, PT ;  /* 0x000000013b00780c */ /* 0x002fe20003f25270 */
[--C-:B------:R-:W-:Y:S01]  /*5dd0*/  IMAD.X R15, RZ, RZ, R5.reuse, P6 ;  /* 0x000000ffff0f7224 */ /* 0x100fe200030e0605 */
[----:B------:R-:W-:Y:S01]  /*5de0*/  SHF.R.U64 R12, R12, 0x3, RZ ;  /* 0x000000030c0c7819 */ /* 0x000fe200000012ff */
[-C--:B------:R-:W-:Y:S01]  /*5df0*/  FMUL.FTZ R104, R95, R8.reuse ;  /* 0x000000085f687220 */ /* 0x080fe20000410000 */
[----:B------:R-:W-:Y:S01]  /*5e00*/  IADD3 R35, P6, R38, 0x1000, RZ ;  /* 0x0000100026237810 */ /* 0x000fe20007fde0ff */
[----:B------:R-:W-:Y:S01]  /*5e10*/  FMUL.FTZ R117, R102, R8 ;  /* 0x0000000866757220 */ /* 0x000fe20000410000 */
[----:B------:R-:W-:Y:S01]  /*5e20*/  LOP3.LUT R44, R12, R31, RZ, 0x3c, !PT ;  /* 0x0000001f0c2c7212 */ /* 0x000fe200078e3cff */
[----:B------:R-:W-:Y:S01]  /*5e30*/  IMAD.U32 R12, RZ, RZ, UR4 ;  /* 0x00000004ff0c7e24 */ /* 0x000fe2000f8e00ff */
[C---:B------:R-:W-:Y:S01]  /*5e40*/  IADD3 R47, P0, R4.reuse, 0x4060, RZ ;  /* 0x00004060042f7810 */ /* 0x040fe20007f1e0ff */
[----:B------:R-:W-:Y:S01]  /*5e50*/  UIADD3 UR4, UR10, 0x28860, URZ ;  /* 0x000288600a047890 */ /* 0x000fe2000fffe03f */
[----:B------:R-:W-:Y:S01]  /*5e60*/  LOP3.LUT R34, R35, 0x380, RZ, 0xc0, !PT ;  /* 0x0000038023227812 */ /* 0x000fe200078ec0ff */
[----:B--2---:R-:W-:Y:S01]  /*5e70*/  IMAD R96, R103, R96, UR41 ;  /* 0x0000002967607e24 */ /* 0x004fe2000f8e0260 */
[----:B------:R-:W-:Y:S01]  /*5e80*/  LOP3.LUT R9, R4, 0x380, RZ, 0xc0, !PT ;  /* 0x0000038004097812 */ /* 0x000fe200078ec0ff */
[----:B------:R-:W0:Y:S01]  /*5e90*/  @P1 LDC R110, c[0x0][0xbec] ;  /* 0x0002fb00ff6e1b82 */ /* 0x000e220000000800 */
[----:B------:R-:W-:Y:S01]  /*5ea0*/  LOP3.LUT R46, R47, 0x380, RZ, 0xc0, !PT ;  /* 0x000003802f2e7812 */ /* 0x000fe200078ec0ff */
[----:B------:R-:W-:Y:S01]  /*5eb0*/  UPRMT UR4, UR37, 0x654, UR4 ;  /* 0x0000065425047896 */ /* 0x000fe20008000004 */
[----:B------:R-:W-:Y:S01]  /*5ec0*/  SHF.R.U64 R34, R34, 0x3, RZ ;  /* 0x0000000322227819 */ /* 0x000fe200000012ff */
[-C--:B------:R-:W-:Y:S01]  /*5ed0*/  FMUL.FTZ R88, R115, R8.reuse ;  /* 0x0000000873587220 */ /* 0x080fe20000410000 */
[----:B------:R-:W-:Y:S01]  /*5ee0*/  SHF.R.U64 R9, R9, 0x3, RZ ;  /* 0x0000000309097819 */ /* 0x000fe200000012ff */
[-C--:B------:R-:W-:Y:S01]  /*5ef0*/  FMUL.FTZ R97, R114, R8.reuse ;  /* 0x0000000872617220 */ /* 0x080fe20000410000 */
[----:B------:R-:W-:Y:S01]  /*5f00*/  SHF.R.U64 R46, R46, 0x3, RZ ;  /* 0x000000032e2e7819 */ /* 0x000fe200000012ff */
[----:B------:R-:W1:Y:S01]  /*5f10*/  @P1 LDC R111, c[0x0][0xbf0] ;  /* 0x0002fc00ff6f1b82 */ /* 0x000e620000000800 */
[C---:B------:R-:W-:Y:S01]  /*5f20*/  IADD3 R29, P2, R4.reuse, 0x4020, RZ ;  /* 0x00004020041d7810 */ /* 0x040fe20007f5e0ff */
[-C--:B------:R-:W-:Y:S01]  /*5f30*/  FMUL.FTZ R90, R119, R8.reuse ;  /* 0x00000008775a7220 */ /* 0x080fe20000410000 */
[----:B------:R-:W-:Y:S01]  /*5f40*/  IADD3 R27, P3, R4, 0x4000, RZ ;  /* 0x00004000041b7810 */ /* 0x000fe20007f7e0ff */
[----:B------:R-:W-:Y:S01]  /*5f50*/  FMUL.FTZ R95, R118, R8 ;  /* 0x00000008765f7220 */ /* 0x000fe20000410000 */
[C---:B------:R-:W-:Y:S01]  /*5f60*/  IADD3 R25, P4, R4.reuse, 0x60, RZ ;  /* 0x0000006004197810 */ /* 0x040fe20007f9e0ff */
[--C-:B------:R-:W-:Y:S01]  /*5f70*/  IMAD.X R43, RZ, RZ, R5.reuse, P2 ;  /* 0x000000ffff2b7224 */ /* 0x100fe200010e0605 */
[----:B------:R-:W-:Y:S01]  /*5f80*/  IADD3 R21, P5, R4, 0x40, RZ ;  /* 0x0000004004157810 */ /* 0x000fe20007fbe0ff */
[----:B------:R-:W-:Y:S01]  /*5f90*/  IMAD.X R41, RZ, RZ, R5, P3 ;  /* 0x000000ffff297224 */ /* 0x000fe200018e0605 */
[----:B------:R-:W-:Y:S01]  /*5fa0*/  LOP3.LUT R34, R34, R35, RZ, 0x3c, !PT ;  /* 0x0000002322227212 */ /* 0x000fe200078e3cff */
[----:B------:R-:W-:Y:S01]  /*5fb0*/  IMAD.X R35, RZ, RZ, R39, P6 ;  /* 0x000000ffff237224 */ /* 0x000fe200030e0627 */
[----:B------:R-:W-:Y:S01]  /*5fc0*/  LOP3.LUT R4, R9, R4, RZ, 0x3c, !PT ;  /* 0x0000000409047212 */ /* 0x000fe200078e3cff */
[--C-:B------:R-:W-:Y:S01]  /*5fd0*/  IMAD.X R9, RZ, RZ, R5.reuse, P5 ;  /* 0x000000ffff097224 */ /* 0x100fe200028e0605 */
[----:B------:R-:W-:Y:S01]  /*5fe0*/  IADD3 R107, P6, R38, 0x7000, RZ ;  /* 0x00007000266b7810 */ /* 0x000fe20007fde0ff */
[----:B------:R-:W-:Y:S01]  /*5ff0*/  SYNCS.ARRIVE.TRANS64.RED.A1T0 RZ, [UR4], RZ ;  /* 0x000000ffffff79a7 */ /* 0x000fe20008100404 */
[----:B------:R-:W-:Y:S01]  /*6000*/  LOP3.LUT R46, R46, R47, RZ, 0x3c, !PT ;  /* 0x0000002f2e2e7212 */ /* 0x000fe200078e3cff */
[----:B------:R-:W-:Y:S01]  /*6010*/  IMAD.X R47, RZ, RZ, R5, P0 ;  /* 0x000000ffff2f7224 */ /* 0x000fe200000e0605 */
[-C--:B------:R-:W-:Y:S01]  /*6020*/  IADD3.X R11, RZ, R5.reuse, RZ, P4, !PT ;  /* 0x00000005ff0b7210 */ /* 0x080fe200027fe4ff */
[----:B------:R-:W-:Y:S01]  /*6030*/  FMUL.FTZ R80, R123, R8 ;  /* 0x000000087b507220 */ /* 0x000fe20000410000 */
[----:B------:R-:W-:Y:S01]  /*6040*/  MOV R106, R4 ;  /* 0x00000004006a7202 */ /* 0x000fe20000000f00 */
[-C--:B------:R-:W-:Y:S01]  /*6050*/  FMUL.FTZ R93, R122, R8.reuse ;  /* 0x000000087a5d7220 */ /* 0x080fe20000410000 */
[----:B------:R-:W-:Y:S01]  /*6060*/  LOP3.LUT R10, R29, 0x380, RZ, 0xc0, !PT ;  /* 0x000003801d0a7812 */ /* 0x000fe200078ec0ff */
[-C--:B------:R-:W-:Y:S01]  /*6070*/  FMUL.FTZ R79, R127, R8.reuse ;  /* 0x000000087f4f7220 */ /* 0x080fe20000410000 */
[----:B------:R-:W-:Y:S01]  /*6080*/  LOP3.LUT R5, R107, 0x380, RZ, 0xc0, !PT ;  /* 0x000003806b057812 */ /* 0x000fe200078ec0ff */
        /* <DEDUP_REMOVED lines=14> */
[----:B------:R-:W2:Y:S01]  /*6170*/  LDC.64 R102, c[0x0][0xb98] ;  /* 0x0002e600ff667b82 */ /* 0x000ea20000000a00 */
[----:B------:R-:W-:Y:S01]  /*6180*/  LOP3.LUT R8, R27, 0x380, RZ, 0xc0, !PT ;  /* 0x000003801b087812 */ /* 0x000fe200078ec0ff */
[----:B------:R-:W-:Y:S01]  /*6190*/  USHF.R.S32.HI UR11, URZ, 0x1f, UR7 ;  /* 0x0000001f3f0b7899 */ /* 0x000fe20008011407 */
[----:B------:R-:W-:Y:S01]  /*61a0*/  SHF.R.U64 R10, R10, 0x3, RZ ;  /* 0x000000030a0a7819 */ /* 0x000fe200000012ff */
[----:B------:R-:W-:Y:S01]  /*61b0*/  USHF.R.S32.HI UR10, URZ, 0x1f, UR40 ;  /* 0x0000001f3f0a7899 */ /* 0x000fe20008011428 */
[----:B------:R-:W-:Y:S01]  /*61c0*/  SHF.R.U64 R20, R5, 0x3, RZ ;  /* 0x0000000305147819 */ /* 0x000fe200000012ff */
[----:B------:R-:W-:Y:S01]  /*61d0*/  UIMAD UR6, UR11, UR8, URZ ;  /* 0x000000080b0672a4 */ /* 0x000fe2000f8e023f */
[----:B------:R-:W-:Y:S01]  /*61e0*/  SHF.R.U64 R8, R8, 0x3, RZ ;  /* 0x0000000308087819 */ /* 0x000fe200000012ff */
[----:B------:R-:W-:Y:S01]  /*61f0*/  FMUL.FTZ R67, R112, R61 ;  /* 0x0000003d70437220 */ /* 0x000fe20000410000 */
[----:B------:R-:W-:Y:S01]  /*6200*/  LOP3.LUT R42, R10, R29, RZ, 0x3c, !PT ;  /* 0x0000001d0a2a7212 */ /* 0x000fe200078e3cff */
[----:B------:R-:W-:Y:S01]  /*6210*/  UIMAD UR6, UR7, UR9, UR6 ;  /* 0x00000009070672a4 */ /* 0x000fe2000f8e0206 */
[----:B------:R-:W-:Y:S01]  /*6220*/  LOP3.LUT R20, R20, R107, RZ, 0x3c, !PT ;  /* 0x0000006b14147212 */ /* 0x000fe200078e3cff */
[----:B------:R-:W-:Y:S01]  /*6230*/  IMAD R107, R96, 0x80, R16 ;  /* 0x00000080606b7824 */ /* 0x000fe200078e0210 */
[----:B------:R-:W-:Y:S01]  /*6240*/  LOP3.LUT R10, R25, 0x380, RZ, 0xc0, !PT ;  /* 0x00000380190a7812 */ /* 0x000fe200078ec0ff */
[----:B------:R-:W-:Y:S01]  /*6250*/  UIADD3 UR6, UR5, UR6, URZ ;  /* 0x0000000605067290 */ /* 0x000fe2000fffe03f */
[----:B------:R-:W-:Y:S01]  /*6260*/  LOP3.LUT R40, R8, R27, RZ, 0x3c, !PT ;  /* 0x0000001b08287212 */ /* 0x000fe200078e3cff */
[----:B------:R-:W-:Y:S01]  /*6270*/  FMUL.FTZ R65, R116, R61 ;  /* 0x0000003d74417220 */ /* 0x000fe20000410000 */
[----:B------:R-:W-:Y:S01]  /*6280*/  MOV R77, R46 ;  /* 0x0000002e004d7202 */ /* 0x000fe20000000f00 */
[----:B0-----:R-:W-:Y:S01]  /*6290*/  @P1 IMAD.HI.U32 R46, R107, R110, RZ ;  /* 0x0000006e6b2e1227 */ /* 0x001fe200078e00ff */
[----:B------:R-:W-:-:S03]  /*62a0*/  LOP3.LUT R8, R13, 0x380, RZ, 0xc0, !PT ;  /* 0x000003800d087812 */ /* 0x000fc600078ec0ff */
[-C--:B------:R-:W-:Y:S01]  /*62b0*/  FMUL.FTZ R60, R121, R61.reuse ;  /* 0x0000003d793c7220 */ /* 0x080fe20000410000 */
[----:B------:R-:W-:Y:S01]  /*62c0*/  SHF.R.U64 R10, R10, 0x3, RZ ;  /* 0x000000030a0a7819 */ /* 0x000fe200000012ff */
[----:B------:R-:W-:Y:S01]  /*62d0*/  IMAD.MOV.U32 R47, RZ, RZ, R107 ;  /* 0x000000ffff2f7224 */ /* 0x000fe200078e006b */
[----:B------:R-:W-:Y:S01]  /*62e0*/  SHF.R.U64 R8, R8, 0x3, RZ ;  /* 0x0000000308087819 */ /* 0x000fe200000012ff */
[----:B------:R-:W-:Y:S01]  /*62f0*/  FMUL.FTZ R63, R120, R61 ;  /* 0x0000003d783f7220 */ /* 0x000fe20000410000 */
[----:B------:R-:W-:Y:S01]  /*6300*/  LOP3.LUT R10, R10, R25, RZ, 0x3c, !PT ;  /* 0x000000190a0a7212 */ /* 0x000fe200078e3cff */
[-C--:B------:R-:W-:Y:S01]  /*6310*/  FMUL.FTZ R51, R125, R61.reuse ;  /* 0x0000003d7d337220 */ /* 0x080fe20000410000 */
[----:B------:R-:W-:Y:S01]  /*6320*/  IADD3 R25, P0, R38, 0x6000, RZ ;  /* 0x0000600026197810 */ /* 0x000fe20007f1e0ff */
[----:B------:R-:W-:Y:S01]  /*6330*/  FMUL.FTZ R58, R124, R61 ;  /* 0x0000003d7c3a7220 */ /* 0x000fe20000410000 */
[----:B-1----:R-:W-:Y:S01]  /*6340*/  @P1 SHF.R.U32.HI R47, RZ, R111, R46 ;  /* 0x0000006fff2f1219 */ /* 0x002fe2000001162e */
[----:B------:R-:W-:Y:S01]  /*6350*/  FMUL.FTZ R52, R129, R61 ;  /* 0x0000003d81347220 */ /* 0x000fe20000410000 */
[----:B------:R-:W-:Y:S01]  /*6360*/  F2FP.BF16.F32.PACK_AB R6, R6, R7 ;  /* 0x000000070606723e */ /* 0x000fe200000010ff */
[----:B------:R-:W-:Y:S01]  /*6370*/  FMUL.FTZ R57, R128, R61 ;  /* 0x0000003d80397220 */ /* 0x000fe20000410000 */
[----:B------:R-:W-:Y:S01]  /*6380*/  F2FP.BF16.F32.PACK_AB R5, R100, R105 ;  /* 0x000000696405723e */ /* 0x000fe200000010ff */
[----:B------:R-:W-:Y:S01]  /*6390*/  FMUL.FTZ R49, R133, R61 ;  /* 0x0000003d85317220 */ /* 0x000fe20000410000 */
[----:B------:R-:W-:Y:S01]  /*63a0*/  F2FP.BF16.F32.PACK_AB R7, R104, R109 ;  /* 0x0000006d6807723e */ /* 0x000fe200000010ff */
[----:B------:R-:W-:Y:S01]  /*63b0*/  BAR.SYNC.DEFER_BLOCKING 0x1, 0x100 ;  /* 0x0044000000007b1d */ /* 0x000fe20000010000 */
[----:B------:R-:W-:Y:S01]  /*63c0*/  LOP3.LUT R14, R8, R13, RZ, 0x3c, !PT ;  /* 0x0000000d080e7212 */ /* 0x000fe200078e3cff */
[----:B------:R-:W-:Y:S01]  /*63d0*/  IMAD.U32 R13, RZ, RZ, UR5 ;  /* 0x00000005ff0d7e24 */ /* 0x000fe2000f8e00ff */
[----:B------:R-:W-:Y:S01]  /*63e0*/  LOP3.LUT R24, R25, 0x380, RZ, 0xc0, !PT ;  /* 0x0000038019187812 */ /* 0x000fe200078ec0ff */
[----:B------:R-:W-:Y:S01]  /*63f0*/  IMAD.U32 R13, RZ, RZ, UR6 ;  /* 0x00000006ff0d7e24 */ /* 0x000fe2000f8e00ff */
[----:B------:R-:W-:Y:S01]  /*6400*/  MOV R105, R40 ;  /* 0x0000002800697202 */ /* 0x000fe20000000f00 */
[----:B------:R-:W-:Y:S01]  /*6410*/  IMAD.MOV R40, RZ, RZ, -R47 ;  /* 0x000000ffff287224 */ /* 0x000fe200078e0a2f */
[----:B------:R-:W-:Y:S01]  /*6420*/  SHF.R.U64 R24, R24, 0x3, RZ ;  /* 0x0000000318187819 */ /* 0x000fe200000012ff */
[----:B--2---:R-:W-:Y:S01]  /*6430*/  IMAD.WIDE.U32 R12, R102, UR40, R12 ;  /* 0x00000028660c7c25 */ /* 0x004fe2000f8e000c */
[----:B------:R-:W-:Y:S01]  /*6440*/  IADD3 R29, P3, R38, 0x4000, RZ ;  /* 0x00004000261d7810 */ /* 0x000fe20007f7e0ff */
[----:B------:R-:W-:Y:S01]  /*6450*/  ULDC.64 UR4, c[0x0][0xb88] ;  /* 0x0002e20000047ab9 */ /* 0x000fe20000000a00 */
[----:B------:R-:W-:Y:S01]  /*6460*/  LOP3.LUT R24, R24, R25, RZ, 0x3c, !PT ;  /* 0x0000001918187212 */ /* 0x000fe200078e3cff */
[----:B------:R-:W-:Y:S01]  /*6470*/  IMAD.X R25, RZ, RZ, R39, P0 ;  /* 0x000000ffff197224 */ /* 0x000fe200000e0627 */
[----:B------:R-:W-:Y:S01]  /*6480*/  SHF.R.S32.HI R41, RZ, 0x1f, R47 ;  /* 0x0000001fff297819 */ /* 0x000fe2000001142f */
[----:B------:R-:W-:Y:S01]  /*6490*/  ULDC UR6, c[0x0][0xa88] ;  /* 0x0002a20000067ab9 */ /* 0x000fe20000000800 */
[----:B------:R-:W-:Y:S01]  /*64a0*/  IADD3 R12, P0, R47, R12, RZ ;  /* 0x0000000c2f0c7210 */ /* 0x000fe20007f1e0ff */
[-C--:B------:R-:W-:Y:S01]  /*64b0*/  FMUL.FTZ R56, R132, R61.reuse ;  /* 0x0000003d84387220 */ /* 0x080fe20000410000 */
[----:B------:R-:W-:Y:S01]  /*64c0*/  LOP3.LUT R8, R21, 0x380, RZ, 0xc0, !PT ;  /* 0x0000038015087812 */ /* 0x000fe200078ec0ff */
[-C--:B------:R-:W-:Y:S01]  /*64d0*/  FMUL.FTZ R50, R137, R61.reuse ;  /* 0x0000003d89327220 */ /* 0x080fe20000410000 */
[----:B------:R-:W-:Y:S01]  /*64e0*/  IADD3 R27, P2, R38, 0x5000, RZ ;  /* 0x00005000261b7810 */ /* 0x000fe20007f5e0ff */
[-C--:B------:R-:W-:Y:S01]  /*64f0*/  FMUL.FTZ R55, R136, R61.reuse ;  /* 0x0000003d88377220 */ /* 0x080fe20000410000 */
[----:B------:R-:W-:Y:S01]  /*6500*/  LOP3.LUT R28, R29, 0x380, RZ, 0xc0, !PT ;  /* 0x000003801d1c7812 */ /* 0x000fe200078ec0ff */
[-C--:B------:R-:W-:Y:S01]  /*6510*/  FMUL.FTZ R3, R141, R61.reuse ;  /* 0x0000003d8d037220 */ /* 0x080fe20000410000 */
[----:B------:R-:W-:Y:S01]  /*6520*/  SHF.R.U64 R8, R8, 0x3, RZ ;  /* 0x0000000308087819 */ /* 0x000fe200000012ff */
[----:B------:R0:W-:Y:S01]  /*6530*/  STSM.16.M88.4 [R106], R4 ;  /* 0x000000046a007844 */ /* 0x0001e20000000200 */
[----:B------:R-:W-:Y:S01]  /*6540*/  LOP3.LUT R26, R27, 0x380, RZ, 0xc0, !PT ;  /* 0x000003801b1a7812 */ /* 0x000fe200078ec0ff */
[----:B------:R-:W-:Y:S01]  /*6550*/  FMUL.FTZ R54, R140, R61 ;  /* 0x0000003d8c367220 */ /* 0x000fe20000410000 */
[----:B------:R-:W-:Y:S01]  /*6560*/  MOV R15, R14 ;  /* 0x0000000e000f7202 */ /* 0x000fe20000000f00 */
[-C--:B------:R-:W-:Y:S01]  /*6570*/  FMUL.FTZ R48, R145, R61.reuse ;  /* 0x0000003d91307220 */ /* 0x080fe20000410000 */
[----:B------:R-:W-:Y:S01]  /*6580*/  SHF.R.U64 R28, R28, 0x3, RZ ;  /* 0x000000031c1c7819 */ /* 0x000fe200000012ff */
[----:B------:R-:W-:Y:S01]  /*6590*/  FMUL.FTZ R53, R144, R61 ;  /* 0x0000003d90357220 */ /* 0x000fe20000410000 */
[----:B------:R-:W-:Y:S01]  /*65a0*/  MOV R104, R42 ;  /* 0x0000002a00687202 */ /* 0x000fe20000000f00 */
[----:B------:R-:W-:Y:S01]  /*65b0*/  IMAD R43, R96, 0x80, R19 ;  /* 0x00000080602b7824 */ /* 0x000fe200078e0213 */
[----:B------:R-:W-:Y:S01]  /*65c0*/  LOP3.LUT R8, R8, R21, RZ, 0x3c, !PT ;  /* 0x0000001508087212 */ /* 0x000fe200078e3cff */
[-C--:B------:R-:W-:Y:S01]  /*65d0*/  FMUL.FTZ R0, R149, R61.reuse ;  /* 0x0000003d95007220 */ /* 0x080fe20000410000 */
[----:B------:R-:W-:Y:S01]  /*65e0*/  SHF.R.U64 R26, R26, 0x3, RZ ;  /* 0x000000031a1a7819 */ /* 0x000fe200000012ff */
[----:B------:R-:W-:Y:S01]  /*65f0*/  FMUL.FTZ R61, R148, R61 ;  /* 0x0000003d943d7220 */ /* 0x000fe20000410000 */
[----:B------:R-:W-:Y:S01]  /*6600*/  LOP3.LUT R28, R28, R29, RZ, 0x3c, !PT ;  /* 0x0000001d1c1c7212 */ /* 0x000fe200078e3cff */
[----:B------:R-:W-:Y:S01]  /*6610*/  IMAD.X R29, RZ, RZ, R39, P3 ;  /* 0x000000ffff1d7224 */ /* 0x000fe200018e0627 */
[----:B------:R-:W-:Y:S01]  /*6620*/  MOV R14, R8 ;  /* 0x00000008000e7202 */ /* 0x000fe20000000f00 */
[----:B0-----:R-:W-:Y:S01]  /*6630*/  IMAD R4, R102, UR10, RZ ;  /* 0x0000000a66047c24 */ /* 0x001fe2000f8e02ff */
[----:B------:R-:W-:Y:S01]  /*6640*/  MOV R106, R10 ;  /* 0x0000000a006a7202 */ /* 0x000fe20000000f00 */
[----:B------:R-:W-:Y:S01]  /*6650*/  IMAD R11, R59, R40, R107 ;  /* 0x000000283b0b7224 */ /* 0x000fe200078e026b */
[----:B------:R-:W-:Y:S01]  /*6660*/  F2FP.BF16.F32.PACK_AB R5, R108, R113 ;  /* 0x000000716c05723e */ /* 0x000fe200000010ff */
[----:B------:R-:W-:Y:S01]  /*6670*/  IMAD R103, R103, UR40, R4 ;  /* 0x0000002867677c24 */ /* 0x000fe2000f8e0204 */
[----:B------:R-:W-:Y:S01]  /*6680*/  F2FP.BF16.F32.PACK_AB R4, R72, R75 ;  /* 0x0000004b4804723e */ /* 0x000fe200000010ff */
[----:B------:R-:W-:Y:S01]  /*6690*/  IMAD R72, R59, UR6, RZ ;  /* 0x000000063b487c24 */ /* 0x000fe2000f8e02ff */
[----:B------:R-:W-:Y:S01]  /*66a0*/  SHF.R.S32.HI R10, RZ, 0x1f, R11 ;  /* 0x0000001fff0a7819 */ /* 0x000fe2000001140b */
[----:B------:R-:W-:Y:S01]  /*66b0*/  ULDC.64 UR8, c[0x0][0xae8] ;  /* 0x0002ba0000087ab9 */ /* 0x000fe20000000a00 */
[----:B------:R-:W-:-:S02]  /*66c0*/  IADD3.X R13, R41, R13, R103, P0, !PT ;  /* 0x0000000d290d7210 */ /* 0x000fc400007fe467 */
[----:B------:R-:W-:Y:S01]  /*66d0*/  F2FP.BF16.F32.PACK_AB R6, R70, R73 ;  /* 0x000000494606723e */ /* 0x000fe200000010ff */
[----:B------:R-:W-:Y:S01]  /*66e0*/  IMAD R10, R10, UR4, RZ ;  /* 0x000000040a0a7c24 */ /* 0x000fe2000f8e02ff */
[----:B------:R-:W-:Y:S01]  /*66f0*/  F2FP.BF16.F32.PACK_AB R7, R98, R117 ;  /* 0x000000756207723e */ /* 0x000fe200000010ff */
[C---:B------:R-:W-:Y:S01]  /*6700*/  IMAD.WIDE.U32 R12, R11.reuse, UR4, R12 ;  /* 0x000000040b0c7c25 */ /* 0x040fe2000f8e000c */
[----:B------:R-:W-:Y:S02]  /*6710*/  LOP3.LUT P0, RZ, R154, 0x3, RZ, 0xc0, !PT ;  /* 0x000000039aff7812 */ /* 0x000fe4000780c0ff */
[----:B------:R-:W-:Y:S01]  /*6720*/  F2FP.BF16.F32.PACK_AB R8, R66, R71 ;  /* 0x000000474208723e */ /* 0x000fe200000010ff */
[----:B------:R-:W-:Y:S01]  /*6730*/  IMAD R41, R11, UR5, R10 ;  /* 0x000000050b297c24 */ /* 0x000fe2000f8e020a */
[----:B------:R0:W-:Y:S01]  /*6740*/  STSM.16.M88.4 [R15], R4 ;  /* 0x000000040f007844 */ /* 0x0001e20000000200 */
[----:B------:R-:W-:Y:S01]  /*6750*/  ULDC.64 UR4, c[0x0][0xb50] ;  /* 0x0002d40000047ab9 */ /* 0x000fe20000000a00 */
[----:B------:R-:W-:-:S02]  /*6760*/  F2FP.BF16.F32.PACK_AB R9, R94, R101 ;  /* 0x000000655e09723e */ /* 0x000fc400000010ff */
[----:B------:R-:W-:Y:S02]  /*6770*/  F2FP.BF16.F32.PACK_AB R10, R68, R69 ;  /* 0x00000045440a723e */ /* 0x000fe400000010ff */
[----:B------:R-:W-:Y:S02]  /*6780*/  F2FP.BF16.F32.PACK_AB R11, R92, R99 ;  /* 0x000000635c0b723e */ /* 0x000fe400000010ff */
[----:B------:R-:W-:Y:S02]  /*6790*/  LEA R40, P3, R12, UR4, 0x2 ;  /* 0x000000040c287c11 */ /* 0x000fe4000f8610ff */
[----:B------:R-:W-:Y:S01]  /*67a0*/  LOP3.LUT R26, R26, R27, RZ, 0x3c, !PT ;  /* 0x0000001b1a1a7212 */ /* 0x000fe200078e3cff */
[----:B------:R-:W-:Y:S01]  /*67b0*/  IMAD.X R27, RZ, RZ, R39, P2 ;  /* 0x000000ffff1b7224 */ /* 0x000fe200010e0627 */
[----:B------:R-:W-:Y:S01]  /*67c0*/  ISETP.GE.OR P2, PT, R43, R72, P0 ;  /* 0x000000482b00720c */ /* 0x000fe20000746670 */
[----:B------:R1:W-:Y:S01]  /*67d0*/  STSM.16.M88.4 [R14], R8 ;  /* 0x000000080e007844 */ /* 0x0003e20000000200 */
[----:B------:R-:W-:Y:S01]  /*67e0*/  F2FP.BF16.F32.PACK_AB R71, R81, R84 ;  /* 0x000000545147723e */ /* 0x000fe200000010ff */
[----:B0-----:R-:W-:Y:S01]  /*67f0*/  VIADD R5, R43, 0x8 ;  /* 0x000000082b057836 */ /* 0x001fe20000000000 */
[----:B------:R-:W-:Y:S01]  /*6800*/  IADD3 R7, R13, R41, RZ ;  /* 0x000000290d077210 */ /* 0x000fe20007ffe0ff */
[----:B------:R-:W-:Y:S01]  /*6810*/  SHFL.IDX PT, R66, R40, 0x1, 0x1c1f ;  /* 0x003c1f0028427f89 */ /* 0x000fe200000e0000 */
[----:B------:R-:W-:-:S02]  /*6820*/  F2FP.BF16.F32.PACK_AB R4, R62, R67 ;  /* 0x000000433e04723e */ /* 0x000fc400000010ff */
[----:B------:R-:W-:Y:S02]  /*6830*/  ISETP.GE.OR P0, PT, R5, R72, P0 ;  /* 0x000000480500720c */ /* 0x000fe40000706670 */
[----:B------:R-:W-:Y:S02]  /*6840*/  LEA.HI.X R41, R12, UR5, R7, 0x2, P3 ;  /* 0x000000050c297c11 */ /* 0x000fe400098f1407 */
[----:B------:R-:W-:Y:S02]  /*6850*/  F2FP.BF16.F32.PACK_AB R5, R88, R97 ;  /* 0x000000615805723e */ /* 0x000fe400000010ff */
[----:B------:R-:W-:Y:S01]  /*6860*/  F2FP.BF16.F32.PACK_AB R6, R64, R65 ;  /* 0x000000414006723e */ /* 0x000fe200000010ff */
[----:B------:R-:W-:Y:S01]  /*6870*/  SHFL.IDX PT, R67, R41, 0x1, 0x1c1f ;  /* 0x003c1f0029437f89 */ /* 0x000fe200000e0000 */
[----:B------:R-:W-:Y:S02]  /*6880*/  F2FP.BF16.F32.PACK_AB R7, R90, R95 ;  /* 0x0000005f5a07723e */ /* 0x000fe400000010ff */
[----:B------:R-:W-:Y:S01]  /*6890*/  F2FP.BF16.F32.PACK_AB R12, R60, R63 ;  /* 0x0000003f3c0c723e */ /* 0x000fe200000010ff */
[----:B------:R-:W-:Y:S01]  /*68a0*/  SHFL.IDX PT, R64, R40, RZ, 0x1c1f ;  /* 0x001c1fff28407589 */ /* 0x000fe200000e0000 */
[----:B------:R-:W-:-:S02]  /*68b0*/  F2FP.BF16.F32.PACK_AB R13, R80, R93 ;  /* 0x0000005d500d723e */ /* 0x000fc400000010ff */
[----:B-1----:R-:W-:Y:S01]  /*68c0*/  F2FP.BF16.F32.PACK_AB R14, R51, R58 ;  /* 0x0000003a330e723e */ /* 0x002fe200000010ff */
[----:B------:R-:W-:Y:S01]  /*68d0*/  STSM.16.M88.4 [R106], R4 ;  /* 0x000000046a007844 */ /* 0x000fe20000000200 */
[----:B------:R-:W-:Y:S02]  /*68e0*/  F2FP.BF16.F32.PACK_AB R15, R79, R86 ;  /* 0x000000564f0f723e */ /* 0x000fe400000010ff */
[----:B------:R-:W-:Y:S01]  /*68f0*/  F2FP.BF16.F32.PACK_AB R8, R52, R57 ;  /* 0x000000393408723e */ /* 0x000fe200000010ff */
[----:B------:R-:W0:Y:S01]  /*6900*/  SHFL.IDX PT, R65, R41, RZ, 0x1c1f ;  /* 0x001c1fff29417589 */ /* 0x000e2200000e0000 */
[----:B------:R-:W-:Y:S01]  /*6910*/  F2FP.BF16.F32.PACK_AB R9, R76, R91 ;  /* 0x0000005b4c09723e */ /* 0x000fe200000010ff */
[----:B------:R-:W1:Y:S01]  /*6920*/  @P1 LDC R57, c[0x0][0xbec] ;  /* 0x0002fb00ff391b82 */ /* 0x000e620000000800 */
[----:B------:R-:W-:Y:S01]  /*6930*/  F2FP.BF16.F32.PACK_AB R10, R49, R56 ;  /* 0x00000038310a723e */ /* 0x000fe200000010ff */
[----:B------:R-:W-:Y:S01]  /*6940*/  STSM.16.M88.4 [R105], R12 ;  /* 0x0000000c69007844 */ /* 0x000fe20000000200 */
[----:B------:R-:W-:-:S02]  /*6950*/  F2FP.BF16.F32.PACK_AB R11, R78, R89 ;  /* 0x000000594e0b723e */ /* 0x000fc400000010ff */
[----:B------:R-:W-:Y:S02]  /*6960*/  MOV R100, R44 ;  /* 0x0000002c00647202 */ /* 0x000fe40000000f00 */
[----:B------:R-:W-:Y:S01]  /*6970*/  F2FP.BF16.F32.PACK_AB R68, R50, R55 ;  /* 0x000000373244723e */ /* 0x000fe200000010ff */
[----:B------:R-:W-:Y:S01]  /*6980*/  STSM.16.M88.4 [R104], R8 ;  /* 0x0000000868007844 */ /* 0x000fe20000000200 */
[----:B------:R-:W-:Y:S02]  /*6990*/  F2FP.BF16.F32.PACK_AB R69, R74, R87 ;  /* 0x000000574a45723e */ /* 0x000fe400000010ff */
[----:B------:R-:W-:Y:S02]  /*69a0*/  F2FP.BF16.F32.PACK_AB R70, R3, R54 ;  /* 0x000000360346723e */ /* 0x000fe400000010ff */
[----:B------:R-:W-:Y:S02]  /*69b0*/  F2FP.BF16.F32.PACK_AB R81, R82, R85 ;  /* 0x000000555251723e */ /* 0x000fe400000010ff */
[----:B------:R-:W-:Y:S01]  /*69c0*/  F2FP.BF16.F32.PACK_AB R80, R48, R53 ;  /* 0x000000353050723e */ /* 0x000fe200000010ff */
[----:B------:R-:W-:Y:S01]  /*69d0*/  STSM.16.M88.4 [R100], R68 ;  /* 0x0000004464007844 */ /* 0x000fe20000000200 */
[----:B------:R-:W-:-:S02]  /*69e0*/  F2FP.BF16.F32.PACK_AB R82, R0, R61 ;  /* 0x0000003d0052723e */ /* 0x000fc400000010ff */
[----:B------:R-:W-:Y:S02]  /*69f0*/  F2FP.BF16.F32.PACK_AB R83, R83, R150 ;  /* 0x000000965353723e */ /* 0x000fe400000010ff */
[C---:B------:R-:W-:Y:S02]  /*6a00*/  LOP3.LUT R21, R38.reuse, 0x380, RZ, 0xc0, !PT ;  /* 0x0000038026157812 */ /* 0x040fe400078ec0ff */
[C---:B------:R-:W-:Y:S01]  /*6a10*/  IADD3 R33, P5, R38.reuse, 0x2000, RZ ;  /* 0x0000200026217810 */ /* 0x040fe20007fbe0ff */
[----:B------:R-:W-:Y:S01]  /*6a20*/  STSM.16.M88.4 [R77], R80 ;  /* 0x000000504d007844 */ /* 0x000fe20000000200 */
[----:B------:R-:W-:Y:S01]  /*6a30*/  IMAD R3, R153, 0x20, R17 ;  /* 0x0000002099037824 */ /* 0x000fe200078e0211 */
[----:B------:R-:W-:Y:S01]  /*6a40*/  SHF.R.U64 R21, R21, 0x3, RZ ;  /* 0x0000000315157819 */ /* 0x000fe200000012ff */
[----:B------:R-:W-:Y:S01]  /*6a50*/  BAR.SYNC.DEFER_BLOCKING 0x1, 0x100 ;  /* 0x0044000000007b1d */ /* 0x000fe20000010000 */
[----:B------:R-:W-:Y:S01]  /*6a60*/  IADD3 R31, P4, R38, 0x3000, RZ ;  /* 0x00003000261f7810 */ /* 0x000fe20007f9e0ff */
[----:B------:R-:W-:Y:S01]  /*6a70*/  UIMAD UR6, UR11, UR8, URZ ;  /* 0x000000080b0672a4 */ /* 0x000fe2000f8e023f */
[----:B------:R-:W-:Y:S01]  /*6a80*/  LOP3.LUT R38, R21, R38, RZ, 0x3c, !PT ;  /* 0x0000002615267212 */ /* 0x000fe200078e3cff */
[----:B------:R-:W-:Y:S01]  /*6a90*/  IMAD.X R21, RZ, RZ, R39, P6 ;  /* 0x000000ffff157224 */ /* 0x000fe200030e0627 */
[----:B------:R-:W-:Y:S01]  /*6aa0*/  UIMAD.WIDE.U32 UR4, UR7, UR8, URZ ;  /* 0x00000008070472a5 */ /* 0x000fe2000f8e003f */
[----:B------:R-:W-:Y:S01]  /*6ab0*/  LOP3.LUT R32, R33, 0x380, RZ, 0xc0, !PT ;  /* 0x0000038021207812 */ /* 0x000fe200078ec0ff */
[----:B0-----:R0:W-:Y:S01]  /*6ac0*/  @!P2 ST.E desc[UR48][R64.64], R37 ;  /* 0x000000254000a985 */ /* 0x0011e2000c101930 */
[----:B------:R-:W-:Y:S01]  /*6ad0*/  UIMAD UR6, UR7, UR9, UR6 ;  /* 0x00000009070672a4 */ /* 0x000fe2000f8e0206 */
[----:B------:R-:W-:-:S02]  /*6ae0*/  LOP3.LUT R30, R31, 0x380, RZ, 0xc0, !PT ;  /* 0x000003801f1e7812 */ /* 0x000fc400078ec0ff */
[----:B------:R2:W-:Y:S01]  /*6af0*/  @!P0 ST.E desc[UR48][R66.64], R36 ;  /* 0x0000002442008985 */ /* 0x0005e2000c101930 */
[----:B------:R-:W-:Y:S01]  /*6b00*/  ULDC.64 UR8, c[0x0][0xaf0] ;  /* 0x0002bc0000087ab9 */ /* 0x000fe20000000a00 */
[----:B------:R-:W-:Y:S02]  /*6b10*/  SHF.R.U64 R32, R32, 0x3, RZ ;  /* 0x0000000320207819 */ /* 0x000fe400000012ff */
[----:B------:R3:W5:Y:S01]  /*6b20*/  LD.E.128 R44, desc[UR48][R34.64] ;  /* 0x00000030222c7980 */ /* 0x000762000c101d00 */
[----:B0-----:R-:W0:Y:S03]  /*6b30*/  @P1 LDC R37, c[0x0][0xbf0] ;  /* 0x0002fc00ff251b82 */ /* 0x001e260000000800 */
[----:B------:R4:W5:Y:S01]  /*6b40*/  LD.E.128 R52, desc[UR48][R28.64] ;  /* 0x000000301c347980 */ /* 0x000962000c101d00 */
[----:B------:R-:W-:Y:S01]  /*6b50*/  UIADD3 UR5, UR5, UR6, URZ ;  /* 0x0000000605057290 */ /* 0x000fe2000fffe03f */
[----:B------:R-:W-:-:S02]  /*6b60*/  SHF.R.U64 R30, R30, 0x3, RZ ;  /* 0x000000031e1e7819 */ /* 0x000fc400000012ff */
[----:B------:R2:W5:Y:S01]  /*6b70*/  LD.E.128 R8, desc[UR48][R20.64] ;  /* 0x0000003014087980 */ /* 0x000562000c101d00 */
[----:B------:R-:W-:Y:S01]  /*6b80*/  LOP3.LUT R32, R32, R33, RZ, 0x3c, !PT ;  /* 0x0000002120207212 */ /* 0x000fe200078e3cff */
[----:B---3--:R-:W3:Y:S02]  /*6b90*/  LDC.64 R34, c[0x0][0xae0] ;  /* 0x0002b800ff227b82 */ /* 0x008ee40000000a00 */
[----:B------:R-:W5:Y:S01]  /*6ba0*/  LD.E.128 R48, desc[UR48][R38.64] ;  /* 0x0000003026307980 */ /* 0x000f62000c101d00 */
[----:B----4-:R-:W-:Y:S01]  /*6bb0*/  IMAD R28, R96, 0x80, R3 ;  /* 0x00000080601c7824 */ /* 0x010fe200078e0203 */
[----:B------:R-:W-:Y:S01]  /*6bc0*/  UIMAD UR6, UR10, UR8, URZ ;  /* 0x000000080a0672a4 */ /* 0x000fe2000f8e023f */
[----:B------:R-:W-:Y:S01]  /*6bd0*/  LOP3.LUT R30, R30, R31, RZ, 0x3c, !PT ;  /* 0x0000001f1e1e7212 */ /* 0x000fe200078e3cff */
[----:B------:R-:W-:Y:S01]  /*6be0*/  UIMAD.WIDE.U32 UR4, UR40, UR8, UR4 ;  /* 0x00000008280472a5 */ /* 0x000fe2000f8e0004 */
[----:B-1----:R-:W-:Y:S01]  /*6bf0*/  @P1 IMAD.HI.U32 R0, R28, R57, RZ ;  /* 0x000000391c001227 */ /* 0x002fe200078e00ff */
[----:B------:R-:W-:Y:S01]  /*6c00*/  IADD3.X R33, RZ, R39, RZ, P5, !PT ;  /* 0x00000027ff217210 */ /* 0x000fe20002ffe4ff */
[----:B------:R-:W5:Y:S02]  /*6c10*/  LD.E.128 R60, desc[UR48][R26.64] ;  /* 0x000000301a3c7980 */ /* 0x000f64000c101d00 */
[----:B--2---:R-:W-:Y:S01]  /*6c20*/  IMAD.MOV.U32 R20, RZ, RZ, R28 ;  /* 0x000000ffff147224 */ /* 0x004fe200078e001c */
[----:B------:R-:W-:Y:S01]  /*6c30*/  UIMAD UR6, UR40, UR9, UR6 ;  /* 0x00000009280672a4 */ /* 0x000fe2000f8e0206 */
[----:B------:R-:W-:Y:S01]  /*6c40*/  IMAD.X R31, RZ, RZ, R39, P4 ;  /* 0x000000ffff1f7224 */ /* 0x000fe200020e0627 */
[----:B------:R-:W5:Y:S01]  /*6c50*/  LD.E.128 R40, desc[UR48][R32.64] ;  /* 0x0000003020287980 */ /* 0x000f62000c101d00 */
[----:B0-----:R-:W-:Y:S01]  /*6c60*/  @P1 SHF.R.U32.HI R20, RZ, R37, R0 ;  /* 0x00000025ff141219 */ /* 0x001fe20000011600 */
[----:B------:R-:W-:-:S02]  /*6c70*/  UIADD3 UR5, UR5, UR6, URZ ;  /* 0x0000000605057290 */ /* 0x000fc4000fffe03f */
[----:B------:R-:W5:Y:S01]  /*6c80*/  LD.E.128 R4, desc[UR48][R30.64] ;  /* 0x000000301e047980 */ /* 0x000f62000c101d00 */
[--C-:B------:R-:W-:Y:S01]  /*6c90*/  SHF.R.S32.HI R3, RZ, 0x1f, R20.reuse ;  /* 0x0000001fff037819 */ /* 0x100fe20000011414 */
[----:B------:R-:W-:Y:S02]  /*6ca0*/  IMAD.MOV R0, RZ, RZ, -R20 ;  /* 0x000000ffff007224 */ /* 0x000fe400078e0a14 */
[----:B------:R0:W5:Y:S01]  /*6cb0*/  LD.E.128 R12, desc[UR48][R24.64] ;  /* 0x00000030180c7980 */ /* 0x000162000c101d00 */
[----:B------:R-:W-:Y:S01]  /*6cc0*/  ULDC.64 UR6, c[0x0][0xad8] ;  /* 0x0002b60000067ab9 */ /* 0x000fe20000000a00 */
[----:B------:R-:W-:Y:S01]  /*6cd0*/  IMAD R59, R59, R0, R28 ;  /* 0x000000003b3b7224 */ /* 0x000fe200078e021c */
[----:B------:R-:W-:Y:S01]  /*6ce0*/  @!PT LDS RZ, [RZ] ;  /* 0x00000000fffff984 */ /* 0x000fe20000000800 */
[----:B------:R-:W-:Y:S01]  /*6cf0*/  @!PT LDS RZ, [RZ] ;  /* 0x00000000fffff984 */ /* 0x000fe20000000800 */
[----:B------:R-:W-:Y:S01]  /*6d00*/  @!PT LDS RZ, [RZ] ;  /* 0x00000000fffff984 */ /* 0x000fe20000000800 */
[----:B------:R-:W-:Y:S01]  /*6d10*/  @!PT LDS RZ, [RZ] ;  /* 0x00000000fffff984 */ /* 0x000fe20000000800 */
[----:B------:R1:W-:Y:S06]  /*6d20*/  MEMBAR.ALL.CTA ;  /* 0x0000000000007992 */ /* 0x0003ec0000008000 */
[----:B-1----:R-:W1:Y:S01]  /*6d30*/  FENCE.VIEW.ASYNC.S ;  /* 0x00000000000073c6 */ /* 0x002e620000000000 */
[----:B---3--:R-:W-:Y:S01]  /*6d40*/  IMAD R3, R3, R34, RZ ;  /* 0x0000002203037224 */ /* 0x008fe200078e02ff */
[----:B------:R-:W-:-:S03]  /*6d50*/  SHF.R.S32.HI R0, RZ, 0x1f, R59 ;  /* 0x0000001fff007819 */ /* 0x000fc6000001143b */
[C---:B------:R-:W-:Y:S02]  /*6d60*/  IMAD R3, R20.reuse, R35, R3 ;  /* 0x0000002314037224 */ /* 0x040fe400078e0203 */
[----:B------:R-:W-:Y:S01]  /*6d70*/  IMAD.WIDE.U32 R20, R20, R34, UR4 ;  /* 0x0000000414147e25 */ /* 0x000fe2000f8e0022 */
[----:B------:R-:W-:-:S03]  /*6d80*/  LEA R29, R96, R17, 0x7 ;  /* 0x00000011601d7211 */ /* 0x000fc600078e38ff */
[----:B------:R-:W-:Y:S02]  /*6d90*/  IMAD.IADD R21, R21, 0x1, R3 ;  /* 0x0000000115157824 */ /* 0x000fe400078e0203 */
[----:B------:R-:W-:Y:S01]  /*6da0*/  IMAD R0, R0, UR6, RZ ;  /* 0x0000000600007c24 */ /* 0x000fe2000f8e02ff */
[----:B------:R-:W-:Y:S01]  /*6db0*/  UIADD3 UR39, UR39, 0x28820, URZ ;  /* 0x0002882027277890 */ /* 0x000fe2000fffe03f */
[----:B------:R-:W-:Y:S01]  /*6dc0*/  IMAD.WIDE.U32 R20, R59, UR6, R20 ;  /* 0x000000063b147c25 */ /* 0x000fe2000f8e0014 */
[----:B------:R-:W-:Y:S01]  /*6dd0*/  UIADD3 UR43, UR43, 0x1, URZ ;  /* 0x000000012b2b7890 */ /* 0x000fe2000fffe03f */
[----:B------:R-:W-:Y:S02]  /*6de0*/  ISETP.GE.AND P1, PT, R29, R72, PT ;  /* 0x000000481d00720c */ /* 0x000fe40003f26270 */
[----:B0-----:R-:W-:Y:S01]  /*6df0*/  IMAD R25, R59, UR7, R0 ;  /* 0x000000073b197c24 */ /* 0x001fe2000f8e0200 */
[----:B------:R-:W-:Y:S01]  /*6e00*/  ULDC.64 UR6, c[0x0][0xa80] ;  /* 0x0002a00000067ab9 */ /* 0x000fe20000000a00 */
[----:B------:R-:W-:Y:S01]  /*6e10*/  UPRMT UR39, URZ, 0x654, UR39 ;  /* 0x000006543f277896 */ /* 0x000fe20008000027 */
[----:B------:R-:W-:Y:S01]  /*6e20*/  LEA R0, P2, R20, UR6, 0x1 ;  /* 0x0000000614007c11 */ /* 0x000fe2000f8408ff */
[----:B------:R-:W-:Y:S01]  /*6e30*/  IMAD.IADD R21, R21, 0x1, R25 ;  /* 0x0000000115157824 */ /* 0x000fe200078e0219 */
[----:B------:R-:W-:Y:S01]  /*6e40*/  UISETP.NE.AND UP0, UPT, UR43, 0x2, UPT ;  /* 0x000000022b00788c */ /* 0x000fe2000bf05270 */
[----:B------:R-:W-:-:S03]  /*6e50*/  VIADD R3, R29, 0x20 ;  /* 0x000000201d037836 */ /* 0x000fc60000000000 */
[----:B------:R-:W-:Y:S01]  /*6e60*/  LEA.HI.X R28, R20, UR7, R21, 0x1, P2 ;  /* 0x00000007141c7c11 */ /* 0x000fe200090f0c15 */
[----:B------:R-:W-:Y:S01]  /*6e70*/  USEL UR5, URZ, 0x1, UP0 ;  /* 0x000000013f057887 */ /* 0x000fe20008000000 */
[-C--:B------:R-:W-:Y:S01]  /*6e80*/  ISETP.GE.AND P3, PT, R3, R72.reuse, PT ;  /* 0x000000480300720c */ /* 0x080fe20003f66270 */
[----:B------:R-:W-:Y:S01]  /*6e90*/  ULDC UR4, c[0x0][0xc] ;  /* 0x0000030000047ab9 */ /* 0x000fe20000000800 */
[----:B------:R-:W-:Y:S01]  /*6ea0*/  VIADD R3, R29, 0x40 ;  /* 0x000000401d037836 */ /* 0x000fe20000000000 */
[----:B------:R-:W-:Y:S01]  /*6eb0*/  UIADD3 UR41, UR4, UR41, URZ ;  /* 0x0000002904297290 */ /* 0x000fe2000fffe03f */
[----:B-1----:R0:W1:Y:S01]  /*6ec0*/  SHFL.IDX PT, R26, R0, RZ, 0x181f ;  /* 0x00181fff001a7589 */ /* 0x00206200000e0000 */
[----:B------:R-:W-:Y:S01]  /*6ed0*/  USEL UR43, UR43, URZ, UP0 ;  /* 0x0000003f2b2b7287 */ /* 0x000fe20008000000 */
[----:B------:R-:W-:Y:S01]  /*6ee0*/  SYNCS.ARRIVE.TRANS64.RED.A1T0 RZ, [UR39], RZ ;  /* 0x000000ffffff79a7 */ /* 0x000fe20008100427 */
[----:B------:R-:W-:Y:S01]  /*6ef0*/  ULOP3.LUT UR44, UR44, UR5, URZ, 0x3c, !UPT ;  /* 0x000000052c2c7292 */ /* 0x000fe2000f8e3c3f */
[----:B------:R0:W2:Y:S01]  /*6f00*/  SHFL.IDX PT, R27, R28, RZ, 0x181f ;  /* 0x00181fff1c1b7589 */ /* 0x0000a200000e0000 */
[----:B------:R-:W-:Y:S01]  /*6f10*/  BSSY B0, `(.L_x_31) ;  /* 0x000000b000007945 */ /* 0x000fe20003800000 */
[----:B------:R-:W-:-:S03]  /*6f20*/  ISETP.GE.AND P0, PT, R3, R72, PT ;  /* 0x000000480300720c */ /* 0x000fc60003f06270 */
[----:B------:R-:W-:Y:S10]  /*6f30*/  @P1 BRA `(.L_x_32) ;  /* 0x0000000000201947 */ /* 0x000ff40003800000 */
[----:B------:R-:W-:Y:S02]  /*6f40*/  ULDC UR4, c[0x0][0xac8] ;  /* 0x0002b20000047ab9 */ /* 0x000fe40000000800 */
[----:B------:R-:W-:Y:S02]  /*6f50*/  ISETP.GE.AND P2, PT, R18, UR4, PT ;  /* 0x0000000412007c0c */ /* 0x000fe4000bf46270 */
[----:B------:R-:W-:-:S11]  /*6f60*/  ISETP.GE.AND P1, PT, R22, UR4, PT ;  /* 0x0000000416007c0c */ /* 0x000fd6000bf26270 */
[----:B-1----:R-:W-:Y:S02]  /*6f70*/  @!P2 LEA R24, P4, R18, R26, 0x1 ;  /* 0x0000001a1218a211 */ /* 0x002fe400078808ff */
[----:B--2---:R-:W-:Y:S02]  /*6f80*/  @!P1 IMAD.WIDE R20, R22, 0x2, R26 ;  /* 0x0000000216149825 */ /* 0x004fe400078e021a */
[----:B------:R-:W-:-:S03]  /*6f90*/  @!P2 LEA.HI.X R25, R18, R27, R188, 0x1, P4 ;  /* 0x0000001b1219a211 */ /* 0x000fc600020f0cbc */
[----:B-----5:R3:W-:Y:S04]  /*6fa0*/  @!P1 ST.E.128 desc[UR48][R20.64], R48 ;  /* 0x0000003014009985 */ /* 0x0207e8000c101d30 */
[----:B------:R3:W-:Y:S02]  /*6fb0*/  @!P2 ST.E.128 desc[UR48][R24.64], R52 ;  /* 0x000000341800a985 */ /* 0x0007e4000c101d30 */
.L_x_32:
[----:B------:R-:W-:Y:S05]  /*6fc0*/  BSYNC B0 ;  /* 0x0000000000007941 */ /* 0x000fea0003800000 */
.L_x_31:
[----:B--2---:R2:W4:Y:S01]  /*6fd0*/  SHFL.IDX PT, R27, R28, 0x1, 0x181f ;  /* 0x00381f001c1b7f89 */ /* 0x00452200000e0000 */
[----:B------:R-:W-:Y:S03]  /*6fe0*/  BSSY B0, `(.L_x_33) ;  /* 0x000000b000007945 */ /* 0x000fe60003800000 */
[----:B-1----:R2:W1:Y:S01]  /*6ff0*/  SHFL.IDX PT, R26, R0, 0x1, 0x181f ;  /* 0x00381f00001a7f89 */ /* 0x00246200000e0000 */
[----:B------:R-:W-:Y:S05]  /*7000*/  @P3 BRA `(.L_x_34) ;  /* 0x0000000000203947 */ /* 0x000fea0003800000 */
[----:B------:R-:W-:Y:S02]  /*7010*/  ULDC UR4, c[0x0][0xac8] ;  /* 0x0002b20000047ab9 */ /* 0x000fe40000000800 */
[----:B------:R-:W-:Y:S02]  /*7020*/  ISETP.GE.AND P3, PT, R18, UR4, PT ;  /* 0x0000000412007c0c */ /* 0x000fe4000bf66270 */
[----:B------:R-:W-:-:S11]  /*7030*/  ISETP.GE.AND P2, PT, R22, UR4, PT ;  /* 0x0000000416007c0c */ /* 0x000fd6000bf46270 */
[----:B-1-3--:R-:W-:Y:S02]  /*7040*/  @!P3 LEA R24, P1, R18, R26, 0x1 ;  /* 0x0000001a1218b211 */ /* 0x00afe400078208ff */
[----:B----4-:R-:W-:Y:S02]  /*7050*/  @!P2 IMAD.WIDE R20, R22, 0x2, R26 ;  /* 0x000000021614a825 */ /* 0x010fe400078e021a */
[----:B------:R-:W-:-:S03]  /*7060*/  @!P3 LEA.HI.X R25, R18, R27, R188, 0x1, P1 ;  /* 0x0000001b1219b211 */ /* 0x000fc600008f0cbc */
[----:B-----5:R1:W-:Y:S04]  /*7070*/  @!P2 ST.E.128 desc[UR48][R20.64], R44 ;  /* 0x0000002c1400a985 */ /* 0x0203e8000c101d30 */
[----:B------:R1:W-:Y:S02]  /*7080*/  @!P3 ST.E.128 desc[UR48][R24.64], R60 ;  /* 0x0000003c1800b985 */ /* 0x0003e4000c101d30 */
.L_x_34:
[----:B------:R-:W-:Y:S05]  /*7090*/  BSYNC B0 ;  /* 0x0000000000007941 */ /* 0x000fea0003800000 */
.L_x_33:
[----:B----4-:R4:W0:Y:S01]  /*70a0*/  SHFL.IDX PT, R27, R28, 0x2, 0x181f ;  /* 0x00581f001c1b7f89 */ /* 0x01082200000e0000 */
[----:B------:R-:W-:Y:S03]  /*70b0*/  BSSY B0, `(.L_x_35) ;  /* 0x000000b000007945 */ /* 0x000fe60003800000 */
[----:B-1----:R4:W1:Y:S01]  /*70c0*/  SHFL.IDX PT, R26, R0, 0x2, 0x181f ;  /* 0x00581f00001a7f89 */ /* 0x00286200000e0000 */
[----:B------:R-:W-:Y:S05]  /*70d0*/  @P0 BRA `(.L_x_36) ;  /* 0x0000000000200947 */ /* 0x000fea0003800000 */
[----:B------:R-:W-:Y:S02]  /*70e0*/  ULDC UR4, c[0x0][0xac8] ;  /* 0x0002b20000047ab9 */ /* 0x000fe40000000800 */
[----:B------:R-:W-:Y:S02]  /*70f0*/  ISETP.GE.AND P2, PT, R18, UR4, PT ;  /* 0x0000000412007c0c */ /* 0x000fe4000bf46270 */
[----:B------:R-:W-:-:S11]  /*7100*/  ISETP.GE.AND P1, PT, R22, UR4, PT ;  /* 0x0000000416007c0c */ /* 0x000fd6000bf26270 */
[----:B-1-3--:R-:W-:Y:S02]  /*7110*/  @!P2 LEA R24, P0, R18, R26, 0x1 ;  /* 0x0000001a1218a211 */ /* 0x00afe400078008ff */
[----:B0-----:R-:W-:Y:S02]  /*7120*/  @!P1 IMAD.WIDE R20, R22, 0x2, R26 ;  /* 0x0000000216149825 */ /* 0x001fe400078e021a */
[----:B------:R-:W-:-:S03]  /*7130*/  @!P2 LEA.HI.X R25, R18, R27, R188, 0x1, P0 ;  /* 0x0000001b1219a211 */ /* 0x000fc600000f0cbc */
[----:B-----5:R0:W-:Y:S04]  /*7140*/  @!P1 ST.E.128 desc[UR48][R20.64], R40 ;  /* 0x0000002814009985 */ /* 0x0201e8000c101d30 */
[----:B------:R0:W-:Y:S02]  /*7150*/  @!P2 ST.E.128 desc[UR48][R24.64], R12 ;  /* 0x0000000c1800a985 */ /* 0x0001e4000c101d30 */
.L_x_36:
[----:B------:R-:W-:Y:S05]  /*7160*/  BSYNC B0 ;  /* 0x0000000000007941 */ /* 0x000fea0003800000 */
.L_x_35:
[----:B------:R-:W-:Y:S01]  /*7170*/  VIADD R3, R29, 0x60 ;  /* 0x000000601d037836 */ /* 0x000fe20000000000 */
[----:B0--3--:R0:W3:Y:S01]  /*7180*/  SHFL.IDX PT, R21, R28, 0x3, 0x181f ;  /* 0x00781f001c157f89 */ /* 0x0090e200000e0000 */
[----:B------:R-:W-:Y:S01]  /*7190*/  UIADD3 UR45, UR45, 0x1, URZ ;  /* 0x000000012d2d7890 */ /* 0x000fe2000fffe03f */
[----:B------:R-:W-:Y:S02]  /*71a0*/  BSSY B0, `(.L_x_37) ;  /* 0x000000c000007945 */ /* 0x000fe40003800000 */
[----:B------:R-:W-:Y:S01]  /*71b0*/  ISETP.GE.AND P0, PT, R3, R72, PT ;  /* 0x000000480300720c */ /* 0x000fe20003f06270 */
[----:B------:R0:W0:-:S12]  /*71c0*/  SHFL.IDX PT, R20, R0, 0x3, 0x181f ;  /* 0x00781f0000147f89 */ /* 0x00001800000e0000 */
[----:B------:R-:W-:Y:S05]  /*71d0*/  @P0 BRA `(.L_x_38) ;  /* 0x0000000000200947 */ /* 0x000fea0003800000 */
[----:B------:R-:W-:Y:S02]  /*71e0*/  ULDC UR4, c[0x0][0xac8] ;  /* 0x0002b20000047ab9 */ /* 0x000fe40000000800 */
[----:B------:R-:W-:Y:S02]  /*71f0*/  ISETP.GE.AND P2, PT, R18, UR4, PT ;  /* 0x0000000412007c0c */ /* 0x000fe4000bf46270 */
[----:B------:R-:W-:-:S11]  /*7200*/  ISETP.GE.AND P1, PT, R22, UR4, PT ;  /* 0x0000000416007c0c */ /* 0x000fd6000bf26270 */
[----:B0----5:R-:W-:Y:S02]  /*7210*/  @!P2 LEA R14, P0, R18, R20, 0x1 ;  /* 0x00000014120ea211 */ /* 0x021fe400078008ff */
[----:B---3--:R-:W-:Y:S02]  /*7220*/  @!P1 IMAD.WIDE R12, R22, 0x2, R20 ;  /* 0x00000002160c9825 */ /* 0x008fe400078e0214 */
[----:B------:R-:W-:-:S03]  /*7230*/  @!P2 LEA.HI.X R15, R18, R21, R188, 0x1, P0 ;  /* 0x00000015120fa211 */ /* 0x000fc600000f0cbc */
[----:B------:R0:W-:Y:S04]  /*7240*/  @!P1 ST.E.128 desc[UR48][R12.64], R4 ;  /* 0x000000040c009985 */ /* 0x0001e8000c101d30 */
[----:B------:R0:W-:Y:S02]  /*7250*/  @!P2 ST.E.128 desc[UR48][R14.64], R8 ;  /* 0x000000080e00a985 */ /* 0x0001e4000c101d30 */
.L_x_38:
[----:B------:R-:W-:Y:S05]  /*7260*/  BSYNC B0 ;  /* 0x0000000000007941 */ /* 0x000fea0003800000 */
.L_x_37:
[----:B0-2-4-:R-:W0:Y:S02]  /*7270*/  LDC R0, c[0x0][0xc34] ;  /* 0x00030d00ff007b82 */ /* 0x015e240000000800 */
[----:B0-----:R-:W-:-:S13]  /*7280*/  ISETP.LE.AND P0, PT, R0, UR41, PT ;  /* 0x0000002900007c0c */ /* 0x001fda000bf03270 */
[----:B------:R-:W-:Y:S05]  /*7290*/  @!P0 BRA `(.L_x_39) ;  /* 0xffffff9800848947 */ /* 0x000fea000383ffff */
[----:B------:R-:W-:Y:S05]  /*72a0*/  EXIT ;  /* 0x000000000000794d */ /* 0x000fea0003800000 */
.L_x_5:
[----:B------:R-:W-:-:S08]  /*72b0*/  NOP ;  /* 0x0000000000007918 */ /* 0x000fd00000000000 */
[----:B------:R-:W0:-:S00]  /*72c0*/  USETMAXREG.DEALLOC.CTAPOOL 0x28 ;  /* 0x00000028000079c8 */ /* 0x000e0000080e0500 */
[----:B------:R-:W1:Y:S01]  /*72d0*/  S2UR UR10, SR_CTAID.X ;  /* 0x00000000000a79c3 */ /* 0x000e620000002500 */
[----:B0-----:R-:W-:Y:S01]  /*72e0*/  IMAD.MOV.U32 R37, RZ, RZ, 0x1 ;  /* 0x00000001ff257424 */ /* 0x001fe200078e00ff */
[----:B------:R-:W-:Y:S01]  /*72f0*/  MOV R22, RZ ;  /* 0x000000ff00167202 */ /* 0x000fe20000000f00 */
[----:B------:R-:W-:-:S05]  /*7300*/  IMAD.MOV.U32 R25, RZ, RZ, 0x1 ;  /* 0x00000001ff197424 */ /* 0x000fca00078e00ff */
[----:B------:R-:W1:Y:S02]  /*7310*/  LDC R2, c[0x0][0xc34] ;  /* 0x00030d00ff027b82 */ /* 0x000e640000000800 */
[----:B-1----:R-:W-:-:S13]  /*7320*/  ISETP.LE.AND P0, PT, R2, UR10, PT ;  /* 0x0000000a02007c0c */ /* 0x002fda000bf03270 */
[----:B------:R-:W-:Y:S05]  /*7330*/  @P0 BRA `(.L_x_40) ;  /* 0x0000003400740947 */ /* 0x000fea0003800000 */
[C---:B------:R-:W-:Y:S01]  /*7340*/  IMAD.SHL.U32 R28, R5.reuse, 0x8, RZ ;  /* 0x00000008051c7824 */ /* 0x040fe200078e00ff */
[----:B------:R-:W-:Y:S01]  /*7350*/  ULDC.64 UR6, c[0x0][0x2f0] ;  /* 0x0000bc0000067ab9 */ /* 0x000fe20000000a00 */
[----:B------:R-:W-:Y:S01]  /*7360*/  ULDC UR9, c[0x0][0x2b8] ;  /* 0x0000ae0000097ab9 */ /* 0x000fe20000000800 */
[----:B------:R-:W-:Y:S01]  /*7370*/  LOP3.LUT R18, R18, 0xfffffffe, RZ, 0xc0, !PT ;  /* 0xfffffffe12127812 */ /* 0x000fe200078ec0ff */
[----:B------:R-:W-:Y:S01]  /*7380*/  ULDC.64 UR4, c[0x0][0x418] ;  /* 0x0001060000047ab9 */ /* 0x000fe20000000a00 */
[C---:B------:R-:W-:Y:S01]  /*7390*/  LOP3.LUT R0, R28.reuse, 0x1f8, RZ, 0xc0, !PT ;  /* 0x000001f81c007812 */ /* 0x040fe200078ec0ff */
[----:B------:R-:W-:Y:S01]  /*73a0*/  UISETP.NE.U32.AND UP0, UPT, UR4, URZ, UPT ;  /* 0x0000003f0400728c */ /* 0x000fe2000bf05070 */
[----:B------:R-:W-:Y:S01]  /*73b0*/  LOP3.LUT R34, R28, 0x38, RZ, 0xc0, !PT ;  /* 0x000000381c227812 */ /* 0x000fe200078ec0ff */
[----:B------:R-:W0:Y:S01]  /*73c0*/  S2UR UR8, SR_CgaCtaId ;  /* 0x00000000000879c3 */ /* 0x000e220000008800 */
[--C-:B------:R-:W-:Y:S01]  /*73d0*/  LOP3.LUT R3, R0, 0x38, R5.reuse, 0x78, !PT ;  /* 0x0000003800037812 */ /* 0x100fe200078e7805 */
[----:B------:R-:W-:Y:S01]  /*73e0*/  UISETP.NE.AND.EX UP0, UPT, UR5, URZ, UPT, UP0 ;  /* 0x0000003f0500728c */ /* 0x000fe2000bf05300 */
[----:B------:R-:W-:Y:S01]  /*73f0*/  LOP3.LUT R0, R34, 0x40, RZ, 0xfc, !PT ;  /* 0x0000004022007812 */ /* 0x000fe200078efcff */
[----:B------:R-:W-:Y:S01]  /*7400*/  ULDC UR4, c[0x0][0x424] ;  /* 0x0001090000047ab9 */ /* 0x000fe20000000800 */
[----:B------:R-:W-:Y:S01]  /*7410*/  ULDC UR38, c[0x0][0x448] ;  /* 0x0001120000267ab9 */ /* 0x000fe20000000800 */
[----:B------:R-:W-:Y:S01]  /*7420*/  USEL UR4, UR4, 0x1, UP0 ;  /* 0x0000000104047887 */ /* 0x000fe20008000000 */
[C---:B------:R-:W-:Y:S01]  /*7430*/  ISETP.GE.AND P2, PT, R0.reuse, UR7, PT ;  /* 0x0000000700007c0c */ /* 0x040fe2000bf46270 */
[----:B------:R-:W-:Y:S01]  /*7440*/  UMOV UR39, 0x400 ;  /* 0x0000040000277882 */ /* 0x000fe20000000000 */
[C---:B------:R-:W-:Y:S01]  /*7450*/  ISETP.GE.AND P1, PT, R0.reuse, UR9, PT ;  /* 0x0000000900007c0c */ /* 0x040fe2000bf26270 */
[----:B------:R-:W-:Y:S01]  /*7460*/  UIMAD UR37, UR4, UR6, URZ ;  /* 0x00000006042572a4 */ /* 0x000fe2000f8e023f */
[----:B------:R-:W-:Y:S01]  /*7470*/  ISETP.GE.AND P0, PT, R0, UR7, PT ;  /* 0x0000000700007c0c */ /* 0x000fe2000bf06270 */
[----:B------:R-:W-:Y:S01]  /*7480*/  IMAD.SHL.U32 R0, R5, 0x10, RZ ;  /* 0x0000001005007824 */ /* 0x000fe200078e00ff */
[----:B------:R-:W-:Y:S01]  /*7490*/  ULDC UR4, c[0x0][0x288] ;  /* 0x0000a20000047ab9 */ /* 0x000fe20000000800 */
[----:B------:R-:W-:Y:S01]  /*74a0*/  UIADD3 UR5, UR37, 0x7f, URZ ;  /* 0x0000007f25057890 */ /* 0x000fe2000fffe03f */
[----:B------:R-:W-:Y:S01]  /*74b0*/  SHF.R.U32.HI R35, RZ, 0x3, R5 ;  /* 0x00000003ff237819 */ /* 0x000fe20000011605 */
[----:B------:R-:W-:Y:S01]  /*74c0*/  UIMAD UR38, UR38, UR4, URZ ;  /* 0x00000004262672a4 */ /* 0x000fe2000f8e023f */
[----:B------:R-:W-:Y:S01]  /*74d0*/  LOP3.LUT R28, R3, 0x200, R28, 0xf8, !PT ;  /* 0x00000200031c7812 */ /* 0x000fe200078ef81c */
[----:B------:R-:W-:Y:S01]  /*74e0*/  USHF.R.S32.HI UR6, URZ, 0x1f, UR5 ;  /* 0x0000001f3f067899 */ /* 0x000fe20008011405 */
[----:B------:R-:W-:Y:S01]  /*74f0*/  LOP3.LUT R35, R35, 0xf, RZ, 0xc0, !PT ;  /* 0x0000000f23237812 */ /* 0x000fe200078ec0ff */
[----:B------:R-:W-:Y:S01]  /*7500*/  IMAD.U32 R33, RZ, RZ, UR10 ;  /* 0x0000000aff217e24 */ /* 0x000fe2000f8e00ff */
[----:B------:R-:W-:Y:S01]  /*7510*/  @P2 LOP3.LUT R18, R18, 0x1, RZ, 0xfc, !PT ;  /* 0x0000000112122812 */ /* 0x000fe200078efcff */
[----:B------:R-:W-:Y:S01]  /*7520*/  ULEA.HI UR6, UR6, UR5, URZ, 0x7 ;  /* 0x0000000506067291 */ /* 0x000fe2000f8f383f */
[----:B------:R-:W-:Y:S01]  /*7530*/  LOP3.LUT R2, R0, 0x70, RZ, 0xc0, !PT ;  /* 0x0000007000027812 */ /* 0x000fe200078ec0ff */
[----:B0-----:R-:W-:Y:S01]  /*7540*/  ULEA UR39, UR8, UR39, 0x18 ;  /* 0x0000002708277291 */ /* 0x001fe2000f8ec03f */
[----:B------:R-:W-:Y:S01]  /*7550*/  LOP3.LUT R18, R18, 0xffffffbf, RZ, 0xc0, !PT ;  /* 0xffffffbf12127812 */ /* 0x000fe200078ec0ff */
[----:B------:R-:W-:Y:S01]  /*7560*/  ULEA.HI.SX32 UR42, UR6, 0xffffffff, 0x19 ;  /* 0xffffffff062a7891 */ /* 0x000fe2000f8fca3f */
[----:B------:R-:W-:Y:S01]  /*7570*/  IMAD.MOV.U32 R25, RZ, RZ, 0x1 ;  /* 0x00000001ff197424 */ /* 0x000fe200078e00ff */
[----:B------:R-:W-:Y:S01]  /*7580*/  MOV R22, RZ ;  /* 0x000000ff00167202 */ /* 0x000fe20000000f00 */
[----:B------:R-:W-:Y:S01]  /*7590*/  IMAD.MOV.U32 R37, RZ, RZ, RZ ;  /* 0x000000ffff257224 */ /* 0x000fe200078e00ff */
[----:B------:R-:W-:Y:S01]  /*75a0*/  @P1 LOP3.LUT R18, R18, 0x40, RZ, 0xfc, !PT ;  /* 0x0000004012121812 */ /* 0x000fe200078efcff */
[----:B------:R-:W-:Y:S01]  /*75b0*/  USHF.L.U32 UR4, UR42, 0x7, URZ ;  /* 0x000000072a047899 */ /* 0x000fe2000800063f */
[----:B------:R-:W-:Y:S01]  /*75c0*/  ISETP.GE.AND P1, PT, R34, UR7, PT ;  /* 0x0000000722007c0c */ /* 0x000fe2000bf26270 */
[----:B------:R-:W-:Y:S01]  /*75d0*/  ULOP3.LUT UR41, UR36, 0x2, URZ, 0xfc, !UPT ;  /* 0x0000000224297892 */ /* 0x000fe2000f8efc3f */
[----:B------:R-:W-:Y:S01]  /*75e0*/  LOP3.LUT R18, R18, 0xfffffffb, RZ, 0xc0, !PT ;  /* 0xfffffffb12127812 */ /* 0x000fe200078ec0ff */
[----:B------:R-:W-:Y:S01]  /*75f0*/  ULEA.HI.SX32 UR40, UR6, 0xfffffffe, 0x19 ;  /* 0xfffffffe06287891 */ /* 0x000fe2000f8fca3f */
[----:B------:R-:W-:Y:S01]  /*7600*/  LEA R0, R28, UR39, 0x1 ;  /* 0x000000271c007c11 */ /* 0x000fe2000f8e08ff */
[----:B------:R-:W-:Y:S01]  /*7610*/  IMAD.U32 R30, RZ, RZ, UR4 ;  /* 0x00000004ff1e7e24 */ /* 0x000fe2000f8e00ff */
[----:B------:R-:W-:Y:S01]  /*7620*/  @P0 LOP3.LUT R18, R18, 0x4, RZ, 0xfc, !PT ;  /* 0x0000000412120812 */ /* 0x000fe200078efcff */
[----:B------:R-:W-:Y:S01]  /*7630*/  ULDC UR43, c[0x0][0xc] ;  /* 0x00000300002b7ab9 */ /* 0x000fe20000000800 */
[----:B------:R-:W-:-:S02]  /*7640*/  ISETP.GE.AND P0, PT, R34, UR7, PT ;  /* 0x0000000722007c0c */ /* 0x000fc4000bf06270 */
[----:B------:R-:W-:Y:S02]  /*7650*/  LOP3.LUT R18, R18, 0xfffffffd, RZ, 0xc0, !PT ;  /* 0xfffffffd12127812 */ /* 0x000fe400078ec0ff */
[C---:B------:R-:W-:Y:S02]  /*7660*/  LOP3.LUT R36, R35.reuse, UR4, R2, 0xfe, !PT ;  /* 0x0000000423247c12 */ /* 0x040fe4000f8efe02 */
[----:B------:R-:W-:Y:S02]  /*7670*/  @P1 LOP3.LUT R18, R18, 0x2, RZ, 0xfc, !PT ;  /* 0x0000000212121812 */ /* 0x000fe400078efcff */
[----:B------:R-:W-:Y:S02]  /*7680*/  IADD3 R30, -R35, UR37, -R30 ;  /* 0x00000025231e7c10 */ /* 0x000fe4000fffe91e */
[----:B------:R-:W-:-:S04]  /*7690*/  LOP3.LUT R18, R18, 0xfffffff7, RZ, 0xc0, !PT ;  /* 0xfffffff712127812 */ /* 0x000fc800078ec0ff */
[----:B------:R-:W-:Y:S02]  /*76a0*/  @P0 LOP3.LUT R18, R18, 0x8, RZ, 0xfc, !PT ;  /* 0x0000000812120812 */ /* 0x000fe400078efcff */
[----:B------:R-:W-:Y:S02]  /*76b0*/  ISETP.GE.AND P0, PT, R34, UR9, PT ;  /* 0x0000000922007c0c */ /* 0x000fe4000bf06270 */
[----:B------:R-:W-:-:S11]  /*76c0*/  LOP3.LUT R18, R18, 0xffffff7f, RZ, 0xc0, !PT ;  /* 0xffffff7f12127812 */ /* 0x000fd600078ec0ff */
[----:B------:R-:W-:-:S07]  /*76d0*/  @P0 LOP3.LUT R18, R18, 0x80, RZ, 0xfc, !PT ;  /* 0x0000008012120812 */ /* 0x000fce00078efcff */
.L_x_75:
[----:B------:R-:W0:Y:S01]  /*76e0*/  LDC R0, c[0x0][0xc38] ;  /* 0x00030e00ff007b82 */ /* 0x000e220000000800 */
[----:B------:R-:W-:Y:S01]  /*76f0*/  IMAD.MOV.U32 R24, RZ, RZ, R33 ;  /* 0x000000ffff187224 */ /* 0x000fe200078e0021 */
[----:B------:R-:W-:Y:S05]  /*7700*/  YIELD ;  /* 0x0000000000007946 */ /* 0x000fea0003800000 */
[----:B------:R-:W-:Y:S01]  /*7710*/  ULDC.64 UR4, c[0x0][0xa28] ;  /* 0x00028a0000047ab9 */ /* 0x000fe20000000a00 */
[----:B------:R-:W1:Y:S01]  /*7720*/  LDC R2, c[0x0][0xc44] ;  /* 0x00031100ff027b82 */ /* 0x000e620000000800 */
[----:B------:R-:W-:Y:S01]  /*7730*/  IMAD.MOV.U32 R32, RZ, RZ, RZ ;  /* 0x000000ffff207224 */ /* 0x000fe200078e00ff */
[----:B0-----:R-:W-:-:S13]  /*7740*/  ISETP.NE.AND P0, PT, R0, 0x1, PT ;  /* 0x000000010000780c */ /* 0x001fda0003f05270 */
[----:B------:R-:W0:Y:S08]  /*7750*/  @P0 LDC R0, c[0x0][0xc3c] ;  /* 0x00030f00ff000b82 */ /* 0x000e300000000800 */
[----:B------:R-:W2:Y:S01]  /*7760*/  @P0 LDC R3, c[0x0][0xc40] ;  /* 0x00031000ff030b82 */ /* 0x000ea20000000800 */
[----:B0-----:R-:W-:-:S05]  /*7770*/  @P0 IMAD.HI.U32 R0, R33, R0, RZ ;  /* 0x0000000021000227 */ /* 0x001fca00078e00ff */
[----:B--2---:R-:W-:Y:S02]  /*7780*/  @P0 SHF.R.U32.HI R24, RZ, R3, R0 ;  /* 0x00000003ff180219 */ /* 0x004fe40000011600 */
[----:B-1----:R-:W-:-:S03]  /*7790*/  ISETP.NE.AND P0, PT, R2, 0x1, PT ;  /* 0x000000010200780c */ /* 0x002fc60003f05270 */
[----:B------:R-:W-:-:S10]  /*77a0*/  IMAD.MOV.U32 R23, RZ, RZ, R24 ;  /* 0x000000ffff177224 */ /* 0x000fd400078e0018 */
[----:B------:R-:W0:Y:S02]  /*77b0*/  @P0 LDC.64 R2, c[0x0][0xc48] ;  /* 0x00031200ff020b82 */ /* 0x000e240000000a00 */
[----:B0-----:R-:W-:-:S05]  /*77c0*/  @P0 IMAD.HI.U32 R0, R24, R2, RZ ;  /* 0x0000000218000227 */ /* 0x001fca00078e00ff */
[----:B------:R-:W-:Y:S02]  /*77d0*/  @P0 SHF.R.U32.HI R23, RZ, R3, R0 ;  /* 0x00000003ff170219 */ /* 0x000fe40000011600 */
[----:B------:R-:W-:-:S04]  /*77e0*/  ISETP.NE.U32.AND P0, PT, RZ, UR4, PT ;  /* 0x00000004ff007c0c */ /* 0x000fc8000bf05070 */
[----:B------:R-:W-:-:S13]  /*77f0*/  ISETP.NE.AND.EX P0, PT, RZ, UR5, PT, P0 ;  /* 0x00000005ff007c0c */ /* 0x000fda000bf05300 */
[----:B------:R-:W0:Y:S01]  /*7800*/  @P0 LDC.64 R2, c[0x0][0xa28] ;  /* 0x00028a00ff020b82 */ /* 0x000e220000000a00 */
[----:B------:R-:W-:-:S04]  /*7810*/  UIADD3 UR4, UR39, 0x18400, URZ ;  /* 0x0001840027047890 */ /* 0x000fc8000fffe03f */
[----:B------:R-:W-:Y:S01]  /*7820*/  ULOP3.LUT UP0, URZ, UR4, 0x3ff, URZ, 0xc0, !UPT ;  /* 0x000003ff043f7892 */ /* 0x000fe2000f80c03f */
[----:B0-----:R-:W-:-:S05]  /*7830*/  @P0 IMAD.WIDE R2, R23, 0x4, R2 ;  /* 0x0000000417020825 */ /* 0x001fca00078e0202 */
[----:B------:R0:W5:Y:S01]  /*7840*/  @P0 LDG.E R32, desc[UR48][R2.64] ;  /* 0x0000003002200981 */ /* 0x000162000c1e1900 */
[----:B------:R-:W-:-:S13]  /*7850*/  PLOP3.LUT P0, PT, PT, PT, UP0, 0x80, 0x0 ;  /* 0x000000000000781c */ /* 0x000fda0003f0f008 */
[----:B0-----:R-:W-:Y:S05]  /*7860*/  @!P0 BRA `(.L_x_41) ;  /* 0x0000000000408947 */ /* 0x001fea0003800000 */
[----:B------:R-:W-:Y:S01]  /*7870*/  MOV R2, 0x0 ;  /* 0x0000000000027802 */ /* 0x000fe20000000f00 */
[----:B------:R-:W-:Y:S01]  /*7880*/  ULDC.64 UR4, c[0x4][0x80] ;  /* 0x0100200000047ab9 */ /* 0x000fe20000000a00 */
[----:B------:R-:W-:Y:S01]  /*7890*/  ULDC.64 UR6, c[0x4][0x88] ;  /* 0x0100220000067ab9 */ /* 0x000fe20000000a00 */
[----:B------:R-:W-:Y:S01]  /*78a0*/  MOV R4, UR4 ;  /* 0x0000000400047c02 */ /* 0x000fe20008000f00 */
[----:B------:R-:W-:Y:S01]  /*78b0*/  IMAD.U32 R5, RZ, RZ, UR5 ;  /* 0x00000005ff057e24 */ /* 0x000fe2000f8e00ff */
[----:B------:R-:W-:Y:S01]  /*78c0*/  ULDC.64 UR4, c[0x4][0x8] ;  /* 0x0100020000047ab9 */ /* 0x000fe20000000a00 */
[----:B------:R-:W0:Y:S01]  /*78d0*/  LDC.64 R2, c[0x4][R2] ;  /* 0x0100000002027b82 */ /* 0x000e220000000a00 */
[----:B------:R-:W-:Y:S01]  /*78e0*/  IMAD.U32 R6, RZ, RZ, UR6 ;  /* 0x00000006ff067e24 */ /* 0x000fe2000f8e00ff */
[----:B------:R-:W-:Y:S01]  /*78f0*/  MOV R8, 0x70 ;  /* 0x0000007000087802 */ /* 0x000fe20000000f00 */
[----:B------:R-:W-:Y:S02]  /*7900*/  IMAD.U32 R7, RZ, RZ, UR7 ;  /* 0x00000007ff077e24 */ /* 0x000fe4000f8e00ff */
[----:B------:R-:W-:-:S02]  /*7910*/  IMAD.U32 R10, RZ, RZ, UR4 ;  /* 0x00000004ff0a7e24 */ /* 0x000fc4000f8e00ff */
[----:B------:R-:W-:Y:S02]  /*7920*/  IMAD.U32 R11, RZ, RZ, UR5 ;  /* 0x00000005ff0b7e24 */ /* 0x000fe4000f8e00ff */
[----:B------:R-:W-:Y:S02]  /*7930*/  IMAD.MOV.U32 R12, RZ, RZ, 0x1 ;  /* 0x00000001ff0c7424 */ /* 0x000fe400078e00ff */
[----:B------:R-:W-:-:S07]  /*7940*/  IMAD.MOV.U32 R13, RZ, RZ, RZ ;  /* 0x000000ffff0d7224 */ /* 0x000fce00078e00ff */
[----:B------:R-:W-:-:S07]  /*7950*/  LEPC R20, `(.L_x_41) ;  /* 0x000000001014794e */ /* 0x000fce0000000000 */
[----:B0----5:R-:W-:Y:S05]  /*7960*/  CALL.ABS.NOINC R2 ;  /* 0x0000000002007343 */ /* 0x021fea0003c00000 */
.L_x_41:
[----:B------:R-:W-:-:S04]  /*7970*/  UIADD3 UR4, UR39, 0x400, URZ ;  /* 0x0000040027047890 */ /* 0x000fc8000fffe03f */
[----:B------:R-:W-:-:S06]  /*7980*/  ULOP3.LUT UP0, URZ, UR4, 0x3ff, URZ, 0xc0, !UPT ;  /* 0x000003ff043f7892 */ /* 0x000fcc000f80c03f */
[----:B------:R-:W-:-:S13]  /*7990*/  PLOP3.LUT P0, PT, PT, PT, UP0, 0x80, 0x0 ;  /* 0x000000000000781c */ /* 0x000fda0003f0f008 */
[----:B------:R-:W-:Y:S05]  /*79a0*/  @!P0 BRA `(.L_x_42) ;  /* 0x00000000007c8947 */ /* 0x000fea0003800000 */
[----:B------:R-:W-:Y:S01]  /*79b0*/  MOV R16, 0x0 ;  /* 0x0000000000107802 */ /* 0x000fe20000000f00 */
[----:B------:R-:W-:Y:S01]  /*79c0*/  ULDC.64 UR6, c[0x4][0x80] ;  /* 0x0100200000067ab9 */ /* 0x000fe20000000a00 */
[----:B------:R-:W-:Y:S01]  /*79d0*/  ULDC.64 UR8, c[0x4][0x88] ;  /* 0x0100220000087ab9 */ /* 0x000fe20000000a00 */
[----:B------:R-:W-:Y:S01]  /*79e0*/  ULDC.64 UR4, c[0x4][0x10] ;  /* 0x0100040000047ab9 */ /* 0x000fe20000000a00 */
[----:B------:R0:W1:Y:S01]  /*79f0*/  LDC.64 R2, c[0x4][R16] ;  /* 0x0100000010027b82 */ /* 0x0000620000000a00 */
[----:B------:R-:W-:Y:S01]  /*7a00*/  IMAD.U32 R4, RZ, RZ, UR6 ;  /* 0x00000006ff047e24 */ /* 0x000fe2000f8e00ff */
[----:B------:R-:W-:Y:S01]  /*7a10*/  MOV R7, UR9 ;  /* 0x0000000900077c02 */ /* 0x000fe20008000f00 */
[----:B------:R-:W-:Y:S02]  /*7a20*/  IMAD.U32 R5, RZ, RZ, UR7 ;  /* 0x00000007ff057e24 */ /* 0x000fe4000f8e00ff */
[----:B------:R-:W-:Y:S02]  /*7a30*/  IMAD.U32 R6, RZ, RZ, UR8 ;  /* 0x00000008ff067e24 */ /* 0x000fe4000f8e00ff */
[----:B------:R-:W-:-:S02]  /*7a40*/  IMAD.U32 R10, RZ, RZ, UR4 ;  /* 0x00000004ff0a7e24 */ /* 0x000fc4000f8e00ff */
[----:B------:R-:W-:Y:S02]  /*7a50*/  IMAD.U32 R11, RZ, RZ, UR5 ;  /* 0x00000005ff0b7e24 */ /* 0x000fe4000f8e00ff */
[----:B------:R-:W-:Y:S02]  /*7a60*/  IMAD.MOV.U32 R8, RZ, RZ, 0x70 ;  /* 0x00000070ff087424 */ /* 0x000fe400078e00ff */
[----:B------:R-:W-:Y:S02]  /*7a70*/  IMAD.MOV.U32 R12, RZ, RZ, 0x1 ;  /* 0x00000001ff0c7424 */ /* 0x000fe400078e00ff */
[----:B0-----:R-:W-:-:S07]  /*7a80*/  IMAD.MOV.U32 R13, RZ, RZ, RZ ;  /* 0x000000ffff0d7224 */ /* 0x001fce00078e00ff */
[----:B------:R-:W-:-:S07]  /*7a90*/  LEPC R20, `(.L_x_43) ;  /* 0x000000001014794e */ /* 0x000fce0000000000 */
[----:B-1---5:R-:W-:Y:S05]  /*7aa0*/  CALL.ABS.NOINC R2 ;  /* 0x0000000002007343 */ /* 0x022fea0003c00000 */
.L_x_43:
[----:B------:R0:W1:Y:S01]  /*7ab0*/  LDC.64 R2, c[0x4][R16] ;  /* 0x0100000010027b82 */ /* 0x0000620000000a00 */
[----:B------:R-:W-:Y:S01]  /*7ac0*/  ULDC.64 UR4, c[0x4][0x80] ;  /* 0x0100200000047ab9 */ /* 0x000fe20000000a00 */
[----:B------:R-:W-:Y:S01]  /*7ad0*/  ULDC.64 UR6, c[0x4][0x88] ;  /* 0x0100220000067ab9 */ /* 0x000fe20000000a00 */
[----:B------:R-:W-:Y:S01]  /*7ae0*/  MOV R4, UR4 ;  /* 0x0000000400047c02 */ /* 0x000fe20008000f00 */
[----:B------:R-:W-:Y:S01]  /*7af0*/  IMAD.U32 R5, RZ, RZ, UR5 ;  /* 0x00000005ff057e24 */ /* 0x000fe2000f8e00ff */
[----:B------:R-:W-:Y:S01]  /*7b00*/  ULDC.64 UR4, c[0x4][0x18] ;  /* 0x0100060000047ab9 */ /* 0x000fe20000000a00 */
[----:B------:R-:W-:Y:S01]  /*7b10*/  IMAD.U32 R6, RZ, RZ, UR6 ;  /* 0x00000006ff067e24 */ /* 0x000fe2000f8e00ff */
[----:B------:R-:W-:Y:S01]  /*7b20*/  MOV R8, 0x70 ;  /* 0x0000007000087802 */ /* 0x000fe20000000f00 */
[----:B------:R-:W-:Y:S02]  /*7b30*/  IMAD.U32 R7, RZ, RZ, UR7 ;  /* 0x00000007ff077e24 */ /* 0x000fe4000f8e00ff */
[----:B------:R-:W-:-:S02]  /*7b40*/  IMAD.U32 R10, RZ, RZ, UR4 ;  /* 0x00000004ff0a7e24 */ /* 0x000fc4000f8e00ff */
[----:B------:R-:W-:Y:S02]  /*7b50*/  IMAD.U32 R11, RZ, RZ, UR5 ;  /* 0x00000005ff0b7e24 */ /* 0x000fe4000f8e00ff */
[----:B------:R-:W-:Y:S02]  /*7b60*/  IMAD.MOV.U32 R12, RZ, RZ, 0x1 ;  /* 0x00000001ff0c7424 */ /* 0x000fe400078e00ff */
[----:B0-----:R-:W-:-:S07]  /*7b70*/  IMAD.MOV.U32 R13, RZ, RZ, RZ ;  /* 0x000000ffff0d7224 */ /* 0x001fce00078e00ff */
[----:B------:R-:W-:-:S07]  /*7b80*/  LEPC R20, `(.L_x_42) ;  /* 0x000000001014794e */ /* 0x000fce0000000000 */
[----:B-1----:R-:W-:Y:S05]  /*7b90*/  CALL.ABS.NOINC R2 ;  /* 0x0000000002007343 */ /* 0x002fea0003c00000 */
.L_x_42:
[----:B------:R-:W-:Y:S01]  /*7ba0*/  ULDC.64 UR4, c[0x0][0x9f8] ;  /* 0x00027e0000047ab9 */ /* 0x000fe20000000a00 */
[--C-:B------:R-:W-:Y:S01]  /*7bb0*/  IMAD.MOV.U32 R29, RZ, RZ, R23.reuse ;  /* 0x000000ffff1d7224 */ /* 0x100fe200078e0017 */
[----:B------:R-:W-:Y:S01]  /*7bc0*/  ISETP.NE.U32.AND P0, PT, RZ, UR4, PT ;  /* 0x00000004ff007c0c */ /* 0x000fe2000bf05070 */
[----:B------:R-:W0:Y:S01]  /*7bd0*/  LDC R8, c[0x0][0x430] ;  /* 0x00010c00ff087b82 */ /* 0x000e220000000800 */
[----:B-----5:R-:W-:Y:S01]  /*7be0*/  IMAD.IADD R0, R36, 0x1, R32 ;  /* 0x0000000124007824 */ /* 0x020fe200078e0220 */
[----:B------:R-:W-:Y:S01]  /*7bf0*/  LOP3.LUT R18, R18, 0xffffffdf, RZ, 0xc0, !PT ;  /* 0xffffffdf12127812 */ /* 0x000fe200078ec0ff */
[----:B------:R-:W-:Y:S01]  /*7c00*/  IMAD.MOV R19, RZ, RZ, -R23 ;  /* 0x000000ffff137224 */ /* 0x000fe200078e0a17 */
[----:B------:R-:W-:Y:S01]  /*7c10*/  ISETP.NE.AND.EX P0, PT, RZ, UR5, PT, P0 ;  /* 0x00000005ff007c0c */ /* 0x000fe2000bf05300 */
[----:B------:R-:W-:-:S12]  /*7c20*/  ULDC UR4, c[0x0][0xc44] ;  /* 0x0003110000047ab9 */ /* 0x000fd80000000800 */
[----:B------:R-:W1:Y:S02]  /*7c30*/  @P0 LDC.64 R2, c[0x0][0x9f8] ;  /* 0x00027e00ff020b82 */ /* 0x000e640000000a00 */
[----:B-1----:R-:W-:-:S05]  /*7c40*/  @P0 IMAD.WIDE R2, R23, 0x4, R2 ;  /* 0x0000000417020825 */ /* 0x002fca00078e0202 */
[----:B------:R1:W2:Y:S01]  /*7c50*/  @P0 LDG.E R29, desc[UR48][R2.64] ;  /* 0x00000030021d0981 */ /* 0x0002a2000c1e1900 */
[----:B0-----:R-:W-:Y:S01]  /*7c60*/  ISETP.NE.AND P1, PT, R8, 0x1, PT ;  /* 0x000000010800780c */ /* 0x001fe20003f25270 */
[----:B------:R-:W-:Y:S01]  /*7c70*/  IMAD.MOV.U32 R9, RZ, RZ, R0 ;  /* 0x000000ffff097224 */ /* 0x000fe200078e0000 */
[----:B------:R-:W-:-:S11]  /*7c80*/  ISETP.GE.AND P0, PT, R36, UR37, PT ;  /* 0x0000002524007c0c */ /* 0x000fd6000bf06270 */
[----:B------:R-:W0:Y:S01]  /*7c90*/  @P1 LDC R5, c[0x0][0x434] ;  /* 0x00010d00ff051b82 */ /* 0x000e220000000800 */
[----:B------:R-:W-:-:S07]  /*7ca0*/  @P1 LOP3.LUT R18, R18, 0x20, RZ, 0xfc, !PT ;  /* 0x0000002012121812 */ /* 0x000fce00078efcff */
[----:B------:R-:W3:Y:S08]  /*7cb0*/  @P1 LDC R11, c[0x0][0x438] ;  /* 0x00010e00ff0b1b82 */ /* 0x000ef00000000800 */
[----:B------:R-:W4:Y:S01]  /*7cc0*/  @!P0 LDC.64 R6, c[0x0][0x428] ;  /* 0x00010a00ff068b82 */ /* 0x000f220000000a00 */
[----:B0-----:R-:W-:-:S05]  /*7cd0*/  @P1 IMAD.HI.U32 R4, R0, R5, RZ ;  /* 0x0000000500041227 */ /* 0x001fca00078e00ff */
[----:B---3--:R-:W-:Y:S02]  /*7ce0*/  @P1 SHF.R.U32.HI R9, RZ, R11, R4 ;  /* 0x0000000bff091219 */ /* 0x008fe40000011604 */
[----:B------:R-:W0:Y:S02]  /*7cf0*/  @!P0 LDC.64 R4, c[0x0][0x418] ;  /* 0x00010600ff048b82 */ /* 0x000e240000000a00 */
[----:B-1----:R-:W-:Y:S01]  /*7d00*/  @!P0 SHF.R.S32.HI R3, RZ, 0x1f, R9 ;  /* 0x0000001fff038819 */ /* 0x002fe20000011409 */
[----:B------:R-:W-:Y:S01]  /*7d10*/  UMOV UR5, 0xffffffff ;  /* 0xffffffff00057882 */ /* 0x000fe20000000000 */
[----:B------:R-:W-:Y:S01]  /*7d20*/  IMAD R19, R19, UR4, R24 ;  /* 0x0000000413137c24 */ /* 0x000fe2000f8e0218 */
[----:B--2---:R-:W-:-:S05]  /*7d30*/  SHF.R.S32.HI R31, RZ, 0x1f, R29 ;  /* 0x0000001fff1f7819 */ /* 0x004fca000001141d */
[----:B----4-:R-:W-:-:S04]  /*7d40*/  @!P0 IMAD R2, R31, R6, RZ ;  /* 0x000000061f028224 */ /* 0x010fc800078e02ff */
[----:B------:R-:W-:Y:S01]  /*7d50*/  @!P0 IMAD R7, R29, R7, R2 ;  /* 0x000000071d078224 */ /* 0x000fe200078e0202 */
[----:B------:R-:W-:-:S05]  /*7d60*/  @!P0 MOV R2, R9 ;  /* 0x0000000900028202 */ /* 0x000fca0000000f00 */
[----:B------:R-:W-:-:S04]  /*7d70*/  @!P0 IMAD.WIDE.U32 R2, R29, R6, R2 ;  /* 0x000000061d028225 */ /* 0x000fc800078e0002 */
[----:B------:R-:W-:Y:S01]  /*7d80*/  @!P0 IMAD.IADD R3, R3, 0x1, R7 ;  /* 0x0000000103038824 */ /* 0x000fe200078e0207 */
[----:B0-----:R-:W-:Y:S01]  /*7d90*/  @!P0 LEA R4, P1, R2, R4, 0x2 ;  /* 0x0000000402048211 */ /* 0x001fe200078210ff */
[----:B------:R-:W-:-:S03]  /*7da0*/  IMAD.MOV.U32 R6, RZ, RZ, RZ ;  /* 0x000000ffff067224 */ /* 0x000fc600078e00ff */
[----:B------:R-:W-:Y:S01]  /*7db0*/  @!P0 LEA.HI.X R5, R2, R5, R3, 0x2, P1 ;  /* 0x0000000502058211 */ /* 0x000fe200008f1403 */
[----:B------:R-:W-:Y:S02]  /*7dc0*/  IMAD.MOV R3, RZ, RZ, -R9 ;  /* 0x000000ffff037224 */ /* 0x000fe400078e0a09 */
[----:B------:R-:W-:Y:S02]  /*7dd0*/  IMAD.U32 R2, RZ, RZ, UR41 ;  /* 0x00000029ff027e24 */ /* 0x000fe4000f8e00ff */
[----:B------:R0:W5:Y:S02]  /*7de0*/  @!P0 LDG.E R6, desc[UR48][R4.64] ;  /* 0x0000003004068981 */ /* 0x000164000c1e1900 */
[----:B0-----:R-:W-:Y:S01]  /*7df0*/  IMAD R4, R8, R3, R0 ;  /* 0x0000000308047224 */ /* 0x001fe200078e0200 */
[----:B------:R-:W-:Y:S06]  /*7e00*/  BRA.DIV UR5, `(.L_x_44) ;  /* 0x0000003205087947 */ /* 0x000fec000b800000 */
.L_x_92:
[----:B------:R-:W-:Y:S02]  /*7e10*/  ISETP.NE.AND P0, PT, R2, 0x3, PT ;  /* 0x000000030200780c */ /* 0x000fe40003f05270 */
[----:B------:R-:W-:Y:S02]  /*7e20*/  LOP3.LUT R18, R18, 0xffffffef, RZ, 0xc0, !PT ;  /* 0xffffffef12127812 */ /* 0x000fe400078ec0ff */
[----:B------:R-:W-:-:S09]  /*7e30*/  SHF.R.S32.HI R27, RZ, 0x1f, R19 ;  /* 0x0000001fff1b7819 */ /* 0x000fd20000011413 */
[----:B------:R-:W-:Y:S01]  /*7e40*/  @P0 LOP3.LUT R18, R18, 0x10, RZ, 0xfc, !PT ;  /* 0x0000001012120812 */ /* 0x000fe200078efcff */
[----:B------:R-:W-:Y:S06]  /*7e50*/  @!P0 BRA `(.L_x_45) ;  /* 0x0000000000048947 */ /* 0x000fec0003800000 */
[----:B------:R-:W-:Y:S01]  /*7e60*/  BPT.TRAP 0x1 ;  /* 0x000000040000795c */ /* 0x000fe20000300000 */
.L_x_45:
[----:B------:R-:W-:Y:S01]  /*7e70*/  SHF.R.S32.HI R7, RZ, 0x1f, R4 ;  /* 0x0000001fff077819 */ /* 0x000fe20000011404 */
[----:B------:R-:W-:Y:S01]  /*7e80*/  ULDC.64 UR4, c[0x0][0x328] ;  /* 0x0000ca0000047ab9 */ /* 0x000fe20000000a00 */
[----:B------:R-:W-:Y:S03]  /*7e90*/  BSSY B0, `(.L_x_46) ;  /* 0x0000017000007945 */ /* 0x000fe60003800000 */
[----:B------:R-:W-:-:S04]  /*7ea0*/  IMAD R3, R7, UR4, RZ ;  /* 0x0000000407037c24 */ /* 0x000fc8000f8e02ff */
[C---:B------:R-:W-:Y:S02]  /*7eb0*/  IMAD R5, R4.reuse, UR5, R3 ;  /* 0x0000000504057c24 */ /* 0x040fe4000f8e0203 */
[----:B------:R-:W-:Y:S01]  /*7ec0*/  IMAD.WIDE.U32 R2, R4, UR4, RZ ;  /* 0x0000000404027c25 */ /* 0x000fe2000f8e00ff */
[----:B------:R-:W-:-:S04]  /*7ed0*/  ULDC.64 UR4, c[0x0][0x338] ;  /* 0x0000ce0000047ab9 */ /* 0x000fc80000000a00 */
[----:B------:R-:W-:Y:S02]  /*7ee0*/  IADD3 R3, R3, R5, RZ ;  /* 0x0000000503037210 */ /* 0x000fe40007ffe0ff */
[----:B-----5:R-:W-:Y:S01]  /*7ef0*/  SHF.R.S32.HI R5, RZ, 0x1f, R6 ;  /* 0x0000001fff057819 */ /* 0x020fe20000011406 */
[----:B------:R-:W-:-:S04]  /*7f00*/  IMAD.WIDE.U32 R2, R6, UR4, R2 ;  /* 0x0000000406027c25 */ /* 0x000fc8000f8e0002 */
[----:B------:R-:W-:-:S04]  /*7f10*/  IMAD R9, R5, UR4, RZ ;  /* 0x0000000405097c24 */ /* 0x000fc8000f8e02ff */
[----:B------:R-:W-:Y:S01]  /*7f20*/  IMAD R9, R6, UR5, R9 ;  /* 0x0000000506097c24 */ /* 0x000fe2000f8e0209 */
[----:B------:R-:W-:Y:S02]  /*7f30*/  ULDC.64 UR4, c[0x0][0x330] ;  /* 0x0000cc0000047ab9 */ /* 0x000fe40000000a00 */
[----:B------:R-:W-:Y:S02]  /*7f40*/  IMAD R0, R27, UR4, RZ ;  /* 0x000000041b007c24 */ /* 0x000fe4000f8e02ff */
[----:B------:R-:W-:Y:S02]  /*7f50*/  IMAD.IADD R3, R3, 0x1, R9 ;  /* 0x0000000103037824 */ /* 0x000fe400078e0209 */
[C---:B------:R-:W-:Y:S01]  /*7f60*/  IMAD R17, R19.reuse, UR5, R0 ;  /* 0x0000000513117c24 */ /* 0x040fe2000f8e0200 */
[----:B------:R-:W-:Y:S01]  /*7f70*/  LEA R0, R22, UR39, 0x3 ;  /* 0x0000002716007c11 */ /* 0x000fe2000f8e18ff */
[----:B------:R-:W-:Y:S01]  /*7f80*/  IMAD.WIDE.U32 R2, R19, UR4, R2 ;  /* 0x0000000413027c25 */ /* 0x000fe2000f8e0002 */
[----:B------:R-:W-:-:S03]  /*7f90*/  ULDC.64 UR4, c[0x0][0x318] ;  /* 0x0000c60000047ab9 */ /* 0x000fc60000000a00 */
[----:B------:R-:W-:Y:S01]  /*7fa0*/  IMAD.IADD R17, R3, 0x1, R17 ;  /* 0x0000000103117824 */ /* 0x000fe200078e0211 */
[C---:B------:R-:W-:Y:S02]  /*7fb0*/  LEA R16, P0, R2.reuse, UR4, 0x1 ;  /* 0x0000000402107c11 */ /* 0x040fe4000f8008ff */
[----:B------:R-:W-:Y:S02]  /*7fc0*/  SHF.L.U32 R3, R25, 0x1f, RZ ;  /* 0x0000001f19037819 */ /* 0x000fe400000006ff */
[----:B------:R-:W-:-:S08]  /*7fd0*/  LEA.HI.X R17, R2, UR5, R17, 0x1, P0 ;  /* 0x0000000502117c11 */ /* 0x000fd000080f0c11 */
[----:B------:R-:W0:Y:S02]  /*7fe0*/  SYNCS.PHASECHK.TRANS64.TRYWAIT P0, [R0+URZ+0x28840], R3 ;  /* 0x02884003000075a7 */ /* 0x000e24000800017f */
[----:B0-----:R-:W-:Y:S05]  /*7ff0*/  @!P0 BRA `(.L_x_47) ;  /* 0x0000002c00c08947 */ /* 0x001fea0003800000 */
.L_x_93:
[----:B------:R-:W-:Y:S05]  /*8000*/  BSYNC B0 ;  /* 0x0000000000007941 */ /* 0x000fea0003800000 */
.L_x_46:
[----:B------:R-:W-:Y:S01]  /*8010*/  ULDC.64 UR4, c[0x0][0x300] ;  /* 0x0000c00000047ab9 */ /* 0x000fe20000000a00 */
[C---:B------:R-:W-:Y:S01]  /*8020*/  LOP3.LUT P3, RZ, R18.reuse, 0x2, RZ, 0xc0, !PT ;  /* 0x0000000212ff7812 */ /* 0x040fe2000786c0ff */
[----:B------:R-:W-:Y:S01]  /*8030*/  IMAD R7, R7, UR4, RZ ;  /* 0x0000000407077c24 */ /* 0x000fe2000f8e02ff */
[----:B------:R-:W-:Y:S01]  /*8040*/  LOP3.LUT P2, RZ, R18, 0x1, RZ, 0xc0, !PT ;  /* 0x0000000112ff7812 */ /* 0x000fe2000784c0ff */
[----:B0-----:R-:W-:-:S04]  /*8050*/  IMAD.WIDE.U32 R2, R4, UR4, RZ ;  /* 0x0000000404027c25 */ /* 0x001fc8000f8e00ff */
[----:B------:R-:W-:Y:S01]  /*8060*/  IMAD R7, R4, UR5, R7 ;  /* 0x0000000504077c24 */ /* 0x000fe2000f8e0207 */
[----:B------:R-:W-:Y:S02]  /*8070*/  ULDC.64 UR4, c[0x0][0x310] ;  /* 0x0000c40000047ab9 */ /* 0x000fe40000000a00 */
[----:B------:R-:W-:Y:S02]  /*8080*/  IMAD R5, R5, UR4, RZ ;  /* 0x0000000405057c24 */ /* 0x000fe4000f8e02ff */
[----:B------:R-:W-:Y:S02]  /*8090*/  IMAD.IADD R3, R3, 0x1, R7 ;  /* 0x0000000103037824 */ /* 0x000fe400078e0207 */
[C---:B------:R-:W-:Y:S02]  /*80a0*/  IMAD R5, R6.reuse, UR5, R5 ;  /* 0x0000000506057c24 */ /* 0x040fe4000f8e0205 */
[----:B------:R-:W-:Y:S01]  /*80b0*/  IMAD.WIDE.U32 R2, R6, UR4, R2 ;  /* 0x0000000406027c25 */ /* 0x000fe2000f8e0002 */
[----:B------:R-:W-:-:S03]  /*80c0*/  ULDC.64 UR4, c[0x0][0x308] ;  /* 0x0000c20000047ab9 */ /* 0x000fc60000000a00 */
[----:B------:R-:W-:Y:S02]  /*80d0*/  IMAD.IADD R3, R3, 0x1, R5 ;  /* 0x0000000103037824 */ /* 0x000fe400078e0205 */
[----:B------:R-:W-:Y:S02]  /*80e0*/  IMAD R4, R27, UR4, RZ ;  /* 0x000000041b047c24 */ /* 0x000fe4000f8e02ff */
[----:B------:R-:W-:-:S04]  /*80f0*/  IMAD.WIDE.U32 R2, R19, UR4, R2 ;  /* 0x0000000413027c25 */ /* 0x000fc8000f8e0002 */
[----:B------:R-:W-:Y:S01]  /*8100*/  IMAD R5, R19, UR5, R4 ;  /* 0x0000000513057c24 */ /* 0x000fe2000f8e0204 */
[----:B------:R-:W-:Y:S02]  /*8110*/  ULDC.64 UR4, c[0x0][0x2e8] ;  /* 0x0000ba0000047ab9 */ /* 0x000fe40000000a00 */
[----:B------:R-:W-:Y:S01]  /*8120*/  LEA R4, P0, R2, UR4, 0x1 ;  /* 0x0000000402047c11 */ /* 0x000fe2000f8008ff */
[----:B------:R-:W-:Y:S01]  /*8130*/  IMAD.IADD R3, R3, 0x1, R5 ;  /* 0x0000000103037824 */ /* 0x000fe200078e0205 */
[----:B------:R-:W-:Y:S01]  /*8140*/  UMOV UR4, 0xffffffff ;  /* 0xffffffff00047882 */ /* 0x000fe20000000000 */
[----:B------:R-:W-:-:S03]  /*8150*/  LEA R5, R22, R28, 0xe ;  /* 0x0000001c16057211 */ /* 0x000fc600078e70ff */
[----:B------:R-:W-:Y:S01]  /*8160*/  LEA.HI.X R6, R2, UR5, R3, 0x1, P0 ;  /* 0x0000000502067c11 */ /* 0x000fe200080f0c03 */
[----:B------:R-:W-:Y:S06]  /*8170*/  BRA.DIV UR4, `(.L_x_48) ;  /* 0x0000002e04747947 */ /* 0x000fec000b800000 */
[----:B------:R-:W0:Y:S01]  /*8180*/  SHFL.IDX PT, R14, R4, RZ, 0x181f ;  /* 0x00181fff040e7589 */ /* 0x000e2200000e0000 */
[----:B------:R-:W-:-:S03]  /*8190*/  ISETP.GE.AND P0, PT, R30, 0x1, PT ;  /* 0x000000011e00780c */ /* 0x000fc60003f06270 */
[----:B------:R-:W1:Y:S04]  /*81a0*/  SHFL.IDX PT, R2, R6, RZ, 0x181f ;  /* 0x00181fff06027589 */ /* 0x000e6800000e0000 */
[----:B------:R-:W-:Y:S06]  /*81b0*/  SHFL.IDX PT, R8, R6, 0x1, 0x181f ;  /* 0x00381f0006087f89 */ /* 0x000fec00000e0000 */
[----:B------:R-:W-:-:S02]  /*81c0*/  @P0 LEA R7, R5, UR39, 0x1 ;  /* 0x0000002705070c11 */ /* 0x000fc4000f8e08ff */
[----:B0-----:R-:W-:-:S05]  /*81d0*/  @P0 LEA R14, P1, R34, R14, 0x1 ;  /* 0x0000000e220e0211 */ /* 0x001fca00078208ff */
[----:B-1----:R-:W-:Y:S02]  /*81e0*/  @P0 IMAD.X R3, RZ, RZ, R2, P1 ;  /* 0x000000ffff030224 */ /* 0x002fe400008e0602 */
[----:B------:R-:W-:Y:S02]  /*81f0*/  @P0 IMAD.MOV.U32 R2, RZ, RZ, R14 ;  /* 0x000000ffff020224 */ /* 0x000fe400078e000e */
[----:B------:R-:W0:Y:S04]  /*8200*/  SHFL.IDX PT, R14, R4, 0x1, 0x181f ;  /* 0x00381f00040e7f89 */ /* 0x000e2800000e0000 */
[----:B------:R-:W-:Y:S04]  /*8210*/  @P0 LDGSTS.E.BYPASS.LTC128B.128 [R7+0x18400], desc[UR48][R2.64], !P3 ;  /* 0x1840000002070fae */ /* 0x000fe8000d901d70 */
[----:B------:R1:W-:Y:S01]  /*8220*/  @P0 LDGSTS.E.BYPASS.LTC128B.128 [R7+0x1c400], desc[UR48][R2.64+0x80], !P2 ;  /* 0x1c40008002070fae */ /* 0x0003e2000d101d70 */
[----:B------:R-:W-:-:S03]  /*8230*/  ISETP.GE.AND P0, PT, R30, 0x11, PT ;  /* 0x000000111e00780c */ /* 0x000fc60003f06270 */
[----:B-1----:R-:W-:Y:S10]  /*8240*/  SHFL.IDX PT, R7, R6, 0x2, 0x181f ;  /* 0x00581f0006077f89 */ /* 0x002ff400000e0000 */
[----:B------:R-:W-:-:S02]  /*8250*/  @P0 LEA R21, R5, UR39, 0x1 ;  /* 0x0000002705150c11 */ /* 0x000fc4000f8e08ff */
[----:B0-----:R-:W-:-:S05]  /*8260*/  @P0 LEA R14, P1, R34, R14, 0x1 ;  /* 0x0000000e220e0211 */ /* 0x001fca00078208ff */
[----:B------:R-:W-:Y:S02]  /*8270*/  @P0 IMAD.MOV.U32 R2, RZ, RZ, R14 ;  /* 0x000000ffff020224 */ /* 0x000fe400078e000e */
[----:B------:R-:W-:Y:S01]  /*8280*/  @P0 IMAD.X R9, RZ, RZ, R8, P1 ;  /* 0x000000ffff090224 */ /* 0x000fe200008e0608 */
[----:B------:R-:W0:Y:S03]  /*8290*/  SHFL.IDX PT, R14, R4, 0x2, 0x181f ;  /* 0x00581f00040e7f89 */ /* 0x000e2600000e0000 */
[----:B------:R-:W-:-:S05]  /*82a0*/  @P0 IMAD.MOV.U32 R3, RZ, RZ, R9 ;  /* 0x000000ffff030224 */ /* 0x000fca00078e0009 */
[----:B------:R-:W-:Y:S04]  /*82b0*/  @P0 LDGSTS.E.BYPASS.LTC128B.128 [R21+0x18c00], desc[UR48][R2.64], !P3 ;  /* 0x18c0000002150fae */ /* 0x000fe8000d901d70 */
[----:B------:R1:W-:Y:S01]  /*82c0*/  @P0 LDGSTS.E.BYPASS.LTC128B.128 [R21+0x1cc00], desc[UR48][R2.64+0x80], !P2 ;  /* 0x1cc0008002150fae */ /* 0x0003e2000d101d70 */
[----:B------:R-:W-:-:S13]  /*82d0*/  ISETP.GE.AND P0, PT, R30, 0x21, PT ;  /* 0x000000211e00780c */ /* 0x000fda0003f06270 */
[----:B0-----:R-:W-:Y:S02]  /*82e0*/  @P0 LEA R14, P1, R34, R14, 0x1 ;  /* 0x0000000e220e0211 */ /* 0x001fe400078208ff */
[----:B------:R-:W-:Y:S02]  /*82f0*/  @P0 LEA R9, R5, UR39, 0x1 ;  /* 0x0000002705090c11 */ /* 0x000fe4000f8e08ff */
[----:B------:R-:W-:Y:S01]  /*8300*/  @P0 IADD3.X R7, RZ, R7, RZ, P1, !PT ;  /* 0x00000007ff070210 */ /* 0x000fe20000ffe4ff */
[----:B-1----:R-:W-:Y:S02]  /*8310*/  @P0 IMAD.MOV.U32 R2, RZ, RZ, R14 ;  /* 0x000000ffff020224 */ /* 0x002fe400078e000e */
[----:B------:R-:W0:Y:S02]  /*8320*/  SHFL.IDX PT, R14, R4, 0x3, 0x181f ;  /* 0x00781f00040e7f89 */ /* 0x000e2400000e0000 */
[----:B------:R-:W-:Y:S02]  /*8330*/  @P0 IMAD.MOV.U32 R3, RZ, RZ, R7 ;  /* 0x000000ffff030224 */ /* 0x000fe400078e0007 */
[----:B------:R-:W1:Y:S04]  /*8340*/  SHFL.IDX PT, R7, R6, 0x3, 0x181f ;  /* 0x00781f0006077f89 */ /* 0x000e6800000e0000 */
[----:B------:R-:W-:Y:S04]  /*8350*/  @P0 LDGSTS.E.BYPASS.LTC128B.128 [R9+0x19400], desc[UR48][R2.64], !P3 ;  /* 0x1940000002090fae */ /* 0x000fe8000d901d70 */
[----:B------:R2:W-:Y:S01]  /*8360*/  @P0 LDGSTS.E.BYPASS.LTC128B.128 [R9+0x1d400], desc[UR48][R2.64+0x80], !P2 ;  /* 0x1d40008002090fae */ /* 0x0005e2000d101d70 */
[----:B------:R-:W-:-:S13]  /*8370*/  ISETP.GE.AND P0, PT, R30, 0x31, PT ;  /* 0x000000311e00780c */ /* 0x000fda0003f06270 */
[----:B0-----:R-:W-:Y:S02]  /*8380*/  @P0 LEA R14, P1, R34, R14, 0x1 ;  /* 0x0000000e220e0211 */ /* 0x001fe400078208ff */
[----:B------:R-:W-:-:S03]  /*8390*/  @P0 LEA R21, R5, UR39, 0x1 ;  /* 0x0000002705150c11 */ /* 0x000fc6000f8e08ff */
[----:B-1----:R-:W-:Y:S02]  /*83a0*/  @P0 IMAD.X R7, RZ, RZ, R7, P1 ;  /* 0x000000ffff070224 */ /* 0x002fe400008e0607 */
[----:B--2---:R-:W-:Y:S02]  /*83b0*/  @P0 IMAD.MOV.U32 R2, RZ, RZ, R14 ;  /* 0x000000ffff020224 */ /* 0x004fe400078e000e */
[----:B------:R-:W0:Y:S01]  /*83c0*/  SHFL.IDX PT, R14, R4, 0x4, 0x181f ;  /* 0x00981f00040e7f89 */ /* 0x000e2200000e0000 */
[----:B------:R-:W-:-:S03]  /*83d0*/  @P0 IMAD.MOV.U32 R3, RZ, RZ, R7 ;  /* 0x000000ffff030224 */ /* 0x000fc600078e0007 */
[----:B------:R-:W1:Y:S04]  /*83e0*/  SHFL.IDX PT, R7, R6, 0x4, 0x181f ;  /* 0x00981f0006077f89 */ /* 0x000e6800000e0000 */
[----:B------:R-:W-:Y:S04]  /*83f0*/  @P0 LDGSTS.E.BYPASS.LTC128B.128 [R21+0x19c00], desc[UR48][R2.64], !P3 ;  /* 0x19c0000002150fae */ /* 0x000fe8000d901d70 */
[----:B------:R2:W-:Y:S01]  /*8400*/  @P0 LDGSTS.E.BYPASS.LTC128B.128 [R21+0x1dc00], desc[UR48][R2.64+0x80], !P2 ;  /* 0x1dc0008002150fae */ /* 0x0005e2000d101d70 */
[----:B------:R-:W-:-:S13]  /*8410*/  ISETP.GE.AND P0, PT, R30, 0x41, PT ;  /* 0x000000411e00780c */ /* 0x000fda0003f06270 */
[----:B0-----:R-:W-:Y:S02]  /*8420*/  @P0 LEA R14, P1, R34, R14, 0x1 ;  /* 0x0000000e220e0211 */ /* 0x001fe400078208ff */
[----:B------:R-:W-:Y:S02]  /*8430*/  @P0 LEA R9, R5, UR39, 0x1 ;  /* 0x0000002705090c11 */ /* 0x000fe4000f8e08ff */
[----:B-1----:R-:W-:Y:S01]  /*8440*/  @P0 IADD3.X R7, RZ, R7, RZ, P1, !PT ;  /* 0x00000007ff070210 */ /* 0x002fe20000ffe4ff */
[----:B--2---:R-:W-:Y:S02]  /*8450*/  @P0 IMAD.MOV.U32 R2, RZ, RZ, R14 ;  /* 0x000000ffff020224 */ /* 0x004fe400078e000e */
        /* <DEDUP_REMOVED lines=20> */
[----:B------:R0:W1:Y:S02]  /*85a0*/  SHFL.IDX PT, R14, R4, 0x7, 0x181f ;  /* 0x00f81f00040e7f89 */ /* 0x00006400000e0000 */
[----:B------:R-:W-:Y:S02]  /*85b0*/  @P0 IMAD.MOV.U32 R3, RZ, RZ, R7 ;  /* 0x000000ffff030224 */ /* 0x000fe400078e0007 */
[----:B------:R0:W2:Y:S04]  /*85c0*/  SHFL.IDX PT, R7, R6, 0x7, 0x181f ;  /* 0x00f81f0006077f89 */ /* 0x0000a800000e0000 */
[----:B------:R0:W-:Y:S04]  /*85d0*/  @P0 LDGSTS.E.BYPASS.LTC128B.128 [R9+0x1b400], desc[UR48][R2.64], !P3 ;  /* 0x1b40000002090fae */ /* 0x0001e8000d901d70 */
[----:B------:R0:W-:Y:S02]  /*85e0*/  @P0 LDGSTS.E.BYPASS.LTC128B.128 [R9+0x1f400], desc[UR48][R2.64+0x80], !P2 ;  /* 0x1f40008002090fae */ /* 0x0001e4000d101d70 */
.L_x_111:
[----:B------:R-:W-:-:S13]  /*85f0*/  ISETP.GE.AND P0, PT, R30, 0x71, PT ;  /* 0x000000711e00780c */ /* 0x000fda0003f06270 */
[----:B01----:R-:W-:Y:S02]  /*8600*/  @P0 LEA R2, P1, R34, R14, 0x1 ;  /* 0x0000000e22020211 */ /* 0x003fe400078208ff */
[----:B------:R-:W-:-:S03]  /*8610*/  @P0 LEA R5, R5, UR39, 0x1 ;  /* 0x0000002705050c11 */ /* 0x000fc6000f8e08ff */
[----:B--2---:R-:W-:-:S05]  /*8620*/  @P0 IMAD.X R3, RZ, RZ, R7, P1 ;  /* 0x000000ffff030224 */ /* 0x004fca00008e0607 */
[----:B------:R-:W-:Y:S01]  /*8630*/  @!PT LDS RZ, [RZ] ;  /* 0x00000000fffff984 */ /* 0x000fe20000000800 */
[----:B------:R-:W-:Y:S01]  /*8640*/  @!PT LDS RZ, [RZ] ;  /* 0x00000000fffff984 */ /* 0x000fe20000000800 */
[----:B------:R-:W-:Y:S01]  /*8650*/  @!PT LDS RZ, [RZ] ;  /* 0x00000000fffff984 */ /* 0x000fe20000000800 */
[----:B------:R0:W-:Y:S04]  /*8660*/  @P0 LDGSTS.E.BYPASS.LTC128B.128 [R5+0x1bc00], desc[UR48][R2.64], !P3 ;  /* 0x1bc0000002050fae */ /* 0x0001e8000d901d70 */
[----:B------:R0:W-:Y:S01]  /*8670*/  @P0 LDGSTS.E.BYPASS.LTC128B.128 [R5+0x1fc00], desc[UR48][R2.64+0x80], !P2 ;  /* 0x1fc0008002050fae */ /* 0x0001e2000d101d70 */
[----:B------:R-:W-:Y:S01]  /*8680*/  PLOP3.LUT P0, PT, PT, PT, PT, 0x80, 0x0 ;  /* 0x000000000000781c */ /* 0x000fe20003f0f070 */
[----:B------:R-:W-:-:S12]  /*8690*/  NOP ;  /* 0x0000000000007918 */ /* 0x000fd80000000000 */
.L_x_49:
[----:B------:R-:W-:Y:S02]  /*86a0*/  PLOP3.LUT P1, PT, P1, P0, PT, 0xa2, 0x0 ;  /* 0x000000000000781c */ /* 0x000fe40000f21472 */
[----:B------:R-:W-:-:S08]  /*86b0*/  @P0 R2UR P1, UR4, R0 ;  /* 0x00000000000402ca */ /* 0x000fd00000020000 */
[----:B------:R-:W-:-:S05]  /*86c0*/  @P0 PLOP3.LUT P0, PT, P1, PT, PT, 0x80, 0x0 ;  /* 0x000000000000081c */ /* 0x000fca0000f0f070 */
[----:B------:R-:W-:Y:S01]  /*86d0*/  @!P1 SYNCS.ARRIVE.TRANS64.RED.A0T1 RZ, [UR4+0x28830], RZ ;  /* 0x028830ffffff99a7 */ /* 0x000fe20008200404 */
[----:B------:R-:W-:Y:S07]  /*86e0*/  @!P1 ARRIVES.LDGSTSBAR.64.TRANSCNT [UR4+0x28830] ;  /* 0x02883000ff0099b0 */ /* 0x000fee0008000a84 */
[----:B------:R-:W-:Y:S05]  /*86f0*/  @P0 BRA.U.ANY `(.L_x_49) ;  /* 0xfffffffd00e80947 */ /* 0x000fea000393ffff */
[----:B------:R-:W-:Y:S01]  /*8700*/  NOP ;  /* 0x0000000000007918 */ /* 0x000fe20000000000 */
[----:B0-----:R-:W-:-:S05]  /*8710*/  IMAD.U32 R2, RZ, RZ, UR41 ;  /* 0x00000029ff027e24 */ /* 0x001fca000f8e00ff */
[----:B------:R-:W-:-:S13]  /*8720*/  ISETP.NE.AND P2, PT, R2, 0x3, PT ;  /* 0x000000030200780c */ /* 0x000fda0003f45270 */
[----:B------:R-:W-:Y:S05]  /*8730*/  @!P2 BRA `(.L_x_50) ;  /* 0x000000000004a947 */ /* 0x000fea0003800000 */
[----:B------:R-:W-:Y:S01]  /*8740*/  BPT.TRAP 0x1 ;  /* 0x000000040000795c */ /* 0x000fe20000300000 */
.L_x_50:
[----:B------:R0:W-:Y:S02]  /*8750*/  SYNCS.ARRIVE.TRANS64.A1T0 RZ, [R0+URZ+0x28830], RZ ;  /* 0x028830ff00ff79a7 */ /* 0x0001e4000810003f */
[----:B------:R-:W-:Y:S05]  /*8760*/  WARPSYNC.ALL ;  /* 0x0000000000007948 */ /* 0x000fea0003800000 */
[----:B------:R-:W-:-:S04]  /*8770*/  UIADD3 UR4, UR39, 0x10400, URZ ;  /* 0x0001040027047890 */ /* 0x000fc8000fffe03f */
[----:B------:R-:W-:Y:S01]  /*8780*/  ULOP3.LUT UP0, URZ, UR4, 0x3ff, URZ, 0xc0, !UPT ;  /* 0x000003ff043f7892 */ /* 0x000fe2000f80c03f */
[----:B------:R-:W-:Y:S05]  /*8790*/  BAR.SYNC.DEFER_BLOCKING 0x8, 0x180 ;  /* 0x0206000000007b1d */ /* 0x000fea0000010000 */
[----:B------:R-:W-:-:S13]  /*87a0*/  PLOP3.LUT P0, PT, PT, PT, UP0, 0x80, 0x0 ;  /* 0x000000000000781c */ /* 0x000fda0003f0f008 */
[----:B------:R-:W-:Y:S05]  /*87b0*/  @!P0 BRA `(.L_x_51) ;  /* 0x0000000000408947 */ /* 0x000fea0003800000 */
[----:B------:R-:W-:Y:S01]  /*87c0*/  MOV R2, 0x0 ;  /* 0x0000000000027802 */ /* 0x000fe20000000f00 */
[----:B------:R-:W-:Y:S01]  /*87d0*/  ULDC.64 UR4, c[0x4][0x80] ;  /* 0x0100200000047ab9 */ /* 0x000fe20000000a00 */
[----:B------:R-:W-:Y:S01]  /*87e0*/  ULDC.64 UR6, c[0x4][0x88] ;  /* 0x0100220000067ab9 */ /* 0x000fe20000000a00 */
[----:B------:R-:W-:Y:S01]  /*87f0*/  ULDC.64 UR8, c[0x4][0x20] ;  /* 0x0100080000087ab9 */ /* 0x000fe20000000a00 */
[----:B------:R-:W-:Y:S01]  /*8800*/  IMAD.U32 R4, RZ, RZ, UR4 ;  /* 0x00000004ff047e24 */ /* 0x000fe2000f8e00ff */
[----:B------:R-:W-:Y:S01]  /*8810*/  MOV R5, UR5 ;  /* 0x0000000500057c02 */ /* 0x000fe20008000f00 */
[----:B------:R-:W1:Y:S01]  /*8820*/  LDC.64 R2, c[0x4][R2] ;  /* 0x0100000002027b82 */ /* 0x000e620000000a00 */
        /* <DEDUP_REMOVED lines=8> */
[----:B01----:R-:W-:Y:S05]  /*88b0*/  CALL.ABS.NOINC R2 ;  /* 0x0000000002007343 */ /* 0x003fea0003c00000 */
.L_x_51:
[----:B0-----:R-:W0:Y:S01]  /*88c0*/  LDC R0, c[0x0][0x448] ;  /* 0x00011200ff007b82 */ /* 0x001e220000000800 */
[----:B------:R-:W1:Y:S01]  /*88d0*/  S2R R20, SR_TID.X ;  /* 0x0000000000147919 */ /* 0x000e620000002100 */
[----:B------:R-:W-:Y:S01]  /*88e0*/  IMAD.MOV R4, RZ, RZ, -R24 ;  /* 0x000000ffff047224 */ /* 0x000fe200078e0a18 */
[----:B------:R-:W-:Y:S01]  /*88f0*/  ULDC UR4, c[0x0][0xc38] ;  /* 0x00030e0000047ab9 */ /* 0x000fe20000000800 */
[----:B------:R-:W-:Y:S02]  /*8900*/  SHF.R.S32.HI R6, RZ, 0x1f, R23 ;  /* 0x0000001fff067819 */ /* 0x000fe40000011417 */
[----:B------:R-:W-:Y:S01]  /*8910*/  IMAD R4, R4, UR4, R33 ;  /* 0x0000000404047c24 */ /* 0x000fe2000f8e0221 */
[----:B------:R-:W-:Y:S01]  /*8920*/  ULDC.64 UR4, c[0x0][0x2d8] ;  /* 0x0000b60000047ab9 */ /* 0x000fe20000000a00 */
[----:B------:R-:W-:Y:S02]  /*8930*/  LOP3.LUT P4, RZ, R18, 0x80, RZ, 0xc0, !PT ;  /* 0x0000008012ff7812 */ /* 0x000fe4000788c0ff */
[----:B------:R-:W-:Y:S01]  /*8940*/  IMAD.SHL.U32 R4, R4, 0x80, RZ ;  /* 0x0000008004047824 */ /* 0x000fe200078e00ff */
[----:B------:R-:W-:-:S02]  /*8950*/  LOP3.LUT P5, RZ, R18, 0x40, RZ, 0xc0, !PT ;  /* 0x0000004012ff7812 */ /* 0x000fc400078ac0ff */
[----:B------:R-:W-:Y:S02]  /*8960*/  LEA R8, R28, UR39, 0x1 ;  /* 0x000000271c087c11 */ /* 0x000fe4000f8e08ff */
[----:B0-----:R-:W-:Y:S01]  /*8970*/  ISETP.NE.AND P0, PT, R0, 0x1, PT ;  /* 0x000000010000780c */ /* 0x001fe20003f05270 */
[----:B-1----:R-:W-:-:S12]  /*8980*/  IMAD.SHL.U32 R20, R20, 0x10, RZ ;  /* 0x0000001014147824 */ /* 0x002fd800078e00ff */
[----:B------:R-:W0:Y:S01]  /*8990*/  @P0 LDC R2, c[0x0][0x44c] ;  /* 0x00011300ff020b82 */ /* 0x000e220000000800 */
[----:B------:R-:W-:-:S04]  /*89a0*/  LOP3.LUT R20, R20, 0x70, RZ, 0xc0, !PT ;  /* 0x0000007014147812 */ /* 0x000fc800078ec0ff */
[----:B------:R-:W-:-:S03]  /*89b0*/  LOP3.LUT R7, R4, R35, R20, 0xfe, !PT ;  /* 0x0000002304077212 */ /* 0x000fc600078efe14 */
[----:B------:R-:W1:Y:S02]  /*89c0*/  @P0 LDC R3, c[0x0][0x450] ;  /* 0x00011400ff030b82 */ /* 0x000e640000000800 */
[----:B------:R-:W-:Y:S02]  /*89d0*/  IMAD.MOV.U32 R5, RZ, RZ, R7 ;  /* 0x000000ffff057224 */ /* 0x000fe400078e0007 */
[----:B0-----:R-:W-:-:S05]  /*89e0*/  @P0 IMAD.HI.U32 R2, R7, R2, RZ ;  /* 0x0000000207020227 */ /* 0x001fca00078e00ff */
[----:B-1----:R-:W-:Y:S01]  /*89f0*/  @P0 SHF.R.U32.HI R5, RZ, R3, R2 ;  /* 0x00000003ff050219 */ /* 0x002fe20000011602 */
[----:B------:R-:W-:-:S04]  /*8a00*/  IMAD R2, R27, UR4, RZ ;  /* 0x000000041b027c24 */ /* 0x000fc8000f8e02ff */
[C---:B------:R-:W-:Y:S02]  /*8a10*/  IMAD R9, R19.reuse, UR5, R2 ;  /* 0x0000000513097c24 */ /* 0x040fe4000f8e0202 */
[----:B------:R-:W-:Y:S01]  /*8a20*/  IMAD.WIDE.U32 R2, R19, UR4, RZ ;  /* 0x0000000413027c25 */ /* 0x000fe2000f8e00ff */
[----:B------:R-:W-:-:S03]  /*8a30*/  ULDC.64 UR4, c[0x0][0x2e0] ;  /* 0x0000b80000047ab9 */ /* 0x000fc60000000a00 */
[----:B------:R-:W-:Y:S01]  /*8a40*/  IMAD R6, R6, UR4, RZ ;  /* 0x0000000406067c24 */ /* 0x000fe2000f8e02ff */
[----:B------:R-:W-:-:S03]  /*8a50*/  IADD3 R3, R3, R9, RZ ;  /* 0x0000000903037210 */ /* 0x000fc60007ffe0ff */
[C---:B------:R-:W-:Y:S02]  /*8a60*/  IMAD R9, R23.reuse, UR5, R6 ;  /* 0x0000000517097c24 */ /* 0x040fe4000f8e0206 */
[----:B------:R-:W-:Y:S02]  /*8a70*/  IMAD.MOV R6, RZ, RZ, -R5 ;  /* 0x000000ffff067224 */ /* 0x000fe400078e0a05 */
[----:B------:R-:W-:Y:S01]  /*8a80*/  IMAD.WIDE.U32 R2, R23, UR4, R2 ;  /* 0x0000000417027c25 */ /* 0x000fe2000f8e0002 */
[----:B------:R-:W-:-:S03]  /*8a90*/  ULDC.64 UR4, c[0x0][0x2d0] ;  /* 0x0000b40000047ab9 */ /* 0x000fc60000000a00 */
[----:B------:R-:W-:Y:S01]  /*8aa0*/  IMAD R7, R0, R6, R7 ;  /* 0x0000000600077224 */ /* 0x000fe200078e0207 */
[----:B------:R-:W-:Y:S01]  /*8ab0*/  SHF.R.S32.HI R0, RZ, 0x1f, R5 ;  /* 0x0000001fff007819 */ /* 0x000fe20000011405 */
[----:B------:R-:W-:-:S04]  /*8ac0*/  IMAD.IADD R3, R3, 0x1, R9 ;  /* 0x0000000103037824 */ /* 0x000fc800078e0209 */
[----:B------:R-:W-:Y:S02]  /*8ad0*/  IMAD R0, R0, UR4, RZ ;  /* 0x0000000400007c24 */ /* 0x000fe4000f8e02ff */
[----:B------:R-:W-:-:S04]  /*8ae0*/  IMAD.WIDE.U32 R2, R5, UR4, R2 ;  /* 0x0000000405027c25 */ /* 0x000fc8000f8e0002 */
[----:B------:R-:W-:Y:S01]  /*8af0*/  IMAD R5, R5, UR5, R0 ;  /* 0x0000000505057c24 */ /* 0x000fe2000f8e0200 */
[----:B------:R-:W-:Y:S01]  /*8b00*/  SHF.R.S32.HI R0, RZ, 0x1f, R7 ;  /* 0x0000001fff007819 */ /* 0x000fe20000011407 */
[----:B------:R-:W-:Y:S02]  /*8b10*/  ULDC.64 UR4, c[0x0][0x2c8] ;  /* 0x0000b20000047ab9 */ /* 0x000fe40000000a00 */
[----:B------:R-:W-:Y:S02]  /*8b20*/  IMAD.IADD R3, R3, 0x1, R5 ;  /* 0x0000000103037824 */ /* 0x000fe400078e0205 */
[----:B------:R-:W-:Y:S02]  /*8b30*/  IMAD R0, R0, UR4, RZ ;  /* 0x0000000400007c24 */ /* 0x000fe4000f8e02ff */
[----:B------:R-:W-:-:S04]  /*8b40*/  IMAD.WIDE.U32 R2, R7, UR4, R2 ;  /* 0x0000000407027c25 */ /* 0x000fc8000f8e0002 */
[----:B------:R-:W-:Y:S01]  /*8b50*/  IMAD R5, R7, UR5, R0 ;  /* 0x0000000507057c24 */ /* 0x000fe2000f8e0200 */
[----:B------:R-:W-:Y:S02]  /*8b60*/  ULDC.64 UR4, c[0x0][0x280] ;  /* 0x0000a00000047ab9 */ /* 0x000fe40000000a00 */
[----:B------:R-:W-:Y:S01]  /*8b70*/  LEA R0, P0, R2, UR4, 0x1 ;  /* 0x0000000402007c11 */ /* 0x000fe2000f8008ff */
[----:B------:R-:W-:Y:S01]  /*8b80*/  IMAD.IADD R5, R3, 0x1, R5 ;  /* 0x0000000103057824 */ /* 0x000fe200078e0205 */
[----:B------:R-:W-:-:S04]  /*8b90*/  UMOV UR4, 0xffffffff ;  /* 0xffffffff00047882 */ /* 0x000fc80000000000 */
[----:B------:R-:W-:Y:S01]  /*8ba0*/  LEA.HI.X R5, R2, UR5, R5, 0x1, P0 ;  /* 0x0000000502057c11 */ /* 0x000fe200080f0c05 */
[----:B------:R-:W-:Y:S06]  /*8bb0*/  BRA.DIV UR4, `(.L_x_52) ;  /* 0x0000002e04747947 */ /* 0x000fec000b800000 */
[----:B------:R-:W0:Y:S01]  /*8bc0*/  SHFL.IDX PT, R14, R0, RZ, 0x181f ;  /* 0x00181fff000e7589 */ /* 0x000e2200000e0000 */
[----:B------:R-:W-:-:S03]  /*8bd0*/  IMAD.IADD R4, R35, 0x1, R4 ;  /* 0x0000000123047824 */ /* 0x000fc600078e0204 */
[----:B------:R-:W1:Y:S01]  /*8be0*/  SHFL.IDX PT, R2, R5, RZ, 0x181f ;  /* 0x00181fff05027589 */ /* 0x000e6200000e0000 */
[C---:B------:R-:W-:Y:S01]  /*8bf0*/  VIADD R7, R4.reuse, 0x10 ;  /* 0x0000001004077836 */ /* 0x040fe20000000000 */
[----:B------:R-:W-:Y:S02]  /*8c00*/  ISETP.GE.AND P0, PT, R4, UR38, PT ;  /* 0x0000002604007c0c */ /* 0x000fe4000bf06270 */
[----:B------:R-:W-:Y:S11]  /*8c10*/  SHFL.IDX PT, R6, R5, 0x1, 0x181f ;  /* 0x00381f0005067f89 */ /* 0x000ff600000e0000 */
[----:B0-----:R-:W-:-:S04]  /*8c20*/  @!P0 LEA R14, P1, R34, R14, 0x1 ;  /* 0x0000000e220e8211 */ /* 0x001fc800078208ff */
[----:B-1----:R-:W-:Y:S01]  /*8c30*/  @!P0 IADD3.X R3, RZ, R2, RZ, P1, !PT ;  /* 0x00000002ff038210 */ /* 0x002fe20000ffe4ff */
[----:B------:R-:W-:Y:S02]  /*8c40*/  @!P0 IMAD.MOV.U32 R2, RZ, RZ, R14 ;  /* 0x000000ffff028224 */ /* 0x000fe400078e000e */
[----:B------:R-:W0:Y:S04]  /*8c50*/  SHFL.IDX PT, R14, R0, 0x1, 0x181f ;  /* 0x00381f00000e7f89 */ /* 0x000e2800000e0000 */
[----:B------:R-:W-:Y:S04]  /*8c60*/  @!P0 LDGSTS.E.BYPASS.LTC128B.128 [R8+0x10400], desc[UR48][R2.64], !P4 ;  /* 0x1040000002088fae */ /* 0x000fe8000e101d70 */
[----:B------:R1:W-:Y:S01]  /*8c70*/  @!P0 LDGSTS.E.BYPASS.LTC128B.128 [R8+0x14400], desc[UR48][R2.64+0x80], !P5 ;  /* 0x1440008002088fae */ /* 0x0003e2000e901d70 */
[----:B------:R-:W-:-:S13]  /*8c80*/  ISETP.GE.AND P0, PT, R7, UR38, PT ;  /* 0x0000002607007c0c */ /* 0x000fda000bf06270 */
[----:B0-----:R-:W-:-:S05]  /*8c90*/  @!P0 LEA R14, P1, R34, R14, 0x1 ;  /* 0x0000000e220e8211 */ /* 0x001fca00078208ff */
[----:B-1----:R-:W-:Y:S02]  /*8ca0*/  @!P0 IMAD.MOV.U32 R2, RZ, RZ, R14 ;  /* 0x000000ffff028224 */ /* 0x002fe400078e000e */
[----:B------:R-:W-:Y:S01]  /*8cb0*/  @!P0 IMAD.X R7, RZ, RZ, R6, P1 ;  /* 0x000000ffff078224 */ /* 0x000fe200008e0606 */
[----:B------:R-:W0:Y:S03]  /*8cc0*/  SHFL.IDX PT, R14, R0, 0x2, 0x181f ;  /* 0x00581f00000e7f89 */ /* 0x000e2600000e0000 */
[----:B------:R-:W-:Y:S01]  /*8cd0*/  @!P0 IMAD.MOV.U32 R3, RZ, RZ, R7 ;  /* 0x000000ffff038224 */ /* 0x000fe200078e0007 */
[----:B------:R-:W1:Y:S01]  /*8ce0*/  SHFL.IDX PT, R6, R5, 0x2, 0x181f ;  /* 0x00581f0005067f89 */ /* 0x000e6200000e0000 */
[----:B------:R-:W-:-:S03]  /*8cf0*/  IADD3 R7, R4, 0x20, RZ ;  /* 0x0000002004077810 */ /* 0x000fc60007ffe0ff */
[----:B------:R-:W-:Y:S04]  /*8d00*/  @!P0 LDGSTS.E.BYPASS.LTC128B.128 [R8+0x10c00], desc[UR48][R2.64], !P4 ;  /* 0x10c0000002088fae */ /* 0x000fe8000e101d70 */
[----:B------:R2:W-:Y:S01]  /*8d10*/  @!P0 LDGSTS.E.BYPASS.LTC128B.128 [R8+0x14c00], desc[UR48][R2.64+0x80], !P5 ;  /* 0x14c0008002088fae */ /* 0x0005e2000e901d70 */
[----:B------:R-:W-:-:S13]  /*8d20*/  ISETP.GE.AND P0, PT, R7, UR38, PT ;  /* 0x0000002607007c0c */ /* 0x000fda000bf06270 */
[----:B0-----:R-:W-:-:S05]  /*8d30*/  @!P0 LEA R14, P1, R34, R14, 0x1 ;  /* 0x0000000e220e8211 */ /* 0x001fca00078208ff */
[----:B--2---:R-:W-:Y:S02]  /*8d40*/  @!P0 IMAD.MOV.U32 R2, RZ, RZ, R14 ;  /* 0x000000ffff028224 */ /* 0x004fe400078e000e */
[----:B-1----:R-:W-:Y:S01]  /*8d50*/  @!P0 IMAD.X R7, RZ, RZ, R6, P1 ;  /* 0x000000ffff078224 */ /* 0x002fe200008e0606 */
[----:B------:R-:W0:Y:S03]  /*8d60*/  SHFL.IDX PT, R14, R0, 0x3, 0x181f ;  /* 0x00781f00000e7f89 */ /* 0x000e2600000e0000 */
[----:B------:R-:W-:Y:S01]  /*8d70*/  @!P0 IMAD.MOV.U32 R3, RZ, RZ, R7 ;  /* 0x000000ffff038224 */ /* 0x000fe200078e0007 */
[----:B------:R-:W1:Y:S01]  /*8d80*/  SHFL.IDX PT, R6, R5, 0x3, 0x181f ;  /* 0x00781f0005067f89 */ /* 0x000e6200000e0000 */
[----:B------:R-:W-:-:S03]  /*8d90*/  VIADD R7, R4, 0x30 ;  /* 0x0000003004077836 */ /* 0x000fc60000000000 */
[----:B------:R-:W-:Y:S04]  /*8da0*/  @!P0 LDGSTS.E.BYPASS.LTC128B.128 [R8+0x11400], desc[UR48][R2.64], !P4 ;  /* 0x1140000002088fae */ /* 0x000fe8000e101d70 */
[----:B------:R2:W-:Y:S01]  /*8db0*/  @!P0 LDGSTS.E.BYPASS.LTC128B.128 [R8+0x15400], desc[UR48][R2.64+0x80], !P5 ;  /* 0x1540008002088fae */ /* 0x0005e2000e901d70 */
[----:B------:R-:W-:-:S13]  /*8dc0*/  ISETP.GE.AND P0, PT, R7, UR38, PT ;  /* 0x0000002607007c0c */ /* 0x000fda000bf06270 */
[----:B0-----:R-:W-:-:S04]  /*8dd0*/  @!P0 LEA R14, P1, R34, R14, 0x1 ;  /* 0x0000000e220e8211 */ /* 0x001fc800078208ff */
[----:B--2---:R-:W-:Y:S01]  /*8de0*/  @!P0 MOV R2, R14 ;  /* 0x0000000e00028202 */ /* 0x004fe20000000f00 */
        /* <DEDUP_REMOVED lines=31> */
[----:B------:R0:W1:Y:S03]  /*8fe0*/  SHFL.IDX PT, R14, R0, 0x7, 0x181f ;  /* 0x00f81f00000e7f89 */ /* 0x00006600000e0000 */
[----:B------:R-:W-:Y:S01]  /*8ff0*/  @!P0 IMAD.MOV.U32 R3, RZ, RZ, R7 ;  /* 0x000000ffff038224 */ /* 0x000fe200078e0007 */
[----:B------:R0:W2:Y:S04]  /*9000*/  SHFL.IDX PT, R6, R5, 0x7, 0x181f ;  /* 0x00f81f0005067f89 */ /* 0x0000a800000e0000 */
[----:B------:R0:W-:Y:S04]  /*9010*/  @!P0 LDGSTS.E.BYPASS.LTC128B.128 [R8+0x13400], desc[UR48][R2.64], !P4 ;  /* 0x1340000002088fae */ /* 0x0001e8000e101d70 */
[----:B------:R0:W-:Y:S02]  /*9020*/  @!P0 LDGSTS.E.BYPASS.LTC128B.128 [R8+0x17400], desc[UR48][R2.64+0x80], !P5 ;  /* 0x1740008002088fae */ /* 0x0001e4000e901d70 */
.L_x_128:
[----:B------:R-:W-:Y:S01]  /*9030*/  VIADD R4, R4, 0x70 ;  /* 0x0000007004047836 */ /* 0x000fe20000000000 */
[----:B0-----:R-:W-:-:S04]  /*9040*/  LOP3.LUT R0, R37, 0x1, RZ, 0xc, !PT ;  /* 0x0000000125007812 */ /* 0x001fc800078e0cff */
[----:B------:R-:W-:Y:S02]  /*9050*/  ISETP.GE.AND P0, PT, R4, UR38, PT ;  /* 0x0000002604007c0c */ /* 0x000fe4000bf06270 */
[----:B------:R-:W-:-:S11]  /*9060*/  SHF.L.U32 R0, R0, 0x1f, RZ ;  /* 0x0000001f00007819 */ /* 0x000fd600000006ff */
[----:B-1----:R-:W-:-:S05]  /*9070*/  @!P0 LEA R2, P1, R34, R14, 0x1 ;  /* 0x0000000e22028211 */ /* 0x002fca00078208ff */
[----:B--2---:R-:W-:-:S05]  /*9080*/  @!P0 IMAD.X R3, RZ, RZ, R6, P1 ;  /* 0x000000ffff038224 */ /* 0x004fca00008e0606 */
[----:B------:R-:W-:Y:S01]  /*9090*/  @!PT LDS RZ, [RZ] ;  /* 0x00000000fffff984 */ /* 0x000fe20000000800 */
[----:B------:R-:W-:Y:S01]  /*90a0*/  @!PT LDS RZ, [RZ] ;  /* 0x00000000fffff984 */ /* 0x000fe20000000800 */
[----:B------:R-:W-:Y:S01]  /*90b0*/  @!PT LDS RZ, [RZ] ;  /* 0x00000000fffff984 */ /* 0x000fe20000000800 */
[----:B------:R0:W-:Y:S04]  /*90c0*/  @!P0 LDGSTS.E.BYPASS.LTC128B.128 [R8+0x13c00], desc[UR48][R2.64], !P4 ;  /* 0x13c0000002088fae */ /* 0x0001e8000e101d70 */
[----:B------:R0:W-:Y:S01]  /*90d0*/  @!P0 LDGSTS.E.BYPASS.LTC128B.128 [R8+0x17c00], desc[UR48][R2.64+0x80], !P5 ;  /* 0x17c0008002088fae */ /* 0x0001e2000e901d70 */
[----:B------:R-:W-:Y:S01]  /*90e0*/  NOP ;  /* 0x0000000000007918 */ /* 0x000fe20000000000 */
[----:B------:R-:W-:Y:S02]  /*90f0*/  SYNCS.ARRIVE.TRANS64.RED.A0T1 RZ, [UR39+0x28800], RZ ;  /* 0x028800ffffff79a7 */ /* 0x000fe40008200427 */
[----:B------:R-:W-:Y:S01]  /*9100*/  ARRIVES.LDGSTSBAR.64.TRANSCNT [UR39+0x28800] ;  /* 0x02880000ff0079b0 */ /* 0x000fe20008000aa7 */
[----:B------:R-:W-:Y:S01]  /*9110*/  NOP ;  /* 0x0000000000007918 */ /* 0x000fe20000000000 */
[----:B------:R-:W-:Y:S01]  /*9120*/  SYNCS.ARRIVE.TRANS64.A1T0 RZ, [UR39+0x28800], RZ ;  /* 0x028800ffffff79a7 */ /* 0x000fe20008100027 */
[----:B------:R-:W-:Y:S01]  /*9130*/  BSSY B0, `(.L_x_53) ;  /* 0x0000003000007945 */ /* 0x000fe20003800000 */
[----:B------:R-:W1:Y:S03]  /*9140*/  SYNCS.PHASECHK.TRANS64.TRYWAIT P0, [UR39+0x28820], R0 ;  /* 0x02882000ff0075a7 */ /* 0x000e660008000167 */
[----:B01----:R-:W-:Y:S05]  /*9150*/  @!P0 BRA `(.L_x_54) ;  /* 0x0000003000888947 */ /* 0x003fea0003800000 */
.L_x_129:
[----:B------:R-:W-:Y:S05]  /*9160*/  BSYNC B0 ;  /* 0x0000000000007941 */ /* 0x000fea0003800000 */
.L_x_53:
[----:B------:R-:W-:Y:S01]  /*9170*/  UISETP.GE.AND UP0, UPT, UR37, 0x81, UPT ;  /* 0x000000812500788c */ /* 0x000fe2000bf06270 */
[----:B------:R-:W-:-:S05]  /*9180*/  IMAD.U32 R20, RZ, RZ, UR42 ;  /* 0x0000002aff147e24 */ /* 0x000fca000f8e00ff */
[----:B------:R-:W-:-:S13]  /*9190*/  PLOP3.LUT P0, PT, PT, PT, UP0, 0x40, 0x0 ;  /* 0x000000000000781c */ /* 0x000fda0003f0e808 */
[----:B------:R-:W-:Y:S05]  /*91a0*/  @P0 BRA `(.L_x_55) ;  /* 0x0000001000180947 */ /* 0x000fea0003800000 */
[----:B------:R-:W-:Y:S01]  /*91b0*/  BSSY B0, `(.L_x_55) ;  /* 0x0000105000007945 */ /* 0x000fe20003800000 */
[----:B------:R-:W-:Y:S01]  /*91c0*/  IMAD.MOV.U32 R21, RZ, RZ, R25 ;  /* 0x000000ffff157224 */ /* 0x000fe200078e0019 */
[----:B------:R-:W-:Y:S01]  /*91d0*/  MOV R10, R22 ;  /* 0x00000016000a7202 */ /* 0x000fe20000000f00 */
[----:B------:R-:W-:Y:S02]  /*91e0*/  IMAD.U32 R6, RZ, RZ, UR40 ;  /* 0x00000028ff067e24 */ /* 0x000fe4000f8e00ff */
[----:B------:R-:W-:-:S07]  /*91f0*/  IMAD.U32 R26, RZ, RZ, UR42 ;  /* 0x0000002aff1a7e24 */ /* 0x000fce000f8e00ff */
.L_x_68:
[----:B0-----:R-:W0:Y:S01]  /*9200*/  LDC R0, c[0x0][0x430] ;  /* 0x00010c00ff007b82 */ /* 0x001e220000000800 */
[----:B------:R-:W1:Y:S01]  /*9210*/  S2R R4, SR_TID.X ;  /* 0x0000000000047919 */ /* 0x000e620000002100 */
[----:B------:R-:W-:Y:S01]  /*9220*/  IMAD R7, R6, 0x80, R35 ;  /* 0x0000008006077824 */ /* 0x000fe200078e0223 */
[----:B------:R-:W-:Y:S01]  /*9230*/  ULDC.64 UR4, c[0x0][0x428] ;  /* 0x00010a0000047ab9 */ /* 0x000fe20000000a00 */
[----:B------:R-:W-:Y:S01]  /*9240*/  VIADD R22, R10, 0x1 ;  /* 0x000000010a167836 */ /* 0x000fe20000000000 */
[----:B0-----:R-:W-:Y:S01]  /*9250*/  ISETP.NE.AND P0, PT, R0, 0x1, PT ;  /* 0x000000010000780c */ /* 0x001fe20003f05270 */
[----:B-1----:R-:W-:-:S12]  /*9260*/  IMAD.SHL.U32 R4, R4, 0x10, RZ ;  /* 0x0000001004047824 */ /* 0x002fd800078e00ff */
[----:B------:R-:W0:Y:S01]  /*9270*/  @P0 LDC R0, c[0x0][0x434] ;  /* 0x00010d00ff000b82 */ /* 0x000e220000000800 */
[----:B------:R-:W-:-:S04]  /*9280*/  LOP3.LUT R4, R4, 0x70, RZ, 0xc0, !PT ;  /* 0x0000007004047812 */ /* 0x000fc800078ec0ff */
[----:B------:R-:W-:-:S03]  /*9290*/  IADD3 R7, R4, R7, R32 ;  /* 0x0000000704077210 */ /* 0x000fc60007ffe020 */
[----:B------:R-:W1:Y:S02]  /*92a0*/  @P0 LDC R3, c[0x0][0x438] ;  /* 0x00010e00ff030b82 */ /* 0x000e640000000800 */
[----:B------:R-:W-:Y:S02]  /*92b0*/  IMAD.MOV.U32 R9, RZ, RZ, R7 ;  /* 0x000000ffff097224 */ /* 0x000fe400078e0007 */
[----:B0-----:R-:W-:-:S05]  /*92c0*/  @P0 IMAD.HI.U32 R0, R7, R0, RZ ;  /* 0x0000000007000227 */ /* 0x001fca00078e00ff */
[----:B-1----:R-:W-:Y:S01]  /*92d0*/  @P0 SHF.R.U32.HI R9, RZ, R3, R0 ;  /* 0x00000003ff090219 */ /* 0x002fe20000011600 */
[----:B------:R-:W-:-:S03]  /*92e0*/  IMAD R0, R31, UR4, RZ ;  /* 0x000000041f007c24 */ /* 0x000fc6000f8e02ff */
[----:B------:R-:W-:Y:S01]  /*92f0*/  SHF.R.S32.HI R3, RZ, 0x1f, R9 ;  /* 0x0000001fff037819 */ /* 0x000fe20000011409 */
[----:B------:R-:W-:Y:S01]  /*9300*/  IMAD R5, R29, UR5, R0 ;  /* 0x000000051d057c24 */ /* 0x000fe2000f8e0200 */
[----:B------:R-:W-:-:S05]  /*9310*/  MOV R2, R9 ;  /* 0x0000000900027202 */ /* 0x000fca0000000f00 */
[----:B------:R-:W-:Y:S01]  /*9320*/  IMAD.WIDE.U32 R2, R29, UR4, R2 ;  /* 0x000000041d027c25 */ /* 0x000fe2000f8e0002 */
[----:B------:R-:W-:-:S03]  /*9330*/  ULDC.64 UR4, c[0x0][0x418] ;  /* 0x0001060000047ab9 */ /* 0x000fc60000000a00 */
[----:B------:R-:W-:Y:S01]  /*9340*/  IMAD.IADD R3, R5, 0x1, R3 ;  /* 0x0000000105037824 */ /* 0x000fe200078e0203 */
[C---:B------:R-:W-:Y:S01]  /*9350*/  LEA R4, P0, R2.reuse, UR4, 0x2 ;  /* 0x0000000402047c11 */ /* 0x040fe2000f8010ff */
[----:B------:R-:W-:Y:S01]  /*9360*/  IMAD.U32 R11, RZ, RZ, UR41 ;  /* 0x00000029ff0b7e24 */ /* 0x000fe2000f8e00ff */
[----:B------:R-:W-:Y:S02]  /*9370*/  ULDC UR4, c[0x0][0x430] ;  /* 0x00010c0000047ab9 */ /* 0x000fe40000000800 */
[----:B------:R-:W-:Y:S02]  /*9380*/  LEA.HI.X R5, R2, UR5, R3, 0x2, P0 ;  /* 0x0000000502057c11 */ /* 0x000fe400080f1403 */
[----:B------:R-:W-:Y:S01]  /*9390*/  ISETP.NE.AND P1, PT, R11, 0x3, PT ;  /* 0x000000030b00780c */ /* 0x000fe20003f25270 */
[----:B------:R-:W-:Y:S01]  /*93a0*/  IMAD.MOV R8, RZ, RZ, -R9 ;  /* 0x000000ffff087224 */ /* 0x000fe200078e0a09 */
[C---:B------:R-:W-:Y:S01]  /*93b0*/  ISETP.NE.AND P0, PT, R22.reuse, 0x2, PT ;  /* 0x000000021600780c */ /* 0x040fe20003f05270 */
[----:B------:R0:W2:Y:S03]  /*93c0*/  LDG.E R0, desc[UR48][R4.64] ;  /* 0x0000003004007981 */ /* 0x0000a6000c1e1900 */
[----:B------:R-:W-:Y:S01]  /*93d0*/  SEL R2, RZ, 0x1, P0 ;  /* 0x00000001ff027807 */ /* 0x000fe20000000000 */
[----:B------:R-:W-:Y:S01]  /*93e0*/  IMAD.MOV.U32 R20, RZ, RZ, R6 ;  /* 0x000000ffff147224 */ /* 0x000fe200078e0006 */
[----:B------:R-:W-:-:S02]  /*93f0*/  SEL R22, R22, RZ, P0 ;  /* 0x000000ff16167207 */ /* 0x000fc40000000000 */
[----:B------:R-:W-:Y:S01]  /*9400*/  LOP3.LUT R25, R21, R2, RZ, 0x3c, !PT ;  /* 0x0000000215197212 */ /* 0x000fe200078e3cff */
[----:B0-----:R-:W-:Y:S01]  /*9410*/  IMAD R4, R8, UR4, R7 ;  /* 0x0000000408047c24 */ /* 0x001fe2000f8e0207 */
[----:B--2---:R-:W-:Y:S01]  /*9420*/  SHF.R.S32.HI R24, RZ, 0x1f, R0 ;  /* 0x0000001fff187819 */ /* 0x004fe20000011400 */
[----:B------:R-:W-:Y:S06]  /*9430*/  @!P1 BRA `(.L_x_56) ;  /* 0x0000000000049947 */ /* 0x000fec0003800000 */
[----:B------:R-:W-:Y:S01]  /*9440*/  BPT.TRAP 0x1 ;  /* 0x000000040000795c */ /* 0x000fe20000300000 */
.L_x_56:
[----:B------:R-:W-:Y:S01]  /*9450*/  LEA R6, R22, UR39, 0x3 ;  /* 0x0000002716067c11 */ /* 0x000fe2000f8e18ff */
[----:B------:R-:W-:Y:S01]  /*9460*/  BSSY B1, `(.L_x_57) ;  /* 0x0000004000017945 */ /* 0x000fe20003800000 */
[----:B------:R-:W-:-:S04]  /*9470*/  SHF.L.U32 R3, R25, 0x1f, RZ ;  /* 0x0000001f19037819 */ /* 0x000fc800000006ff */
[----:B------:R-:W0:Y:S02]  /*9480*/  SYNCS.PHASECHK.TRANS64.TRYWAIT P0, [R6+URZ+0x28840], R3 ;  /* 0x02884003060075a7 */ /* 0x000e24000800017f */
[----:B0-----:R-:W-:Y:S05]  /*9490*/  @!P0 BRA `(.L_x_58) ;  /* 0x0000002c00d08947 */ /* 0x001fea0003800000 */
.L_x_130:
[----:B------:R-:W-:Y:S05]  /*94a0*/  BSYNC B1 ;  /* 0x0000000000017941 */ /* 0x000fea0003800000 */
.L_x_57:
[----:B------:R-:W-:Y:S01]  /*94b0*/  SHF.R.S32.HI R23, RZ, 0x1f, R4 ;  /* 0x0000001fff177819 */ /* 0x000fe20000011404 */
[----:B------:R-:W-:Y:S01]  /*94c0*/  ULDC.64 UR4, c[0x0][0x300] ;  /* 0x0000c00000047ab9 */ /* 0x000fe20000000a00 */
[C---:B------:R-:W-:Y:S02]  /*94d0*/  LOP3.LUT P2, RZ, R18.reuse, 0x2, RZ, 0xc0, !PT ;  /* 0x0000000212ff7812 */ /* 0x040fe4000784c0ff */
[----:B------:R-:W-:Y:S01]  /*94e0*/  LOP3.LUT P1, RZ, R18, 0x1, RZ, 0xc0, !PT ;  /* 0x0000000112ff7812 */ /* 0x000fe2000782c0ff */
[----:B0-----:R-:W-:-:S04]  /*94f0*/  IMAD R3, R23, UR4, RZ ;  /* 0x0000000417037c24 */ /* 0x001fc8000f8e02ff */
[C---:B------:R-:W-:Y:S02]  /*9500*/  IMAD R5, R4.reuse, UR5, R3 ;  /* 0x0000000504057c24 */ /* 0x040fe4000f8e0203 */
[----:B------:R-:W-:Y:S01]  /*9510*/  IMAD.WIDE.U32 R2, R4, UR4, RZ ;  /* 0x0000000404027c25 */ /* 0x000fe2000f8e00ff */
[----:B------:R-:W-:-:S04]  /*9520*/  ULDC.64 UR4, c[0x0][0x310] ;  /* 0x0000c40000047ab9 */ /* 0x000fc80000000a00 */
[----:B------:R-:W-:Y:S01]  /*9530*/  IADD3 R3, R3, R5, RZ ;  /* 0x0000000503037210 */ /* 0x000fe20007ffe0ff */
[----:B------:R-:W-:-:S04]  /*9540*/  IMAD R5, R24, UR4, RZ ;  /* 0x0000000418057c24 */ /* 0x000fc8000f8e02ff */
[C---:B------:R-:W-:Y:S02]  /*9550*/  IMAD R5, R0.reuse, UR5, R5 ;  /* 0x0000000500057c24 */ /* 0x040fe4000f8e0205 */
[----:B------:R-:W-:Y:S01]  /*9560*/  IMAD.WIDE.U32 R2, R0, UR4, R2 ;  /* 0x0000000400027c25 */ /* 0x000fe2000f8e0002 */
[----:B------:R-:W-:-:S03]  /*9570*/  ULDC.64 UR4, c[0x0][0x308] ;  /* 0x0000c20000047ab9 */ /* 0x000fc60000000a00 */
[----:B------:R-:W-:Y:S02]  /*9580*/  IMAD.IADD R3, R3, 0x1, R5 ;  /* 0x0000000103037824 */ /* 0x000fe400078e0205 */
[----:B------:R-:W-:Y:S02]  /*9590*/  IMAD R8, R27, UR4, RZ ;  /* 0x000000041b087c24 */ /* 0x000fe4000f8e02ff */
[----:B------:R-:W-:-:S04]  /*95a0*/  IMAD.WIDE.U32 R2, R19, UR4, R2 ;  /* 0x0000000413027c25 */ /* 0x000fc8000f8e0002 */
[----:B------:R-:W-:Y:S01]  /*95b0*/  IMAD R9, R19, UR5, R8 ;  /* 0x0000000513097c24 */ /* 0x000fe2000f8e0208 */
[----:B------:R-:W-:Y:S01]  /*95c0*/  ULDC.64 UR4, c[0x0][0x2e8] ;  /* 0x0000ba0000047ab9 */ /* 0x000fe20000000a00 */
[----:B------:R-:W-:Y:S01]  /*95d0*/  IMAD R8, R22, 0x4000, R28 ;  /* 0x0000400016087824 */ /* 0x000fe200078e021c */
[----:B------:R-:W-:Y:S01]  /*95e0*/  LEA R7, P0, R2, UR4, 0x1 ;  /* 0x0000000402077c11 */ /* 0x000fe2000f8008ff */
[----:B------:R-:W-:Y:S01]  /*95f0*/  IMAD.IADD R9, R9, 0x1, R3 ;  /* 0x0000000109097824 */ /* 0x000fe200078e0203 */
[----:B------:R-:W-:-:S04]  /*9600*/  UMOV UR4, 0xffffffff ;  /* 0xffffffff00047882 */ /* 0x000fc80000000000 */
[----:B------:R-:W-:Y:S01]  /*9610*/  LEA.HI.X R9, R2, UR5, R9, 0x1, P0 ;  /* 0x0000000502097c11 */ /* 0x000fe200080f0c09 */
[----:B------:R-:W-:Y:S06]  /*9620*/  BRA.DIV UR4, `(.L_x_59) ;  /* 0x0000002e04807947 */ /* 0x000fec000b800000 */
[----:B------:R-:W0:Y:S01]  /*9630*/  SHFL.IDX PT, R14, R7, RZ, 0x181f ;  /* 0x00181fff070e7589 */ /* 0x000e2200000e0000 */
[----:B------:R-:W-:Y:S01]  /*9640*/  IMAD.SHL.U32 R5, R34, 0x2, RZ ;  /* 0x0000000222057824 */ /* 0x000fe200078e00ff */
[----:B------:R-:W-:Y:S02]  /*9650*/  LEA R8, R8, UR39, 0x1 ;  /* 0x0000002708087c11 */ /* 0x000fe4000f8e08ff */
[----:B------:R-:W1:Y:S02]  /*9660*/  SHFL.IDX PT, R3, R9, RZ, 0x181f ;  /* 0x00181fff09037589 */ /* 0x000e6400000e0000 */
[----:B0-----:R-:W-:Y:S02]  /*9670*/  IADD3 R2, P0, R14, R5, RZ ;  /* 0x000000050e027210 */ /* 0x001fe40007f1e0ff */
[----:B------:R-:W0:Y:S03]  /*9680*/  SHFL.IDX PT, R14, R7, 0x1, 0x181f ;  /* 0x00381f00070e7f89 */ /* 0x000e2600000e0000 */
[----:B-1----:R-:W-:-:S05]  /*9690*/  IMAD.X R3, RZ, RZ, R3, P0 ;  /* 0x000000ffff037224 */ /* 0x002fca00000e0603 */
[----:B------:R-:W-:Y:S04]  /*96a0*/  LDGSTS.E.BYPASS.LTC128B.128 [R8+0x18400], desc[UR48][R2.64], !P2 ;  /* 0x1840000002087fae */ /* 0x000fe8000d101d70 */
[----:B------:R1:W-:Y:S04]  /*96b0*/  LDGSTS.E.BYPASS.LTC128B.128 [R8+0x1c400], desc[UR48][R2.64+0x80], !P1 ;  /* 0x1c40008002087fae */ /* 0x0003e8000c901d70 */
[----:B-1----:R-:W1:Y:S01]  /*96c0*/  SHFL.IDX PT, R3, R9, 0x1, 0x181f ;  /* 0x00381f0009037f89 */ /* 0x002e6200000e0000 */
[----:B0-----:R-:W-:-:S03]  /*96d0*/  IADD3 R2, P0, R14, R5, RZ ;  /* 0x000000050e027210 */ /* 0x001fc60007f1e0ff */
[----:B------:R-:W0:Y:S01]  /*96e0*/  SHFL.IDX PT, R14, R7, 0x2, 0x181f ;  /* 0x00581f00070e7f89 */ /* 0x000e2200000e0000 */
[----:B-1----:R-:W-:-:S05]  /*96f0*/  IADD3.X R3, RZ, R3, RZ, P0, !PT ;  /* 0x00000003ff037210 */ /* 0x002fca00007fe4ff */
[----:B------:R-:W-:Y:S04]  /*9700*/  LDGSTS.E.BYPASS.LTC128B.128 [R8+0x18c00], desc[UR48][R2.64], !P2 ;  /* 0x18c0000002087fae */ /* 0x000fe8000d101d70 */
[----:B------:R1:W-:Y:S04]  /*9710*/  LDGSTS.E.BYPASS.LTC128B.128 [R8+0x1cc00], desc[UR48][R2.64+0x80], !P1 ;  /* 0x1cc0008002087fae */ /* 0x0003e8000c901d70 */
[----:B-1----:R-:W1:Y:S01]  /*9720*/  SHFL.IDX PT, R3, R9, 0x2, 0x181f ;  /* 0x00581f0009037f89 */ /* 0x002e6200000e0000 */
[----:B0-----:R-:W-:-:S03]  /*9730*/  IADD3 R2, P0, R14, R5, RZ ;  /* 0x000000050e027210 */ /* 0x001fc60007f1e0ff */
[----:B------:R-:W0:Y:S02]  /*9740*/  SHFL.IDX PT, R14, R7, 0x3, 0x181f ;  /* 0x00781f00070e7f89 */ /* 0x000e2400000e0000 */
[----:B-1----:R-:W-:-:S05]  /*9750*/  IMAD.X R3, RZ, RZ, R3, P0 ;  /* 0x000000ffff037224 */ /* 0x002fca00000e0603 */
        /* <DEDUP_REMOVED lines=22> */
[----:B------:R0:W2:Y:S04]  /*98c0*/  SHFL.IDX PT, R14, R7, 0x7, 0x181f ;  /* 0x00f81f00070e7f89 */ /* 0x0000a800000e0000 */
[----:B------:R-:W3:Y:S01]  /*98d0*/  SHFL.IDX PT, R9, R9, 0x7, 0x181f ;  /* 0x00f81f0009097f89 */ /* 0x000ee200000e0000 */
[----:B-1----:R-:W-:-:S05]  /*98e0*/  IMAD.X R3, RZ, RZ, R3, P0 ;  /* 0x000000ffff037224 */ /* 0x002fca00000e0603 */
[----:B------:R0:W-:Y:S04]  /*98f0*/  LDGSTS.E.BYPASS.LTC128B.128 [R8+0x1b400], desc[UR48][R2.64], !P2 ;  /* 0x1b40000002087fae */ /* 0x0001e8000d101d70 */
[----:B--23--:R0:W-:Y:S02]  /*9900*/  LDGSTS.E.BYPASS.LTC128B.128 [R8+0x1f400], desc[UR48][R2.64+0x80], !P1 ;  /* 0x1f40008002087fae */ /* 0x00c1e4000c901d70 */
.L_x_148:
[----:B0-----:R-:W-:-:S04]  /*9910*/  IADD3 R2, P0, R14, R5, RZ ;  /* 0x000000050e027210 */ /* 0x001fc80007f1e0ff */
[----:B------:R-:W-:Y:S02]  /*9920*/  IADD3.X R3, RZ, R9, RZ, P0, !PT ;  /* 0x00000009ff037210 */ /* 0x000fe400007fe4ff */
[----:B------:R-:W-:-:S03]  /*9930*/  PLOP3.LUT P0, PT, PT, PT, PT, 0x80, 0x0 ;  /* 0x000000000000781c */ /* 0x000fc60003f0f070 */
[----:B------:R-:W-:Y:S01]  /*9940*/  @!PT LDS RZ, [RZ] ;  /* 0x00000000fffff984 */ /* 0x000fe20000000800 */
[----:B------:R-:W-:Y:S01]  /*9950*/  @!PT LDS RZ, [RZ] ;  /* 0x00000000fffff984 */ /* 0x000fe20000000800 */
[----:B------:R-:W-:Y:S01]  /*9960*/  @!PT LDS RZ, [RZ] ;  /* 0x00000000fffff984 */ /* 0x000fe20000000800 */
[----:B------:R0:W-:Y:S04]  /*9970*/  LDGSTS.E.BYPASS.LTC128B.128 [R8+0x1bc00], desc[UR48][R2.64], !P2 ;  /* 0x1bc0000002087fae */ /* 0x0001e8000d101d70 */
[----:B------:R0:W-:Y:S01]  /*9980*/  LDGSTS.E.BYPASS.LTC128B.128 [R8+0x1fc00], desc[UR48][R2.64+0x80], !P1 ;  /* 0x1fc0008002087fae */ /* 0x0001e2000c901d70 */
[----:B------:R-:W-:-:S05]  /*9990*/  NOP ;  /* 0x0000000000007918 */ /* 0x000fca0000000000 */
.L_x_60:
        /* <DEDUP_REMOVED lines=11> */
.L_x_61:
[----:B------:R0:W-:Y:S01]  /*9a50*/  SYNCS.ARRIVE.TRANS64.A1T0 RZ, [R6+URZ+0x28830], RZ ;  /* 0x028830ff06ff79a7 */ /* 0x0001e2000810003f */
[----:B------:R-:W-:Y:S05]  /*9a60*/  @!P2 BRA `(.L_x_62) ;  /* 0x000000000004a947 */ /* 0x000fea0003800000 */
[----:B------:R-:W-:Y:S01]  /*9a70*/  BPT.TRAP 0x1 ;  /* 0x000000040000795c */ /* 0x000fe20000300000 */
.L_x_62:
[----:B------:R-:W-:Y:S01]  /*9a80*/  IMAD.MOV.U32 R3, RZ, RZ, -0x80 ;  /* 0xffffff80ff037424 */ /* 0x000fe200078e00ff */
[----:B0-----:R-:W-:Y:S01]  /*9a90*/  LEA R6, R10, UR39, 0x3 ;  /* 0x000000270a067c11 */ /* 0x001fe2000f8e18ff */
[----:B------:R-:W-:Y:S02]  /*9aa0*/  BSSY B1, `(.L_x_63) ;  /* 0x0000005000017945 */ /* 0x000fe40003800000 */
[----:B------:R-:W-:Y:S01]  /*9ab0*/  IMAD R8, R26, R3, UR37 ;  /* 0x000000251a087e24 */ /* 0x000fe2000f8e0203 */
[----:B------:R-:W-:-:S04]  /*9ac0*/  SHF.L.U32 R3, R21, 0x1f, RZ ;  /* 0x0000001f15037819 */ /* 0x000fc800000006ff */
[----:B------:R-:W0:Y:S02]  /*9ad0*/  SYNCS.PHASECHK.TRANS64.TRYWAIT P0, [R6+URZ+0x28860], R3 ;  /* 0x02886003060075a7 */ /* 0x000e24000800017f */
[----:B0-----:R-:W-:Y:S05]  /*9ae0*/  @!P0 BRA `(.L_x_64) ;  /* 0x00000030007c8947 */ /* 0x001fea0003800000 */
.L_x_149:
[----:B------:R-:W-:Y:S05]  /*9af0*/  BSYNC B1 ;  /* 0x0000000000017941 */ /* 0x000fea0003800000 */
.L_x_63:
[----:B------:R-:W-:Y:S01]  /*9b00*/  UMOV UR4, 0xffffffff ;  /* 0xffffffff00047882 */ /* 0x000fe20000000000 */
[----:B------:R-:W-:Y:S01]  /*9b10*/  LOP3.LUT P2, RZ, R18, 0x8, RZ, 0xc0, !PT ;  /* 0x0000000812ff7812 */ /* 0x000fe2000784c0ff */
[----:B------:R-:W-:Y:S01]  /*9b20*/  IMAD R7, R10, 0x4000, R28 ;  /* 0x000040000a077824 */ /* 0x000fe200078e021c */
[----:B------:R-:W-:Y:S01]  /*9b30*/  LOP3.LUT P1, RZ, R18, 0x4, RZ, 0xc0, !PT ;  /* 0x0000000412ff7812 */ /* 0x000fe2000782c0ff */
[----:B------:R-:W-:Y:S01]  /*9b40*/  IMAD.IADD R8, R8, 0x1, -R35 ;  /* 0x0000000108087824 */ /* 0x000fe200078e0a23 */
[----:B------:R-:W-:Y:S11]  /*9b50*/  BRA.DIV UR4, `(.L_x_65) ;  /* 0x0000003204747947 */ /* 0x000ff6000b800000 */
[----:B------:R-:W1:Y:S01]  /*9b60*/  SHFL.IDX PT, R14, R16, RZ, 0x181f ;  /* 0x00181fff100e7589 */ /* 0x000e6200000e0000 */
[----:B------:R-:W-:-:S03]  /*9b70*/  LEA R7, R7, UR39, 0x1 ;  /* 0x0000002707077c11 */ /* 0x000fc6000f8e08ff */
[----:B0-----:R-:W0:Y:S01]  /*9b80*/  SHFL.IDX PT, R3, R17, RZ, 0x181f ;  /* 0x00181fff11037589 */ /* 0x001e2200000e0000 */
[----:B-1----:R-:W-:-:S03]  /*9b90*/  IADD3 R2, P0, R14, R5, RZ ;  /* 0x000000050e027210 */ /* 0x002fc60007f1e0ff */
[----:B------:R-:W1:Y:S02]  /*9ba0*/  SHFL.IDX PT, R14, R16, 0x1, 0x181f ;  /* 0x00381f00100e7f89 */ /* 0x000e6400000e0000 */
[----:B0-----:R-:W-:Y:S01]  /*9bb0*/  IMAD.X R3, RZ, RZ, R3, P0 ;  /* 0x000000ffff037224 */ /* 0x001fe200000e0603 */
[----:B------:R-:W-:-:S13]  /*9bc0*/  ISETP.LT.OR P0, PT, R8, 0x1, P2 ;  /* 0x000000010800780c */ /* 0x000fda0001701670 */
[----:B------:R-:W-:Y:S01]  /*9bd0*/  LDGSTS.E.BYPASS.LTC128B.128 [R7+0x400], desc[UR48][R2.64], !P0 ;  /* 0x0040000002077fae */ /* 0x000fe2000c101d70 */
[----:B------:R-:W-:-:S13]  /*9be0*/  ISETP.LT.OR P0, PT, R8, 0x1, P1 ;  /* 0x000000010800780c */ /* 0x000fda0000f01670 */
[----:B------:R0:W-:Y:S04]  /*9bf0*/  LDGSTS.E.BYPASS.LTC128B.128 [R7+0x4400], desc[UR48][R2.64+0x80], !P0 ;  /* 0x0440008002077fae */ /* 0x0001e8000c101d70 */
[----:B0-----:R-:W0:Y:S01]  /*9c00*/  SHFL.IDX PT, R3, R17, 0x1, 0x181f ;  /* 0x00381f0011037f89 */ /* 0x001e2200000e0000 */
[----:B-1----:R-:W-:-:S03]  /*9c10*/  IADD3 R2, P0, R14, R5, RZ ;  /* 0x000000050e027210 */ /* 0x002fc60007f1e0ff */
[----:B------:R-:W1:Y:S01]  /*9c20*/  SHFL.IDX PT, R14, R16, 0x2, 0x181f ;  /* 0x00581f00100e7f89 */ /* 0x000e6200000e0000 */
[----:B0-----:R-:W-:Y:S02]  /*9c30*/  IADD3.X R3, RZ, R3, RZ, P0, !PT ;  /* 0x00000003ff037210 */ /* 0x001fe400007fe4ff */
[----:B------:R-:W-:-:S13]  /*9c40*/  ISETP.LT.OR P0, PT, R8, 0x11, P2 ;  /* 0x000000110800780c */ /* 0x000fda0001701670 */
[----:B------:R-:W-:Y:S01]  /*9c50*/  LDGSTS.E.BYPASS.LTC128B.128 [R7+0xc00], desc[UR48][R2.64], !P0 ;  /* 0x00c0000002077fae */ /* 0x000fe2000c101d70 */
[----:B------:R-:W-:-:S13]  /*9c60*/  ISETP.LT.OR P0, PT, R8, 0x11, P1 ;  /* 0x000000110800780c */ /* 0x000fda0000f01670 */
[----:B------:R0:W-:Y:S04]  /*9c70*/  LDGSTS.E.BYPASS.LTC128B.128 [R7+0x4c00], desc[UR48][R2.64+0x80], !P0 ;  /* 0x04c0008002077fae */ /* 0x0001e8000c101d70 */
[----:B0-----:R-:W0:Y:S01]  /*9c80*/  SHFL.IDX PT, R3, R17, 0x2, 0x181f ;  /* 0x00581f0011037f89 */ /* 0x001e2200000e0000 */
        /* <DEDUP_REMOVED lines=33> */
[----:B------:R-:W1:Y:S04]  /*9ea0*/  SHFL.IDX PT, R17, R17, 0x7, 0x181f ;  /* 0x00f81f0011117f89 */ /* 0x000e6800000e0000 */
[----:B------:R2:W3:Y:S01]  /*9eb0*/  SHFL.IDX PT, R14, R16, 0x7, 0x181f ;  /* 0x00f81f00100e7f89 */ /* 0x0004e200000e0000 */
[----:B0-----:R-:W-:Y:S01]  /*9ec0*/  IMAD.X R3, RZ, RZ, R3, P0 ;  /* 0x000000ffff037224 */ /* 0x001fe200000e0603 */
[----:B------:R-:W-:-:S13]  /*9ed0*/  ISETP.LT.OR P0, PT, R8, 0x61, P2 ;  /* 0x000000610800780c */ /* 0x000fda0001701670 */
[----:B------:R2:W-:Y:S01]  /*9ee0*/  LDGSTS.E.BYPASS.LTC128B.128 [R7+0x3400], desc[UR48][R2.64], !P0 ;  /* 0x0340000002077fae */ /* 0x0005e2000c101d70 */
[----:B------:R-:W-:-:S13]  /*9ef0*/  ISETP.LT.OR P0, PT, R8, 0x61, P1 ;  /* 0x000000610800780c */ /* 0x000fda0000f01670 */
[----:B-1-3--:R2:W-:Y:S02]  /*9f00*/  LDGSTS.E.BYPASS.LTC128B.128 [R7+0x7400], desc[UR48][R2.64+0x80], !P0 ;  /* 0x0740008002077fae */ /* 0x00a5e4000c101d70 */
.L_x_167:
[----:B0-2---:R-:W-:Y:S01]  /*9f10*/  IADD3 R2, P0, R14, R5, RZ ;  /* 0x000000050e027210 */ /* 0x005fe20007f1e0ff */
[----:B------:R-:W-:Y:S02]  /*9f20*/  ULDC.64 UR4, c[0x0][0x328] ;  /* 0x0000ca0000047ab9 */ /* 0x000fe40000000a00 */
[----:B------:R-:W-:Y:S01]  /*9f30*/  IMAD R23, R23, UR4, RZ ;  /* 0x0000000417177c24 */ /* 0x000fe2000f8e02ff */
[----:B------:R-:W-:Y:S02]  /*9f40*/  IADD3.X R3, RZ, R17, RZ, P0, !PT ;  /* 0x00000011ff037210 */ /* 0x000fe400007fe4ff */
[----:B------:R-:W-:Y:S01]  /*9f50*/  ISETP.LT.OR P0, PT, R8, 0x71, P2 ;  /* 0x000000710800780c */ /* 0x000fe20001701670 */
[----:B------:R-:W-:-:S12]  /*9f60*/  IMAD R23, R4, UR5, R23 ;  /* 0x0000000504177c24 */ /* 0x000fd8000f8e0217 */
[----:B------:R-:W-:Y:S01]  /*9f70*/  @!PT LDS RZ, [RZ] ;  /* 0x00000000fffff984 */ /* 0x000fe20000000800 */
[----:B------:R-:W-:Y:S01]  /*9f80*/  @!PT LDS RZ, [RZ] ;  /* 0x00000000fffff984 */ /* 0x000fe20000000800 */
[----:B------:R-:W-:Y:S01]  /*9f90*/  @!PT LDS RZ, [RZ] ;  /* 0x00000000fffff984 */ /* 0x000fe20000000800 */
[----:B------:R-:W-:Y:S01]  /*9fa0*/  LDGSTS.E.BYPASS.LTC128B.128 [R7+0x3c00], desc[UR48][R2.64], !P0 ;  /* 0x03c0000002077fae */ /* 0x000fe2000c101d70 */
[----:B------:R-:W-:-:S13]  /*9fb0*/  ISETP.LT.OR P0, PT, R8, 0x71, P1 ;  /* 0x000000710800780c */ /* 0x000fda0000f01670 */
[----:B------:R0:W-:Y:S02]  /*9fc0*/  LDGSTS.E.BYPASS.LTC128B.128 [R7+0x7c00], desc[UR48][R2.64+0x80], !P0 ;  /* 0x07c0008002077fae */ /* 0x0001e4000c101d70 */
[----:B0-----:R-:W-:Y:S01]  /*9fd0*/  IMAD.WIDE.U32 R2, R4, UR4, RZ ;  /* 0x0000000404027c25 */ /* 0x001fe2000f8e00ff */
[----:B------:R-:W-:-:S03]  /*9fe0*/  ULDC.64 UR4, c[0x0][0x338] ;  /* 0x0000ce0000047ab9 */ /* 0x000fc60000000a00 */
[----:B------:R-:W-:Y:S02]  /*9ff0*/  IMAD.IADD R3, R3, 0x1, R23 ;  /* 0x0000000103037824 */ /* 0x000fe400078e0217 */
[----:B------:R-:W-:Y:S02]  /*a000*/  IMAD R5, R24, UR4, RZ ;  /* 0x0000000418057c24 */ /* 0x000fe4000f8e02ff */
[----:B------:R-:W-:-:S04]  /*a010*/  IMAD.WIDE.U32 R2, R0, UR4, R2 ;  /* 0x0000000400027c25 */ /* 0x000fc8000f8e0002 */
[----:B------:R-:W-:Y:S01]  /*a020*/  IMAD R5, R0, UR5, R5 ;  /* 0x0000000500057c24 */ /* 0x000fe2000f8e0205 */
[----:B------:R-:W-:Y:S02]  /*a030*/  ULDC.64 UR4, c[0x0][0x330] ;  /* 0x0000cc0000047ab9 */ /* 0x000fe40000000a00 */
[----:B------:R-:W-:Y:S02]  /*a040*/  IMAD R0, R27, UR4, RZ ;  /* 0x000000041b007c24 */ /* 0x000fe4000f8e02ff */
[----:B------:R-:W-:Y:S02]  /*a050*/  IMAD.IADD R3, R3, 0x1, R5 ;  /* 0x0000000103037824 */ /* 0x000fe400078e0205 */
[C---:B------:R-:W-:Y:S01]  /*a060*/  IMAD R5, R19.reuse, UR5, R0 ;  /* 0x0000000513057c24 */ /* 0x040fe2000f8e0200 */
[----:B------:R-:W-:Y:S01]  /*a070*/  NOP ;  /* 0x0000000000007918 */ /* 0x000fe20000000000 */
[----:B------:R-:W-:Y:S01]  /*a080*/  IMAD.WIDE.U32 R2, R19, UR4, R2 ;  /* 0x0000000413027c25 */ /* 0x000fe2000f8e0002 */
[----:B------:R-:W-:-:S03]  /*a090*/  ULDC.64 UR4, c[0x0][0x318] ;  /* 0x0000c60000047ab9 */ /* 0x000fc60000000a00 */
[----:B------:R-:W-:Y:S01]  /*a0a0*/  IMAD.IADD R3, R5, 0x1, R3 ;  /* 0x0000000105037824 */ /* 0x000fe200078e0203 */
[----:B------:R-:W-:-:S04]  /*a0b0*/  LEA R16, P0, R2, UR4, 0x1 ;  /* 0x0000000402107c11 */ /* 0x000fc8000f8008ff */
[----:B------:R-:W-:Y:S02]  /*a0c0*/  LEA.HI.X R17, R2, UR5, R3, 0x1, P0 ;  /* 0x0000000502117c11 */ /* 0x000fe400080f0c03 */
[----:B------:R-:W-:-:S13]  /*a0d0*/  PLOP3.LUT P0, PT, PT, PT, PT, 0x80, 0x0 ;  /* 0x000000000000781c */ /* 0x000fda0003f0f070 */
.L_x_66:
[----:B------:R-:W-:Y:S02]  /*a0e0*/  PLOP3.LUT P1, PT, P1, P0, PT, 0xa2, 0x0 ;  /* 0x000000000000781c */ /* 0x000fe40000f21472 */
[----:B------:R-:W-:-:S08]  /*a0f0*/  @P0 R2UR P1, UR4, R6 ;  /* 0x00000000060402ca */ /* 0x000fd00000020000 */
[----:B------:R-:W-:-:S05]  /*a100*/  @P0 PLOP3.LUT P0, PT, P1, PT, PT, 0x80, 0x0 ;  /* 0x000000000000081c */ /* 0x000fca0000f0f070 */
[----:B------:R-:W-:Y:S01]  /*a110*/  @!P1 SYNCS.ARRIVE.TRANS64.RED.A0T1 RZ, [UR4+0x28850], RZ ;  /* 0x028850ffffff99a7 */ /* 0x000fe20008200404 */
[----:B------:R-:W-:Y:S07]  /*a120*/  @!P1 ARRIVES.LDGSTSBAR.64.TRANSCNT [UR4+0x28850] ;  /* 0x02885000ff0099b0 */ /* 0x000fee0008000a84 */
[----:B------:R-:W-:Y:S05]  /*a130*/  @P0 BRA.U.ANY `(.L_x_66) ;  /* 0xfffffffd00e80947 */ /* 0x000fea000393ffff */
[----:B------:R-:W-:Y:S01]  /*a140*/  NOP ;  /* 0x0000000000007918 */ /* 0x000fe20000000000 */
[----:B------:R-:W-:-:S05]  /*a150*/  IMAD.U32 R0, RZ, RZ, UR41 ;  /* 0x00000029ff007e24 */ /* 0x000fca000f8e00ff */
[----:B------:R-:W-:-:S13]  /*a160*/  ISETP.NE.AND P2, PT, R0, 0x3, PT ;  /* 0x000000030000780c */ /* 0x000fda0003f45270 */
[----:B------:R-:W-:Y:S05]  /*a170*/  @!P2 BRA `(.L_x_67) ;  /* 0x000000000004a947 */ /* 0x000fea0003800000 */
[----:B------:R-:W-:Y:S01]  /*a180*/  BPT.TRAP 0x1 ;  /* 0x000000040000795c */ /* 0x000fe20000300000 */
.L_x_67:
[C---:B------:R-:W-:Y:S01]  /*a190*/  ISETP.GT.AND P0, PT, R20.reuse, RZ, PT ;  /* 0x000000ff1400720c */ /* 0x040fe20003f04270 */
[----:B------:R0:W-:Y:S01]  /*a1a0*/  SYNCS.ARRIVE.TRANS64.A1T0 RZ, [R6+URZ+0x28850], RZ ;  /* 0x028850ff06ff79a7 */ /* 0x0001e2000810003f */
[----:B------:R-:W-:Y:S01]  /*a1b0*/  MOV R21, R25 ;  /* 0x0000001900157202 */ /* 0x000fe20000000f00 */
[----:B------:R-:W-:Y:S02]  /*a1c0*/  IMAD.MOV.U32 R10, RZ, RZ, R22 ;  /* 0x000000ffff0a7224 */ /* 0x000fe400078e0016 */
[----:B------:R-:W-:Y:S02]  /*a1d0*/  IMAD.MOV.U32 R26, RZ, RZ, R20 ;  /* 0x000000ffff1a7224 */ /* 0x000fe400078e0014 */
[----:B0-----:R-:W-:-:S06]  /*a1e0*/  VIADD R6, R20, 0xffffffff ;  /* 0xffffffff14067836 */ /* 0x001fcc0000000000 */
[----:B------:R-:W-:Y:S05]  /*a1f0*/  @P0 BRA `(.L_x_68) ;  /* 0xfffffff000000947 */ /* 0x000fea000383ffff */
[----:B------:R-:W-:Y:S05]  /*a200*/  BSYNC B0 ;  /* 0x0000000000007941 */ /* 0x000fea0003800000 */
.L_x_55:
[----:B0-----:R-:W-:-:S05]  /*a210*/  IMAD.U32 R0, RZ, RZ, UR41 ;  /* 0x00000029ff007e24 */ /* 0x001fca000f8e00ff */
[----:B------:R-:W-:-:S13]  /*a220*/  ISETP.NE.AND P0, PT, R0, 0x3, PT ;  /* 0x000000030000780c */ /* 0x000fda0003f05270 */
[----:B------:R-:W-:Y:S05]  /*a230*/  @!P0 BRA `(.L_x_69) ;  /* 0x0000000000048947 */ /* 0x000fea0003800000 */
[----:B------:R-:W-:Y:S01]  /*a240*/  BPT.TRAP 0x1 ;  /* 0x000000040000795c */ /* 0x000fe20000300000 */
.L_x_69:
[----:B------:R-:W-:Y:S01]  /*a250*/  LEA R4, R22, UR39, 0x3 ;  /* 0x0000002716047c11 */ /* 0x000fe2000f8e18ff */
[----:B------:R-:W-:Y:S01]  /*a260*/  IMAD.MOV.U32 R5, RZ, RZ, -0x80 ;  /* 0xffffff80ff057424 */ /* 0x000fe200078e00ff */
[----:B------:R-:W-:Y:S01]  /*a270*/  SHF.L.U32 R3, R25, 0x1f, RZ ;  /* 0x0000001f19037819 */ /* 0x000fe200000006ff */
[----:B------:R-:W-:Y:S02]  /*a280*/  BSSY B0, `(.L_x_70) ;  /* 0x0000004000007945 */ /* 0x000fe40003800000 */
[----:B------:R-:W-:Y:S01]  /*a290*/  IMAD R20, R20, R5, UR37 ;  /* 0x0000002514147e24 */ /* 0x000fe2000f8e0205 */
[----:B------:R-:W0:Y:S02]  /*a2a0*/  SYNCS.PHASECHK.TRANS64.TRYWAIT P0, [R4+URZ+0x28860], R3 ;  /* 0x02886003040075a7 */ /* 0x000e24000800017f */
[----:B0-----:R-:W-:Y:S05]  /*a2b0*/  @!P0 BRA `(.L_x_71) ;  /* 0x0000003400088947 */ /* 0x001fea0003800000 */
.L_x_168:
[----:B------:R-:W-:Y:S05]  /*a2c0*/  BSYNC B0 ;  /* 0x0000000000007941 */ /* 0x000fea0003800000 */
.L_x_70:
[----:B------:R-:W-:Y:S01]  /*a2d0*/  UMOV UR4, 0xffffffff ;  /* 0xffffffff00047882 */ /* 0x000fe20000000000 */
[----:B------:R-:W-:Y:S01]  /*a2e0*/  LOP3.LUT P2, RZ, R18, 0x8, RZ, 0xc0, !PT ;  /* 0x0000000812ff7812 */ /* 0x000fe2000784c0ff */
[----:B------:R-:W-:Y:S01]  /*a2f0*/  IMAD R7, R22, 0x4000, R28 ;  /* 0x0000400016077824 */ /* 0x000fe200078e021c */
[----:B------:R-:W-:Y:S02]  /*a300*/  LOP3.LUT P1, RZ, R18, 0x4, RZ, 0xc0, !PT ;  /* 0x0000000412ff7812 */ /* 0x000fe4000782c0ff */
[----:B------:R-:W-:Y:S01]  /*a310*/  IADD3 R5, -R35, R20, RZ ;  /* 0x0000001423057210 */ /* 0x000fe20007ffe1ff */
[----:B------:R-:W-:Y:S10]  /*a320*/  BRA.DIV UR4, `(.L_x_72) ;  /* 0x0000003604007947 */ /* 0x000ff4000b800000 */
[----:B------:R-:W1:Y:S01]  /*a330*/  SHFL.IDX PT, R14, R16, RZ, 0x181f ;  /* 0x00181fff100e7589 */ /* 0x000e6200000e0000 */
[----:B------:R-:W-:-:S03]  /*a340*/  IMAD.SHL.U32 R6, R34, 0x2, RZ ;  /* 0x0000000222067824 */ /* 0x000fc600078e00ff */
[----:B------:R-:W0:Y:S02]  /*a350*/  SHFL.IDX PT, R0, R17, RZ, 0x181f ;  /* 0x00181fff11007589 */ /* 0x000e2400000e0000 */
[----:B-1----:R-:W-:Y:S02]  /*a360*/  IADD3 R2, P0, R14, R6, RZ ;  /* 0x000000060e027210 */ /* 0x002fe40007f1e0ff */
[----:B------:R-:W1:Y:S03]  /*a370*/  SHFL.IDX PT, R14, R16, 0x1, 0x181f ;  /* 0x00381f00100e7f89 */ /* 0x000e6600000e0000 */
[----:B0-----:R-:W-:Y:S01]  /*a380*/  IMAD.X R3, RZ, RZ, R0, P0 ;  /* 0x000000ffff037224 */ /* 0x001fe200000e0600 */
[----:B------:R-:W-:Y:S02]  /*a390*/  ISETP.LT.OR P0, PT, R5, 0x1, P2 ;  /* 0x000000010500780c */ /* 0x000fe40001701670 */
[----:B------:R-:W-:-:S02]  /*a3a0*/  LEA R0, R7, UR39, 0x1 ;  /* 0x0000002707007c11 */ /* 0x000fc4000f8e08ff */
[----:B------:R-:W0:Y:S09]  /*a3b0*/  SHFL.IDX PT, R7, R17, 0x1, 0x181f ;  /* 0x00381f0011077f89 */ /* 0x000e3200000e0000 */
[----:B------:R-:W-:Y:S01]  /*a3c0*/  LDGSTS.E.BYPASS.LTC128B.128 [R0+0x400], desc[UR48][R2.64], !P0 ;  /* 0x0040000002007fae */ /* 0x000fe2000c101d70 */
[----:B------:R-:W-:-:S13]  /*a3d0*/  ISETP.LT.OR P0, PT, R5, 0x1, P1 ;  /* 0x000000010500780c */ /* 0x000fda0000f01670 */
[----:B------:R1:W-:Y:S02]  /*a3e0*/  LDGSTS.E.BYPASS.LTC128B.128 [R0+0x4400], desc[UR48][R2.64+0x80], !P0 ;  /* 0x0440008002007fae */ /* 0x0003e4000c101d70 */
[----:B-1----:R-:W-:Y:S02]  /*a3f0*/  IADD3 R2, P0, R14, R6, RZ ;  /* 0x000000060e027210 */ /* 0x002fe40007f1e0ff */
[----:B------:R-:W1:Y:S03]  /*a400*/  SHFL.IDX PT, R14, R16, 0x2, 0x181f ;  /* 0x00581f00100e7f89 */ /* 0x000e6600000e0000 */
[----:B0-----:R-:W-:Y:S01]  /*a410*/  IMAD.X R3, RZ, RZ, R7, P0 ;  /* 0x000000ffff037224 */ /* 0x001fe200000e0607 */
[----:B------:R-:W-:Y:S01]  /*a420*/  ISETP.LT.OR P0, PT, R5, 0x11, P2 ;  /* 0x000000110500780c */ /* 0x000fe20001701670 */
[----:B------:R-:W0:-:S12]  /*a430*/  SHFL.IDX PT, R7, R17, 0x2, 0x181f ;  /* 0x00581f0011077f89 */ /* 0x000e1800000e0000 */
        /* <DEDUP_REMOVED lines=20> */
[----:B------:R-:W1:Y:S02]  /*a580*/  SHFL.IDX PT, R14, R16, 0x5, 0x181f ;  /* 0x00b81f00100e7f89 */ /* 0x000e6400000e0000 */
[----:B0-----:R-:W-:Y:S02]  /*a590*/  IADD3.X R3, RZ, R7, RZ, P0, !PT ;  /* 0x00000007ff037210 */ /* 0x001fe400007fe4ff */
        /* <DEDUP_REMOVED lines=14> */
[----:B------:R1:W2:Y:S03]  /*a680*/  SHFL.IDX PT, R14, R16, 0x7, 0x181f ;  /* 0x00f81f00100e7f89 */ /* 0x0002a600000e0000 */
[----:B0-----:R-:W-:Y:S01]  /*a690*/  IMAD.X R3, RZ, RZ, R7, P0 ;  /* 0x000000ffff037224 */ /* 0x001fe200000e0607 */
[----:B------:R-:W-:Y:S01]  /*a6a0*/  ISETP.LT.OR P0, PT, R5, 0x61, P2 ;  /* 0x000000610500780c */ /* 0x000fe20001701670 */
[----:B------:R1:W3:-:S12]  /*a6b0*/  SHFL.IDX PT, R7, R17, 0x7, 0x181f ;  /* 0x00f81f0011077f89 */ /* 0x0002d800000e0000 */
[----:B------:R1:W-:Y:S01]  /*a6c0*/  LDGSTS.E.BYPASS.LTC128B.128 [R0+0x3400], desc[UR48][R2.64], !P0 ;  /* 0x0340000002007fae */ /* 0x0003e2000c101d70 */
[----:B------:R-:W-:-:S13]  /*a6d0*/  ISETP.LT.OR P0, PT, R5, 0x61, P1 ;  /* 0x000000610500780c */ /* 0x000fda0000f01670 */
[----:B--23--:R1:W-:Y:S02]  /*a6e0*/  LDGSTS.E.BYPASS.LTC128B.128 [R0+0x7400], desc[UR48][R2.64+0x80], !P0 ;  /* 0x0740008002007fae */ /* 0x00c3e4000c101d70 */
.L_x_186:
[----:B01----:R-:W-:-:S05]  /*a6f0*/  IADD3 R2, P0, R14, R6, RZ ;  /* 0x000000060e027210 */ /* 0x003fca0007f1e0ff */
[----:B------:R-:W-:Y:S01]  /*a700*/  IMAD.X R3, RZ, RZ, R7, P0 ;  /* 0x000000ffff037224 */ /* 0x000fe200000e0607 */
[----:B------:R-:W-:-:S13]  /*a710*/  ISETP.LT.OR P0, PT, R5, 0x71, P2 ;  /* 0x000000710500780c */ /* 0x000fda0001701670 */
[----:B------:R-:W-:Y:S01]  /*a720*/  @!PT LDS RZ, [RZ] ;  /* 0x00000000fffff984 */ /* 0x000fe20000000800 */
[----:B------:R-:W-:Y:S01]  /*a730*/  @!PT LDS RZ, [RZ] ;  /* 0x00000000fffff984 */ /* 0x000fe20000000800 */
[----:B------:R-:W-:Y:S01]  /*a740*/  @!PT LDS RZ, [RZ] ;  /* 0x00000000fffff984 */ /* 0x000fe20000000800 */
[----:B------:R0:W-:Y:S01]  /*a750*/  LDGSTS.E.BYPASS.LTC128B.128 [R0+0x3c00], desc[UR48][R2.64], !P0 ;  /* 0x03c0000002007fae */ /* 0x0001e2000c101d70 */
[----:B------:R-:W-:-:S13]  /*a760*/  ISETP.LT.OR P0, PT, R5, 0x71, P1 ;  /* 0x000000710500780c */ /* 0x000fda0000f01670 */
[----:B------:R0:W-:Y:S01]  /*a770*/  LDGSTS.E.BYPASS.LTC128B.128 [R0+0x7c00], desc[UR48][R2.64+0x80], !P0 ;  /* 0x07c0008002007fae */ /* 0x0001e2000c101d70 */
[----:B------:R-:W-:Y:S01]  /*a780*/  PLOP3.LUT P0, PT, PT, PT, PT, 0x80, 0x0 ;  /* 0x000000000000781c */ /* 0x000fe20003f0f070 */
[----:B------:R-:W-:-:S12]  /*a790*/  NOP ;  /* 0x0000000000007918 */ /* 0x000fd80000000000 */
.L_x_73:
        /* <DEDUP_REMOVED lines=11> */
.L_x_74:
[----:B------:R-:W-:Y:S01]  /*a850*/  VIADD R22, R22, 0x1 ;  /* 0x0000000116167836 */ /* 0x000fe20000000000 */
[----:B------:R-:W-:Y:S01]  /*a860*/  IADD3 R33, R33, UR43, RZ ;  /* 0x0000002b21217c10 */ /* 0x000fe2000fffe0ff */
[----:B------:R-:W-:Y:S01]  /*a870*/  ULDC UR4, c[0x0][0xc34] ;  /* 0x00030d0000047ab9 */ /* 0x000fe20000000800 */
[----:B------:R0:W-:Y:S01]  /*a880*/  SYNCS.ARRIVE.TRANS64.A1T0 RZ, [R4+URZ+0x28850], RZ ;  /* 0x028850ff04ff79a7 */ /* 0x0001e2000810003f */
[----:B------:R-:W-:Y:S01]  /*a890*/  VIADD R37, R37, 0x1 ;  /* 0x0000000125257836 */ /* 0x000fe20000000000 */
[----:B------:R-:W-:-:S04]  /*a8a0*/  ISETP.NE.AND P0, PT, R22, 0x2, PT ;  /* 0x000000021600780c */ /* 0x000fc80003f05270 */
[----:B------:R-:W-:Y:S02]  /*a8b0*/  SEL R22, R22, RZ, P0 ;  /* 0x000000ff16167207 */ /* 0x000fe40000000000 */
[----:B------:R-:W-:Y:S02]  /*a8c0*/  SEL R0, RZ, 0x1, P0 ;  /* 0x00000001ff007807 */ /* 0x000fe40000000000 */
[----:B------:R-:W-:Y:S02]  /*a8d0*/  ISETP.GE.AND P0, PT, R33, UR4, PT ;  /* 0x0000000421007c0c */ /* 0x000fe4000bf06270 */
[----:B------:R-:W-:-:S11]  /*a8e0*/  LOP3.LUT R25, R25, R0, RZ, 0x3c, !PT ;  /* 0x0000000019197212 */ /* 0x000fd600078e3cff */
[----:B0-----:R-:W-:Y:S05]  /*a8f0*/  @!P0 BRA `(.L_x_75) ;  /* 0xffffffcc00788947 */ /* 0x001fea000383ffff */
[----:B------:R-:W-:-:S07]  /*a900*/  LOP3.LUT R37, R37, 0x1, RZ, 0xc, !PT ;  /* 0x0000000125257812 */ /* 0x000fce00078e0cff */
.L_x_40:
[----:B------:R-:W0:Y:S01]  /*a910*/  S2R R3, SR_CgaCtaId ;  /* 0x0000000000037919 */ /* 0x000e220000008800 */
[----:B------:R-:W-:Y:S01]  /*a920*/  MOV R0, 0x400 ;  /* 0x0000040000007802 */ /* 0x000fe20000000f00 */
[----:B------:R-:W-:Y:S01]  /*a930*/  BSSY B0, `(.L_x_76) ;  /* 0x0000005000007945 */ /* 0x000fe20003800000 */
[----:B------:R-:W-:Y:S02]  /*a940*/  SHF.L.U32 R37, R37, 0x1f, RZ ;  /* 0x0000001f25257819 */ /* 0x000fe400000006ff */
[----:B0-----:R-:W-:-:S04]  /*a950*/  LEA R5, R3, R0, 0x18 ;  /* 0x0000000003057211 */ /* 0x001fc800078ec0ff */
[----:B------:R-:W0:Y:S02]  /*a960*/  SYNCS.PHASECHK.TRANS64.TRYWAIT P0, [R5+URZ+0x28820], R37 ;  /* 0x02882025050075a7 */ /* 0x000e24000800017f */
[----:B0-----:R-:W-:Y:S05]  /*a970*/  @!P0 BRA `(.L_x_77) ;  /* 0x0000003800248947 */ /* 0x001fea0003800000 */
.L_x_187:
[----:B------:R-:W-:Y:S05]  /*a980*/  BSYNC B0 ;  /* 0x0000000000007941 */ /* 0x000fea0003800000 */
.L_x_76:
[----:B------:R-:W-:-:S03]  /*a990*/  UMOV UR4, 0xffffffff ;  /* 0xffffffff00047882 */ /* 0x000fc60000000000 */
[----:B------:R-:W-:Y:S05]  /*a9a0*/  BRA.DIV UR4, `(.L_x_78) ;  /* 0x0000003a042c7947 */ /* 0x000fea000b800000 */
[----:B------:R-:W1:Y:S02]  /*a9b0*/  S2R R0, SR_TID.X ;  /* 0x0000000000007919 */ /* 0x000e640000002100 */
[----:B-1----:R-:W-:-:S04]  /*a9c0*/  SHF.R.U32.HI R0, RZ, 0x5, R0 ;  /* 0x00000005ff007819 */ /* 0x002fc80000011600 */
[----:B------:R-:W-:-:S05]  /*a9d0*/  LOP3.LUT R0, R0, 0x3, RZ, 0xc0, !PT ;  /* 0x0000000300007812 */ /* 0x000fca00078ec0ff */
[----:B------:R1:W2:Y:S02]  /*a9e0*/  SHFL.IDX PT, R14, R0, RZ, 0x1f ;  /* 0x00001fff000e7589 */ /* 0x0002a400000e0000 */
.L_x_190:
[----:B--2---:R-:W-:Y:S01]  /*a9f0*/  ISETP.NE.AND P0, PT, R14, RZ, PT ;  /* 0x000000ff0e00720c */ /* 0x004fe20003f05270 */
[----:B------:R-:W-:-:S12]  /*aa00*/  BSSY B0, `(.L_x_79) ;  /* 0x0000024000007945 */ /* 0x000fd80003800000 */
[----:B------:R-:W-:Y:S05]  /*aa10*/  @P0 BRA `(.L_x_80) ;  /* 0x0000000000880947 */ /* 0x000fea0003800000 */
[----:B------:R-:W-:-:S03]  /*aa20*/  UMOV UR4, 0xffffffff ;  /* 0xffffffff00047882 */ /* 0x000fc60000000000 */
[----:B------:R-:W-:Y:S05]  /*aa30*/  BRA.DIV UR4, `(.L_x_81) ;  /* 0x0000003a043c7947 */ /* 0x000fea000b800000 */
[----:B------:R-:W-:-:S13]  /*aa40*/  ELECT P6, URZ, PT ;  /* 0x00000000003f782f */ /* 0x000fda00038c0000 */
.L_x_193:
[----:B------:R-:W-:Y:S05]  /*aa50*/  @!P6 BRA `(.L_x_80) ;  /* 0x000000000078e947 */ /* 0x000fea0003800000 */
[----:B------:R-:W-:-:S06]  /*aa60*/  ULOP3.LUT UR4, UR36, 0x2, URZ, 0xfc, !UPT ;  /* 0x0000000224047892 */ /* 0x000fcc000f8efc3f */
[----:B-1----:R-:W-:-:S05]  /*aa70*/  IMAD.U32 R0, RZ, RZ, UR4 ;  /* 0x00000004ff007e24 */ /* 0x002fca000f8e00ff */
[----:B------:R-:W-:-:S13]  /*aa80*/  ISETP.NE.AND P0, PT, R0, 0x3, PT ;  /* 0x000000030000780c */ /* 0x000fda0003f05270 */
[----:B------:R-:W-:Y:S05]  /*aa90*/  @!P0 BRA `(.L_x_82) ;  /* 0x0000000000048947 */ /* 0x000fea0003800000 */
[----:B------:R-:W-:Y:S01]  /*aaa0*/  BPT.TRAP 0x1 ;  /* 0x000000040000795c */ /* 0x000fe20000300000 */
.L_x_82:
[C---:B------:R-:W-:Y:S01]  /*aab0*/  IMAD R3, R22.reuse, 0x8, R5 ;  /* 0x0000000816037824 */ /* 0x040fe200078e0205 */
[----:B------:R-:W-:Y:S01]  /*aac0*/  SHF.L.U32 R2, R25, 0x1f, RZ ;  /* 0x0000001f19027819 */ /* 0x000fe200000006ff */
[----:B------:R-:W-:-:S03]  /*aad0*/  VIADD R22, R22, 0x1 ;  /* 0x0000000116167836 */ /* 0x000fc60000000000 */
[----:B------:R-:W1:Y:S02]  /*aae0*/  SYNCS.PHASECHK.TRANS64.TRYWAIT P1, [R3+URZ+0x28840], R2 ;  /* 0x02884002030075a7 */ /* 0x000e64000802017f */
[----:B------:R-:W-:-:S04]  /*aaf0*/  ISETP.NE.AND P2, PT, R22, 0x2, PT ;  /* 0x000000021600780c */ /* 0x000fc80003f45270 */
[----:B------:R-:W-:Y:S01]  /*ab00*/  SEL R0, RZ, 0x1, P2 ;  /* 0x00000001ff007807 */ /* 0x000fe20001000000 */
[----:B-1----:R-:W-:Y:S08]  /*ab10*/  @!P1 BRA `(.L_x_83) ;  /* 0x0000003800249947 */ /* 0x002ff00003800000 */
.L_x_194:
[----:B------:R-:W-:Y:S02]  /*ab20*/  SEL R22, R22, RZ, P2 ;  /* 0x000000ff16167207 */ /* 0x000fe40001000000 */
[----:B------:R-:W-:Y:S01]  /*ab30*/  LOP3.LUT R0, R25, R0, RZ, 0x3c, !PT ;  /* 0x0000000019007212 */ /* 0x000fe200078e3cff */
[----:B------:R-:W-:Y:S06]  /*ab40*/  @!P0 BRA `(.L_x_84) ;  /* 0x0000000000048947 */ /* 0x000fec0003800000 */
[----:B------:R-:W-:Y:S01]  /*ab50*/  BPT.TRAP 0x1 ;  /* 0x000000040000795c */ /* 0x000fe20000300000 */
.L_x_84:
[----:B0-----:R-:W-:Y:S01]  /*ab60*/  IMAD R5, R22, 0x8, R5 ;  /* 0x0000000816057824 */ /* 0x001fe200078e0205 */
[----:B------:R-:W-:-:S04]  /*ab70*/  SHF.L.U32 R0, R0, 0x1f, RZ ;  /* 0x0000001f00007819 */ /* 0x000fc800000006ff */
[----:B------:R-:W0:Y:S02]  /*ab80*/  SYNCS.PHASECHK.TRANS64.TRYWAIT P1, [R5+URZ+0x28840], R0 ;  /* 0x02884000050075a7 */ /* 0x000e24000802017f */
[----:B0-----:R-:W-:Y:S05]  /*ab90*/  @!P1 BRA `(.L_x_85) ;  /* 0x0000003800189947 */ /* 0x001fea0003800000 */
.L_x_195:
[----:B------:R-:W-:Y:S05]  /*aba0*/  @!P0 BRA `(.L_x_86) ;  /* 0x0000000000048947 */ /* 0x000fea0003800000 */
[----:B------:R-:W-:Y:S01]  /*abb0*/  BPT.TRAP 0x1 ;  /* 0x000000040000795c */ /* 0x000fe20000300000 */
.L_x_86:
[----:B------:R-:W2:Y:S02]  /*abc0*/  SYNCS.PHASECHK.TRANS64.TRYWAIT P1, [R3+URZ+0x28860], R2 ;  /* 0x02886002030075a7 */ /* 0x000ea4000802017f */
[----:B--2---:R-:W-:Y:S05]  /*abd0*/  @!P1 BRA `(.L_x_87) ;  /* 0x00000038001c9947 */ /* 0x004fea0003800000 */
.L_x_196:
[----:B------:R-:W-:Y:S05]  /*abe0*/  @!P0 BRA `(.L_x_88) ;  /* 0x0000000000048947 */ /* 0x000fea0003800000 */
[----:B------:R-:W-:Y:S01]  /*abf0*/  BPT.TRAP 0x1 ;  /* 0x000000040000795c */ /* 0x000fe20000300000 */
.L_x_88:
[----:B---3--:R3:W4:Y:S02]  /*ac00*/  SYNCS.PHASECHK.TRANS64.TRYWAIT P0, [R5+URZ+0x28860], R0 ;  /* 0x02886000050075a7 */ /* 0x008724000800017f */
[----:B----4-:R-:W-:Y:S05]  /*ac10*/  @!P0 NANOSLEEP.SYNCS 0x989680 ;  /* 0x009896800000895d */ /* 0x010fea0003900000 */
[----:B------:R-:W4:Y:S02]  /*ac20*/  @!P0 SYNCS.PHASECHK.TRANS64 P0, [R5+URZ+0x28860], R0 ;  /* 0x02886000050085a7 */ /* 0x000f24000800007f */
[----:B----4-:R-:W-:Y:S05]  /*ac30*/  @!P0 BRA `(.L_x_88) ;  /* 0xfffffffc00f08947 */ /* 0x010fea000383ffff */
.L_x_80:
[----:B------:R-:W-:Y:S05]  /*ac40*/  BSYNC B0 ;  /* 0x0000000000007941 */ /* 0x000fea0003800000 */
.L_x_79:
[----:B------:R-:W-:Y:S05]  /*ac50*/  EXIT ;  /* 0x000000000000794d */ /* 0x000fea0003800000 */
.L_x_8:
[----:B0-----:R-:W-:-:S04]  /*ac60*/  MOV R3, UR39 ;  /* 0x0000002700037c02 */ /* 0x001fc80008000f00 */
[----:B------:R0:W1:Y:S03]  /*ac70*/  SYNCS.PHASECHK.TRANS64.TRYWAIT P1, [R3+URZ+0x28800], R0 ;  /* 0x02880000030075a7 */ /* 0x000066000802017f */
[----:B-1----:R-:W-:Y:S05]  /*ac80*/  @!P1 NANOSLEEP.SYNCS 0x989680 ;  /* 0x009896800000995d */ /* 0x002fea0003900000 */
[----:B------:R-:W1:Y:S02]  /*ac90*/  @!P1 SYNCS.PHASECHK.TRANS64 P1, [R3+URZ+0x28800], R0 ;  /* 0x02880000030095a7 */ /* 0x000e64000802007f */
[----:B-1----:R-:W-:Y:S05]  /*aca0*/  @!P1 BRA `(.L_x_8) ;  /* 0xfffffffc00ec9947 */ /* 0x002fea000383ffff */
[----:B------:R-:W-:Y:S05]  /*acb0*/  BRA `(.L_x_89) ;  /* 0xffffff6000f47947 */ /* 0x000fea000383ffff */
.L_x_12:
[----:B-1----:R1:W2:Y:S02]  /*acc0*/  SYNCS.PHASECHK.TRANS64.TRYWAIT P1, [R5+URZ+0x28830], R0 ;  /* 0x02883000050075a7 */ /* 0x0022a4000802017f */
[----:B--2---:R-:W-:Y:S05]  /*acd0*/  @!P1 NANOSLEEP.SYNCS 0x989680 ;  /* 0x009896800000995d */ /* 0x004fea0003900000 */
[----:B------:R-:W2:Y:S02]  /*ace0*/  @!P1 SYNCS.PHASECHK.TRANS64 P1, [R5+URZ+0x28830], R0 ;  /* 0x02883000050095a7 */ /* 0x000ea4000802007f */
[----:B--2---:R-:W-:Y:S05]  /*acf0*/  @!P1 BRA `(.L_x_12) ;  /* 0xfffffffc00f09947 */ /* 0x004fea000383ffff */
[----:B------:R-:W-:Y:S05]  /*ad00*/  BRA `(.L_x_11) ;  /* 0xffffff6400147947 */ /* 0x000fea000383ffff */
.L_x_18:
[----:B-1----:R-:W-:-:S04]  /*ad10*/  IMAD.U32 R3, RZ, RZ, UR6 ;  /* 0x00000006ff037e24 */ /* 0x002fc8000f8e00ff */
[----:B------:R1:W2:Y:S03]  /*ad20*/  SYNCS.PHASECHK.TRANS64.TRYWAIT P1, [R3+URZ+0x28830], R0 ;  /* 0x02883000030075a7 */ /* 0x0002a6000802017f */
[----:B--2---:R-:W-:Y:S05]  /*ad30*/  @!P1 NANOSLEEP.SYNCS 0x989680 ;  /* 0x009896800000995d */ /* 0x004fea0003900000 */
[----:B------:R-:W2:Y:S02]  /*ad40*/  @!P1 SYNCS.PHASECHK.TRANS64 P1, [R3+URZ+0x28830], R0 ;  /* 0x02883000030095a7 */ /* 0x000ea4000802007f */
[----:B--2---:R-:W-:Y:S05]  /*ad50*/  @!P1 BRA `(.L_x_18) ;  /* 0xfffffffc00ec9947 */ /* 0x004fea000383ffff */
[----:B------:R-:W-:Y:S05]  /*ad60*/  BRA `(.L_x_15) ;  /* 0xffffff8800607947 */ /* 0x000fea000383ffff */
.L_x_22:
[----:B-1----:R-:W-:-:S04]  /*ad70*/  IMAD.U32 R3, RZ, RZ, UR6 ;  /* 0x00000006ff037e24 */ /* 0x002fc8000f8e00ff */
[----:B------:R1:W2:Y:S03]  /*ad80*/  SYNCS.PHASECHK.TRANS64.TRYWAIT P1, [R3+URZ+0x28850], R0 ;  /* 0x02885000030075a7 */ /* 0x0002a6000802017f */
[----:B--2---:R-:W-:Y:S05]  /*ad90*/  @!P1 NANOSLEEP.SYNCS 0x989680 ;  /* 0x009896800000995d */ /* 0x004fea0003900000 */
[----:B------:R-:W2:Y:S02]  /*ada0*/  @!P1 SYNCS.PHASECHK.TRANS64 P1, [R3+URZ+0x28850], R0 ;  /* 0x02885000030095a7 */ /* 0x000ea4000802007f */
[----:B--2---:R-:W-:Y:S05]  /*adb0*/  @!P1 BRA `(.L_x_22) ;  /* 0xfffffffc00ec9947 */ /* 0x004fea000383ffff */
[----:B------:R-:W-:Y:S05]  /*adc0*/  BRA `(.L_x_19) ;  /* 0xffffff8c002c7947 */ /* 0x000fea000383ffff */
.L_x_29:
[----:B-1----:R-:W-:-:S04]  /*add0*/  IMAD.U32 R8, RZ, RZ, UR10 ;  /* 0x0000000aff087e24 */ /* 0x002fc8000f8e00ff */
[----:B------:R1:W2:Y:S03]  /*ade0*/  SYNCS.PHASECHK.TRANS64.TRYWAIT P1, [R8+URZ+0x28850], R7 ;  /* 0x02885007080075a7 */ /* 0x0002a6000802017f */
[----:B--2---:R-:W-:Y:S05]  /*adf0*/  @!P1 NANOSLEEP.SYNCS 0x989680 ;  /* 0x009896800000995d */ /* 0x004fea0003900000 */
[----:B------:R-:W2:Y:S02]  /*ae00*/  @!P1 SYNCS.PHASECHK.TRANS64 P1, [R8+URZ+0x28850], R7 ;  /* 0x02885007080095a7 */ /* 0x000ea4000802007f */
[----:B--2---:R-:W-:Y:S05]  /*ae10*/  @!P1 BRA `(.L_x_29) ;  /* 0xfffffffc00ec9947 */ /* 0x004fea000383ffff */
[----:B------:R-:W-:Y:S05]  /*ae20*/  BRA `(.L_x_28) ;  /* 0xffffffa800147947 */ /* 0x000fea000383ffff */
.L_x_44:
[----:B------:R-:W0:Y:S01]  /*ae30*/  S2R R16, SR_TID.X ;  /* 0x0000000000107919 */ /* 0x000e220000002100 */
[----:B------:R-:W-:Y:S01]  /*ae40*/  BSSY B0, `(.L_x_90) ;  /* 0x000000a000007945 */ /* 0x000fe20003800000 */
[----:B------:R-:W-:Y:S01]  /*ae50*/  IMAD.MOV.U32 R12, RZ, RZ, RZ ;  /* 0x000000ffff0c7224 */ /* 0x000fe200078e00ff */
[----:B------:R-:W-:Y:S01]  /*ae60*/  MOV R11, 0x1f ;  /* 0x0000001f000b7802 */ /* 0x000fe20000000f00 */
[----:B------:R-:W-:Y:S01]  /*ae70*/  IMAD.MOV.U32 R15, RZ, RZ, -0x1 ;  /* 0xffffffffff0f7424 */ /* 0x000fe200078e00ff */
[----:B0-----:R-:W-:-:S04]  /*ae80*/  SHF.R.U32.HI R16, RZ, 0x5, R16 ;  /* 0x00000005ff107819 */ /* 0x001fc80000011610 */
[----:B------:R-:W-:-:S05]  /*ae90*/  LOP3.LUT R16, R16, 0x3, RZ, 0xc0, !PT ;  /* 0x0000000310107812 */ /* 0x000fca00078ec0ff */
[----:B------:R-:W-:-:S07]  /*aea0*/  IMAD.MOV.U32 R13, RZ, RZ, R16 ;  /* 0x000000ffff0d7224 */ /* 0x000fce00078e0010 */
[----:B-----5:R-:W-:Y:S05]  /*aeb0*/  WARPSYNC.COLLECTIVE R15, `(.L_x_91) ;  /* 0x000000000f087348 */ /* 0x020fea0003c00000 */
[----:B------:R0:W1:Y:S02]  /*aec0*/  SHFL.IDX P6, R14, R13, R12, R11 ;  /* 0x0000000c0d0e7389 */ /* 0x00006400000c000b */
[----:B01---5:R-:W-:Y:S01]  /*aed0*/  ENDCOLLECTIVE ;  /* 0x000000000000791b */ /* 0x023fe20003800000 */
.L_x_91:
[----:B------:R-:W-:Y:S05]  /*aee0*/  BSYNC B0 ;  /* 0x0000000000007941 */ /* 0x000fea0003800000 */
.L_x_90:
[----:B------:R-:W-:Y:S05]  /*aef0*/  BRA `(.L_x_92) ;  /* 0xffffffcc00c47947 */ /* 0x000fea000383ffff */
.L_x_47:
[----:B0-----:R0:W1:Y:S02]  /*af00*/  SYNCS.PHASECHK.TRANS64.TRYWAIT P0, [R0+URZ+0x28840], R3 ;  /* 0x02884003000075a7 */ /* 0x001064000800017f */
[----:B-1----:R-:W-:Y:S05]  /*af10*/  @!P0 NANOSLEEP.SYNCS 0x989680 ;  /* 0x009896800000895d */ /* 0x002fea0003900000 */
[----:B------:R-:W1:Y:S02]  /*af20*/  @!P0 SYNCS.PHASECHK.TRANS64 P0, [R0+URZ+0x28840], R3 ;  /* 0x02884003000085a7 */ /* 0x000e64000800007f */
[----:B-1----:R-:W-:Y:S05]  /*af30*/  @!P0 BRA `(.L_x_47) ;  /* 0xfffffffc00f08947 */ /* 0x002fea000383ffff */
[----:B------:R-:W-:Y:S05]  /*af40*/  BRA `(.L_x_93) ;  /* 0xffffffd0002c7947 */ /* 0x000fea000383ffff */
.L_x_48:
[----:B------:R-:W-:Y:S01]  /*af50*/  BSSY B0, `(.L_x_94) ;  /* 0x0000008000007945 */ /* 0x000fe20003800000 */
[----:B------:R-:W-:Y:S02]  /*af60*/  IMAD.MOV.U32 R13, RZ, RZ, R6 ;  /* 0x000000ffff0d7224 */ /* 0x000fe400078e0006 */
[----:B------:R-:W-:Y:S02]  /*af70*/  IMAD.MOV.U32 R12, RZ, RZ, RZ ;  /* 0x000000ffff0c7224 */ /* 0x000fe400078e00ff */
[----:B------:R-:W-:Y:S02]  /*af80*/  IMAD.MOV.U32 R11, RZ, RZ, 0x181f ;  /* 0x0000181fff0b7424 */ /* 0x000fe400078e00ff */
[----:B------:R-:W-:-:S07]  /*af90*/  IMAD.MOV.U32 R15, RZ, RZ, -0x1 ;  /* 0xffffffffff0f7424 */ /* 0x000fce00078e00ff */
[----:B------:R-:W-:Y:S05]  /*afa0*/  WARPSYNC.COLLECTIVE R15, `(.L_x_95) ;  /* 0x000000000f087348 */ /* 0x000fea0003c00000 */
[----:B------:R0:W1:Y:S02]  /*afb0*/  SHFL.IDX P6, R14, R13, R12, R11 ;  /* 0x0000000c0d0e7389 */ /* 0x00006400000c000b */
[----:B01----:R-:W-:Y:S01]  /*afc0*/  ENDCOLLECTIVE ;  /* 0x000000000000791b */ /* 0x003fe20003800000 */
.L_x_95:
[----:B------:R-:W-:Y:S05]  /*afd0*/  BSYNC B0 ;  /* 0x0000000000007941 */ /* 0x000fea0003800000 */
.L_x_94:
[----:B------:R-:W-:Y:S01]  /*afe0*/  IMAD.MOV.U32 R13, RZ, RZ, R4 ;  /* 0x000000ffff0d7224 */ /* 0x000fe200078e0004 */
[----:B------:R-:W-:Y:S01]  /*aff0*/  MOV R2, R14 ;  /* 0x0000000e00027202 */ /* 0x000fe20000000f00 */
[----:B------:R-:W-:Y:S01]  /*b000*/  IMAD.MOV.U32 R12, RZ, RZ, RZ ;  /* 0x000000ffff0c7224 */ /* 0x000fe200078e00ff */
[----:B------:R-:W-:Y:S01]  /*b010*/  ISETP.GE.AND P0, PT, R30, 0x1, PT ;  /* 0x000000011e00780c */ /* 0x000fe20003f06270 */
[----:B------:R-:W-:Y:S02]  /*b020*/  IMAD.MOV.U32 R11, RZ, RZ, 0x181f ;  /* 0x0000181fff0b7424 */ /* 0x000fe400078e00ff */
[----:B------:R-:W-:-:S10]  /*b030*/  IMAD.MOV.U32 R15, RZ, RZ, -0x1 ;  /* 0xffffffffff0f7424 */ /* 0x000fd400078e00ff */
[----:B------:R-:W-:Y:S05]  /*b040*/  WARPSYNC.COLLECTIVE R15, `(.L_x_96) ;  /* 0x000000000f087348 */ /* 0x000fea0003c00000 */
[----:B------:R0:W1:Y:S02]  /*b050*/  SHFL.IDX P6, R14, R13, R12, R11 ;  /* 0x0000000c0d0e7389 */ /* 0x00006400000c000b */
[----:B01----:R-:W-:Y:S01]  /*b060*/  ENDCOLLECTIVE ;  /* 0x000000000000791b */ /* 0x003fe20003800000 */
.L_x_96:
[----:B------:R-:W-:Y:S01]  /*b070*/  @P0 LEA R7, R5, UR39, 0x1 ;  /* 0x0000002705070c11 */ /* 0x000fe2000f8e08ff */
[----:B------:R-:W-:Y:S02]  /*b080*/  IMAD.MOV.U32 R13, RZ, RZ, R6 ;  /* 0x000000ffff0d7224 */ /* 0x000fe400078e0006 */
[----:B------:R-:W-:Y:S01]  /*b090*/  IMAD.MOV.U32 R12, RZ, RZ, 0x1 ;  /* 0x00000001ff0c7424 */ /* 0x000fe200078e00ff */
[----:B------:R-:W-:-:S05]  /*b0a0*/  @P0 LEA R14, P1, R34, R14, 0x1 ;  /* 0x0000000e220e0211 */ /* 0x000fca00078208ff */
[----:B------:R-:W-:Y:S01]  /*b0b0*/  @P0 IMAD.X R3, RZ, RZ, R2, P1 ;  /* 0x000000ffff030224 */ /* 0x000fe200008e0602 */
[----:B------:R-:W-:-:S07]  /*b0c0*/  @P0 MOV R2, R14 ;  /* 0x0000000e00020202 */ /* 0x000fce0000000f00 */
[----:B------:R-:W-:Y:S05]  /*b0d0*/  WARPSYNC.COLLECTIVE R15, `(.L_x_97) ;  /* 0x000000000f087348 */ /* 0x000fea0003c00000 */
[----:B------:R0:W1:Y:S02]  /*b0e0*/  SHFL.IDX P6, R14, R13, R12, R11 ;  /* 0x0000000c0d0e7389 */ /* 0x00006400000c000b */
[----:B01----:R-:W-:Y:S01]  /*b0f0*/  ENDCOLLECTIVE ;  /* 0x000000000000791b */ /* 0x003fe20003800000 */
.L_x_97:
[----:B------:R-:W-:Y:S01]  /*b100*/  @!PT LDS RZ, [RZ] ;  /* 0x00000000fffff984 */ /* 0x000fe20000000800 */
[----:B------:R-:W-:Y:S01]  /*b110*/  @!PT LDS RZ, [RZ] ;  /* 0x00000000fffff984 */ /* 0x000fe20000000800 */
[----:B------:R-:W-:Y:S01]  /*b120*/  @!PT LDS RZ, [RZ] ;  /* 0x00000000fffff984 */ /* 0x000fe20000000800 */
[----:B------:R0:W-:Y:S04]  /*b130*/  @P0 LDGSTS.E.BYPASS.LTC128B.128 [R7+0x18400], desc[UR48][R2.64], !P3 ;  /* 0x1840000002070fae */ /* 0x0001e8000d901d70 */
[----:B------:R0:W-:Y:S01]  /*b140*/  @P0 LDGSTS.E.BYPASS.LTC128B.128 [R7+0x1c400], desc[UR48][R2.64+0x80], !P2 ;  /* 0x1c40008002070fae */ /* 0x0001e2000d101d70 */
[----:B------:R-:W-:Y:S01]  /*b150*/  ISETP.GE.AND P0, PT, R30, 0x11, PT ;  /* 0x000000111e00780c */ /* 0x000fe20003f06270 */
[----:B------:R-:W-:-:S12]  /*b160*/  IMAD.MOV.U32 R13, RZ, RZ, R4 ;  /* 0x000000ffff0d7224 */ /* 0x000fd800078e0004 */
[----:B------:R-:W-:Y:S01]  /*b170*/  @P0 LEA R21, R5, UR39, 0x1 ;  /* 0x0000002705150c11 */ /* 0x000fe2000f8e08ff */
[----:B0-----:R-:W-:-:S07]  /*b180*/  IMAD.MOV.U32 R8, RZ, RZ, R14 ;  /* 0x000000ffff087224 */ /* 0x001fce00078e000e */
[----:B------:R-:W-:Y:S05]  /*b190*/  WARPSYNC.COLLECTIVE R15, `(.L_x_98) ;  /* 0x000000000f087348 */ /* 0x000fea0003c00000 */
[----:B------:R0:W1:Y:S02]  /*b1a0*/  SHFL.IDX P6, R14, R13, R12, R11 ;  /* 0x0000000c0d0e7389 */ /* 0x00006400000c000b */
[----:B01----:R-:W-:Y:S01]  /*b1b0*/  ENDCOLLECTIVE ;  /* 0x000000000000791b */ /* 0x003fe20003800000 */
.L_x_98:
[----:B------:R-:W-:Y:S02]  /*b1c0*/  IMAD.MOV.U32 R13, RZ, RZ, R6 ;  /* 0x000000ffff0d7224 */ /* 0x000fe400078e0006 */
[----:B------:R-:W-:Y:S01]  /*b1d0*/  IMAD.MOV.U32 R12, RZ, RZ, 0x2 ;  /* 0x00000002ff0c7424 */ /* 0x000fe200078e00ff */
[----:B------:R-:W-:-:S04]  /*b1e0*/  @P0 LEA R14, P1, R34, R14, 0x1 ;  /* 0x0000000e220e0211 */ /* 0x000fc800078208ff */
[----:B------:R-:W-:Y:S01]  /*b1f0*/  @P0 MOV R2, R14 ;  /* 0x0000000e00020202 */ /* 0x000fe20000000f00 */
[----:B------:R-:W-:-:S08]  /*b200*/  @P0 IMAD.X R9, RZ, RZ, R8, P1 ;  /* 0x000000ffff090224 */ /* 0x000fd000008e0608 */
[----:B------:R-:W-:Y:S05]  /*b210*/  WARPSYNC.COLLECTIVE R15, `(.L_x_99) ;  /* 0x000000000f087348 */ /* 0x000fea0003c00000 */
[----:B------:R0:W1:Y:S02]  /*b220*/  SHFL.IDX P6, R14, R13, R12, R11 ;  /* 0x0000000c0d0e7389 */ /* 0x00006400000c000b */
[----:B01----:R-:W-:Y:S01]  /*b230*/  ENDCOLLECTIVE ;  /* 0x000000000000791b */ /* 0x003fe20003800000 */
.L_x_99:
[----:B------:R-:W-:-:S05]  /*b240*/  @P0 IMAD.MOV.U32 R3, RZ, RZ, R9 ;  /* 0x000000ffff030224 */ /* 0x000fca00078e0009 */
[----:B------:R-:W-:Y:S01]  /*b250*/  @!PT LDS RZ, [RZ] ;  /* 0x00000000fffff984 */ /* 0x000fe20000000800 */
[----:B------:R-:W-:Y:S01]  /*b260*/  @!PT LDS RZ, [RZ] ;  /* 0x00000000fffff984 */ /* 0x000fe20000000800 */
[----:B------:R-:W-:Y:S01]  /*b270*/  @!PT LDS RZ, [RZ] ;  /* 0x00000000fffff984 */ /* 0x000fe20000000800 */
[----:B------:R0:W-:Y:S04]  /*b280*/  @P0 LDGSTS.E.BYPASS.LTC128B.128 [R21+0x18c00], desc[UR48][R2.64], !P3 ;  /* 0x18c0000002150fae */ /* 0x0001e8000d901d70 */
[----:B------:R0:W-:Y:S01]  /*b290*/  @P0 LDGSTS.E.BYPASS.LTC128B.128 [R21+0x1cc00], desc[UR48][R2.64+0x80], !P2 ;  /* 0x1cc0008002150fae */ /* 0x0001e2000d101d70 */
[----:B------:R-:W-:Y:S01]  /*b2a0*/  ISETP.GE.AND P0, PT, R30, 0x21, PT ;  /* 0x000000211e00780c */ /* 0x000fe20003f06270 */
[----:B------:R-:W-:Y:S02]  /*b2b0*/  IMAD.MOV.U32 R13, RZ, RZ, R4 ;  /* 0x000000ffff0d7224 */ /* 0x000fe400078e0004 */
[----:B------:R-:W-:-:S10]  /*b2c0*/  IMAD.MOV.U32 R7, RZ, RZ, R14 ;  /* 0x000000ffff077224 */ /* 0x000fd400078e000e */
[----:B0-----:R-:W-:Y:S05]  /*b2d0*/  WARPSYNC.COLLECTIVE R15, `(.L_x_100) ;  /* 0x000000000f087348 */ /* 0x001fea0003c00000 */
[----:B------:R1:W2:Y:S02]  /*b2e0*/  SHFL.IDX P6, R14, R13, R12, R11 ;  /* 0x0000000c0d0e7389 */ /* 0x0002a400000c000b */
[----:B012---:R-:W-:Y:S01]  /*b2f0*/  ENDCOLLECTIVE ;  /* 0x000000000000791b */ /* 0x007fe20003800000 */
.L_x_100:
[----:B------:R-:W-:Y:S01]  /*b300*/  @P0 LEA R9, R5, UR39, 0x1 ;  /* 0x0000002705090c11 */ /* 0x000fe2000f8e08ff */
[----:B------:R-:W-:Y:S02]  /*b310*/  IMAD.MOV.U32 R13, RZ, RZ, R6 ;  /* 0x000000ffff0d7224 */ /* 0x000fe400078e0006 */
[----:B------:R-:W-:Y:S01]  /*b320*/  IMAD.MOV.U32 R12, RZ, RZ, 0x3 ;  /* 0x00000003ff0c7424 */ /* 0x000fe200078e00ff */
[----:B------:R-:W-:-:S04]  /*b330*/  @P0 LEA R14, P1, R34, R14, 0x1 ;  /* 0x0000000e220e0211 */ /* 0x000fc800078208ff */
[----:B------:R-:W-:Y:S01]  /*b340*/  @P0 IADD3.X R7, RZ, R7, RZ, P1, !PT ;  /* 0x00000007ff070210 */ /* 0x000fe20000ffe4ff */
[----:B------:R-:W-:-:S08]  /*b350*/  @P0 IMAD.MOV.U32 R2, RZ, RZ, R14 ;  /* 0x000000ffff020224 */ /* 0x000fd000078e000e */
[----:B------:R-:W-:Y:S05]  /*b360*/  WARPSYNC.COLLECTIVE R15, `(.L_x_101) ;  /* 0x000000000f087348 */ /* 0x000fea0003c00000 */
[----:B------:R0:W1:Y:S02]  /*b370*/  SHFL.IDX P6, R14, R13, R12, R11 ;  /* 0x0000000c0d0e7389 */ /* 0x00006400000c000b */
[----:B01----:R-:W-:Y:S01]  /*b380*/  ENDCOLLECTIVE ;  /* 0x000000000000791b */ /* 0x003fe20003800000 */
.L_x_101:
[----:B------:R-:W-:-:S05]  /*b390*/  @P0 IMAD.MOV.U32 R3, RZ, RZ, R7 ;  /* 0x000000ffff030224 */ /* 0x000fca00078e0007 */
[----:B------:R-:W-:Y:S01]  /*b3a0*/  @!PT LDS RZ, [RZ] ;  /* 0x00000000fffff984 */ /* 0x000fe20000000800 */
[----:B------:R-:W-:Y:S01]  /*b3b0*/  @!PT LDS RZ, [RZ] ;  /* 0x00000000fffff984 */ /* 0x000fe20000000800 */
[----:B------:R-:W-:Y:S01]  /*b3c0*/  @!PT LDS RZ, [RZ] ;  /* 0x00000000fffff984 */ /* 0x000fe20000000800 */
[----:B------:R0:W-:Y:S04]  /*b3d0*/  @P0 LDGSTS.E.BYPASS.LTC128B.128 [R9+0x19400], desc[UR48][R2.64], !P3 ;  /* 0x1940000002090fae */ /* 0x0001e8000d901d70 */
[----:B------:R0:W-:Y:S01]  /*b3e0*/  @P0 LDGSTS.E.BYPASS.LTC128B.128 [R9+0x1d400], desc[UR48][R2.64+0x80], !P2 ;  /* 0x1d40008002090fae */ /* 0x0001e2000d101d70 */
[----:B------:R-:W-:Y:S02]  /*b3f0*/  ISETP.GE.AND P0, PT, R30, 0x31, PT ;  /* 0x000000311e00780c */ /* 0x000fe40003f06270 */
[----:B------:R-:W-:Y:S01]  /*b400*/  MOV R13, R4 ;  /* 0x00000004000d7202 */ /* 0x000fe20000000f00 */
[----:B------:R-:W-:-:S10]  /*b410*/  IMAD.MOV.U32 R7, RZ, RZ, R14 ;  /* 0x000000ffff077224 */ /* 0x000fd400078e000e */
[----:B0-----:R-:W-:-:S07]  /*b420*/  @P0 LEA R21, R5, UR39, 0x1 ;  /* 0x0000002705150c11 */ /* 0x001fce000f8e08ff */
[----:B------:R-:W-:Y:S05]  /*b430*/  WARPSYNC.COLLECTIVE R15, `(.L_x_102) ;  /* 0x000000000f087348 */ /* 0x000fea0003c00000 */
[----:B------:R0:W1:Y:S02]  /*b440*/  SHFL.IDX P6, R14, R13, R12, R11 ;  /* 0x0000000c0d0e7389 */ /* 0x00006400000c000b */
[----:B01----:R-:W-:Y:S01]  /*b450*/  ENDCOLLECTIVE ;  /* 0x000000000000791b */ /* 0x003fe20003800000 */
.L_x_102:
[----:B------:R-:W-:Y:S02]  /*b460*/  IMAD.MOV.U32 R13, RZ, RZ, R6 ;  /* 0x000000ffff0d7224 */ /* 0x000fe400078e0006 */
[----:B------:R-:W-:Y:S01]  /*b470*/  IMAD.MOV.U32 R12, RZ, RZ, 0x4 ;  /* 0x00000004ff0c7424 */ /* 0x000fe200078e00ff */
[----:B------:R-:W-:-:S05]  /*b480*/  @P0 LEA R14, P1, R34, R14, 0x1 ;  /* 0x0000000e220e0211 */ /* 0x000fca00078208ff */
[----:B------:R-:W-:-:S08]  /*b490*/  @P0 IMAD.MOV.U32 R2, RZ, RZ, R14 ;  /* 0x000000ffff020224 */ /* 0x000fd000078e000e */
[----:B------:R-:W-:Y:S05]  /*b4a0*/  WARPSYNC.COLLECTIVE R15, `(.L_x_103) ;  /* 0x000000000f087348 */ /* 0x000fea0003c00000 */
[----:B------:R0:W1:Y:S02]  /*b4b0*/  SHFL.IDX P6, R14, R13, R12, R11 ;  /* 0x0000000c0d0e7389 */ /* 0x00006400000c000b */
[----:B01----:R-:W-:Y:S01]  /*b4c0*/  ENDCOLLECTIVE ;  /* 0x000000000000791b */ /* 0x003fe20003800000 */
.L_x_103:
[----:B------:R-:W-:-:S04]  /*b4d0*/  @P0 IMAD.X R7, RZ, RZ, R7, P1 ;  /* 0x000000ffff070224 */ /* 0x000fc800008e0607 */
[----:B------:R-:W-:-:S05]  /*b4e0*/  @P0 IMAD.MOV.U32 R3, RZ, RZ, R7 ;  /* 0x000000ffff030224 */ /* 0x000fca00078e0007 */
[----:B------:R-:W-:Y:S01]  /*b4f0*/  @!PT LDS RZ, [RZ] ;  /* 0x00000000fffff984 */ /* 0x000fe20000000800 */
[----:B------:R-:W-:Y:S01]  /*b500*/  @!PT LDS RZ, [RZ] ;  /* 0x00000000fffff984 */ /* 0x000fe20000000800 */
[----:B------:R-:W-:Y:S01]  /*b510*/  @!PT LDS RZ, [RZ] ;  /* 0x00000000fffff984 */ /* 0x000fe20000000800 */
[----:B------:R0:W-:Y:S01]  /*b520*/  @P0 LDGSTS.E.BYPASS.LTC128B.128 [R21+0x19c00], desc[UR48][R2.64], !P3 ;  /* 0x19c0000002150fae */ /* 0x0001e2000d901d70 */
[----:B------:R-:W-:-:S03]  /*b530*/  IMAD.MOV.U32 R13, RZ, RZ, R4 ;  /* 0x000000ffff0d7224 */ /* 0x000fc600078e0004 */
[----:B------:R0:W-:Y:S01]  /*b540*/  @P0 LDGSTS.E.BYPASS.LTC128B.128 [R21+0x1dc00], desc[UR48][R2.64+0x80], !P2 ;  /* 0x1dc0008002150fae */ /* 0x0001e2000d101d70 */
[----:B------:R-:W-:Y:S02]  /*b550*/  ISETP.GE.AND P0, PT, R30, 0x41, PT ;  /* 0x000000411e00780c */ /* 0x000fe40003f06270 */
[----:B------:R-:W-:-:S11]  /*b560*/  MOV R7, R14 ;  /* 0x0000000e00077202 */ /* 0x000fd60000000f00 */
[----:B0-----:R-:W-:Y:S05]  /*b570*/  WARPSYNC.COLLECTIVE R15, `(.L_x_104) ;  /* 0x000000000f087348 */ /* 0x001fea0003c00000 */
[----:B------:R1:W2:Y:S02]  /*b580*/  SHFL.IDX P6, R14, R13, R12, R11 ;  /* 0x0000000c0d0e7389 */ /* 0x0002a400000c000b */
[----:B012---:R-:W-:Y:S01]  /*b590*/  ENDCOLLECTIVE ;  /* 0x000000000000791b */ /* 0x007fe20003800000 */
.L_x_104:
[----:B------:R-:W-:Y:S01]  /*b5a0*/  @P0 LEA R9, R5, UR39, 0x1 ;  /* 0x0000002705090c11 */ /* 0x000fe2000f8e08ff */
[----:B------:R-:W-:Y:S01]  /*b5b0*/  IMAD.MOV.U32 R13, RZ, RZ, R6 ;  /* 0x000000ffff0d7224 */ /* 0x000fe200078e0006 */
[----:B------:R-:W-:Y:S02]  /*b5c0*/  MOV R12, 0x5 ;  /* 0x00000005000c7802 */ /* 0x000fe40000000f00 */
[----:B------:R-:W-:-:S05]  /*b5d0*/  @P0 LEA R14, P1, R34, R14, 0x1 ;  /* 0x0000000e220e0211 */ /* 0x000fca00078208ff */
[----:B------:R-:W-:-:S08]  /*b5e0*/  @P0 IMAD.MOV.U32 R2, RZ, RZ, R14 ;  /* 0x000000ffff020224 */ /* 0x000fd000078e000e */
[----:B------:R-:W-:Y:S05]  /*b5f0*/  WARPSYNC.COLLECTIVE R15, `(.L_x_105) ;  /* 0x000000000f087348 */ /* 0x000fea0003c00000 */
[----:B------:R0:W1:Y:S02]  /*b600*/  SHFL.IDX P6, R14, R13, R12, R11 ;  /* 0x0000000c0d0e7389 */ /* 0x00006400000c000b */
[----:B01----:R-:W-:Y:S01]  /*b610*/  ENDCOLLECTIVE ;  /* 0x000000000000791b */ /* 0x003fe20003800000 */
.L_x_105:
        /* <DEDUP_REMOVED lines=8> */
[----:B------:R-:W-:Y:S01]  /*b6a0*/  ISETP.GE.AND P0, PT, R30, 0x51, PT ;  /* 0x000000511e00780c */ /* 0x000fe20003f06270 */
[----:B------:R-:W-:-:S12]  /*b6b0*/  IMAD.MOV.U32 R7, RZ, RZ, R14 ;  /* 0x000000ffff077224 */ /* 0x000fd800078e000e */
[----:B0-----:R-:W-:Y:S05]  /*b6c0*/  WARPSYNC.COLLECTIVE R15, `(.L_x_106) ;  /* 0x000000000f087348 */ /* 0x001fea0003c00000 */
[----:B------:R1:W2:Y:S02]  /*b6d0*/  SHFL.IDX P6, R14, R13, R12, R11 ;  /* 0x0000000c0d0e7389 */ /* 0x0002a400000c000b */
[----:B012---:R-:W-:Y:S01]  /*b6e0*/  ENDCOLLECTIVE ;  /* 0x000000000000791b */ /* 0x007fe20003800000 */
.L_x_106:
[----:B------:R-:W-:Y:S02]  /*b6f0*/  @P0 LEA R21, R5, UR39, 0x1 ;  /* 0x0000002705150c11 */ /* 0x000fe4000f8e08ff */
[----:B------:R-:W-:Y:S01]  /*b700*/  MOV R13, R6 ;  /* 0x00000006000d7202 */ /* 0x000fe20000000f00 */
[----:B------:R-:W-:Y:S01]  /*b710*/  IMAD.MOV.U32 R12, RZ, RZ, 0x6 ;  /* 0x00000006ff0c7424 */ /* 0x000fe200078e00ff */
[----:B------:R-:W-:-:S05]  /*b720*/  @P0 LEA R14, P1, R34, R14, 0x1 ;  /* 0x0000000e220e0211 */ /* 0x000fca00078208ff */
[----:B------:R-:W-:-:S08]  /*b730*/  @P0 IMAD.MOV.U32 R2, RZ, RZ, R14 ;  /* 0x000000ffff020224 */ /* 0x000fd000078e000e */
[----:B------:R-:W-:Y:S05]  /*b740*/  WARPSYNC.COLLECTIVE R15, `(.L_x_107) ;  /* 0x000000000f087348 */ /* 0x000fea0003c00000 */
[----:B------:R0:W1:Y:S02]  /*b750*/  SHFL.IDX P6, R14, R13, R12, R11 ;  /* 0x0000000c0d0e7389 */ /* 0x00006400000c000b */
[----:B01----:R-:W-:Y:S01]  /*b760*/  ENDCOLLECTIVE ;  /* 0x000000000000791b */ /* 0x003fe20003800000 */
.L_x_107:
        /* <DEDUP_REMOVED lines=13> */
.L_x_108:
[----:B------:R-:W-:Y:S01]  /*b840*/  @P0 LEA R9, R5, UR39, 0x1 ;  /* 0x0000002705090c11 */ /* 0x000fe2000f8e08ff */
[----:B------:R-:W-:Y:S02]  /*b850*/  IMAD.MOV.U32 R13, RZ, RZ, R6 ;  /* 0x000000ffff0d7224 */ /* 0x000fe400078e0006 */
[----:B------:R-:W-:Y:S01]  /*b860*/  IMAD.MOV.U32 R12, RZ, RZ, 0x7 ;  /* 0x00000007ff0c7424 */ /* 0x000fe200078e00ff */
[----:B------:R-:W-:-:S05]  /*b870*/  @P0 LEA R14, P1, R34, R14, 0x1 ;  /* 0x0000000e220e0211 */ /* 0x000fca00078208ff */
[----:B------:R-:W-:-:S08]  /*b880*/  @P0 IMAD.MOV.U32 R2, RZ, RZ, R14 ;  /* 0x000000ffff020224 */ /* 0x000fd000078e000e */
[----:B------:R-:W-:Y:S05]  /*b890*/  WARPSYNC.COLLECTIVE R15, `(.L_x_109) ;  /* 0x000000000f087348 */ /* 0x000fea0003c00000 */
[----:B------:R0:W1:Y:S02]  /*b8a0*/  SHFL.IDX P6, R14, R13, R12, R11 ;  /* 0x0000000c0d0e7389 */ /* 0x00006400000c000b */
[----:B01----:R-:W-:Y:S01]  /*b8b0*/  ENDCOLLECTIVE ;  /* 0x000000000000791b */ /* 0x003fe20003800000 */
.L_x_109:
[----:B------:R-:W-:-:S05]  /*b8c0*/  @P0 IMAD.X R7, RZ, RZ, R7, P1 ;  /* 0x000000ffff070224 */ /* 0x000fca00008e0607 */
[----:B------:R-:W-:-:S05]  /*b8d0*/  @P0 MOV R3, R7 ;  /* 0x0000000700030202 */ /* 0x000fca0000000f00 */
[----:B------:R-:W-:Y:S01]  /*b8e0*/  @!PT LDS RZ, [RZ] ;  /* 0x00000000fffff984 */ /* 0x000fe20000000800 */
[----:B------:R-:W-:Y:S01]  /*b8f0*/  @!PT LDS RZ, [RZ] ;  /* 0x00000000fffff984 */ /* 0x000fe20000000800 */
[----:B------:R-:W-:Y:S01]  /*b900*/  @!PT LDS RZ, [RZ] ;  /* 0x00000000fffff984 */ /* 0x000fe20000000800 */
[----:B------:R0:W-:Y:S01]  /*b910*/  @P0 LDGSTS.E.BYPASS.LTC128B.128 [R9+0x1b400], desc[UR48][R2.64], !P3 ;  /* 0x1b40000002090fae */ /* 0x0001e2000d901d70 */
[----:B------:R-:W-:-:S03]  /*b920*/  IMAD.MOV.U32 R13, RZ, RZ, R4 ;  /* 0x000000ffff0d7224 */ /* 0x000fc600078e0004 */
[----:B------:R0:W-:Y:S01]  /*b930*/  @P0 LDGSTS.E.BYPASS.LTC128B.128 [R9+0x1f400], desc[UR48][R2.64+0x80], !P2 ;  /* 0x1f40008002090fae */ /* 0x0001e2000d101d70 */
[----:B------:R-:W-:-:S07]  /*b940*/  IMAD.MOV.U32 R7, RZ, RZ, R14 ;  /* 0x000000ffff077224 */ /* 0x000fce00078e000e */
[----:B0-----:R-:W-:Y:S05]  /*b950*/  WARPSYNC.COLLECTIVE R15, `(.L_x_110) ;  /* 0x000000000f087348 */ /* 0x001fea0003c00000 */
[----:B------:R1:W2:Y:S02]  /*b960*/  SHFL.IDX P6, R14, R13, R12, R11 ;  /* 0x0000000c0d0e7389 */ /* 0x0002a400000c000b */
[----:B012---:R-:W-:Y:S01]  /*b970*/  ENDCOLLECTIVE ;  /* 0x000000000000791b */ /* 0x007fe20003800000 */
.L_x_110:
[----:B------:R-:W-:Y:S05]  /*b980*/  BRA `(.L_x_111) ;  /* 0xffffffcc00187947 */ /* 0x000fea000383ffff */
.L_x_52:
[----:B------:R-:W-:Y:S01]  /*b990*/  IMAD.MOV.U32 R13, RZ, RZ, R5 ;  /* 0x000000ffff0d7224 */ /* 0x000fe200078e0005 */
[----:B------:R-:W-:Y:S01]  /*b9a0*/  MOV R12, RZ ;  /* 0x000000ff000c7202 */ /* 0x000fe20000000f00 */
[----:B------:R-:W-:Y:S02]  /*b9b0*/  IMAD.MOV.U32 R11, RZ, RZ, 0x181f ;  /* 0x0000181fff0b7424 */ /* 0x000fe400078e00ff */
[----:B------:R-:W-:Y:S02]  /*b9c0*/  IMAD.MOV.U32 R15, RZ, RZ, -0x1 ;  /* 0xffffffffff0f7424 */ /* 0x000fe400078e00ff */
[----:B------:R-:W-:-:S07]  /*b9d0*/  IMAD.IADD R4, R35, 0x1, R4 ;  /* 0x0000000123047824 */ /* 0x000fce00078e0204 */
[----:B------:R-:W-:Y:S05]  /*b9e0*/  WARPSYNC.COLLECTIVE R15, `(.L_x_112) ;  /* 0x000000000f087348 */ /* 0x000fea0003c00000 */
[----:B------:R0:W1:Y:S02]  /*b9f0*/  SHFL.IDX P6, R14, R13, R12, R11 ;  /* 0x0000000c0d0e7389 */ /* 0x00006400000c000b */
[----:B01----:R-:W-:Y:S01]  /*ba00*/  ENDCOLLECTIVE ;  /* 0x000000000000791b */ /* 0x003fe20003800000 */
.L_x_112:
[C---:B------:R-:W-:Y:S01]  /*ba10*/  VIADD R6, R4.reuse, 0x10 ;  /* 0x0000001004067836 */ /* 0x040fe20000000000 */
[----:B------:R-:W-:Y:S01]  /*ba20*/  ISETP.GE.AND P0, PT, R4, UR38, PT ;  /* 0x0000002604007c0c */ /* 0x000fe2000bf06270 */
[----:B------:R-:W-:Y:S02]  /*ba30*/  IMAD.MOV.U32 R13, RZ, RZ, R0 ;  /* 0x000000ffff0d7224 */ /* 0x000fe400078e0000 */
[----:B------:R-:W-:-:S10]  /*ba40*/  IMAD.MOV.U32 R2, RZ, RZ, R14 ;  /* 0x000000ffff027224 */ /* 0x000fd400078e000e */
[----:B------:R-:W-:Y:S05]  /*ba50*/  WARPSYNC.COLLECTIVE R15, `(.L_x_113) ;  /* 0x000000000f087348 */ /* 0x000fea0003c00000 */
[----:B------:R0:W1:Y:S02]  /*ba60*/  SHFL.IDX P6, R14, R13, R12, R11 ;  /* 0x0000000c0d0e7389 */ /* 0x00006400000c000b */
[----:B01----:R-:W-:Y:S01]  /*ba70*/  ENDCOLLECTIVE ;  /* 0x000000000000791b */ /* 0x003fe20003800000 */
.L_x_113:
[----:B------:R-:W-:Y:S02]  /*ba80*/  IMAD.MOV.U32 R13, RZ, RZ, R5 ;  /* 0x000000ffff0d7224 */ /* 0x000fe400078e0005 */
[----:B------:R-:W-:Y:S01]  /*ba90*/  IMAD.MOV.U32 R12, RZ, RZ, 0x1 ;  /* 0x00000001ff0c7424 */ /* 0x000fe200078e00ff */
[----:B------:R-:W-:-:S04]  /*baa0*/  @!P0 LEA R14, P1, R34, R14, 0x1 ;  /* 0x0000000e220e8211 */ /* 0x000fc800078208ff */
[----:B------:R-:W-:Y:S01]  /*bab0*/  @!P0 IADD3.X R3, RZ, R2, RZ, P1, !PT ;  /* 0x00000002ff038210 */ /* 0x000fe20000ffe4ff */
[----:B------:R-:W-:-:S08]  /*bac0*/  @!P0 IMAD.MOV.U32 R2, RZ, RZ, R14 ;  /* 0x000000ffff028224 */ /* 0x000fd000078e000e */
[----:B------:R-:W-:Y:S05]  /*bad0*/  WARPSYNC.COLLECTIVE R15, `(.L_x_114) ;  /* 0x000000000f087348 */ /* 0x000fea0003c00000 */
[----:B------:R0:W1:Y:S02]  /*bae0*/  SHFL.IDX P6, R14, R13, R12, R11 ;  /* 0x0000000c0d0e7389 */ /* 0x00006400000c000b */
[----:B01----:R-:W-:Y:S01]  /*baf0*/  ENDCOLLECTIVE ;  /* 0x000000000000791b */ /* 0x003fe20003800000 */
.L_x_114:
[----:B------:R-:W-:Y:S01]  /*bb00*/  @!PT LDS RZ, [RZ] ;  /* 0x00000000fffff984 */ /* 0x000fe20000000800 */
[----:B------:R-:W-:Y:S01]  /*bb10*/  @!PT LDS RZ, [RZ] ;  /* 0x00000000fffff984 */ /* 0x000fe20000000800 */
[----:B------:R-:W-:Y:S01]  /*bb20*/  @!PT LDS RZ, [RZ] ;  /* 0x00000000fffff984 */ /* 0x000fe20000000800 */
[----:B------:R0:W-:Y:S04]  /*bb30*/  @!P0 LDGSTS.E.BYPASS.LTC128B.128 [R8+0x10400], desc[UR48][R2.64], !P4 ;  /* 0x1040000002088fae */ /* 0x0001e8000e101d70 */
[----:B------:R0:W-:Y:S01]  /*bb40*/  @!P0 LDGSTS.E.BYPASS.LTC128B.128 [R8+0x14400], desc[UR48][R2.64+0x80], !P5 ;  /* 0x1440008002088fae */ /* 0x0001e2000e901d70 */
[----:B------:R-:W-:Y:S02]  /*bb50*/  ISETP.GE.AND P0, PT, R6, UR38, PT ;  /* 0x0000002606007c0c */ /* 0x000fe4000bf06270 */
[----:B------:R-:W-:Y:S01]  /*bb60*/  MOV R13, R0 ;  /* 0x00000000000d7202 */ /* 0x000fe20000000f00 */
[----:B------:R-:W-:-:S10]  /*bb70*/  IMAD.MOV.U32 R6, RZ, RZ, R14 ;  /* 0x000000ffff067224 */ /* 0x000fd400078e000e */
[----:B0-----:R-:W-:Y:S05]  /*bb80*/  WARPSYNC.COLLECTIVE R15, `(.L_x_115) ;  /* 0x000000000f087348 */ /* 0x001fea0003c00000 */
[----:B------:R1:W2:Y:S02]  /*bb90*/  SHFL.IDX P6, R14, R13, R12, R11 ;  /* 0x0000000c0d0e7389 */ /* 0x0002a400000c000b */
[----:B012---:R-:W-:Y:S01]  /*bba0*/  ENDCOLLECTIVE ;  /* 0x000000000000791b */ /* 0x007fe20003800000 */
.L_x_115:
[----:B------:R-:W-:Y:S01]  /*bbb0*/  IMAD.MOV.U32 R13, RZ, RZ, R5 ;  /* 0x000000ffff0d7224 */ /* 0x000fe200078e0005 */
[----:B------:R-:W-:Y:S02]  /*bbc0*/  MOV R12, 0x2 ;  /* 0x00000002000c7802 */ /* 0x000fe40000000f00 */
[----:B------:R-:W-:-:S05]  /*bbd0*/  @!P0 LEA R14, P1, R34, R14, 0x1 ;  /* 0x0000000e220e8211 */ /* 0x000fca00078208ff */
[----:B------:R-:W-:-:S08]  /*bbe0*/  @!P0 IMAD.MOV.U32 R2, RZ, RZ, R14 ;  /* 0x000000ffff028224 */ /* 0x000fd000078e000e */
[----:B------:R-:W-:Y:S05]  /*bbf0*/  WARPSYNC.COLLECTIVE R15, `(.L_x_116) ;  /* 0x000000000f087348 */ /* 0x000fea0003c00000 */
[----:B------:R0:W1:Y:S02]  /*bc00*/  SHFL.IDX P6, R14, R13, R12, R11 ;  /* 0x0000000c0d0e7389 */ /* 0x00006400000c000b */
[----:B01----:R-:W-:Y:S01]  /*bc10*/  ENDCOLLECTIVE ;  /* 0x000000000000791b */ /* 0x003fe20003800000 */
.L_x_116:
[----:B------:R-:W-:Y:S02]  /*bc20*/  @!P0 IMAD.X R7, RZ, RZ, R6, P1 ;  /* 0x000000ffff078224 */ /* 0x000fe400008e0606 */
[----:B------:R-:W-:Y:S02]  /*bc30*/  VIADD R6, R4, 0x20 ;  /* 0x0000002004067836 */ /* 0x000fe40000000000 */
[----:B------:R-:W-:-:S05]  /*bc40*/  @!P0 IMAD.MOV.U32 R3, RZ, RZ, R7 ;  /* 0x000000ffff038224 */ /* 0x000fca00078e0007 */
[----:B------:R-:W-:Y:S01]  /*bc50*/  @!PT LDS RZ, [RZ] ;  /* 0x00000000fffff984 */ /* 0x000fe20000000800 */
[----:B------:R-:W-:Y:S01]  /*bc60*/  @!PT LDS RZ, [RZ] ;  /* 0x00000000fffff984 */ /* 0x000fe20000000800 */
[----:B------:R-:W-:Y:S01]  /*bc70*/  @!PT LDS RZ, [RZ] ;  /* 0x00000000fffff984 */ /* 0x000fe20000000800 */
[----:B------:R0:W-:Y:S01]  /*bc80*/  @!P0 LDGSTS.E.BYPASS.LTC128B.128 [R8+0x10c00], desc[UR48][R2.64], !P4 ;  /* 0x10c0000002088fae */ /* 0x0001e2000e101d70 */
[----:B------:R-:W-:-:S03]  /*bc90*/  IMAD.MOV.U32 R13, RZ, RZ, R0 ;  /* 0x000000ffff0d7224 */ /* 0x000fc600078e0000 */
[----:B------:R0:W-:Y:S01]  /*bca0*/  @!P0 LDGSTS.E.BYPASS.LTC128B.128 [R8+0x14c00], desc[UR48][R2.64+0x80], !P5 ;  /* 0x14c0008002088fae */ /* 0x0001e2000e901d70 */
[----:B------:R-:W-:Y:S01]  /*bcb0*/  ISETP.GE.AND P0, PT, R6, UR38, PT ;  /* 0x0000002606007c0c */ /* 0x000fe2000bf06270 */
[----:B------:R-:W-:-:S12]  /*bcc0*/  IMAD.MOV.U32 R6, RZ, RZ, R14 ;  /* 0x000000ffff067224 */ /* 0x000fd800078e000e */
[----:B0-----:R-:W-:Y:S05]  /*bcd0*/  WARPSYNC.COLLECTIVE R15, `(.L_x_117) ;  /* 0x000000000f087348 */ /* 0x001fea0003c00000 */
[----:B------:R1:W2:Y:S02]  /*bce0*/  SHFL.IDX P6, R14, R13, R12, R11 ;  /* 0x0000000c0d0e7389 */ /* 0x0002a400000c000b */
[----:B012---:R-:W-:Y:S01]  /*bcf0*/  ENDCOLLECTIVE ;  /* 0x000000000000791b */ /* 0x007fe20003800000 */
.L_x_117:
[----:B------:R-:W-:Y:S02]  /*bd00*/  IMAD.MOV.U32 R13, RZ, RZ, R5 ;  /* 0x000000ffff0d7224 */ /* 0x000fe400078e0005 */
[----:B------:R-:W-:Y:S01]  /*bd10*/  IMAD.MOV.U32 R12, RZ, RZ, 0x3 ;  /* 0x00000003ff0c7424 */ /* 0x000fe200078e00ff */
[----:B------:R-:W-:-:S05]  /*bd20*/  @!P0 LEA R14, P1, R34, R14, 0x1 ;  /* 0x0000000e220e8211 */ /* 0x000fca00078208ff */
[----:B------:R-:W-:-:S08]  /*bd30*/  @!P0 IMAD.MOV.U32 R2, RZ, RZ, R14 ;  /* 0x000000ffff028224 */ /* 0x000fd000078e000e */
[----:B------:R-:W-:Y:S05]  /*bd40*/  WARPSYNC.COLLECTIVE R15, `(.L_x_118) ;  /* 0x000000000f087348 */ /* 0x000fea0003c00000 */
[----:B------:R0:W1:Y:S02]  /*bd50*/  SHFL.IDX P6, R14, R13, R12, R11 ;  /* 0x0000000c0d0e7389 */ /* 0x00006400000c000b */
[----:B01----:R-:W-:Y:S01]  /*bd60*/  ENDCOLLECTIVE ;  /* 0x000000000000791b */ /* 0x003fe20003800000 */
.L_x_118:
[----:B------:R-:W-:Y:S01]  /*bd70*/  @!P0 IMAD.X R7, RZ, RZ, R6, P1 ;  /* 0x000000ffff078224 */ /* 0x000fe200008e0606 */
[----:B------:R-:W-:-:S03]  /*bd80*/  IADD3 R6, R4, 0x30, RZ ;  /* 0x0000003004067810 */ /* 0x000fc60007ffe0ff */
        /* <DEDUP_REMOVED lines=12> */
.L_x_119:
[----:B------:R-:W-:Y:S02]  /*be50*/  IMAD.MOV.U32 R13, RZ, RZ, R5 ;  /* 0x000000ffff0d7224 */ /* 0x000fe400078e0005 */
[----:B------:R-:W-:Y:S01]  /*be60*/  IMAD.MOV.U32 R12, RZ, RZ, 0x4 ;  /* 0x00000004ff0c7424 */ /* 0x000fe200078e00ff */
[----:B------:R-:W-:-:S04]  /*be70*/  @!P0 LEA R14, P1, R34, R14, 0x1 ;  /* 0x0000000e220e8211 */ /* 0x000fc800078208ff */
[----:B------:R-:W-:Y:S01]  /*be80*/  @!P0 MOV R2, R14 ;  /* 0x0000000e00028202 */ /* 0x000fe20000000f00 */
[----:B------:R-:W-:-:S08]  /*be90*/  @!P0 IMAD.X R7, RZ, RZ, R6, P1 ;  /* 0x000000ffff078224 */ /* 0x000fd000008e0606 */
[----:B------:R-:W-:Y:S05]  /*bea0*/  WARPSYNC.COLLECTIVE R15, `(.L_x_120) ;  /* 0x000000000f087348 */ /* 0x000fea0003c00000 */
[----:B------:R0:W1:Y:S02]  /*beb0*/  SHFL.IDX P6, R14, R13, R12, R11 ;  /* 0x0000000c0d0e7389 */ /* 0x00006400000c000b */
[----:B01----:R-:W-:Y:S01]  /*bec0*/  ENDCOLLECTIVE ;  /* 0x000000000000791b */ /* 0x003fe20003800000 */
.L_x_120:
[----:B------:R-:W-:Y:S02]  /*bed0*/  VIADD R6, R4, 0x40 ;  /* 0x0000004004067836 */ /* 0x000fe40000000000 */
[----:B------:R-:W-:-:S05]  /*bee0*/  @!P0 IMAD.MOV.U32 R3, RZ, RZ, R7 ;  /* 0x000000ffff038224 */ /* 0x000fca00078e0007 */
        /* <DEDUP_REMOVED lines=11> */
.L_x_121:
[----:B------:R-:W-:Y:S01]  /*bfa0*/  IMAD.MOV.U32 R13, RZ, RZ, R5 ;  /* 0x000000ffff0d7224 */ /* 0x000fe200078e0005 */
[----:B------:R-:W-:Y:S02]  /*bfb0*/  MOV R12, 0x5 ;  /* 0x00000005000c7802 */ /* 0x000fe40000000f00 */
[----:B------:R-:W-:-:S05]  /*bfc0*/  @!P0 LEA R14, P1, R34, R14, 0x1 ;  /* 0x0000000e220e8211 */ /* 0x000fca00078208ff */
[----:B------:R-:W-:-:S08]  /*bfd0*/  @!P0 IMAD.MOV.U32 R2, RZ, RZ, R14 ;  /* 0x000000ffff028224 */ /* 0x000fd000078e000e */
[----:B------:R-:W-:Y:S05]  /*bfe0*/  WARPSYNC.COLLECTIVE R15, `(.L_x_122) ;  /* 0x000000000f087348 */ /* 0x000fea0003c00000 */
[----:B------:R0:W1:Y:S02]  /*bff0*/  SHFL.IDX P6, R14, R13, R12, R11 ;  /* 0x0000000c0d0e7389 */ /* 0x00006400000c000b */
[----:B01----:R-:W-:Y:S01]  /*c000*/  ENDCOLLECTIVE ;  /* 0x000000000000791b */ /* 0x003fe20003800000 */
.L_x_122:
        /* <DEDUP_REMOVED lines=14> */
.L_x_123:
[----:B------:R-:W-:Y:S02]  /*c0f0*/  IMAD.MOV.U32 R13, RZ, RZ, R5 ;  /* 0x000000ffff0d7224 */ /* 0x000fe400078e0005 */
[----:B------:R-:W-:Y:S01]  /*c100*/  IMAD.MOV.U32 R12, RZ, RZ, 0x6 ;  /* 0x00000006ff0c7424 */ /* 0x000fe200078e00ff */
[----:B------:R-:W-:-:S05]  /*c110*/  @!P0 LEA R14, P1, R34, R14, 0x1 ;  /* 0x0000000e220e8211 */ /* 0x000fca00078208ff */
[----:B------:R-:W-:-:S08]  /*c120*/  @!P0 IMAD.MOV.U32 R2, RZ, RZ, R14 ;  /* 0x000000ffff028224 */ /* 0x000fd000078e000e */
[----:B------:R-:W-:Y:S05]  /*c130*/  WARPSYNC.COLLECTIVE R15, `(.L_x_124) ;  /* 0x000000000f087348 */ /* 0x000fea0003c00000 */
[----:B------:R0:W1:Y:S02]  /*c140*/  SHFL.IDX P6, R14, R13, R12, R11 ;  /* 0x0000000c0d0e7389 */ /* 0x00006400000c000b */
[----:B01----:R-:W-:Y:S01]  /*c150*/  ENDCOLLECTIVE ;  /* 0x000000000000791b */ /* 0x003fe20003800000 */
.L_x_124:
        /* <DEDUP_REMOVED lines=14> */
.L_x_125:
        /* <DEDUP_REMOVED lines=8> */
.L_x_126:
[----:B------:R-:W-:-:S05]  /*c2c0*/  @!P0 IMAD.MOV.U32 R3, RZ, RZ, R7 ;  /* 0x000000ffff038224 */ /* 0x000fca00078e0007 */
[----:B------:R-:W-:Y:S01]  /*c2d0*/  @!PT LDS RZ, [RZ] ;  /* 0x00000000fffff984 */ /* 0x000fe20000000800 */
[----:B------:R-:W-:Y:S01]  /*c2e0*/  @!PT LDS RZ, [RZ] ;  /* 0x00000000fffff984 */ /* 0x000fe20000000800 */
[----:B------:R-:W-:Y:S01]  /*c2f0*/  @!PT LDS RZ, [RZ] ;  /* 0x00000000fffff984 */ /* 0x000fe20000000800 */
[----:B------:R0:W-:Y:S04]  /*c300*/  @!P0 LDGSTS.E.BYPASS.LTC128B.128 [R8+0x13400], desc[UR48][R2.64], !P4 ;  /* 0x1340000002088fae */ /* 0x0001e8000e101d70 */
[----:B------:R0:W-:Y:S01]  /*c310*/  @!P0 LDGSTS.E.BYPASS.LTC128B.128 [R8+0x17400], desc[UR48][R2.64+0x80], !P5 ;  /* 0x1740008002088fae */ /* 0x0001e2000e901d70 */
[----:B------:R-:W-:Y:S02]  /*c320*/  IMAD.MOV.U32 R13, RZ, RZ, R0 ;  /* 0x000000ffff0d7224 */ /* 0x000fe400078e0000 */
[----:B------:R-:W-:-:S07]  /*c330*/  IMAD.MOV.U32 R6, RZ, RZ, R14 ;  /* 0x000000ffff067224 */ /* 0x000fce00078e000e */
[----:B0-----:R-:W-:Y:S05]  /*c340*/  WARPSYNC.COLLECTIVE R15, `(.L_x_127) ;  /* 0x000000000f087348 */ /* 0x001fea0003c00000 */
[----:B------:R1:W2:Y:S02]  /*c350*/  SHFL.IDX P6, R14, R13, R12, R11 ;  /* 0x0000000c0d0e7389 */ /* 0x0002a400000c000b */
[----:B012---:R-:W-:Y:S01]  /*c360*/  ENDCOLLECTIVE ;  /* 0x000000000000791b */ /* 0x007fe20003800000 */
.L_x_127:
[----:B------:R-:W-:Y:S05]  /*c370*/  BRA `(.L_x_128) ;  /* 0xffffffcc002c7947 */ /* 0x000fea000383ffff */
.L_x_54:
[----:B0-----:R-:W-:-:S04]  /*c380*/  MOV R3, UR39 ;  /* 0x0000002700037c02 */ /* 0x001fc80008000f00 */
[----:B------:R0:W1:Y:S03]  /*c390*/  SYNCS.PHASECHK.TRANS64.TRYWAIT P0, [R3+URZ+0x28820], R0 ;  /* 0x02882000030075a7 */ /* 0x000066000800017f */
[----:B-1----:R-:W-:Y:S05]  /*c3a0*/  @!P0 NANOSLEEP.SYNCS 0x989680 ;  /* 0x009896800000895d */ /* 0x002fea0003900000 */
[----:B------:R-:W1:Y:S02]  /*c3b0*/  @!P0 SYNCS.PHASECHK.TRANS64 P0, [R3+URZ+0x28820], R0 ;  /* 0x02882000030085a7 */ /* 0x000e64000800007f */
[----:B-1----:R-:W-:Y:S05]  /*c3c0*/  @!P0 BRA `(.L_x_54) ;  /* 0xfffffffc00ec8947 */ /* 0x002fea000383ffff */
[----:B------:R-:W-:Y:S05]  /*c3d0*/  BRA `(.L_x_129) ;  /* 0xffffffcc00607947 */ /* 0x000fea000383ffff */
.L_x_58:
[----:B0-----:R0:W1:Y:S02]  /*c3e0*/  SYNCS.PHASECHK.TRANS64.TRYWAIT P0, [R6+URZ+0x28840], R3 ;  /* 0x02884003060075a7 */ /* 0x001064000800017f */
[----:B-1----:R-:W-:Y:S05]  /*c3f0*/  @!P0 NANOSLEEP.SYNCS 0x989680 ;  /* 0x009896800000895d */ /* 0x002fea0003900000 */
[----:B------:R-:W1:Y:S02]  /*c400*/  @!P0 SYNCS.PHASECHK.TRANS64 P0, [R6+URZ+0x28840], R3 ;  /* 0x02884003060085a7 */ /* 0x000e64000800007f */
[----:B-1----:R-:W-:Y:S05]  /*c410*/  @!P0 BRA `(.L_x_58) ;  /* 0xfffffffc00f08947 */ /* 0x002fea000383ffff */
[----:B------:R-:W-:Y:S05]  /*c420*/  BRA `(.L_x_130) ;  /* 0xffffffd0001c7947 */ /* 0x000fea000383ffff */
.L_x_59:
        /* <DEDUP_REMOVED lines=8> */
.L_x_132:
[----:B------:R-:W-:Y:S05]  /*c4b0*/  BSYNC B1 ;  /* 0x0000000000017941 */ /* 0x000fea0003800000 */
.L_x_131:
[----:B------:R-:W-:Y:S01]  /*c4c0*/  MOV R13, R7 ;  /* 0x00000007000d7202 */ /* 0x000fe20000000f00 */
[----:B------:R-:W-:Y:S01]  /*c4d0*/  IMAD.MOV.U32 R12, RZ, RZ, RZ ;  /* 0x000000ffff0c7224 */ /* 0x000fe200078e00ff */
[----:B------:R-:W-:Y:S01]  /*c4e0*/  LEA R8, R8, UR39, 0x1 ;  /* 0x0000002708087c11 */ /* 0x000fe2000f8e08ff */
[----:B------:R-:W-:Y:S02]  /*c4f0*/  IMAD.MOV.U32 R11, RZ, RZ, 0x181f ;  /* 0x0000181fff0b7424 */ /* 0x000fe400078e00ff */
[----:B------:R-:W-:Y:S02]  /*c500*/  IMAD.MOV.U32 R15, RZ, RZ, -0x1 ;  /* 0xffffffffff0f7424 */ /* 0x000fe400078e00ff */
[----:B------:R-:W-:Y:S02]  /*c510*/  IMAD.MOV.U32 R3, RZ, RZ, R14 ;  /* 0x000000ffff037224 */ /* 0x000fe400078e000e */
[----:B------:R-:W-:-:S07]  /*c520*/  IMAD.SHL.U32 R5, R34, 0x2, RZ ;  /* 0x0000000222057824 */ /* 0x000fce00078e00ff */
[----:B------:R-:W-:Y:S05]  /*c530*/  WARPSYNC.COLLECTIVE R15, `(.L_x_133) ;  /* 0x000000000f087348 */ /* 0x000fea0003c00000 */
[----:B------:R0:W1:Y:S02]  /*c540*/  SHFL.IDX P6, R14, R13, R12, R11 ;  /* 0x0000000c0d0e7389 */ /* 0x00006400000c000b */
[----:B01----:R-:W-:Y:S01]  /*c550*/  ENDCOLLECTIVE ;  /* 0x000000000000791b */ /* 0x003fe20003800000 */
.L_x_133:
[----:B------:R-:W-:Y:S01]  /*c560*/  MOV R13, R9 ;  /* 0x00000009000d7202 */ /* 0x000fe20000000f00 */
[----:B------:R-:W-:Y:S01]  /*c570*/  IMAD.MOV.U32 R12, RZ, RZ, 0x1 ;  /* 0x00000001ff0c7424 */ /* 0x000fe200078e00ff */
[----:B------:R-:W-:-:S13]  /*c580*/  IADD3 R2, P0, R14, R5, RZ ;  /* 0x000000050e027210 */ /* 0x000fda0007f1e0ff */
[----:B------:R-:W-:Y:S05]  /*c590*/  WARPSYNC.COLLECTIVE R15, `(.L_x_134) ;  /* 0x000000000f087348 */ /* 0x000fea0003c00000 */
[----:B------:R0:W1:Y:S02]  /*c5a0*/  SHFL.IDX P6, R14, R13, R12, R11 ;  /* 0x0000000c0d0e7389 */ /* 0x00006400000c000b */
[----:B01----:R-:W-:Y:S01]  /*c5b0*/  ENDCOLLECTIVE ;  /* 0x000000000000791b */ /* 0x003fe20003800000 */
.L_x_134:
[----:B------:R-:W-:-:S05]  /*c5c0*/  IMAD.X R3, RZ, RZ, R3, P0 ;  /* 0x000000ffff037224 */ /* 0x000fca00000e0603 */
[----:B------:R-:W-:Y:S01]  /*c5d0*/  @!PT LDS RZ, [RZ] ;  /* 0x00000000fffff984 */ /* 0x000fe20000000800 */
[----:B------:R-:W-:Y:S01]  /*c5e0*/  @!PT LDS RZ, [RZ] ;  /* 0x00000000fffff984 */ /* 0x000fe20000000800 */
[----:B------:R-:W-:Y:S01]  /*c5f0*/  @!PT LDS RZ, [RZ] ;  /* 0x00000000fffff984 */ /* 0x000fe20000000800 */
[----:B------:R-:W-:Y:S04]  /*c600*/  LDGSTS.E.BYPASS.LTC128B.128 [R8+0x18400], desc[UR48][R2.64], !P2 ;  /* 0x1840000002087fae */ /* 0x000fe8000d101d70 */
[----:B------:R0:W-:Y:S01]  /*c610*/  LDGSTS.E.BYPASS.LTC128B.128 [R8+0x1c400], desc[UR48][R2.64+0x80], !P1 ;  /* 0x1c40008002087fae */ /* 0x0001e2000c901d70 */
[----:B------:R-:W-:Y:S02]  /*c620*/  IMAD.MOV.U32 R13, RZ, RZ, R7 ;  /* 0x000000ffff0d7224 */ /* 0x000fe400078e0007 */
[----:B0-----:R-:W-:-:S07]  /*c630*/  IMAD.MOV.U32 R3, RZ, RZ, R14 ;  /* 0x000000ffff037224 */ /* 0x001fce00078e000e */
[----:B------:R-:W-:Y:S05]  /*c640*/  WARPSYNC.COLLECTIVE R15, `(.L_x_135) ;  /* 0x000000000f087348 */ /* 0x000fea0003c00000 */
[----:B------:R0:W1:Y:S02]  /*c650*/  SHFL.IDX P6, R14, R13, R12, R11 ;  /* 0x0000000c0d0e7389 */ /* 0x00006400000c000b */
[----:B01----:R-:W-:Y:S01]  /*c660*/  ENDCOLLECTIVE ;  /* 0x000000000000791b */ /* 0x003fe20003800000 */
.L_x_135:
[----:B------:R-:W-:Y:S01]  /*c670*/  IMAD.MOV.U32 R13, RZ, RZ, R9 ;  /* 0x000000ffff0d7224 */ /* 0x000fe200078e0009 */
[----:B------:R-:W-:Y:S02]  /*c680*/  MOV R12, 0x2 ;  /* 0x00000002000c7802 */ /* 0x000fe40000000f00 */
[----:B------:R-:W-:-:S13]  /*c690*/  IADD3 R2, P0, R14, R5, RZ ;  /* 0x000000050e027210 */ /* 0x000fda0007f1e0ff */
[----:B------:R-:W-:Y:S05]  /*c6a0*/  WARPSYNC.COLLECTIVE R15, `(.L_x_136) ;  /* 0x000000000f087348 */ /* 0x000fea0003c00000 */
[----:B------:R0:W1:Y:S02]  /*c6b0*/  SHFL.IDX P6, R14, R13, R12, R11 ;  /* 0x0000000c0d0e7389 */ /* 0x00006400000c000b */
[----:B01----:R-:W-:Y:S01]  /*c6c0*/  ENDCOLLECTIVE ;  /* 0x000000000000791b */ /* 0x003fe20003800000 */
.L_x_136:
        /* <DEDUP_REMOVED lines=11> */
.L_x_137:
[----:B------:R-:W-:Y:S02]  /*c780*/  IMAD.MOV.U32 R13, RZ, RZ, R9 ;  /* 0x000000ffff0d7224 */ /* 0x000fe400078e0009 */
[----:B------:R-:W-:Y:S01]  /*c790*/  IMAD.MOV.U32 R12, RZ, RZ, 0x3 ;  /* 0x00000003ff0c7424 */ /* 0x000fe200078e00ff */
[----:B------:R-:W-:-:S13]  /*c7a0*/  IADD3 R2, P0, R14, R5, RZ ;  /* 0x000000050e027210 */ /* 0x000fda0007f1e0ff */
[----:B------:R-:W-:Y:S05]  /*c7b0*/  WARPSYNC.COLLECTIVE R15, `(.L_x_138) ;  /* 0x000000000f087348 */ /* 0x000fea0003c00000 */
[----:B------:R0:W1:Y:S02]  /*c7c0*/  SHFL.IDX P6, R14, R13, R12, R11 ;  /* 0x0000000c0d0e7389 */ /* 0x00006400000c000b */
[----:B01----:R-:W-:Y:S01]  /*c7d0*/  ENDCOLLECTIVE ;  /* 0x000000000000791b */ /* 0x003fe20003800000 */
.L_x_138:
[----:B------:R-:W-:-:S05]  /*c7e0*/  IMAD.X R3, RZ, RZ, R3, P0 ;  /* 0x000000ffff037224 */ /* 0x000fca00000e0603 */
[----:B------:R-:W-:Y:S01]  /*c7f0*/  @!PT LDS RZ, [RZ] ;  /* 0x00000000fffff984 */ /* 0x000fe20000000800 */
[----:B------:R-:W-:Y:S01]  /*c800*/  @!PT LDS RZ, [RZ] ;  /* 0x00000000fffff984 */ /* 0x000fe20000000800 */
[----:B------:R-:W-:Y:S01]  /*c810*/  @!PT LDS RZ, [RZ] ;  /* 0x00000000fffff984 */ /* 0x000fe20000000800 */
[----:B------:R-:W-:Y:S04]  /*c820*/  LDGSTS.E.BYPASS.LTC128B.128 [R8+0x19400], desc[UR48][R2.64], !P2 ;  /* 0x1940000002087fae */ /* 0x000fe8000d101d70 */
[----:B------:R0:W-:Y:S01]  /*c830*/  LDGSTS.E.BYPASS.LTC128B.128 [R8+0x1d400], desc[UR48][R2.64+0x80], !P1 ;  /* 0x1d40008002087fae */ /* 0x0001e2000c901d70 */
[----:B------:R-:W-:Y:S01]  /*c840*/  IMAD.MOV.U32 R13, RZ, RZ, R7 ;  /* 0x000000ffff0d7224 */ /* 0x000fe200078e0007 */
[----:B0-----:R-:W-:-:S07]  /*c850*/  MOV R3, R14 ;  /* 0x0000000e00037202 */ /* 0x001fce0000000f00 */
[----:B------:R-:W-:Y:S05]  /*c860*/  WARPSYNC.COLLECTIVE R15, `(.L_x_139) ;  /* 0x000000000f087348 */ /* 0x000fea0003c00000 */
[----:B------:R0:W1:Y:S02]  /*c870*/  SHFL.IDX P6, R14, R13, R12, R11 ;  /* 0x0000000c0d0e7389 */ /* 0x00006400000c000b */
[----:B01----:R-:W-:Y:S01]  /*c880*/  ENDCOLLECTIVE ;  /* 0x000000000000791b */ /* 0x003fe20003800000 */
.L_x_139:
[----:B------:R-:W-:Y:S02]  /*c890*/  IMAD.MOV.U32 R13, RZ, RZ, R9 ;  /* 0x000000ffff0d7224 */ /* 0x000fe400078e0009 */
[----:B------:R-:W-:Y:S01]  /*c8a0*/  IMAD.MOV.U32 R12, RZ, RZ, 0x4 ;  /* 0x00000004ff0c7424 */ /* 0x000fe200078e00ff */
[----:B------:R-:W-:-:S13]  /*c8b0*/  IADD3 R2, P0, R14, R5, RZ ;  /* 0x000000050e027210 */ /* 0x000fda0007f1e0ff */
[----:B------:R-:W-:Y:S05]  /*c8c0*/  WARPSYNC.COLLECTIVE R15, `(.L_x_140) ;  /* 0x000000000f087348 */ /* 0x000fea0003c00000 */
[----:B------:R0:W1:Y:S02]  /*c8d0*/  SHFL.IDX P6, R14, R13, R12, R11 ;  /* 0x0000000c0d0e7389 */ /* 0x00006400000c000b */
[----:B01----:R-:W-:Y:S01]  /*c8e0*/  ENDCOLLECTIVE ;  /* 0x000000000000791b */ /* 0x003fe20003800000 */
.L_x_140:
[----:B------:R-:W-:-:S05]  /*c8f0*/  IMAD.X R3, RZ, RZ, R3, P0 ;  /* 0x000000ffff037224 */ /* 0x000fca00000e0603 */
[----:B------:R-:W-:Y:S01]  /*c900*/  @!PT LDS RZ, [RZ] ;  /* 0x00000000fffff984 */ /* 0x000fe20000000800 */
[----:B------:R-:W-:Y:S01]  /*c910*/  @!PT LDS RZ, [RZ] ;  /* 0x00000000fffff984 */ /* 0x000fe20000000800 */
[----:B------:R-:W-:Y:S01]  /*c920*/  @!PT LDS RZ, [RZ] ;  /* 0x00000000fffff984 */ /* 0x000fe20000000800 */
[----:B------:R-:W-:Y:S04]  /*c930*/  LDGSTS.E.BYPASS.LTC128B.128 [R8+0x19c00], desc[UR48][R2.64], !P2 ;  /* 0x19c0000002087fae */ /* 0x000fe8000d101d70 */
[----:B------:R0:W-:Y:S01]  /*c940*/  LDGSTS.E.BYPASS.LTC128B.128 [R8+0x1dc00], desc[UR48][R2.64+0x80], !P1 ;  /* 0x1dc0008002087fae */ /* 0x0001e2000c901d70 */
[----:B------:R-:W-:Y:S01]  /*c950*/  MOV R13, R7 ;  /* 0x00000007000d7202 */ /* 0x000fe20000000f00 */
[----:B0-----:R-:W-:-:S07]  /*c960*/  IMAD.MOV.U32 R3, RZ, RZ, R14 ;  /* 0x000000ffff037224 */ /* 0x001fce00078e000e */
[----:B------:R-:W-:Y:S05]  /*c970*/  WARPSYNC.COLLECTIVE R15, `(.L_x_141) ;  /* 0x000000000f087348 */ /* 0x000fea0003c00000 */
[----:B------:R0:W1:Y:S02]  /*c980*/  SHFL.IDX P6, R14, R13, R12, R11 ;  /* 0x0000000c0d0e7389 */ /* 0x00006400000c000b */
[----:B01----:R-:W-:Y:S01]  /*c990*/  ENDCOLLECTIVE ;  /* 0x000000000000791b */ /* 0x003fe20003800000 */
.L_x_141:
[----:B------:R-:W-:Y:S02]  /*c9a0*/  IMAD.MOV.U32 R13, RZ, RZ, R9 ;  /* 0x000000ffff0d7224 */ /* 0x000fe400078e0009 */
[----:B------:R-:W-:Y:S01]  /*c9b0*/  IMAD.MOV.U32 R12, RZ, RZ, 0x5 ;  /* 0x00000005ff0c7424 */ /* 0x000fe200078e00ff */
[----:B------:R-:W-:-:S13]  /*c9c0*/  IADD3 R2, P0, R14, R5, RZ ;  /* 0x000000050e027210 */ /* 0x000fda0007f1e0ff */
[----:B------:R-:W-:Y:S05]  /*c9d0*/  WARPSYNC.COLLECTIVE R15, `(.L_x_142) ;  /* 0x000000000f087348 */ /* 0x000fea0003c00000 */
[----:B------:R0:W1:Y:S02]  /*c9e0*/  SHFL.IDX P6, R14, R13, R12, R11 ;  /* 0x0000000c0d0e7389 */ /* 0x00006400000c000b */
[----:B01----:R-:W-:Y:S01]  /*c9f0*/  ENDCOLLECTIVE ;  /* 0x000000000000791b */ /* 0x003fe20003800000 */
.L_x_142:
        /* <DEDUP_REMOVED lines=11> */
.L_x_143:
[----:B------:R-:W-:Y:S02]  /*cab0*/  IMAD.MOV.U32 R13, RZ, RZ, R9 ;  /* 0x000000ffff0d7224 */ /* 0x000fe400078e0009 */
[----:B------:R-:W-:Y:S01]  /*cac0*/  IMAD.MOV.U32 R12, RZ, RZ, 0x6 ;  /* 0x00000006ff0c7424 */ /* 0x000fe200078e00ff */
[----:B------:R-:W-:-:S13]  /*cad0*/  IADD3 R2, P0, R14, R5, RZ ;  /* 0x000000050e027210 */ /* 0x000fda0007f1e0ff */
[----:B------:R-:W-:Y:S05]  /*cae0*/  WARPSYNC.COLLECTIVE R15, `(.L_x_144) ;  /* 0x000000000f087348 */ /* 0x000fea0003c00000 */
[----:B------:R0:W1:Y:S02]  /*caf0*/  SHFL.IDX P6, R14, R13, R12, R11 ;  /* 0x0000000c0d0e7389 */ /* 0x00006400000c000b */
[----:B01----:R-:W-:Y:S01]  /*cb00*/  ENDCOLLECTIVE ;  /* 0x000000000000791b */ /* 0x003fe20003800000 */
.L_x_144:
[----:B------:R-:W-:-:S05]  /*cb10*/  IADD3.X R3, RZ, R3, RZ, P0, !PT ;  /* 0x00000003ff037210 */ /* 0x000fca00007fe4ff */
        /* <DEDUP_REMOVED lines=10> */
.L_x_145:
[----:B------:R-:W-:Y:S02]  /*cbc0*/  IMAD.MOV.U32 R13, RZ, RZ, R9 ;  /* 0x000000ffff0d7224 */ /* 0x000fe400078e0009 */
[----:B------:R-:W-:Y:S01]  /*cbd0*/  IMAD.MOV.U32 R12, RZ, RZ, 0x7 ;  /* 0x00000007ff0c7424 */ /* 0x000fe200078e00ff */
[----:B------:R-:W-:-:S13]  /*cbe0*/  IADD3 R2, P0, R14, R5, RZ ;  /* 0x000000050e027210 */ /* 0x000fda0007f1e0ff */
[----:B------:R-:W-:Y:S05]  /*cbf0*/  WARPSYNC.COLLECTIVE R15, `(.L_x_146) ;  /* 0x000000000f087348 */ /* 0x000fea0003c00000 */
[----:B------:R0:W1:Y:S02]  /*cc00*/  SHFL.IDX P6, R14, R13, R12, R11 ;  /* 0x0000000c0d0e7389 */ /* 0x00006400000c000b */
[----:B01----:R-:W-:Y:S01]  /*cc10*/  ENDCOLLECTIVE ;  /* 0x000000000000791b */ /* 0x003fe20003800000 */
.L_x_146:
[----:B------:R-:W-:-:S05]  /*cc20*/  IADD3.X R3, RZ, R3, RZ, P0, !PT ;  /* 0x00000003ff037210 */ /* 0x000fca00007fe4ff */
[----:B------:R-:W-:Y:S01]  /*cc30*/  @!PT LDS RZ, [RZ] ;  /* 0x00000000fffff984 */ /* 0x000fe20000000800 */
[----:B------:R-:W-:Y:S01]  /*cc40*/  @!PT LDS RZ, [RZ] ;  /* 0x00000000fffff984 */ /* 0x000fe20000000800 */
[----:B------:R-:W-:Y:S01]  /*cc50*/  @!PT LDS RZ, [RZ] ;  /* 0x00000000fffff984 */ /* 0x000fe20000000800 */
[----:B------:R0:W-:Y:S04]  /*cc60*/  LDGSTS.E.BYPASS.LTC128B.128 [R8+0x1b400], desc[UR48][R2.64], !P2 ;  /* 0x1b40000002087fae */ /* 0x0001e8000d101d70 */
[----:B------:R0:W-:Y:S01]  /*cc70*/  LDGSTS.E.BYPASS.LTC128B.128 [R8+0x1f400], desc[UR48][R2.64+0x80], !P1 ;  /* 0x1f40008002087fae */ /* 0x0001e2000c901d70 */
[----:B------:R-:W-:Y:S02]  /*cc80*/  IMAD.MOV.U32 R13, RZ, RZ, R7 ;  /* 0x000000ffff0d7224 */ /* 0x000fe400078e0007 */
[----:B------:R-:W-:-:S07]  /*cc90*/  IMAD.MOV.U32 R9, RZ, RZ, R14 ;  /* 0x000000ffff097224 */ /* 0x000fce00078e000e */
[----:B0-----:R-:W-:Y:S05]  /*cca0*/  WARPSYNC.COLLECTIVE R15, `(.L_x_147) ;  /* 0x000000000f087348 */ /* 0x001fea0003c00000 */
[----:B------:R1:W2:Y:S02]  /*ccb0*/  SHFL.IDX P6, R14, R13, R12, R11 ;  /* 0x0000000c0d0e7389 */ /* 0x0002a400000c000b */
[----:B012---:R-:W-:Y:S01]  /*ccc0*/  ENDCOLLECTIVE ;  /* 0x000000000000791b */ /* 0x007fe20003800000 */
.L_x_147:
[----:B------:R-:W-:Y:S05]  /*ccd0*/  BRA `(.L_x_148) ;  /* 0xffffffcc000c7947 */ /* 0x000fea000383ffff */
.L_x_64:
[----:B0-----:R0:W1:Y:S02]  /*cce0*/  SYNCS.PHASECHK.TRANS64.TRYWAIT P0, [R6+URZ+0x28860], R3 ;  /* 0x02886003060075a7 */ /* 0x001064000800017f */
[----:B-1----:R-:W-:Y:S05]  /*ccf0*/  @!P0 NANOSLEEP.SYNCS 0x989680 ;  /* 0x009896800000895d */ /* 0x002fea0003900000 */
[----:B------:R-:W1:Y:S02]  /*cd00*/  @!P0 SYNCS.PHASECHK.TRANS64 P0, [R6+URZ+0x28860], R3 ;  /* 0x02886003060085a7 */ /* 0x000e64000800007f */
[----:B-1----:R-:W-:Y:S05]  /*cd10*/  @!P0 BRA `(.L_x_64) ;  /* 0xfffffffc00f08947 */ /* 0x002fea000383ffff */
[----:B------:R-:W-:Y:S05]  /*cd20*/  BRA `(.L_x_149) ;  /* 0xffffffcc00707947 */ /* 0x000fea000383ffff */
.L_x_65:
[----:B------:R-:W-:Y:S01]  /*cd30*/  BSSY B1, `(.L_x_150) ;  /* 0x0000008000017945 */ /* 0x000fe20003800000 */
[----:B------:R-:W-:Y:S01]  /*cd40*/  MOV R13, R17 ;  /* 0x00000011000d7202 */ /* 0x000fe20000000f00 */
[----:B------:R-:W-:Y:S02]  /*cd50*/  IMAD.MOV.U32 R12, RZ, RZ, RZ ;  /* 0x000000ffff0c7224 */ /* 0x000fe400078e00ff */
[----:B------:R-:W-:Y:S02]  /*cd60*/  IMAD.MOV.U32 R11, RZ, RZ, 0x181f ;  /* 0x0000181fff0b7424 */ /* 0x000fe400078e00ff */
[----:B------:R-:W-:-:S07]  /*cd70*/  IMAD.MOV.U32 R15, RZ, RZ, -0x1 ;  /* 0xffffffffff0f7424 */ /* 0x000fce00078e00ff */
[----:B0-----:R-:W-:Y:S05]  /*cd80*/  WARPSYNC.COLLECTIVE R15, `(.L_x_151) ;  /* 0x000000000f087348 */ /* 0x001fea0003c00000 */
[----:B------:R1:W2:Y:S02]  /*cd90*/  SHFL.IDX P6, R14, R13, R12, R11 ;  /* 0x0000000c0d0e7389 */ /* 0x0002a400000c000b */
[----:B012---:R-:W-:Y:S01]  /*cda0*/  ENDCOLLECTIVE ;  /* 0x000000000000791b */ /* 0x007fe20003800000 */
.L_x_151:
[----:B------:R-:W-:Y:S05]  /*cdb0*/  BSYNC B1 ;  /* 0x0000000000017941 */ /* 0x000fea0003800000 */
.L_x_150:
[----:B------:R-:W-:Y:S01]  /*cdc0*/  MOV R13, R16 ;  /* 0x00000010000d7202 */ /* 0x000fe20000000f00 */
[----:B------:R-:W-:Y:S01]  /*cdd0*/  IMAD.MOV.U32 R12, RZ, RZ, RZ ;  /* 0x000000ffff0c7224 */ /* 0x000fe200078e00ff */
[----:B------:R-:W-:Y:S01]  /*cde0*/  LEA R7, R7, UR39, 0x1 ;  /* 0x0000002707077c11 */ /* 0x000fe2000f8e08ff */
[----:B------:R-:W-:Y:S02]  /*cdf0*/  IMAD.MOV.U32 R11, RZ, RZ, 0x181f ;  /* 0x0000181fff0b7424 */ /* 0x000fe400078e00ff */
[----:B------:R-:W-:Y:S02]  /*ce00*/  IMAD.MOV.U32 R15, RZ, RZ, -0x1 ;  /* 0xffffffffff0f7424 */ /* 0x000fe400078e00ff */
[----:B------:R-:W-:-:S07]  /*ce10*/  IMAD.MOV.U32 R3, RZ, RZ, R14 ;  /* 0x000000ffff037224 */ /* 0x000fce00078e000e */
[----:B------:R-:W-:Y:S05]  /*ce20*/  WARPSYNC.COLLECTIVE R15, `(.L_x_152) ;  /* 0x000000000f087348 */ /* 0x000fea0003c00000 */
[----:B------:R0:W1:Y:S02]  /*ce30*/  SHFL.IDX P6, R14, R13, R12, R11 ;  /* 0x0000000c0d0e7389 */ /* 0x00006400000c000b */
[----:B01----:R-:W-:Y:S01]  /*ce40*/  ENDCOLLECTIVE ;  /* 0x000000000000791b */ /* 0x003fe20003800000 */
.L_x_152:
[----:B------:R-:W-:Y:S01]  /*ce50*/  MOV R13, R17 ;  /* 0x00000011000d7202 */ /* 0x000fe20000000f00 */
[----:B------:R-:W-:Y:S01]  /*ce60*/  IMAD.MOV.U32 R12, RZ, RZ, 0x1 ;  /* 0x00000001ff0c7424 */ /* 0x000fe200078e00ff */
[----:B------:R-:W-:-:S13]  /*ce70*/  IADD3 R2, P0, R14, R5, RZ ;  /* 0x000000050e027210 */ /* 0x000fda0007f1e0ff */
[----:B------:R-:W-:Y:S05]  /*ce80*/  WARPSYNC.COLLECTIVE R15, `(.L_x_153) ;  /* 0x000000000f087348 */ /* 0x000fea0003c00000 */
[----:B------:R0:W1:Y:S02]  /*ce90*/  SHFL.IDX P6, R14, R13, R12, R11 ;  /* 0x0000000c0d0e7389 */ /* 0x00006400000c000b */
[----:B01----:R-:W-:Y:S01]  /*cea0*/  ENDCOLLECTIVE ;  /* 0x000000000000791b */ /* 0x003fe20003800000 */
.L_x_153:
[----:B------:R-:W-:Y:S01]  /*ceb0*/  IMAD.X R3, RZ, RZ, R3, P0 ;  /* 0x000000ffff037224 */ /* 0x000fe200000e0603 */
[----:B------:R-:W-:Y:S01]  /*cec0*/  ISETP.LT.OR P0, PT, R8, 0x1, P2 ;  /* 0x000000010800780c */ /* 0x000fe20001701670 */
[----:B------:R-:W-:-:S12]  /*ced0*/  IMAD.MOV.U32 R13, RZ, RZ, R16 ;  /* 0x000000ffff0d7224 */ /* 0x000fd800078e0010 */
[----:B------:R-:W-:Y:S01]  /*cee0*/  @!PT LDS RZ, [RZ] ;  /* 0x00000000fffff984 */ /* 0x000fe20000000800 */
[----:B------:R-:W-:Y:S01]  /*cef0*/  @!PT LDS RZ, [RZ] ;  /* 0x00000000fffff984 */ /* 0x000fe20000000800 */
[----:B------:R-:W-:Y:S01]  /*cf00*/  @!PT LDS RZ, [RZ] ;  /* 0x00000000fffff984 */ /* 0x000fe20000000800 */
[----:B------:R-:W-:Y:S01]  /*cf10*/  LDGSTS.E.BYPASS.LTC128B.128 [R7+0x400], desc[UR48][R2.64], !P0 ;  /* 0x0040000002077fae */ /* 0x000fe2000c101d70 */
[----:B------:R-:W-:-:S13]  /*cf20*/  ISETP.LT.OR P0, PT, R8, 0x1, P1 ;  /* 0x000000010800780c */ /* 0x000fda0000f01670 */
[----:B------:R0:W-:Y:S02]  /*cf30*/  LDGSTS.E.BYPASS.LTC128B.128 [R7+0x4400], desc[UR48][R2.64+0x80], !P0 ;  /* 0x0440008002077fae */ /* 0x0001e4000c101d70 */
[----:B0-----:R-:W-:-:S07]  /*cf40*/  IMAD.MOV.U32 R3, RZ, RZ, R14 ;  /* 0x000000ffff037224 */ /* 0x001fce00078e000e */
[----:B------:R-:W-:Y:S05]  /*cf50*/  WARPSYNC.COLLECTIVE R15, `(.L_x_154) ;  /* 0x000000000f087348 */ /* 0x000fea0003c00000 */
[----:B------:R0:W1:Y:S02]  /*cf60*/  SHFL.IDX P6, R14, R13, R12, R11 ;  /* 0x0000000c0d0e7389 */ /* 0x00006400000c000b */
[----:B01----:R-:W-:Y:S01]  /*cf70*/  ENDCOLLECTIVE ;  /* 0x000000000000791b */ /* 0x003fe20003800000 */
.L_x_154:
[----:B------:R-:W-:Y:S01]  /*cf80*/  MOV R13, R17 ;  /* 0x00000011000d7202 */ /* 0x000fe20000000f00 */
[----:B------:R-:W-:Y:S01]  /*cf90*/  IMAD.MOV.U32 R12, RZ, RZ, 0x2 ;  /* 0x00000002ff0c7424 */ /* 0x000fe200078e00ff */
[----:B------:R-:W-:-:S13]  /*cfa0*/  IADD3 R2, P0, R14, R5, RZ ;  /* 0x000000050e027210 */ /* 0x000fda0007f1e0ff */
[----:B------:R-:W-:Y:S05]  /*cfb0*/  WARPSYNC.COLLECTIVE R15, `(.L_x_155) ;  /* 0x000000000f087348 */ /* 0x000fea0003c00000 */
[----:B------:R0:W1:Y:S02]  /*cfc0*/  SHFL.IDX P6, R14, R13, R12, R11 ;  /* 0x0000000c0d0e7389 */ /* 0x00006400000c000b */
[----:B01----:R-:W-:Y:S01]  /*cfd0*/  ENDCOLLECTIVE ;  /* 0x000000000000791b */ /* 0x003fe20003800000 */
.L_x_155:
        /* <DEDUP_REMOVED lines=13> */
.L_x_156:
[----:B------:R-:W-:Y:S01]  /*d0b0*/  MOV R13, R17 ;  /* 0x00000011000d7202 */ /* 0x000fe20000000f00 */
[----:B------:R-:W-:Y:S01]  /*d0c0*/  IMAD.MOV.U32 R12, RZ, RZ, 0x3 ;  /* 0x00000003ff0c7424 */ /* 0x000fe200078e00ff */
[----:B------:R-:W-:-:S13]  /*d0d0*/  IADD3 R2, P0, R14, R5, RZ ;  /* 0x000000050e027210 */ /* 0x000fda0007f1e0ff */
[----:B------:R-:W-:Y:S05]  /*d0e0*/  WARPSYNC.COLLECTIVE R15, `(.L_x_157) ;  /* 0x000000000f087348 */ /* 0x000fea0003c00000 */
[----:B------:R0:W1:Y:S02]  /*d0f0*/  SHFL.IDX P6, R14, R13, R12, R11 ;  /* 0x0000000c0d0e7389 */ /* 0x00006400000c000b */
[----:B01----:R-:W-:Y:S01]  /*d100*/  ENDCOLLECTIVE ;  /* 0x000000000000791b */ /* 0x003fe20003800000 */
.L_x_157:
        /* <DEDUP_REMOVED lines=13> */
.L_x_158:
[----:B------:R-:W-:Y:S01]  /*d1e0*/  MOV R13, R17 ;  /* 0x00000011000d7202 */ /* 0x000fe20000000f00 */
[----:B------:R-:W-:Y:S01]  /*d1f0*/  IMAD.MOV.U32 R12, RZ, RZ, 0x4 ;  /* 0x00000004ff0c7424 */ /* 0x000fe200078e00ff */
[----:B------:R-:W-:-:S13]  /*d200*/  IADD3 R2, P0, R14, R5, RZ ;  /* 0x000000050e027210 */ /* 0x000fda0007f1e0ff */
[----:B------:R-:W-:Y:S05]  /*d210*/  WARPSYNC.COLLECTIVE R15, `(.L_x_159) ;  /* 0x000000000f087348 */ /* 0x000fea0003c00000 */
[----:B------:R0:W1:Y:S02]  /*d220*/  SHFL.IDX P6, R14, R13, R12, R11 ;  /* 0x0000000c0d0e7389 */ /* 0x00006400000c000b */
[----:B01----:R-:W-:Y:S01]  /*d230*/  ENDCOLLECTIVE ;  /* 0x000000000000791b */ /* 0x003fe20003800000 */
.L_x_159:
        /* <DEDUP_REMOVED lines=13> */
.L_x_160:
[----:B------:R-:W-:Y:S01]  /*d310*/  MOV R13, R17 ;  /* 0x00000011000d7202 */ /* 0x000fe20000000f00 */
[----:B------:R-:W-:Y:S01]  /*d320*/  IMAD.MOV.U32 R12, RZ, RZ, 0x5 ;  /* 0x00000005ff0c7424 */ /* 0x000fe200078e00ff */
[----:B------:R-:W-:-:S13]  /*d330*/  IADD3 R2, P0, R14, R5, RZ ;  /* 0x000000050e027210 */ /* 0x000fda0007f1e0ff */
[----:B------:R-:W-:Y:S05]  /*d340*/  WARPSYNC.COLLECTIVE R15, `(.L_x_161) ;  /* 0x000000000f087348 */ /* 0x000fea0003c00000 */
[----:B------:R0:W1:Y:S02]  /*d350*/  SHFL.IDX P6, R14, R13, R12, R11 ;  /* 0x0000000c0d0e7389 */ /* 0x00006400000c000b */
[----:B01----:R-:W-:Y:S01]  /*d360*/  ENDCOLLECTIVE ;  /* 0x000000000000791b */ /* 0x003fe20003800000 */
.L_x_161:
        /* <DEDUP_REMOVED lines=13> */
.L_x_162:
[----:B------:R-:W-:Y:S01]  /*d440*/  MOV R13, R17 ;  /* 0x00000011000d7202 */ /* 0x000fe20000000f00 */
[----:B------:R-:W-:Y:S01]  /*d450*/  IMAD.MOV.U32 R12, RZ, RZ, 0x6 ;  /* 0x00000006ff0c7424 */ /* 0x000fe200078e00ff */
[----:B------:R-:W-:-:S13]  /*d460*/  IADD3 R2, P0, R14, R5, RZ ;  /* 0x000000050e027210 */ /* 0x000fda0007f1e0ff */
[----:B------:R-:W-:Y:S05]  /*d470*/  WARPSYNC.COLLECTIVE R15, `(.L_x_163) ;  /* 0x000000000f087348 */ /* 0x000fea0003c00000 */
[----:B------:R0:W1:Y:S02]  /*d480*/  SHFL.IDX P6, R14, R13, R12, R11 ;  /* 0x0000000c0d0e7389 */ /* 0x00006400000c000b */
[----:B01----:R-:W-:Y:S01]  /*d490*/  ENDCOLLECTIVE ;  /* 0x000000000000791b */ /* 0x003fe20003800000 */
.L_x_163:
        /* <DEDUP_REMOVED lines=13> */
.L_x_164:
[----:B------:R-:W-:Y:S01]  /*d570*/  MOV R13, R17 ;  /* 0x00000011000d7202 */ /* 0x000fe20000000f00 */
[----:B------:R-:W-:Y:S01]  /*d580*/  IMAD.MOV.U32 R12, RZ, RZ, 0x7 ;  /* 0x00000007ff0c7424 */ /* 0x000fe200078e00ff */
[----:B------:R-:W-:-:S13]  /*d590*/  IADD3 R2, P0, R14, R5, RZ ;  /* 0x000000050e027210 */ /* 0x000fda0007f1e0ff */
[----:B------:R-:W-:Y:S05]  /*d5a0*/  WARPSYNC.COLLECTIVE R15, `(.L_x_165) ;  /* 0x000000000f087348 */ /* 0x000fea0003c00000 */
[----:B------:R0:W1:Y:S02]  /*d5b0*/  SHFL.IDX P6, R14, R13, R12, R11 ;  /* 0x0000000c0d0e7389 */ /* 0x00006400000c000b */
[----:B01----:R-:W-:Y:S01]  /*d5c0*/  ENDCOLLECTIVE ;  /* 0x000000000000791b */ /* 0x003fe20003800000 */
.L_x_165:
[----:B------:R-:W-:Y:S01]  /*d5d0*/  IMAD.X R3, RZ, RZ, R3, P0 ;  /* 0x000000ffff037224 */ /* 0x000fe200000e0603 */
[----:B------:R-:W-:Y:S01]  /*d5e0*/  ISETP.LT.OR P0, PT, R8, 0x61, P2 ;  /* 0x000000610800780c */ /* 0x000fe20001701670 */
[----:B------:R-:W-:-:S12]  /*d5f0*/  IMAD.MOV.U32 R13, RZ, RZ, R16 ;  /* 0x000000ffff0d7224 */ /* 0x000fd800078e0010 */
[----:B------:R-:W-:Y:S01]  /*d600*/  @!PT LDS RZ, [RZ] ;  /* 0x00000000fffff984 */ /* 0x000fe20000000800 */
[----:B------:R-:W-:Y:S01]  /*d610*/  @!PT LDS RZ, [RZ] ;  /* 0x00000000fffff984 */ /* 0x000fe20000000800 */
[----:B------:R-:W-:Y:S01]  /*d620*/  @!PT LDS RZ, [RZ] ;  /* 0x00000000fffff984 */ /* 0x000fe20000000800 */
[----:B------:R0:W-:Y:S01]  /*d630*/  LDGSTS.E.BYPASS.LTC128B.128 [R7+0x3400], desc[UR48][R2.64], !P0 ;  /* 0x0340000002077fae */ /* 0x0001e2000c101d70 */
[----:B------:R-:W-:Y:S01]  /*d640*/  ISETP.LT.OR P0, PT, R8, 0x61, P1 ;  /* 0x000000610800780c */ /* 0x000fe20000f01670 */
[----:B------:R-:W-:-:S12]  /*d650*/  IMAD.MOV.U32 R17, RZ, RZ, R14 ;  /* 0x000000ffff117224 */ /* 0x000fd800078e000e */
[----:B0-----:R-:W-:Y:S05]  /*d660*/  WARPSYNC.COLLECTIVE R15, `(.L_x_166) ;  /* 0x000000000f087348 */ /* 0x001fea0003c00000 */
[----:B------:R1:W2:Y:S02]  /*d670*/  SHFL.IDX P6, R14, R13, R12, R11 ;  /* 0x0000000c0d0e7389 */ /* 0x0002a400000c000b */
[----:B012---:R-:W-:Y:S01]  /*d680*/  ENDCOLLECTIVE ;  /* 0x000000000000791b */ /* 0x007fe20003800000 */
.L_x_166:
[----:B------:R-:W-:Y:S01]  /*d690*/  @!PT LDS RZ, [RZ] ;  /* 0x00000000fffff984 */ /* 0x000fe20000000800 */
[----:B------:R-:W-:Y:S01]  /*d6a0*/  @!PT LDS RZ, [RZ] ;  /* 0x00000000fffff984 */ /* 0x000fe20000000800 */
[----:B------:R-:W-:Y:S01]  /*d6b0*/  @!PT LDS RZ, [RZ] ;  /* 0x00000000fffff984 */ /* 0x000fe20000000800 */
[----:B------:R0:W-:Y:S01]  /*d6c0*/  LDGSTS.E.BYPASS.LTC128B.128 [R7+0x7400], desc[UR48][R2.64+0x80], !P0 ;  /* 0x0740008002077fae */ /* 0x0001e2000c101d70 */
[----:B------:R-:W-:Y:S05]  /*d6d0*/  BRA `(.L_x_167) ;  /* 0xffffffc8000c7947 */ /* 0x000fea000383ffff */
.L_x_71:
[----:B0-----:R0:W1:Y:S02]  /*d6e0*/  SYNCS.PHASECHK.TRANS64.TRYWAIT P0, [R4+URZ+0x28860], R3 ;  /* 0x02886003040075a7 */ /* 0x001064000800017f */
[----:B-1----:R-:W-:Y:S05]  /*d6f0*/  @!P0 NANOSLEEP.SYNCS 0x989680 ;  /* 0x009896800000895d */ /* 0x002fea0003900000 */
[----:B------:R-:W1:Y:S02]  /*d700*/  @!P0 SYNCS.PHASECHK.TRANS64 P0, [R4+URZ+0x28860], R3 ;  /* 0x02886003040085a7 */ /* 0x000e64000800007f */
[----:B-1----:R-:W-:Y:S05]  /*d710*/  @!P0 BRA `(.L_x_71) ;  /* 0xfffffffc00f08947 */ /* 0x002fea000383ffff */
[----:B------:R-:W-:Y:S05]  /*d720*/  BRA `(.L_x_168) ;  /* 0xffffffc800e47947 */ /* 0x000fea000383ffff */
.L_x_72:
[----:B------:R-:W-:Y:S01]  /*d730*/  BSSY B0, `(.L_x_169) ;  /* 0x0000008000007945 */ /* 0x000fe20003800000 */
[----:B------:R-:W-:Y:S01]  /*d740*/  IMAD.MOV.U32 R13, RZ, RZ, R17 ;  /* 0x000000ffff0d7224 */ /* 0x000fe200078e0011 */
[----:B------:R-:W-:Y:S01]  /*d750*/  MOV R12, RZ ;  /* 0x000000ff000c7202 */ /* 0x000fe20000000f00 */
[----:B------:R-:W-:Y:S02]  /*d760*/  IMAD.MOV.U32 R11, RZ, RZ, 0x181f ;  /* 0x0000181fff0b7424 */ /* 0x000fe400078e00ff */
[----:B------:R-:W-:-:S07]  /*d770*/  IMAD.MOV.U32 R15, RZ, RZ, -0x1 ;  /* 0xffffffffff0f7424 */ /* 0x000fce00078e00ff */
[----:B0-----:R-:W-:Y:S05]  /*d780*/  WARPSYNC.COLLECTIVE R15, `(.L_x_170) ;  /* 0x000000000f087348 */ /* 0x001fea0003c00000 */
[----:B------:R1:W2:Y:S02]  /*d790*/  SHFL.IDX P6, R14, R13, R12, R11 ;  /* 0x0000000c0d0e7389 */ /* 0x0002a400000c000b */
[----:B012---:R-:W-:Y:S01]  /*d7a0*/  ENDCOLLECTIVE ;  /* 0x000000000000791b */ /* 0x007fe20003800000 */
.L_x_170:
[----:B------:R-:W-:Y:S05]  /*d7b0*/  BSYNC B0 ;  /* 0x0000000000007941 */ /* 0x000fea0003800000 */
.L_x_169:
[----:B------:R-:W-:Y:S01]  /*d7c0*/  IMAD.MOV.U32 R13, RZ, RZ, R16 ;  /* 0x000000ffff0d7224 */ /* 0x000fe200078e0010 */
[----:B------:R-:W-:Y:S01]  /*d7d0*/  MOV R12, RZ ;  /* 0x000000ff000c7202 */ /* 0x000fe20000000f00 */
[----:B------:R-:W-:Y:S02]  /*d7e0*/  IMAD.MOV.U32 R11, RZ, RZ, 0x181f ;  /* 0x0000181fff0b7424 */ /* 0x000fe400078e00ff */
[----:B------:R-:W-:Y:S02]  /*d7f0*/  IMAD.MOV.U32 R15, RZ, RZ, -0x1 ;  /* 0xffffffffff0f7424 */ /* 0x000fe400078e00ff */
[----:B------:R-:W-:Y:S02]  /*d800*/  IMAD.MOV.U32 R0, RZ, RZ, R14 ;  /* 0x000000ffff007224 */ /* 0x000fe400078e000e */
[----:B------:R-:W-:-:S07]  /*d810*/  IMAD.SHL.U32 R6, R34, 0x2, RZ ;  /* 0x0000000222067824 */ /* 0x000fce00078e00ff */
[----:B------:R-:W-:Y:S05]  /*d820*/  WARPSYNC.COLLECTIVE R15, `(.L_x_171) ;  /* 0x000000000f087348 */ /* 0x000fea0003c00000 */
[----:B------:R0:W1:Y:S02]  /*d830*/  SHFL.IDX P6, R14, R13, R12, R11 ;  /* 0x0000000c0d0e7389 */ /* 0x00006400000c000b */
[----:B01----:R-:W-:Y:S01]  /*d840*/  ENDCOLLECTIVE ;  /* 0x000000000000791b */ /* 0x003fe20003800000 */
.L_x_171:
[----:B------:R-:W-:Y:S01]  /*d850*/  MOV R13, R17 ;  /* 0x00000011000d7202 */ /* 0x000fe20000000f00 */
[----:B------:R-:W-:Y:S01]  /*d860*/  IMAD.MOV.U32 R12, RZ, RZ, 0x1 ;  /* 0x00000001ff0c7424 */ /* 0x000fe200078e00ff */
[----:B------:R-:W-:-:S13]  /*d870*/  IADD3 R2, P0, R14, R6, RZ ;  /* 0x000000060e027210 */ /* 0x000fda0007f1e0ff */
[----:B------:R-:W-:Y:S05]  /*d880*/  WARPSYNC.COLLECTIVE R15, `(.L_x_172) ;  /* 0x000000000f087348 */ /* 0x000fea0003c00000 */
[----:B------:R0:W1:Y:S02]  /*d890*/  SHFL.IDX P6, R14, R13, R12, R11 ;  /* 0x0000000c0d0e7389 */ /* 0x00006400000c000b */
[----:B01----:R-:W-:Y:S01]  /*d8a0*/  ENDCOLLECTIVE ;  /* 0x000000000000791b */ /* 0x003fe20003800000 */
.L_x_172:
[----:B------:R-:W-:Y:S01]  /*d8b0*/  IMAD.X R3, RZ, RZ, R0, P0 ;  /* 0x000000ffff037224 */ /* 0x000fe200000e0600 */
[----:B------:R-:W-:Y:S02]  /*d8c0*/  ISETP.LT.OR P0, PT, R5, 0x1, P2 ;  /* 0x000000010500780c */ /* 0x000fe40001701670 */
[----:B------:R-:W-:Y:S01]  /*d8d0*/  LEA R0, R7, UR39, 0x1 ;  /* 0x0000002707007c11 */ /* 0x000fe2000f8e08ff */
[----:B------:R-:W-:-:S10]  /*d8e0*/  IMAD.MOV.U32 R13, RZ, RZ, R16 ;  /* 0x000000ffff0d7224 */ /* 0x000fd400078e0010 */
        /* <DEDUP_REMOVED lines=9> */
.L_x_173:
[----:B------:R-:W-:Y:S01]  /*d980*/  @!PT LDS RZ, [RZ] ;  /* 0x00000000fffff984 */ /* 0x000fe20000000800 */
[----:B------:R-:W-:Y:S01]  /*d990*/  @!PT LDS RZ, [RZ] ;  /* 0x00000000fffff984 */ /* 0x000fe20000000800 */
[----:B------:R-:W-:Y:S01]  /*d9a0*/  @!PT LDS RZ, [RZ] ;  /* 0x00000000fffff984 */ /* 0x000fe20000000800 */
[----:B------:R0:W-:Y:S01]  /*d9b0*/  LDGSTS.E.BYPASS.LTC128B.128 [R0+0x4400], desc[UR48][R2.64+0x80], !P0 ;  /* 0x0440008002007fae */ /* 0x0001e2000c101d70 */
[----:B------:R-:W-:Y:S01]  /*d9c0*/  MOV R13, R17 ;  /* 0x00000011000d7202 */ /* 0x000fe20000000f00 */
[----:B------:R-:W-:Y:S01]  /*d9d0*/  IMAD.MOV.U32 R12, RZ, RZ, 0x2 ;  /* 0x00000002ff0c7424 */ /* 0x000fe200078e00ff */
[----:B0-----:R-:W-:-:S13]  /*d9e0*/  IADD3 R2, P0, R14, R6, RZ ;  /* 0x000000060e027210 */ /* 0x001fda0007f1e0ff */
[----:B------:R-:W-:Y:S05]  /*d9f0*/  WARPSYNC.COLLECTIVE R15, `(.L_x_174) ;  /* 0x000000000f087348 */ /* 0x000fea0003c00000 */
[----:B------:R0:W1:Y:S02]  /*da00*/  SHFL.IDX P6, R14, R13, R12, R11 ;  /* 0x0000000c0d0e7389 */ /* 0x00006400000c000b */
[----:B01----:R-:W-:Y:S01]  /*da10*/  ENDCOLLECTIVE ;  /* 0x000000000000791b */ /* 0x003fe20003800000 */
.L_x_174:
        /* <DEDUP_REMOVED lines=12> */
.L_x_175:
        /* <DEDUP_REMOVED lines=10> */
.L_x_176:
        /* <DEDUP_REMOVED lines=12> */
.L_x_177:
        /* <DEDUP_REMOVED lines=10> */
.L_x_178:
        /* <DEDUP_REMOVED lines=12> */
.L_x_179:
        /* <DEDUP_REMOVED lines=10> */
.L_x_180:
        /* <DEDUP_REMOVED lines=12> */
.L_x_181:
        /* <DEDUP_REMOVED lines=10> */
.L_x_182:
        /* <DEDUP_REMOVED lines=12> */
.L_x_183:
        /* <DEDUP_REMOVED lines=10> */
.L_x_184:
        /* <DEDUP_REMOVED lines=12> */
.L_x_185:
[----:B------:R-:W-:Y:S01]  /*e1c0*/  @!PT LDS RZ, [RZ] ;  /* 0x00000000fffff984 */ /* 0x000fe20000000800 */
[----:B------:R-:W-:Y:S01]  /*e1d0*/  @!PT LDS RZ, [RZ] ;  /* 0x00000000fffff984 */ /* 0x000fe20000000800 */
[----:B------:R-:W-:Y:S01]  /*e1e0*/  @!PT LDS RZ, [RZ] ;  /* 0x00000000fffff984 */ /* 0x000fe20000000800 */
[----:B------:R0:W-:Y:S01]  /*e1f0*/  LDGSTS.E.BYPASS.LTC128B.128 [R0+0x7400], desc[UR48][R2.64+0x80], !P0 ;  /* 0x0740008002007fae */ /* 0x0001e2000c101d70 */
[----:B------:R-:W-:Y:S05]  /*e200*/  BRA `(.L_x_186) ;  /* 0xffffffc400387947 */ /* 0x000fea000383ffff */
.L_x_77:
[----:B0-----:R0:W1:Y:S02]  /*e210*/  SYNCS.PHASECHK.TRANS64.TRYWAIT P0, [R5+URZ+0x28820], R37 ;  /* 0x02882025050075a7 */ /* 0x001064000800017f */
[----:B-1----:R-:W-:Y:S05]  /*e220*/  @!P0 NANOSLEEP.SYNCS 0x989680 ;  /* 0x009896800000895d */ /* 0x002fea0003900000 */
[----:B------:R-:W1:Y:S02]  /*e230*/  @!P0 SYNCS.PHASECHK.TRANS64 P0, [R5+URZ+0x28820], R37 ;  /* 0x02882025050085a7 */ /* 0x000e64000800007f */
[----:B-1----:R-:W-:Y:S05]  /*e240*/  @!P0 BRA `(.L_x_77) ;  /* 0xfffffffc00f08947 */ /* 0x002fea000383ffff */
[----:B------:R-:W-:Y:S05]  /*e250*/  BRA `(.L_x_187) ;  /* 0xffffffc400c87947 */ /* 0x000fea000383ffff */
.L_x_78:
[----:B------:R-:W1:Y:S01]  /*e260*/  S2R R0, SR_TID.X ;  /* 0x0000000000007919 */ /* 0x000e620000002100 */
[----:B------:R-:W-:Y:S01]  /*e270*/  BSSY B0, `(.L_x_188) ;  /* 0x000000a000007945 */ /* 0x000fe20003800000 */
[----:B------:R-:W-:Y:S01]  /*e280*/  MOV R12, RZ ;  /* 0x000000ff000c7202 */ /* 0x000fe20000000f00 */
[----:B------:R-:W-:Y:S02]  /*e290*/  IMAD.MOV.U32 R11, RZ, RZ, 0x1f ;  /* 0x0000001fff0b7424 */ /* 0x000fe400078e00ff */
[----:B------:R-:W-:Y:S01]  /*e2a0*/  IMAD.MOV.U32 R15, RZ, RZ, -0x1 ;  /* 0xffffffffff0f7424 */ /* 0x000fe200078e00ff */
[----:B-1----:R-:W-:-:S04]  /*e2b0*/  SHF.R.U32.HI R0, RZ, 0x5, R0 ;  /* 0x00000005ff007819 */ /* 0x002fc80000011600 */
[----:B------:R-:W-:-:S05]  /*e2c0*/  LOP3.LUT R0, R0, 0x3, RZ, 0xc0, !PT ;  /* 0x0000000300007812 */ /* 0x000fca00078ec0ff */
[----:B------:R-:W-:-:S07]  /*e2d0*/  IMAD.MOV.U32 R13, RZ, RZ, R0 ;  /* 0x000000ffff0d7224 */ /* 0x000fce00078e0000 */
[----:B0-----:R-:W-:Y:S05]  /*e2e0*/  WARPSYNC.COLLECTIVE R15, `(.L_x_189) ;  /* 0x000000000f087348 */ /* 0x001fea0003c00000 */
[----:B------:R1:W2:Y:S02]  /*e2f0*/  SHFL.IDX P6, R14, R13, R12, R11 ;  /* 0x0000000c0d0e7389 */ /* 0x0002a400000c000b */
[----:B012---:R-:W-:Y:S01]  /*e300*/  ENDCOLLECTIVE ;  /* 0x000000000000791b */ /* 0x007fe20003800000 */
.L_x_189:
[----:B------:R-:W-:Y:S05]  /*e310*/  BSYNC B0 ;  /* 0x0000000000007941 */ /* 0x000fea0003800000 */
.L_x_188:
[----:B------:R-:W-:Y:S05]  /*e320*/  BRA `(.L_x_190) ;  /* 0xffffffc400b07947 */ /* 0x000fea000383ffff */
.L_x_81:
[----:B------:R-:W-:Y:S01]  /*e330*/  BSSY B1, `(.L_x_191) ;  /* 0x0000006000017945 */ /* 0x000fe20003800000 */
[----:B------:R-:W-:-:S07]  /*e340*/  IMAD.MOV.U32 R15, RZ, RZ, -0x1 ;  /* 0xffffffffff0f7424 */ /* 0x000fce00078e00ff */
[----:B01----:R-:W-:Y:S05]  /*e350*/  WARPSYNC.COLLECTIVE R15, `(.L_x_192) ;  /* 0x000000000f0c7348 */ /* 0x003fea0003c00000 */
[----:B------:R-:W-:Y:S02]  /*e360*/  ELECT P6, UR62, PT ;  /* 0x00000000003e782f */ /* 0x000fe400038c0000 */
[----:B------:R-:W-:Y:S01]  /*e370*/  MOV R14, UR62 ;  /* 0x0000003e000e7c02 */ /* 0x000fe20008000f00 */
[----:B01----:R-:W-:Y:S10]  /*e380*/  ENDCOLLECTIVE ;  /* 0x000000000000791b */ /* 0x003ff40003800000 */
.L_x_192:
[----:B------:R-:W-:Y:S05]  /*e390*/  BSYNC B1 ;  /* 0x0000000000017941 */ /* 0x000fea0003800000 */
.L_x_191:
[----:B------:R-:W-:Y:S05]  /*e3a0*/  BRA `(.L_x_193) ;  /* 0xffffffc400a87947 */ /* 0x000fea000383ffff */
.L_x_83:
[----:B-1----:R1:W2:Y:S02]  /*e3b0*/  SYNCS.PHASECHK.TRANS64.TRYWAIT P1, [R3+URZ+0x28840], R2 ;  /* 0x02884002030075a7 */ /* 0x0022a4000802017f */
[----:B--2---:R-:W-:Y:S05]  /*e3c0*/  @!P1 NANOSLEEP.SYNCS 0x989680 ;  /* 0x009896800000995d */ /* 0x004fea0003900000 */
[----:B------:R-:W2:Y:S02]  /*e3d0*/  @!P1 SYNCS.PHASECHK.TRANS64 P1, [R3+URZ+0x28840], R2 ;  /* 0x02884002030095a7 */ /* 0x000ea4000802007f */
[----:B--2---:R-:W-:Y:S05]  /*e3e0*/  @!P1 BRA `(.L_x_83) ;  /* 0xfffffffc00f09947 */ /* 0x004fea000383ffff */
[----:B------:R-:W-:Y:S05]  /*e3f0*/  BRA `(.L_x_194) ;  /* 0xffffffc400c87947 */ /* 0x000fea000383ffff */
.L_x_85:
[----:B0-----:R0:W2:Y:S02]  /*e400*/  SYNCS.PHASECHK.TRANS64.TRYWAIT P1, [R5+URZ+0x28840], R0 ;  /* 0x02884000050075a7 */ /* 0x0010a4000802017f */
[----:B--2---:R-:W-:Y:S05]  /*e410*/  @!P1 NANOSLEEP.SYNCS 0x989680 ;  /* 0x009896800000995d */ /* 0x004fea0003900000 */
[----:B------:R-:W2:Y:S02]  /*e420*/  @!P1 SYNCS.PHASECHK.TRANS64 P1, [R5+URZ+0x28840], R0 ;  /* 0x02884000050095a7 */ /* 0x000ea4000802007f */
[----:B--2---:R-:W-:Y:S05]  /*e430*/  @!P1 BRA `(.L_x_85) ;  /* 0xfffffffc00f09947 */ /* 0x004fea000383ffff */
[----:B------:R-:W-:Y:S05]  /*e440*/  BRA `(.L_x_195) ;  /* 0xffffffc400d47947 */ /* 0x000fea000383ffff */
.L_x_87:
[----:B--2---:R2:W3:Y:S02]  /*e450*/  SYNCS.PHASECHK.TRANS64.TRYWAIT P1, [R3+URZ+0x28860], R2 ;  /* 0x02886002030075a7 */ /* 0x0044e4000802017f */
[----:B---3--:R-:W-:Y:S05]  /*e460*/  @!P1 NANOSLEEP.SYNCS 0x989680 ;  /* 0x009896800000995d */ /* 0x008fea0003900000 */
[----:B------:R-:W3:Y:S02]  /*e470*/  @!P1 SYNCS.PHASECHK.TRANS64 P1, [R3+URZ+0x28860], R2 ;  /* 0x02886002030095a7 */ /* 0x000ee4000802007f */
[----:B---3--:R-:W-:Y:S05]  /*e480*/  @!P1 BRA `(.L_x_87) ;  /* 0xfffffffc00f09947 */ /* 0x008fea000383ffff */
[----:B------:R-:W-:Y:S05]  /*e490*/  BRA `(.L_x_196) ;  /* 0xffffffc400d07947 */ /* 0x000fea000383ffff */
.L_x_197:
[----:B------:R-:W-:-:S00]  /*e4a0*/  BRA `(.L_x_197) ;  /* 0xfffffffc00fc7947 */ /* 0x000fc0000383ffff */
[----:B------:R-:W-:-:S00]  /*e4b0*/  NOP ;  /* 0x0000000000007918 */ /* 0x000fc00000000000 */
        /* <DEDUP_REMOVED lines=12> */
.L_x_3478:


//--------------------- .text._ZN7cutlass13device_kernelIN5flash11enable_sm90INS1_16FlashAttnFwdSm90INS1_25CollectiveMainloopFwdSm90ILi2EN4cute5tupleIJNS5_1CILi1EEES8_S8_EEENS6_IJNS7_ILi128EEESA_SA_EEELi128ENS_10bfloat16_tEfNS_4arch4Sm90ELb0ELb0ELb0ELb1ELb1ELb0ELb0ELb1ELb1ELb1ELb0ELb0EEENS1_21CollectiveEpilogueFwdISB_S9_SC_SE_Li256ELb1ELb1ELb0ELb0EEENS1_36VarlenDynamicPersistentTileSchedulerILi128ELi128ELi256ELi128ELb0ELb1ELb1ELb0ELb1ELb1EEEEEEEEEvNT_6ParamsE --------------------------
	.section	.text._ZN7cutlass13device_kernelIN5flash11enable_sm90INS1_16FlashAttnFwdSm90INS1_25CollectiveMainloopFwdSm90ILi2EN4cute5tupleIJNS5_1CILi1EEES8_S8_EEENS6_IJNS7_ILi128EEESA_SA_EEELi128ENS_10bfloat16_tEfNS_4arch4Sm90ELb0ELb0ELb0ELb1ELb1ELb0ELb0ELb1ELb1ELb1ELb0ELb0EEENS1_21CollectiveEpilogueFwdISB_S9_SC_SE_Li256ELb1ELb1ELb0ELb0EEENS1_36VarlenDynamicPersistentTileSchedulerILi128ELi128ELi256ELi128ELb0ELb1ELb1ELb0ELb1ELb1EEEEEEEEEvNT_6ParamsE,"ax",@progbits
	.align	128
.text._ZN7cutlass13device_kernelIN5flash11enable_sm90INS1_16FlashAttnFwdSm90INS1_25CollectiveMainloopFwdSm90ILi2EN4cute5tupleIJNS5_1CILi1EEES8_S8_EEENS6_IJNS7_ILi128EEESA_SA_EEELi128ENS_10bfloat16_tEfNS_4arch4Sm90ELb0ELb0ELb0ELb1ELb1ELb0ELb0ELb1ELb1ELb1ELb0ELb0EEENS1_21CollectiveEpilogueFwdISB_S9_SC_SE_Li256ELb1ELb1ELb0ELb0EEENS1_36VarlenDynamicPersistentTileSchedulerILi128ELi128ELi256ELi128ELb0ELb1ELb1ELb0ELb1ELb1EEEEEEEEEvNT_6ParamsE:
        .type           _ZN7cutlass13device_kernelIN5flash11enable_sm90INS1_16FlashAttnFwdSm90INS1_25CollectiveMainloopFwdSm90ILi2EN4cute5tupleIJNS5_1CILi1EEES8_S8_EEENS6_IJNS7_ILi128EEESA_SA_EEELi128ENS_10bfloat16_tEfNS_4arch4Sm90ELb0ELb0ELb0ELb1ELb1ELb0ELb0ELb1ELb1ELb1ELb0ELb0EEENS1_21CollectiveEpilogueFwdISB_S9_SC_SE_Li256ELb1ELb1ELb0ELb0EEENS1_36VarlenDynamicPersistentTileSchedulerILi128ELi128ELi256ELi128ELb0ELb1ELb1ELb0ELb1ELb1EEEEEEEEEvNT_6ParamsE,@function
        .size           _ZN7cutlass13device_kernelIN5flash11enable_sm90INS1_16FlashAttnFwdSm90INS1_25CollectiveMainloopFwdSm90ILi2EN4cute5tupleIJNS5_1CILi1EEES8_S8_EEENS6_IJNS7_ILi128EEESA_SA_EEELi128ENS_10bfloat16_tEfNS_4arch4Sm90ELb0ELb0ELb0ELb1ELb1ELb0ELb0ELb1ELb1ELb1ELb0ELb0EEENS1_21CollectiveEpilogueFwdISB_S9_SC_SE_Li256ELb1ELb1ELb0ELb0EEENS1_36VarlenDynamicPersistentTileSchedulerILi128ELi128ELi256ELi128ELb0ELb1ELb1ELb0ELb1ELb1EEEEEEEEEvNT_6ParamsE,(.L_x_3479 - _ZN7cutlass13device_kernelIN5flash11enable_sm90INS1_16FlashAttnFwdSm90INS1_25CollectiveMainloopFwdSm90ILi2EN4cute5tupleIJNS5_1CILi1EEES8_S8_EEENS6_IJNS7_ILi128EEESA_SA_EEELi128ENS_10bfloat16_tEfNS_4arch4Sm90ELb0ELb0ELb0ELb1ELb1ELb0ELb0ELb1ELb1ELb1ELb0ELb0EEENS1_21CollectiveEpilogueFwdISB_S9_SC_SE_Li256ELb1ELb1ELb0ELb0EEENS1_36VarlenDynamicPersistentTileSchedulerILi128ELi128ELi256ELi128ELb0ELb1ELb1ELb0ELb1ELb1EEEEEEEEEvNT_6ParamsE)
        .other          _ZN7cutlass13device_kernelIN5flash11enable_sm90INS1_16FlashAttnFwdSm90INS1_25CollectiveMainloopFwdSm90ILi2EN4cute5tupleIJNS5_1CILi1EEES8_S8_EEENS6_IJNS7_ILi128EEESA_SA_EEELi128ENS_10bfloat16_tEfNS_4arch4Sm90ELb0ELb0ELb0ELb1ELb1ELb0ELb0ELb1ELb1ELb1ELb0ELb0EEENS1_21CollectiveEpilogueFwdISB_S9_SC_SE_Li256ELb1ELb1ELb0ELb0EEENS1_36VarlenDynamicPersistentTileSchedulerILi128ELi128ELi256ELi128ELb0ELb1ELb1ELb0ELb1ELb1EEEEEEEEEvNT_6ParamsE,@"STO_CUDA_ENTRY STV_DEFAULT"
_ZN7cutlass13device_kernelIN5flash11enable_sm90INS1_16FlashAttnFwdSm90INS1_25CollectiveMainloopFwdSm90ILi2EN4cute5tupleIJNS5_1CILi1EEES8_S8_EEENS6_IJNS7_ILi128EEESA_SA_EEELi128ENS_10bfloat16_tEfNS_4arch4Sm90ELb0ELb0ELb0ELb1ELb1ELb0ELb0ELb1ELb1ELb1ELb0ELb0EEENS1_21CollectiveEpilogueFwdISB_S9_SC_SE_Li256ELb1ELb1ELb0ELb0EEENS1_36VarlenDynamicPersistentTileSchedulerILi128ELi128ELi256ELi128ELb0ELb1ELb1ELb0ELb1ELb1EEEEEEEEEvNT_6ParamsE:
[----:B------:R-:W0:Y:S02]  /*0000*/  LDC R1, c[0x0][0x28] ;  /* 0x00000a00ff017b82 */ /* 0x000e240000000800 */
[----:B0-----:R-:W-:Y:S01]  /*0010*/  VIADD R1, R1, 0xffffffe0 ;  /* 0xffffffe001017836 */ /* 0x001fe20000000000 */
[----:B------:R-:W0:Y:S01]  /*0020*/  S2R R3, SR_TID.X ;  /* 0x0000000000037919 */ /* 0x000e220000002100 */
[----:B------:R-:W-:Y:S01]  /*0030*/  ELECT P0, URZ, PT ;  /* 0x00000000003f782f */ /* 0x000fe20003800000 */
[----:B------:R-:W-:Y:S01]  /*0040*/  UMOV UR4, 0x80 ;  /* 0x0000008000047882 */ /* 0x000fe20000000000 */
[----:B------:R-:W-:Y:S01]  /*0050*/  UMOV UR7, 0x100 ;  /* 0x0000010000077882 */ /* 0x000fe20000000000 */
[----:B0-----:R-:W-:-:S05]  /*0060*/  SHF.R.U32.HI R0, RZ, 0x5, R3 ;  /* 0x00000005ff007819 */ /* 0x001fca0000011603 */
[----:B------:R-:W0:Y:S02]  /*0070*/  SHFL.IDX PT, R2, R0, RZ, 0x1f ;  /* 0x00001fff00027589 */ /* 0x000e2400000e0000 */
[C---:B0-----:R-:W-:Y:S02]  /*0080*/  ISETP.NE.OR P0, PT, R2.reuse, RZ, !P0 ;  /* 0x000000ff0200720c */ /* 0x041fe40004705670 */
[----:B------:R-:W-:Y:S02]  /*0090*/  ISETP.NE.AND P1, PT, R2, RZ, PT ;  /* 0x000000ff0200720c */ /* 0x000fe40003f25270 */
[----:B------:R-:W-:-:S05]  /*00a0*/  SHF.R.U32.HI R2, RZ, 0x7, R3 ;  /* 0x00000007ff027819 */ /* 0x000fca0000011603 */
[----:B------:R0:W1:Y:S04]  /*00b0*/  SHFL.IDX PT, R4, R2, RZ, 0x1f ;  /* 0x00001fff02047589 */ /* 0x00006800000e0000 */
[----:B------:R-:W-:Y:S01]  /*00c0*/  VOTEU.ALL UP0, P0 ;  /* 0x00000000003f7886 */ /* 0x000fe20000000000 */
[----:B------:R-:W-:-:S04]  /*00d0*/  VOTEU.ALL UP1, P0 ;  /* 0x00000000003f7886 */ /* 0x000fc80000020000 */
[----:B------:R-:W2:Y:S01]  /*00e0*/  @!UP0 S2UR UR8, SR_CgaCtaId ;  /* 0x00000000000889c3 */ /* 0x000ea20000008800 */
[----:B------:R-:W-:Y:S01]  /*00f0*/  @!UP0 UMOV UR6, 0x400 ;  /* 0x0000040000068882 */ /* 0x000fe20000000000 */
[----:B------:R-:W-:-:S04]  /*0100*/  @!UP0 UIADD3 UR4, -UR4, 0x100000, URZ ;  /* 0x0010000004048890 */ /* 0x000fc8000fffe13f */
[----:B------:R-:W-:Y:S02]  /*0110*/  @!UP0 USHF.L.U32 UR5, UR4, 0xb, URZ ;  /* 0x0000000b04058899 */ /* 0x000fe4000800063f */
[----:B------:R-:W-:Y:S02]  /*0120*/  @!UP0 USHF.L.U32 UR4, UR4, 0x1, URZ ;  /* 0x0000000104048899 */ /* 0x000fe4000800063f */
[----:B--2---:R-:W-:Y:S02]  /*0130*/  @!UP0 ULEA UR8, UR8, UR6, 0x18 ;  /* 0x0000000608088291 */ /* 0x004fe4000f8ec03f */
[----:B------:R-:W-:-:S04]  /*0140*/  @!UP0 UIADD3 UR6, -UR7, 0x100000, URZ ;  /* 0x0010000007068890 */ /* 0x000fc8000fffe13f */
[----:B------:R-:W-:Y:S02]  /*0150*/  @!UP0 USHF.L.U32 UR7, UR6, 0xb, URZ ;  /* 0x0000000b06078899 */ /* 0x000fe4000800063f */
[----:B------:R-:W-:Y:S01]  /*0160*/  @!UP0 USHF.L.U32 UR6, UR6, 0x1, URZ ;  /* 0x0000000106068899 */ /* 0x000fe2000800063f */
[----:B------:R-:W-:-:S05]  /*0170*/  VOTEU.ALL UP0, P0 ;  /* 0x00000000003f7886 */ /* 0x000fca0000000000 */
[----:B------:R0:W2:Y:S06]  /*0180*/  @!UP0 SYNCS.EXCH.64 URZ, [UR8+0x28800], UR4 ;  /* 0x02880004083f85b2 */ /* 0x0000ac0008000100 */
[----:B------:R0:W3:Y:S02]  /*0190*/  @!UP1 SYNCS.EXCH.64 URZ, [UR8+0x28820], UR6 ;  /* 0x02882006083f95b2 */ /* 0x0000e40008000100 */
[----:B01----:R-:W-:Y:S05]  /*01a0*/  @P1 BRA `(.L_x_198) ;  /* 0x0000000000481947 */ /* 0x003fea0003800000 */
        /* <DEDUP_REMOVED lines=14> */
[----:B------:R0:W4:Y:S01]  /*0290*/  SYNCS.EXCH.64 URZ, [UR8+0x28840], UR6 ;  /* 0x02884006083f75b2 */ /* 0x0001220008000100 */
[----:B------:R0:W0:Y:S01]  /*02a0*/  SYNCS.EXCH.64 URZ, [UR8+0x28838], UR4 ;  /* 0x02883804083f75b2 */ /* 0x0000220008000100 */
[----:B------:R0:W0:Y:S01]  /*02b0*/  SYNCS.EXCH.64 URZ, [UR8+0x28848], UR6 ;  /* 0x02884806083f75b2 */ /* 0x0000220008000100 */
[----:B------:R-:W-:Y:S01]  /*02c0*/  NOP ;  /* 0x0000000000007918 */ /* 0x000fe20000000000 */
.L_x_198:
        /* <DEDUP_REMOVED lines=22> */
.L_x_199:
        /* <DEDUP_REMOVED lines=18> */
.L_x_200:
        /* <DEDUP_REMOVED lines=22> */
.L_x_201:
        /* <DEDUP_REMOVED lines=23> */
.L_x_202:
        /* <DEDUP_REMOVED lines=8> */
.L_x_204:
[----:B------:R-:W-:-:S08]  /*08a0*/  NOP ;  /* 0x0000000000007918 */ /* 0x000fd00000000000 */
[----:B------:R-:W0:Y:S02]  /*08b0*/  USETMAXREG.TRY_ALLOC.CTAPOOL UP0, 0xe8 ;  /* 0x000000e8000079c8 */ /* 0x000e240008000600 */
[----:B0-----:R-:W-:-:S13]  /*08c0*/  PLOP3.LUT P0, PT, PT, PT, UP0, 0x80, 0x0 ;  /* 0x000000000000781c */ /* 0x001fda0003f0f008 */
[----:B------:R-:W-:Y:S05]  /*08d0*/  @!P0 BRA `(.L_x_204) ;  /* 0xfffffffc00f08947 */ /* 0x000fea000383ffff */
[----:B------:R-:W0:Y:S01]  /*08e0*/  S2R R3, SR_TID.X ;  /* 0x0000000000037919 */ /* 0x000e220000002100 */
[----:B------:R-:W1:Y:S01]  /*08f0*/  S2UR UR5, SR_CgaCtaId ;  /* 0x00000000000579c3 */ /* 0x000e620000008800 */
[----:B------:R-:W-:-:S07]  /*0900*/  UMOV UR4, 0x400 ;  /* 0x0000040000047882 */ /* 0x000fce0000000000 */
[----:B------:R-:W-:Y:S06]  /*0910*/  BAR.ARV 0x8, 0x180 ;  /* 0x0206000000007b1d */ /* 0x000fec0000002000 */
[----:B-1----:R-:W-:Y:S01]  /*0920*/  ULEA UR4, UR5, UR4, 0x18 ;  /* 0x0000000405047291 */ /* 0x002fe2000f8ec03f */
[----:B0-----:R-:W-:-:S04]  /*0930*/  LOP3.LUT R0, R3, 0xffffff80, RZ, 0xc0, !PT ;  /* 0xffffff8003007812 */ /* 0x001fc800078ec0ff */
[----:B------:R-:W-:-:S13]  /*0940*/  ISETP.NE.AND P0, PT, R0, 0x80, PT ;  /* 0x000000800000780c */ /* 0x000fda0003f05270 */
[----:B------:R-:W-:Y:S08]  /*0950*/  @!P0 BAR.ARV 0x9, 0x100 ;  /* 0x0244000000008b1d */ /* 0x000ff00000002000 */
[----:B------:R-:W-:Y:S06]  /*0960*/  BAR.SYNC.DEFER_BLOCKING 0x5, 0x180 ;  /* 0x0146000000007b1d */ /* 0x000fec0000010000 */
[----:B------:R-:W0:Y:S01]  /*0970*/  LDS.128 R44, [UR4+0x288d0] ;  /* 0x0288d004ff2c7984 */ /* 0x000e220008000c00 */
[----:B------:R-:W-:Y:S01]  /*0980*/  ULDC UR4, c[0x0][0xc3c] ;  /* 0x00030f0000047ab9 */ /* 0x000fe20000000800 */
[----:B------:R-:W-:Y:S06]  /*0990*/  BAR.ARV 0x4, 0x180 ;  /* 0x0106000000007b1d */ /* 0x000fec0000002000 */
[----:B0-----:R-:W-:-:S13]  /*09a0*/  ISETP.GE.AND P0, PT, R47, UR4, PT ;  /* 0x000000042f007c0c */ /* 0x001fda000bf06270 */
[----:B------:R-:W-:Y:S05]  /*09b0*/  @P0 EXIT ;  /* 0x000000000000094d */ /* 0x000fea0003800000 */
[----:B------:R-:W-:Y:S01]  /*09c0*/  VIADD R190, R3, 0xffffff80 ;  /* 0xffffff8003be7836 */ /* 0x000fe20000000000 */
[----:B------:R-:W-:Y:S01]  /*09d0*/  R2UR UR5, R45 ;  /* 0x000000002d0572ca */ /* 0x000fe200000e0000 */
[----:B------:R-:W-:Y:S01]  /*09e0*/  IMAD.MOV.U32 R12, RZ, RZ, -0x2 ;  /* 0xfffffffeff0c7424 */ /* 0x000fe200078e00ff */
[----:B------:R-:W-:Y:S01]  /*09f0*/  R2UR UR6, R46 ;  /* 0x000000002e0672ca */ /* 0x000fe200000e0000 */
[----:B------:R-:W-:Y:S01]  /*0a00*/  ULOP3.LUT UR45, UR36, 0x1, URZ, 0xfc, !UPT ;  /* 0x00000001242d7892 */ /* 0x000fe2000f8efc3f */
[----:B------:R-:W-:Y:S01]  /*0a10*/  SHF.R.S32.HI R3, RZ, 0x1f, R190 ;  /* 0x0000001fff037819 */ /* 0x000fe200000114be */
[----:B------:R-:W-:Y:S01]  /*0a20*/  UMOV UR44, URZ ;  /* 0x0000003f002c7c82 */ /* 0x000fe20008000000 */
[----:B------:R-:W-:Y:S01]  /*0a30*/  UMOV UR43, URZ ;  /* 0x0000003f002b7c82 */ /* 0x000fe20008000000 */
[----:B------:R-:W-:Y:S01]  /*0a40*/  UMOV UR42, URZ ;  /* 0x0000003f002a7c82 */ /* 0x000fe20008000000 */
[CC--:B------:R-:W-:Y:S02]  /*0a50*/  LEA.HI R0, R3.reuse, R190.reuse, RZ, 0x7 ;  /* 0x000000be03007211 */ /* 0x0c0fe400078f38ff */
[----:B------:R-:W-:-:S02]  /*0a60*/  LEA.HI R4, R3, R190, RZ, 0x4 ;  /* 0x000000be03047211 */ /* 0x000fc400078f20ff */
[----:B------:R-:W-:Y:S02]  /*0a70*/  LOP3.LUT R5, R0, 0xffffff80, RZ, 0xc0, !PT ;  /* 0xffffff8000057812 */ /* 0x000fe400078ec0ff */
[----:B------:R-:W-:Y:S02]  /*0a80*/  SHF.R.S32.HI R7, RZ, 0x4, R4 ;  /* 0x00000004ff077819 */ /* 0x000fe40000011404 */
[----:B------:R-:W-:Y:S01]  /*0a90*/  SHF.R.S32.HI R153, RZ, 0x7, R0 ;  /* 0x00000007ff997819 */ /* 0x000fe20000011400 */
[----:B------:R-:W-:Y:S01]  /*0aa0*/  IMAD.IADD R154, R190, 0x1, -R5 ;  /* 0x00000001be9a7824 */ /* 0x000fe200078e0a05 */
[----:B------:R-:W-:Y:S02]  /*0ab0*/  LEA.HI R5, R3, R190, RZ, 0x5 ;  /* 0x000000be03057211 */ /* 0x000fe400078f28ff */
[----:B------:R-:W-:Y:S02]  /*0ac0*/  LEA.HI R0, R0, R153, RZ, 0x1 ;  /* 0x0000009900007211 */ /* 0x000fe400078f08ff */
[----:B------:R-:W-:Y:S01]  /*0ad0*/  SHF.R.S32.HI R9, RZ, 0x1f, R154 ;  /* 0x0000001fff097819 */ /* 0x000fe2000001149a */
[----:B------:R-:W-:Y:S01]  /*0ae0*/  IMAD.SHL.U32 R6, R5, 0x20, RZ ;  /* 0x0000002005067824 */ /* 0x000fe200078e00ff */
[----:B------:R-:W-:-:S02]  /*0af0*/  LOP3.LUT R5, R4, 0x3fffff0, RZ, 0xc0, !PT ;  /* 0x03fffff004057812 */ /* 0x000fc400078ec0ff */
[----:B------:R-:W-:Y:S02]  /*0b00*/  LEA.HI R4, R4, R7, RZ, 0x1 ;  /* 0x0000000704047211 */ /* 0x000fe400078f08ff */
[----:B------:R-:W-:Y:S01]  /*0b10*/  LOP3.LUT R6, R6, 0xfffffc00, RZ, 0xc0, !PT ;  /* 0xfffffc0006067812 */ /* 0x000fe200078ec0ff */
[----:B------:R-:W-:Y:S01]  /*0b20*/  IMAD.IADD R5, R190, 0x1, -R5 ;  /* 0x00000001be057824 */ /* 0x000fe200078e0a05 */
[----:B------:R-:W-:Y:S02]  /*0b30*/  LOP3.LUT R4, R4, 0x1ffffffe, RZ, 0xc0, !PT ;  /* 0x1ffffffe04047812 */ /* 0x000fe400078ec0ff */
[----:B------:R-:W-:Y:S01]  /*0b40*/  LEA.HI R8, R9, R154, RZ, 0x2 ;  /* 0x0000009a09087211 */ /* 0x000fe200078f10ff */
[----:B------:R-:W-:Y:S01]  /*0b50*/  IMAD R5, R5, 0x40, R6 ;  /* 0x0000004005057824 */ /* 0x000fe200078e0206 */
[----:B------:R-:W-:Y:S01]  /*0b60*/  LEA.HI R6, R3, R190, RZ, 0x2 ;  /* 0x000000be03067211 */ /* 0x000fe200078f10ff */
[----:B------:R-:W-:Y:S01]  /*0b70*/  IMAD.IADD R4, R7, 0x1, -R4 ;  /* 0x0000000107047824 */ /* 0x000fe200078e0a04 */
[----:B------:R-:W-:-:S02]  /*0b80*/  SHF.R.S32.HI R10, RZ, 0x2, R8 ;  /* 0x00000002ff0a7819 */ /* 0x000fc40000011408 */
[----:B------:R-:W-:Y:S01]  /*0b90*/  SHF.R.S32.HI R11, RZ, 0x1f, R8 ;  /* 0x0000001fff0b7819 */ /* 0x000fe20000011408 */
[----:B------:R-:W-:Y:S01]  /*0ba0*/  IMAD R155, R4, 0x8, R5 ;  /* 0x00000008049b7824 */ /* 0x000fe200078e0205 */
[----:B------:R-:W-:Y:S02]  /*0bb0*/  LOP3.LUT R5, R6, 0xfffffffc, RZ, 0xc0, !PT ;  /* 0xfffffffc06057812 */ /* 0x000fe400078ec0ff */
[----:B------:R-:W-:Y:S02]  /*0bc0*/  LEA.HI R11, R11, R10, RZ, 0x3 ;  /* 0x0000000a0b0b7211 */ /* 0x000fe400078f18ff */
[----:B------:R-:W-:Y:S01]  /*0bd0*/  LEA.HI R3, R3, R190, RZ, 0x3 ;  /* 0x000000be03037211 */ /* 0x000fe200078f18ff */
[----:B------:R-:W-:Y:S01]  /*0be0*/  IMAD.IADD R4, R190, 0x1, -R5 ;  /* 0x00000001be047824 */ /* 0x000fe200078e0a05 */
[----:B------:R-:W-:Y:S02]  /*0bf0*/  LOP3.LUT R11, R11, 0xfffffff8, RZ, 0xc0, !PT ;  /* 0xfffffff80b0b7812 */ /* 0x000fe400078ec0ff */
[----:B------:R-:W-:-:S02]  /*0c00*/  LEA.HI R9, R9, R154, RZ, 0x5 ;  /* 0x0000009a09097211 */ /* 0x000fc400078f28ff */
[----:B------:R-:W-:Y:S02]  /*0c10*/  LOP3.LUT R5, R3, 0xfffffff8, RZ, 0xc0, !PT ;  /* 0xfffffff803057812 */ /* 0x000fe400078ec0ff */
[----:B------:R-:W-:Y:S02]  /*0c20*/  IADD3 R10, R10, -R11, RZ ;  /* 0x8000000b0a0a7210 */ /* 0x000fe40007ffe0ff */
[----:B------:R-:W-:Y:S01]  /*0c30*/  SHF.R.S32.HI R9, RZ, 0x5, R9 ;  /* 0x00000005ff097819 */ /* 0x000fe20000011409 */
[----:B------:R-:W-:Y:S01]  /*0c40*/  IMAD.IADD R152, R190, 0x1, -R5 ;  /* 0x00000001be987824 */ /* 0x000fe200078e0a05 */
[----:B------:R-:W-:Y:S02]  /*0c50*/  LOP3.LUT R0, R0, 0x3fffffe, RZ, 0xc0, !PT ;  /* 0x03fffffe00007812 */ /* 0x000fe400078ec0ff */
[----:B------:R-:W-:Y:S01]  /*0c60*/  LEA.HI R6, R4, R4, RZ, 0x1 ;  /* 0x0000000404067211 */ /* 0x000fe200078f08ff */
[----:B------:R-:W-:Y:S01]  /*0c70*/  IMAD R9, R9, 0x10, R10 ;  /* 0x0000001009097824 */ /* 0x000fe200078e020a */
[----:B------:R-:W-:Y:S01]  /*0c80*/  LOP3.LUT R11, R8, 0x7ffffffc, RZ, 0xc0, !PT ;  /* 0x7ffffffc080b7812 */ /* 0x000fe200078ec0ff */
[----:B------:R-:W-:Y:S01]  /*0c90*/  IMAD.IADD R0, R153, 0x1, -R0 ;  /* 0x0000000199007824 */ /* 0x000fe200078e0a00 */
[----:B------:R-:W-:Y:S01]  /*0ca0*/  LOP3.LUT R7, R6, 0x1ffffffe, RZ, 0xc0, !PT ;  /* 0x1ffffffe06077812 */ /* 0x000fe200078ec0ff */
[----:B------:R-:W-:Y:S01]  /*0cb0*/  IMAD.SHL.U32 R22, R152, 0x8, RZ ;  /* 0x0000000898167824 */ /* 0x000fe200078e00ff */
[----:B------:R-:W-:Y:S01]  /*0cc0*/  SHF.R.S32.HI R17, RZ, 0x3, R3 ;  /* 0x00000003ff117819 */ /* 0x000fe20000011403 */
[----:B------:R-:W-:Y:S01]  /*0cd0*/  IMAD.IADD R11, R154, 0x1, -R11 ;  /* 0x000000019a0b7824 */ /* 0x000fe200078e0a0b */
[----:B------:R-:W-:Y:S01]  /*0ce0*/  LEA R19, R0, R9, 0x6 ;  /* 0x0000000900137211 */ /* 0x000fe200078e30ff */
[----:B------:R-:W-:Y:S01]  /*0cf0*/  VIADD R18, R22, 0x40 ;  /* 0x0000004016127836 */ /* 0x000fe20000000000 */
[----:B------:R-:W-:Y:S01]  /*0d00*/  SHF.R.S32.HI R189, RZ, 0x1f, R22 ;  /* 0x0000001fffbd7819 */ /* 0x000fe20000011416 */
[----:B------:R-:W-:-:S02]  /*0d10*/  IMAD.IADD R16, R4, 0x1, -R7 ;  /* 0x0000000104107824 */ /* 0x000fc400078e0a07 */
[----:B------:R-:W-:Y:S01]  /*0d20*/  IMAD R23, R11, R12, 0x80 ;  /* 0x000000800b177424 */ /* 0x000fe200078e020c */
[----:B------:R-:W-:Y:S01]  /*0d30*/  SHF.R.S32.HI R188, RZ, 0x1f, R18 ;  /* 0x0000001fffbc7819 */ /* 0x000fe20000011412 */
[----:B------:R-:W-:-:S07]  /*0d40*/  IMAD R16, R16, 0x8, R19 ;  /* 0x0000000810107824 */ /* 0x000fce00078e0213 */
.L_x_250:
[----:B012---:R-:W0:Y:S01]  /*0d50*/  LDC.64 R4, c[0x0][0xc88] ;  /* 0x00032200ff047b82 */ /* 0x007e220000000a00 */
[----:B------:R-:W-:Y:S01]  /*0d60*/  ULDC.64 UR8, c[0x0][0xa28] ;  /* 0x00028a0000087ab9 */ /* 0x000fe20000000a00 */
[----:B------:R-:W-:Y:S01]  /*0d70*/  ULDC.64 UR10, c[0x0][0xa20] ;  /* 0x00028800000a7ab9 */ /* 0x000fe20000000a00 */
[----:B------:R-:W-:Y:S01]  /*0d80*/  ULDC UR4, c[0x0][0x424] ;  /* 0x0001090000047ab9 */ /* 0x000fe20000000800 */
[----:B0-----:R-:W-:-:S06]  /*0d90*/  IMAD.WIDE R4, R47, 0x4, R4 ;  /* 0x000000042f047825 */ /* 0x001fcc00078e0204 */
[----:B------:R-:W2:Y:S01]  /*0da0*/  LDG.E R4, desc[UR50][R4.64] ;  /* 0x0000003204047981 */ /* 0x000ea2000c1e1900 */
[----:B------:R-:W-:Y:S02]  /*0db0*/  UISETP.NE.U32.AND UP0, UPT, UR8, URZ, UPT ;  /* 0x0000003f0800728c */ /* 0x000fe4000bf05070 */
[----:B------:R-:W-:Y:S02]  /*0dc0*/  UISETP.NE.U32.AND UP1, UPT, UR10, URZ, UPT ;  /* 0x0000003f0a00728c */ /* 0x000fe4000bf25070 */
[----:B------:R-:W-:Y:S02]  /*0dd0*/  UISETP.NE.AND.EX UP0, UPT, UR9, URZ, UPT, UP0 ;  /* 0x0000003f0900728c */ /* 0x000fe4000bf05300 */
[----:B------:R-:W-:-:S04]  /*0de0*/  UISETP.NE.AND.EX UP1, UPT, UR11, URZ, UPT, UP1 ;  /* 0x0000003f0b00728c */ /* 0x000fc8000bf25310 */
[----:B------:R-:W-:Y:S02]  /*0df0*/  PLOP3.LUT P0, PT, PT, PT, UP0, 0x80, 0x0 ;  /* 0x000000000000781c */ /* 0x000fe40003f0f008 */
[----:B------:R-:W-:Y:S02]  /*0e00*/  PLOP3.LUT P1, PT, PT, PT, UP1, 0x80, 0x0 ;  /* 0x000000000000781c */ /* 0x000fe40003f2f018 */
[----:B--2---:R-:W-:-:S13]  /*0e10*/  R2UR UR37, R4 ;  /* 0x00000000042572ca */ /* 0x004fda00000e0000 */
[----:B------:R-:W-:Y:S02]  /*0e20*/  USHF.R.S32.HI UR38, URZ, 0x1f, UR37 ;  /* 0x0000001f3f267899 */ /* 0x000fe40008011425 */
[----:B------:R-:W-:Y:S02]  /*0e30*/  @UP0 ULEA UR8, UP2, UR37, UR8, 0x2 ;  /* 0x0000000825080291 */ /* 0x000fe4000f84103f */
[----:B------:R-:W-:Y:S02]  /*0e40*/  @UP1 ULEA UR10, UP3, UR37, UR10, 0x2 ;  /* 0x0000000a250a1291 */ /* 0x000fe4000f86103f */
[----:B------:R-:W-:Y:S02]  /*0e50*/  @UP0 ULEA.HI.X UR9, UR37, UR9, UR38, 0x2, UP2 ;  /* 0x0000000925090291 */ /* 0x000fe400090f1426 */
[----:B------:R-:W-:Y:S01]  /*0e60*/  @UP1 ULEA.HI.X UR11, UR37, UR11, UR38, 0x2, UP3 ;  /* 0x0000000b250b1291 */ /* 0x000fe200098f1426 */
[----:B------:R-:W-:Y:S02]  /*0e70*/  IMAD.U32 R4, RZ, RZ, UR8 ;  /* 0x00000008ff047e24 */ /* 0x000fe4000f8e00ff */
[----:B------:R-:W-:-:S02]  /*0e80*/  IMAD.U32 R6, RZ, RZ, UR10 ;  /* 0x0000000aff067e24 */ /* 0x000fc4000f8e00ff */
[----:B------:R-:W-:Y:S01]  /*0e90*/  IMAD.U32 R5, RZ, RZ, UR9 ;  /* 0x00000009ff057e24 */ /* 0x000fe2000f8e00ff */
[----:B------:R-:W-:Y:S01]  /*0ea0*/  ULDC.64 UR8, c[0x0][0x418] ;  /* 0x0001060000087ab9 */ /* 0x000fe20000000a00 */
[----:B------:R-:W-:-:S03]  /*0eb0*/  IMAD.U32 R7, RZ, RZ, UR11 ;  /* 0x0000000bff077e24 */ /* 0x000fc6000f8e00ff */
[----:B------:R-:W2:Y:S04]  /*0ec0*/  @P0 LDG.E R4, desc[UR50][R4.64] ;  /* 0x0000003204040981 */ /* 0x000ea8000c1e1900 */
[----:B---3--:R-:W3:Y:S01]  /*0ed0*/  @P1 LDG.E R6, desc[UR50][R6.64] ;  /* 0x0000003206061981 */ /* 0x008ee2000c1e1900 */
[----:B------:R-:W-:Y:S01]  /*0ee0*/  UISETP.NE.U32.AND UP0, UPT, UR8, URZ, UPT ;  /* 0x0000003f0800728c */ /* 0x000fe2000bf05070 */
[----:B------:R-:W-:Y:S01]  /*0ef0*/  CS2R R20, SRZ ;  /* 0x0000000000147805 */ /* 0x000fe2000001ff00 */
[----:B------:R-:W-:Y:S01]  /*0f00*/  UMOV UR39, UR5 ;  /* 0x0000000500277c82 */ /* 0x000fe20008000000 */
[----:B------:R-:W-:Y:S01]  /*0f10*/  ULDC UR5, c[0x0][0x2f0] ;  /* 0x0000bc0000057ab9 */ /* 0x000fe20000000800 */
[----:B------:R-:W-:Y:S01]  /*0f20*/  UISETP.NE.AND.EX UP0, UPT, UR9, URZ, UPT, UP0 ;  /* 0x0000003f0900728c */ /* 0x000fe2000bf05300 */
[----:B------:R-:W-:Y:S01]  /*0f30*/  IMAD.MOV.U32 R151, RZ, RZ, RZ ;  /* 0x000000ffff977224 */ /* 0x000fe200078e00ff */
[----:B------:R-:W-:Y:S01]  /*0f40*/  UMOV UR48, URZ ;  /* 0x0000003f00307c82 */ /* 0x000fe20008000000 */
[----:B------:R-:W-:Y:S01]  /*0f50*/  UMOV UR40, UR6 ;  /* 0x0000000600287c82 */ /* 0x000fe20008000000 */
[----:B------:R-:W-:Y:S01]  /*0f60*/  USEL UR4, UR4, 0x1, UP0 ;  /* 0x0000000104047887 */ /* 0x000fe20008000000 */
[----:B------:R-:W-:Y:S01]  /*0f70*/  CS2R R32, SRZ ;  /* 0x0000000000207805 */ /* 0x000fe2000001ff00 */
[----:B------:R-:W-:Y:S01]  /*0f80*/  IMAD.MOV.U32 R3, RZ, RZ, RZ ;  /* 0x000000ffff037224 */ /* 0x000fe200078e00ff */
[----:B------:R-:W-:Y:S01]  /*0f90*/  CS2R R34, SRZ ;  /* 0x0000000000227805 */ /* 0x000fe2000001ff00 */
[----:B------:R-:W-:Y:S01]  /*0fa0*/  UIMAD UR4, UR4, UR5, URZ ;  /* 0x00000005040472a4 */ /* 0x000fe2000f8e023f */
        /* <DEDUP_REMOVED lines=22> */
[----:B------:R-:W-:Y:S02]  /*1110*/  MOV R84, RZ ;  /* 0x000000ff00547202 */ /* 0x000fe40000000f00 */
[----:B--2---:R-:W-:Y:S02]  /*1120*/  @P0 R2UR UR48, R4 ;  /* 0x00000000043002ca */ /* 0x004fe400000e0000 */
[----:B------:R-:W-:-:S02]  /*1130*/  PLOP3.LUT P0, PT, PT, PT, PT, 0x80, 0x0 ;  /* 0x000000000000781c */ /* 0x000fc40003f0f070 */
[----:B---3--:R-:W-:Y:S01]  /*1140*/  @P1 R2UR UR4, R6 ;  /* 0x00000000060412ca */ /* 0x008fe200000e0000 */
[----:B----4-:R-:W-:-:S14]  /*1150*/  @P1 BRA `(.L_x_205) ;  /* 0x0000000000341947 */ /* 0x010fdc0003800000 */
[----:B------:R-:W-:Y:S02]  /*1160*/  ULDC.64 UR6, c[0x0][0xa08] ;  /* 0x0002820000067ab9 */ /* 0x000fe40000000a00 */
[----:B------:R-:W-:-:S04]  /*1170*/  ISETP.NE.U32.AND P1, PT, RZ, UR6, PT ;  /* 0x00000006ff007c0c */ /* 0x000fc8000bf25070 */
[----:B------:R-:W-:-:S13]  /*1180*/  ISETP.NE.AND.EX P1, PT, RZ, UR7, PT, P1 ;  /* 0x00000007ff007c0c */ /* 0x000fda000bf25310 */
[----:B------:R-:W-:Y:S05]  /*1190*/  @!P1 BRA `(.L_x_205) ;  /* 0x0000000000249947 */ /* 0x000fea0003800000 */
[----:B------:R-:W-:Y:S02]  /*11a0*/  ULDC.64 UR4, c[0x0][0xa08] ;  /* 0x0002820000047ab9 */ /* 0x000fe40000000a00 */
[----:B------:R-:W-:-:S06]  /*11b0*/  UIMAD.WIDE UR4, UR37, 0x4, UR4 ;  /* 0x00000004250478a5 */ /* 0x000fcc000f8e0204 */
[----:B------:R-:W-:Y:S02]  /*11c0*/  IMAD.U32 R4, RZ, RZ, UR4 ;  /* 0x00000004ff047e24 */ /* 0x000fe4000f8e00ff */
[----:B------:R-:W-:-:S05]  /*11d0*/  IMAD.U32 R5, RZ, RZ, UR5 ;  /* 0x00000005ff057e24 */ /* 0x000fca000f8e00ff */
[----:B------:R-:W2:Y:S04]  /*11e0*/  LDG.E R6, desc[UR50][R4.64] ;  /* 0x0000003204067981 */ /* 0x000ea8000c1e1900 */
[----:B------:R-:W3:Y:S01]  /*11f0*/  LDG.E R0, desc[UR50][R4.64+0x4] ;  /* 0x0000043204007981 */ /* 0x000ee2000c1e1900 */
[----:B--2---:R-:W-:Y:S02]  /*1200*/  R2UR UR4, R6 ;  /* 0x00000000060472ca */ /* 0x004fe400000e0000 */
[----:B---3--:R-:W-:-:S13]  /*1210*/  R2UR UR5, R0 ;  /* 0x00000000000572ca */ /* 0x008fda00000e0000 */
[----:B------:R-:W-:-:S12]  /*1220*/  UIADD3 UR4, -UR4, UR5, URZ ;  /* 0x0000000504047290 */ /* 0x000fd8000fffe13f */
.L_x_205:
[----:B------:R-:W-:Y:S01]  /*1230*/  UIADD3 UR48, -UR48, UR4, URZ ;  /* 0x0000000430307290 */ /* 0x000fe2000fffe13f */
[----:B------:R-:W-:Y:S01]  /*1240*/  CS2R R86, SRZ ;  /* 0x0000000000567805 */ /* 0x000fe2000001ff00 */
[----:B------:R-:W-:Y:S01]  /*1250*/  IMAD.MOV.U32 R85, RZ, RZ, RZ ;  /* 0x000000ffff557224 */ /* 0x000fe200078e00ff */
[----:B------:R-:W-:Y:S01]  /*1260*/  CS2R R88, SRZ ;  /* 0x0000000000587805 */ /* 0x000fe2000001ff00 */
[----:B------:R-:W-:Y:S01]  /*1270*/  UISETP.GE.AND UP0, UPT, UR48, 0x1, UPT ;  /* 0x000000013000788c */ /* 0x000fe2000bf06270 */
[----:B------:R-:W-:Y:S01]  /*1280*/  CS2R R92, SRZ ;  /* 0x00000000005c7805 */ /* 0x000fe2000001ff00 */
[----:B------:R-:W-:Y:S01]  /*1290*/  UIADD3 UR4, UR48, 0x7f, URZ ;  /* 0x0000007f30047890 */ /* 0x000fe2000fffe03f */
[----:B------:R-:W-:Y:S01]  /*12a0*/  CS2R R6, SRZ ;  /* 0x0000000000067805 */ /* 0x000fe2000001ff00 */
[----:B------:R-:W-:Y:S02]  /*12b0*/  IMAD.MOV.U32 R8, RZ, RZ, RZ ;  /* 0x000000ffff087224 */ /* 0x000fe400078e00ff */
[----:B------:R-:W-:Y:S01]  /*12c0*/  PLOP3.LUT P1, PT, PT, PT, UP0, 0x80, 0x0 ;  /* 0x000000000000781c */ /* 0x000fe20003f2f008 */
[----:B------:R-:W-:Y:S01]  /*12d0*/  USHF.R.S32.HI UR5, URZ, 0x1f, UR4 ;  /* 0x0000001f3f057899 */ /* 0x000fe20008011404 */
[----:B------:R-:W-:-:S02]  /*12e0*/  IMAD.MOV.U32 R10, RZ, RZ, RZ ;  /* 0x000000ffff0a7224 */ /* 0x000fc400078e00ff */
[----:B------:R-:W-:Y:S01]  /*12f0*/  IMAD.MOV.U32 R12, RZ, RZ, RZ ;  /* 0x000000ffff0c7224 */ /* 0x000fe200078e00ff */
[----:B------:R-:W-:Y:S01]  /*1300*/  ULEA.HI UR5, UR5, UR4, URZ, 0x7 ;  /* 0x0000000405057291 */ /* 0x000fe2000f8f383f */
[----:B------:R-:W-:-:S07]  /*1310*/  IMAD.MOV.U32 R157, RZ, RZ, RZ ;  /* 0x000000ffff9d7224 */ /* 0x000fce00078e00ff */
[----:B------:R-:W-:Y:S05]  /*1320*/  @!P1 BRA `(.L_x_206) ;  /* 0x0000005000b09947 */ /* 0x000fea0003800000 */
[----:B------:R-:W0:Y:S01]  /*1330*/  SHFL.IDX PT, R0, R153, RZ, 0x1f ;  /* 0x00001fff99007589 */ /* 0x000e2200000e0000 */
[----:B------:R-:W1:Y:S01]  /*1340*/  S2UR UR46, SR_CgaCtaId ;  /* 0x00000000002e79c3 */ /* 0x000e620000008800 */
[----:B------:R-:W-:Y:S01]  /*1350*/  UMOV UR49, 0x400 ;  /* 0x0000040000317882 */ /* 0x000fe20000000000 */
[----:B------:R-:W-:Y:S01]  /*1360*/  USHF.R.S32.HI UR47, URZ, 0x7, UR5 ;  /* 0x000000073f2f7899 */ /* 0x000fe20008011405 */
[----:B0-----:R-:W-:Y:S01]  /*1370*/  R2UR UR41, R0 ;  /* 0x00000000002972ca */ /* 0x001fe200000e0000 */
[----:B-1----:R-:W-:-:S04]  /*1380*/  ULEA UR49, UR46, UR49, 0x18 ;  /* 0x000000312e317291 */ /* 0x002fc8000f8ec03f */
[----:B------:R-:W-:-:S04]  /*1390*/  UIADD3 UR6, UR49, 0x10400, URZ ;  /* 0x0001040031067890 */ /* 0x000fc8000fffe03f */
[----:B------:R-:W-:-:S04]  /*13a0*/  ULOP3.LUT UP0, URZ, UR6, 0x3ff, URZ, 0xc0, !UPT ;  /* 0x000003ff063f7892 */ /* 0x000fc8000f80c03f */
[----:B------:R-:W-:Y:S02]  /*13b0*/  ULEA.HI UR4, UR41, UR41, URZ, 0x1 ;  /* 0x0000002929047291 */ /* 0x000fe4000f8f083f */
[----:B------:R-:W-:Y:S02]  /*13c0*/  PLOP3.LUT P0, PT, PT, PT, UP0, 0x80, 0x0 ;  /* 0x000000000000781c */ /* 0x000fe40003f0f008 */
[----:B------:R-:W-:-:S04]  /*13d0*/  ULOP3.LUT UR4, UR4, 0x1e, URZ, 0xc0, !UPT ;  /* 0x0000001e04047892 */ /* 0x000fc8000f8ec03f */
[----:B------:R-:W-:-:S04]  /*13e0*/  UIADD3 UR4, UR41, -UR4, URZ ;  /* 0x8000000429047290 */ /* 0x000fc8000fffe03f */
[----:B------:R-:W-:-:S04]  /*13f0*/  ULEA UR4, UR4, UR6, 0xd ;  /* 0x0000000604047291 */ /* 0x000fc8000f8e683f */
[----:B------:R-:W-:-:S04]  /*1400*/  USHF.R.U32.HI UR4, URZ, 0x4, UR4 ;  /* 0x000000043f047899 */ /* 0x000fc80008011604 */
[----:B------:R-:W-:Y:S01]  /*1410*/  ULOP3.LUT UR52, UR4, 0x3fff, URZ, 0xc0, !UPT ;  /* 0x00003fff04347892 */ /* 0x000fe2000f8ec03f */
[----:B------:R-:W-:Y:S11]  /*1420*/  @!P0 BRA `(.L_x_207) ;  /* 0x0000000000408947 */ /* 0x000ff60003800000 */
[----:B------:R-:W-:Y:S01]  /*1430*/  MOV R0, 0x0 ;  /* 0x0000000000007802 */ /* 0x000fe20000000f00 */
[----:B------:R-:W-:Y:S01]  /*1440*/  ULDC.64 UR4, c[0x4][0x80] ;  /* 0x0100200000047ab9 */ /* 0x000fe20000000a00 */
[----:B------:R-:W-:Y:S01]  /*1450*/  ULDC.64 UR6, c[0x4][0x20] ;  /* 0x0100080000067ab9 */ /* 0x000fe20000000a00 */
[----:B------:R-:W-:Y:S01]  /*1460*/  IMAD.U32 R4, RZ, RZ, UR4 ;  /* 0x00000004ff047e24 */ /* 0x000fe2000f8e00ff */
[----:B------:R0:W1:Y:S01]  /*1470*/  LDC.64 R14, c[0x4][R0] ;  /* 0x01000000000e7b82 */ /* 0x0000620000000a00 */
[----:B------:R-:W-:Y:S01]  /*1480*/  MOV R5, UR5 ;  /* 0x0000000500057c02 */ /* 0x000fe20008000f00 */
[----:B------:R-:W-:Y:S01]  /*1490*/  ULDC.64 UR4, c[0x4][0x88] ;  /* 0x0100220000047ab9 */ /* 0x000fe20000000a00 */
        /* <DEDUP_REMOVED lines=9> */
.L_x_207:
[----:B------:R-:W-:Y:S01]  /*1530*/  ULEA.HI UR4, UR44, UR44, URZ, 0x1 ;  /* 0x0000002c2c047291 */ /* 0x000fe2000f8f083f */
[----:B------:R-:W-:-:S03]  /*1540*/  MOV R3, UR45 ;  /* 0x0000002d00037c02 */ /* 0x000fc60008000f00 */
[----:B------:R-:W-:Y:S01]  /*1550*/  ULOP3.LUT UR4, UR4, 0xfffffffe, URZ, 0xc0, !UPT ;  /* 0xfffffffe04047892 */ /* 0x000fe2000f8ec03f */
[----:B------:R-:W-:-:S03]  /*1560*/  ISETP.NE.AND P0, PT, R3, 0x3, PT ;  /* 0x000000030300780c */ /* 0x000fc60003f05270 */
[----:B------:R-:W-:-:S06]  /*1570*/  UIADD3 UR4, UR44, -UR4, URZ ;  /* 0x800000042c047290 */ /* 0x000fcc000fffe03f */
[----:B------:R-:W-:-:S05]  /*1580*/  IMAD.U32 R0, RZ, RZ, UR4 ;  /* 0x00000004ff007e24 */ /* 0x000fca000f8e00ff */
[----:B------:R-:W-:-:S04]  /*1590*/  SHF.L.U32 R0, R0, 0x1f, RZ ;  /* 0x0000001f00007819 */ /* 0x000fc800000006ff */
[----:B------:R-:W0:Y:S02]  /*15a0*/  SYNCS.PHASECHK.TRANS64.TRYWAIT P1, [UR49+0x28800], R0 ;  /* 0x02880000ff0075a7 */ /* 0x000e240008020171 */
[----:B0-----:R-:W-:Y:S05]  /*15b0*/  @!P1 BRA `(.L_x_208) ;  /* 0x000000c4006c9947 */ /* 0x001fea0003800000 */
.L_x_337:
[----:B------:R-:W-:Y:S05]  /*15c0*/  @!P0 BRA `(.L_x_209) ;  /* 0x0000000000048947 */ /* 0x000fea0003800000 */
[----:B------:R-:W-:Y:S01]  /*15d0*/  BPT.TRAP 0x1 ;  /* 0x000000040000795c */ /* 0x000fe20000300000 */
.L_x_209:
[----:B------:R-:W-:Y:S02]  /*15e0*/  IMAD.U32 R5, RZ, RZ, UR42 ;  /* 0x0000002aff057e24 */ /* 0x000fe4000f8e00ff */
[----:B0-----:R-:W-:-:S03]  /*15f0*/  IMAD.U32 R0, RZ, RZ, UR43 ;  /* 0x0000002bff007e24 */ /* 0x001fc6000f8e00ff */
[----:B------:R-:W-:Y:S02]  /*1600*/  LEA R5, R5, UR49, 0x3 ;  /* 0x0000003105057c11 */ /* 0x000fe4000f8e18ff */
[----:B------:R-:W-:-:S04]  /*1610*/  SHF.L.U32 R0, R0, 0x1f, RZ ;  /* 0x0000001f00007819 */ /* 0x000fc800000006ff */
[----:B------:R0:W1:Y:S01]  /*1620*/  SYNCS.PHASECHK.TRANS64.TRYWAIT P1, [R5+URZ+0x28830], R0 ;  /* 0x02883000050075a7 */ /* 0x000062000802017f */
[----:B------:R-:W-:Y:S05]  /*1630*/  @!P0 BRA `(.L_x_210) ;  /* 0x0000000000048947 */ /* 0x000fea0003800000 */
[----:B------:R-:W-:Y:S01]  /*1640*/  BPT.TRAP 0x1 ;  /* 0x000000040000795c */ /* 0x000fe20000300000 */
.L_x_210:
[----:B------:R-:W-:Y:S01]  /*1650*/  IMAD.MOV.U32 R151, RZ, RZ, RZ ;  /* 0x000000ffff977224 */ /* 0x000fe200078e00ff */
[----:B-1----:R-:W-:Y:S06]  /*1660*/  @P1 BRA `(.L_x_211) ;  /* 0x0000000000081947 */ /* 0x002fec0003800000 */
[----:B------:R-:W1:Y:S02]  /*1670*/  SYNCS.PHASECHK.TRANS64.TRYWAIT P1, [R5+URZ+0x28830], R0 ;  /* 0x02883000050075a7 */ /* 0x000e64000802017f */
[----:B-1----:R-:W-:Y:S05]  /*1680*/  @!P1 BRA `(.L_x_212) ;  /* 0x000000c400509947 */ /* 0x002fea0003800000 */
.L_x_211:
[----:B------:R-:W-:Y:S05]  /*1690*/  WARPSYNC.ALL ;  /* 0x0000000000007948 */ /* 0x000fea0003800000 */
[----:B------:R-:W-:Y:S01]  /*16a0*/  UIADD3 UR49, UR49, 0x18400, URZ ;  /* 0x0001840031317890 */ /* 0x000fe2000fffe03f */
[----:B------:R-:W-:Y:S01]  /*16b0*/  WARPGROUP.ARRIVE ;  /* 0x00000000000079c5 */ /* 0x000fe20000000000 */
[----:B------:R-:W-:Y:S02]  /*16c0*/  ULOP3.LUT UR32, UR52, 0x10000, URZ, 0xfc, !UPT ;  /* 0x0001000034207892 */ /* 0x000fe4000f8efc3f */
[----:B------:R-:W-:Y:S01]  /*16d0*/  USHF.R.U32.HI UR49, URZ, 0x4, UR49 ;  /* 0x000000043f317899 */ /* 0x000fe20008011631 */
[----:B------:R-:W-:Y:S01]  /*16e0*/  UMOV UR33, 0x40000040 ;  /* 0x4000004000217882 */ /* 0x000fe20000000000 */
[----:B------:R-:W-:-:S02]  /*16f0*/  UMOV UR35, 0x40000040 ;  /* 0x4000004000237882 */ /* 0x000fc40000000000 */
[----:B------:R-:W-:Y:S02]  /*1700*/  ULOP3.LUT UR49, UR49, 0x3fff, URZ, 0xc0, !UPT ;  /* 0x00003fff31317892 */ /* 0x000fe4000f8ec03f */
[----:B------:R-:W-:Y:S02]  /*1710*/  UIADD3 UR4, UR32, 0x2, URZ ;  /* 0x0000000220047890 */ /* 0x000fe4000fffe03f */
[----:B------:R-:W-:Y:S01]  /*1720*/  ULOP3.LUT UR49, UR49, 0x10000, URZ, 0xfc, !UPT ;  /* 0x0001000031317892 */ /* 0x000fe2000f8efc3f */
[----:B------:R-:W-:Y:S01]  /*1730*/  UMOV UR5, 0x40000040 ;  /* 0x4000004000057882 */ /* 0x000fe20000000000 */
[----:B------:R-:W-:Y:S02]  /*1740*/  UMOV UR7, 0x40000040 ;  /* 0x4000004000077882 */ /* 0x000fe40000000000 */
        /* <DEDUP_REMOVED lines=51> */
.L_x_213:
        /* <DEDUP_REMOVED lines=77> */
[----:B------:R-:W-:Y:S01]  /*1f50*/  IMAD.MOV.U32 R91, RZ, RZ, R151 ;  /* 0x000000ffff5b7224 */ /* 0x000fe200078e0097 */
[----:B------:R-:W-:-:S02]  /*1f60*/  FMNMX.FTZ R3, R102, R3, !PT ;  /* 0x0000000366037209 */ /* 0x000fc40007810000 */
[----:B------:R-:W-:Y:S02]  /*1f70*/  FSEL R8, R35, -INF , P5 ;  /* 0xff80000023087808 */ /* 0x000fe40002800000 */
[----:B------:R-:W-:Y:S02]  /*1f80*/  ISETP.GT.AND P5, PT, R4, 0x29, PT ;  /* 0x000000290400780c */ /* 0x000fe40003fa4270 */
[----:B------:R-:W-:Y:S02]  /*1f90*/  FSEL R106, R44, -INF , P6 ;  /* 0xff8000002c6a7808 */ /* 0x000fe40003000000 */
[----:B------:R-:W-:Y:S02]  /*1fa0*/  FMNMX.FTZ R3, R104, R3, !PT ;  /* 0x0000000368037209 */ /* 0x000fe40007810000 */
[----:B------:R-:W-:Y:S02]  /*1fb0*/  FSEL R38, R38, -INF , P4 ;  /* 0xff80000026267808 */ /* 0x000fe40002000000 */
[----:B------:R-:W-:-:S02]  /*1fc0*/  ISETP.GT.AND P4, PT, R4, 0x30, PT ;  /* 0x000000300400780c */ /* 0x000fc40003f84270 */
[----:B------:R-:W-:Y:S02]  /*1fd0*/  FSEL R108, R45, -INF , P5 ;  /* 0xff8000002d6c7808 */ /* 0x000fe40002800000 */
[----:B------:R-:W-:Y:S02]  /*1fe0*/  FMNMX.FTZ R3, R106, R3, !PT ;  /* 0x000000036a037209 */ /* 0x000fe40007810000 */
[----:B------:R-:W-:Y:S02]  /*1ff0*/  FSEL R10, R39, -INF , P3 ;  /* 0xff800000270a7808 */ /* 0x000fe40001800000 */
[----:B------:R-:W-:Y:S02]  /*2000*/  ISETP.GT.AND P3, PT, R4, 0x31, PT ;  /* 0x000000310400780c */ /* 0x000fe40003f64270 */
[----:B------:R-:W-:Y:S02]  /*2010*/  FSEL R48, R48, -INF , P4 ;  /* 0xff80000030307808 */ /* 0x000fe40002000000 */
        /* <DEDUP_REMOVED lines=56> */
[----:B------:R-:W-:Y:S02]  /*23a0*/  FSEL R124, R77, -INF , P2 ;  /* 0xff8000004d7c7808 */ /* 0x000fe40001000000 */
[----:B------:R-:W-:Y:S02]  /*23b0*/  FMNMX.FTZ R3, R76, R3, !PT ;  /* 0x000000034c037209 */ /* 0x000fe40007810000 */
[----:B------:R-:W-:Y:S02]  /*23c0*/  ISETP.GT.AND P3, PT, R4, 0x70, PT ;  /* 0x000000700400780c */ /* 0x000fe40003f64270 */
[----:B------:R-:W-:Y:S02]  /*23d0*/  FSEL R62, R62, -INF , P4 ;  /* 0xff8000003e3e7808 */ /* 0x000fe40002000000 */
[----:B------:R-:W-:-:S02]  /*23e0*/  FSEL R80, R80, -INF , P3 ;  /* 0xff80000050507808 */ /* 0x000fc40001800000 */
[----:B------:R-:W-:Y:S02]  /*23f0*/  FMNMX.FTZ R3, R124, R3, !PT ;  /* 0x000000037c037209 */ /* 0x000fe40007810000 */
[----:B------:R-:W-:Y:S02]  /*2400*/  ISETP.GT.AND P4, PT, R4, 0x71, PT ;  /* 0x000000710400780c */ /* 0x000fe40003f84270 */
[----:B------:R-:W-:Y:S02]  /*2410*/  FMNMX.FTZ R3, R80, R3, !PT ;  /* 0x0000000350037209 */ /* 0x000fe40007810000 */
[----:B------:R-:W-:Y:S02]  /*2420*/  FSEL R126, R81, -INF , P4 ;  /* 0xff800000517e7808 */ /* 0x000fe40002000000 */
[----:B------:R-:W-:Y:S02]  /*2430*/  ISETP.GT.AND P5, PT, R4, 0x78, PT ;  /* 0x000000780400780c */ /* 0x000fe40003fa4270 */
[----:B------:R-:W-:-:S02]  /*2440*/  FMNMX.FTZ R3, R126, R3, !PT ;  /* 0x000000037e037209 */ /* 0x000fc40007810000 */
[----:B------:R-:W-:Y:S02]  /*2450*/  FSEL R84, R84, -INF , P5 ;  /* 0xff80000054547808 */ /* 0x000fe40002800000 */
[----:B------:R-:W-:Y:S02]  /*2460*/  ISETP.GT.AND P6, PT, R4, 0x79, PT ;  /* 0x000000790400780c */ /* 0x000fe40003fc4270 */
[----:B------:R-:W-:Y:S02]  /*2470*/  FMNMX.FTZ R3, R84, R3, !PT ;  /* 0x0000000354037209 */ /* 0x000fe40007810000 */
[----:B------:R-:W-:Y:S02]  /*2480*/  FSEL R128, R85, -INF , P6 ;  /* 0xff80000055807808 */ /* 0x000fe40003000000 */
[----:B------:R-:W-:Y:S02]  /*2490*/  P2R R13, PR, RZ, 0x8 ;  /* 0x00000008ff0d7803 */ /* 0x000fe40000000000 */
[----:B------:R-:W-:Y:S01]  /*24a0*/  FMNMX.FTZ R7, R128, R3, !PT ;  /* 0x0000000380077209 */ /* 0x000fe20007810000 */
[----:B------:R-:W-:Y:S01]  /*24b0*/  IMAD.U32 R3, RZ, RZ, UR6 ;  /* 0x00000006ff037e24 */ /* 0x000fe2000f8e00ff */
[----:B------:R-:W-:-:S02]  /*24c0*/  P2R R15, PR, RZ, 0x4 ;  /* 0x00000004ff0f7803 */ /* 0x000fc40000000000 */
[----:B------:R-:W-:Y:S01]  /*24d0*/  ISETP.GT.AND P2, PT, R4, 0x58, PT ;  /* 0x000000580400780c */ /* 0x000fe20003f44270 */
[----:B------:R-:W0:Y:S01]  /*24e0*/  SHFL.BFLY PT, R0, R7, 0x2, 0x1f ;  /* 0x0c401f0007007f89 */ /* 0x000e2200000e0000 */
[----:B------:R-:W-:Y:S02]  /*24f0*/  P2R R21, PR, RZ, 0x2 ;  /* 0x00000002ff157803 */ /* 0x000fe40000000000 */
[----:B------:R-:W-:Y:S02]  /*2500*/  FSEL R70, R70, -INF , P2 ;  /* 0xff80000046467808 */ /* 0x000fe40001000000 */
[----:B------:R-:W-:Y:S02]  /*2510*/  ISETP.NE.AND P2, PT, R15, RZ, PT ;  /* 0x000000ff0f00720c */ /* 0x000fe40003f45270 */
[----:B------:R-:W-:Y:S02]  /*2520*/  ISETP.GT.AND P1, PT, R4, 0x59, PT ;  /* 0x000000590400780c */ /* 0x000fe40003f24270 */
[----:B------:R-:W-:-:S02]  /*2530*/  P2R R29, PR, RZ, 0x1 ;  /* 0x00000001ff1d7803 */ /* 0x000fc40000000000 */
[----:B------:R-:W-:Y:S02]  /*2540*/  FSEL R40, R71, -INF , P1 ;  /* 0xff80000047287808 */ /* 0x000fe40000800000 */
[----:B------:R-:W-:Y:S02]  /*2550*/  ISETP.NE.AND P1, PT, R21, RZ, PT ;  /* 0x000000ff1500720c */ /* 0x000fe40003f25270 */
[----:B------:R-:W-:Y:S02]  /*2560*/  ISETP.GT.AND P0, PT, R4, 0x60, PT ;  /* 0x000000600400780c */ /* 0x000fe40003f04270 */
[----:B------:R-:W-:Y:S02]  /*2570*/  FSEL R78, R78, -INF , P1 ;  /* 0xff8000004e4e7808 */ /* 0x000fe40000800000 */
[----:B------:R-:W-:Y:S02]  /*2580*/  FSEL R74, R74, -INF , P0 ;  /* 0xff8000004a4a7808 */ /* 0x000fe40000000000 */
[----:B------:R-:W-:-:S02]  /*2590*/  ISETP.NE.AND P0, PT, R29, RZ, PT ;  /* 0x000000ff1d00720c */ /* 0x000fc40003f05270 */
[----:B------:R-:W-:Y:S02]  /*25a0*/  FSEL R86, R86, -INF , P5 ;  /* 0xff80000056567808 */ /* 0x000fe40002800000 */
[----:B0-----:R-:W-:Y:S02]  /*25b0*/  FMNMX.FTZ R9, R7, R0, !PT ;  /* 0x0000000007097209 */ /* 0x001fe40007810000 */
[----:B------:R-:W-:Y:S02]  /*25c0*/  FSEL R44, R75, -INF , P0 ;  /* 0xff8000004b2c7808 */ /* 0x000fe40000000000 */
[----:B------:R-:W-:Y:S01]  /*25d0*/  R2UR UR6, R5 ;  /* 0x00000000050672ca */ /* 0x000fe200000e0000 */
[----:B------:R-:W0:Y:S01]  /*25e0*/  SHFL.BFLY PT, R0, R9, 0x1, 0x1f ;  /* 0x0c201f0009007f89 */ /* 0x000e2200000e0000 */
[----:B------:R-:W-:Y:S01]  /*25f0*/  ISETP.NE.AND P0, PT, R89, RZ, PT ;  /* 0x000000ff5900720c */ /* 0x000fe20003f05270 */
[----:B------:R-:W-:Y:S01]  /*2600*/  IMAD.MOV.U32 R89, RZ, RZ, R151 ;  /* 0x000000ffff597224 */ /* 0x000fe200078e0097 */
[----:B------:R-:W-:-:S02]  /*2610*/  MOV R121, R151 ;  /* 0x0000009700797202 */ /* 0x000fc40000000f00 */
[----:B------:R-:W-:-:S07]  /*2620*/  MOV R103, R151 ;  /* 0x0000009700677202 */ /* 0x000fce0000000f00 */
[----:B------:R-:W-:-:S04]  /*2630*/  UIADD3 UR6, UR6, 0x28840, URZ ;  /* 0x0002884006067890 */ /* 0x000fc8000fffe03f */
        /* <DEDUP_REMOVED lines=66> */
[--C-:B------:R-:W-:Y:S01]  /*2a60*/  IMAD.MOV.U32 R106, RZ, RZ, R151.reuse ;  /* 0x000000ffff6a7224 */ /* 0x100fe200078e0097 */
[----:B------:R-:W-:Y:S01]  /*2a70*/  MOV R94, R151 ;  /* 0x00000097005e7202 */ /* 0x000fe20000000f00 */
[----:B------:R-:W5:Y:S01]  /*2a80*/  MUFU.EX2 R162, R162 ;  /* 0x000000a200a27308 */ /* 0x000f620000000800 */
[----:B------:R-:W-:Y:S01]  /*2a90*/  FMNMX.FTZ R25, R28, R21, !PT ;  /* 0x000000151c197209 */ /* 0x000fe20007810000 */
[----:B------:R-:W-:-:S02]  /*2aa0*/  IMAD.MOV.U32 R102, RZ, RZ, R151 ;  /* 0x000000ffff667224 */ /* 0x000fc400078e0097 */
[--C-:B------:R-:W-:Y:S01]  /*2ab0*/  IMAD.MOV.U32 R98, RZ, RZ, R151.reuse ;  /* 0x000000ffff627224 */ /* 0x100fe200078e0097 */
[----:B------:R-:W-:Y:S01]  /*2ac0*/  FMNMX.FTZ R25, R62, R25, !PT ;  /* 0x000000193e197209 */ /* 0x000fe20007810000 */
[--C-:B---3--:R-:W-:Y:S02]  /*2ad0*/  IMAD.MOV.U32 R96, RZ, RZ, R151.reuse ;  /* 0x000000ffff607224 */ /* 0x108fe400078e0097 */
[----:B------:R3:W5:Y:S01]  /*2ae0*/  MUFU.EX2 R13, R100 ;  /* 0x00000064000d7308 */ /* 0x0007620000000800 */
[----:B------:R-:W-:Y:S01]  /*2af0*/  FMNMX.FTZ R25, R32, R25, !PT ;  /* 0x0000001920197209 */ /* 0x000fe20007810000 */
[--C-:B------:R-:W-:Y:S02]  /*2b00*/  IMAD.MOV.U32 R92, RZ, RZ, R151.reuse ;  /* 0x000000ffff5c7224 */ /* 0x100fe400078e0097 */
[--C-:B------:R-:W-:Y:S01]  /*2b10*/  IMAD.MOV.U32 R90, RZ, RZ, R151.reuse ;  /* 0x000000ffff5a7224 */ /* 0x100fe200078e0097 */
[----:B------:R-:W-:Y:S01]  /*2b20*/  FMNMX.FTZ R25, R66, R25, !PT ;  /* 0x0000001942197209 */ /* 0x000fe20007810000 */
[----:B------:R-:W-:-:S02]  /*2b30*/  IMAD.MOV.U32 R88, RZ, RZ, R151 ;  /* 0x000000ffff587224 */ /* 0x000fc400078e0097 */
        /* <DEDUP_REMOVED lines=29> */
[----:B---3--:R-:W-:Y:S02]  /*2d10*/  MOV R112, R151 ;  /* 0x0000009700707202 */ /* 0x008fe40000000f00 */
[----:B-1----:R-:W-:-:S05]  /*2d20*/  FMNMX.FTZ R37, R4, R37, !PT ;  /* 0x0000002504257209 */ /* 0x002fca0007810000 */
        /* <DEDUP_REMOVED lines=57> */
[----:B------:R-:W-:-:S02]  /*30c0*/  F2FP.BF16.F32.PACK_AB R158, R9, R158 ;  /* 0x0000009e099e723e */ /* 0x000fc400000010ff */
[----:B------:R-:W-:Y:S01]  /*30d0*/  F2FP.BF16.F32.PACK_AB R160, R11, R160 ;  /* 0x000000a00ba0723e */ /* 0x000fe200000010ff */
[----:B------:R1:W3:Y:S01]  /*30e0*/  MUFU.EX2 R161, R8 ;  /* 0x0000000800a17308 */ /* 0x0002e20000000800 */
[----:B0-----:R-:W-:Y:S01]  /*30f0*/  FADD.FTZ R6, R30, R49 ;  /* 0x000000311e067221 */ /* 0x001fe20000010000 */
[----:B------:R-:W-:Y:S02]  /*3100*/  F2FP.BF16.F32.PACK_AB R162, R13, R162 ;  /* 0x000000a20da2723e */ /* 0x000fe400000010ff */
[----:B------:R-:W-:Y:S01]  /*3110*/  F2FP.BF16.F32.PACK_AB R157, R27, R26 ;  /* 0x0000001a1b9d723e */ /* 0x000fe200000010ff */
[C---:B------:R-:W-:Y:S01]  /*3120*/  FADD.FTZ R49, R159.reuse, R6 ;  /* 0x000000069f317221 */ /* 0x040fe20000010000 */
[----:B------:R-:W-:Y:S02]  /*3130*/  F2FP.BF16.F32.PACK_AB R159, R159, R30 ;  /* 0x0000001e9f9f723e */ /* 0x000fe400000010ff */
[----:B------:R-:W0:Y:S01]  /*3140*/  MUFU.EX2 R38, R38 ;  /* 0x0000002600267308 */ /* 0x000e220000000800 */
[----:B-1----:R-:W-:Y:S01]  /*3150*/  FADD.FTZ R8, R164, R51 ;  /* 0x00000033a4087221 */ /* 0x002fe20000010000 */
[----:B--2---:R-:W-:Y:S01]  /*3160*/  FADD.FTZ R6, R34, R49 ;  /* 0x0000003122067221 */ /* 0x004fe20000010000 */
[----:B------:R-:W-:-:S02]  /*3170*/  F2FP.BF16.F32.PACK_AB R164, R15, R164 ;  /* 0x000000a40fa4723e */ /* 0x000fc400000010ff */
[----:B------:R-:W-:-:S03]  /*3180*/  FADD.FTZ R51, R15, R8 ;  /* 0x000000080f337221 */ /* 0x000fc60000010000 */
        /* <DEDUP_REMOVED lines=30> */
[----:B------:R-:W-:Y:S01]  /*3370*/  FADD.FTZ R8, R176, R49 ;  /* 0x00000031b0087221 */ /* 0x000fe20000010000 */
[----:B------:R-:W-:Y:S01]  /*3380*/  F2FP.BF16.F32.PACK_AB R176, R35, R176 ;  /* 0x000000b023b0723e */ /* 0x000fe200000010ff */
        /* <DEDUP_REMOVED lines=118> */
.L_x_225:
[----:B------:R-:W-:Y:S01]  /*3af0*/  ISETP.NE.AND P2, PT, RZ, UR41, PT ;  /* 0x00000029ff007c0c */ /* 0x000fe2000bf45270 */
[----:B------:R-:W-:-:S04]  /*3b00*/  UISETP.NE.AND UP0, UPT, UR46, 0x1, UPT ;  /* 0x000000012e00788c */ /* 0x000fc8000bf05270 */
[----:B------:R-:W-:-:S04]  /*3b10*/  USEL UR43, URZ, 0x1, UP0 ;  /* 0x000000013f2b7887 */ /* 0x000fc80008000000 */
[----:B------:R-:W-:-:S04]  /*3b20*/  ULOP3.LUT UR43, UR48, UR43, URZ, 0x3c, !UPT ;  /* 0x0000002b302b7292 */ /* 0x000fc8000f8e3c3f */
[----:B------:R-:W-:Y:S08]  /*3b30*/  @P2 BRA `(.L_x_215) ;  /* 0x0000000000442947 */ /* 0x000ff00003800000 */
[----:B------:R-:W-:Y:S05]  /*3b40*/  @!P0 BRA `(.L_x_216) ;  /* 0x0000000000048947 */ /* 0x000fea0003800000 */
[----:B------:R-:W-:Y:S01]  /*3b50*/  BPT.TRAP 0x1 ;  /* 0x000000040000795c */ /* 0x000fe20000300000 */
.L_x_216:
[----:B------:R-:W0:Y:S01]  /*3b60*/  S2UR UR10, SR_CgaCtaId ;  /* 0x00000000000a79c3 */ /* 0x000e220000008800 */
[----:B------:R-:W-:Y:S01]  /*3b70*/  UIADD3 UR6, UR46, 0x1, URZ ;  /* 0x000000012e067890 */ /* 0x000fe2000fffe03f */
[----:B------:R-:W-:Y:S01]  /*3b80*/  MOV R0, UR43 ;  /* 0x0000002b00007c02 */ /* 0x000fe20008000f00 */
[----:B------:R-:W-:Y:S02]  /*3b90*/  UMOV UR7, 0x400 ;  /* 0x0000040000077882 */ /* 0x000fe40000000000 */
[----:B------:R-:W-:Y:S01]  /*3ba0*/  UISETP.NE.AND UP0, UPT, UR6, 0x2, UPT ;  /* 0x000000020600788c */ /* 0x000fe2000bf05270 */
[----:B------:R-:W-:-:S03]  /*3bb0*/  SHF.L.U32 R0, R0, 0x1f, RZ ;  /* 0x0000001f00007819 */ /* 0x000fc600000006ff */
[----:B------:R-:W-:Y:S02]  /*3bc0*/  USEL UR6, UR6, URZ, UP0 ;  /* 0x0000003f06067287 */ /* 0x000fe40008000000 */
[----:B0-----:R-:W-:-:S04]  /*3bd0*/  ULEA UR7, UR10, UR7, 0x18 ;  /* 0x000000070a077291 */ /* 0x001fc8000f8ec03f */
[----:B------:R-:W-:-:S09]  /*3be0*/  ULEA UR6, UR6, UR7, 0x3 ;  /* 0x0000000706067291 */ /* 0x000fd2000f8e183f */
[----:B------:R0:W1:Y:S01]  /*3bf0*/  SYNCS.PHASECHK.TRANS64.TRYWAIT P1, [UR6+0x28830], R0 ;  /* 0x02883000ff0075a7 */ /* 0x0000620008020146 */
[----:B------:R-:W-:Y:S05]  /*3c00*/  @!P0 BRA `(.L_x_217) ;  /* 0x0000000000048947 */ /* 0x000fea0003800000 */
[----:B------:R-:W-:Y:S01]  /*3c10*/  BPT.TRAP 0x1 ;  /* 0x000000040000795c */ /* 0x000fe20000300000 */
.L_x_217:
[----:B-1----:R-:W-:Y:S05]  /*3c20*/  @P1 BRA `(.L_x_215) ;  /* 0x0000000000081947 */ /* 0x002fea0003800000 */
[----:B------:R-:W1:Y:S02]  /*3c30*/  SYNCS.PHASECHK.TRANS64.TRYWAIT P1, [UR6+0x28830], R0 ;  /* 0x02883000ff0075a7 */ /* 0x000e640008020146 */
[----:B-1----:R-:W-:Y:S05]  /*3c40*/  @!P1 BRA `(.L_x_218) ;  /* 0x0000009c00f49947 */ /* 0x002fea0003800000 */
.L_x_215:
        /* <DEDUP_REMOVED lines=48> */
.L_x_220:
[----:B------:R-:W0:Y:S01]  /*3f50*/  S2UR UR7, SR_CgaCtaId ;  /* 0x00000000000779c3 */ /* 0x000e220000008800 */
[----:B------:R-:W-:Y:S01]  /*3f60*/  UMOV UR6, 0x400 ;  /* 0x0000040000067882 */ /* 0x000fe20000000000 */
[----:B------:R-:W-:-:S05]  /*3f70*/  IMAD.U32 R0, RZ, RZ, UR48 ;  /* 0x00000030ff007e24 */ /* 0x000fca000f8e00ff */
[----:B------:R-:W-:Y:S01]  /*3f80*/  SHF.L.U32 R0, R0, 0x1f, RZ ;  /* 0x0000001f00007819 */ /* 0x000fe200000006ff */
[----:B0-----:R-:W-:-:S04]  /*3f90*/  ULEA UR6, UR7, UR6, 0x18 ;  /* 0x0000000607067291 */ /* 0x001fc8000f8ec03f */
[----:B------:R-:W-:-:S09]  /*3fa0*/  ULEA UR6, UR46, UR6, 0x3 ;  /* 0x000000062e067291 */ /* 0x000fd2000f8e183f */
[----:B------:R0:W1:Y:S01]  /*3fb0*/  SYNCS.PHASECHK.TRANS64.TRYWAIT P1, [UR6+0x28850], R0 ;  /* 0x02885000ff0075a7 */ /* 0x0000620008020146 */
[----:B------:R-:W-:Y:S05]  /*3fc0*/  @!P0 BRA `(.L_x_221) ;  /* 0x0000000000048947 */ /* 0x000fea0003800000 */
[----:B------:R-:W-:Y:S01]  /*3fd0*/  BPT.TRAP 0x1 ;  /* 0x000000040000795c */ /* 0x000fe20000300000 */
.L_x_221:
[----:B-1----:R-:W-:Y:S05]  /*3fe0*/  @P1 BRA `(.L_x_219) ;  /* 0x0000000000081947 */ /* 0x002fea0003800000 */
[----:B------:R-:W1:Y:S02]  /*3ff0*/  SYNCS.PHASECHK.TRANS64.TRYWAIT P1, [UR6+0x28850], R0 ;  /* 0x02885000ff0075a7 */ /* 0x000e640008020146 */
[----:B-1----:R-:W-:Y:S05]  /*4000*/  @!P1 BRA `(.L_x_222) ;  /* 0x0000009c001c9947 */ /* 0x002fea0003800000 */
.L_x_219:
[----:B------:R-:W2:Y:S01]  /*4010*/  S2UR UR10, SR_CgaCtaId ;  /* 0x00000000000a79c3 */ /* 0x000ea20000008800 */
[----:B------:R-:W-:Y:S01]  /*4020*/  UMOV UR11, 0x400 ;  /* 0x00000400000b7882 */ /* 0x000fe20000000000 */
[----:B------:R-:W-:Y:S01]  /*4030*/  WARPGROUP.ARRIVE ;  /* 0x00000000000079c5 */ /* 0x000fe20000000000 */
[----:B------:R-:W-:Y:S01]  /*4040*/  UMOV UR7, 0x40000040 ;  /* 0x4000004000077882 */ /* 0x000fe20000000000 */
[----:B01----:R-:W-:Y:S01]  /*4050*/  IADD3 R0, -R2, 0xb, RZ ;  /* 0x0000000b02007810 */ /* 0x003fe20007ffe1ff */
[----:B--2---:R-:W-:-:S04]  /*4060*/  ULEA UR11, UR10, UR11, 0x18 ;  /* 0x0000000b0a0b7291 */ /* 0x004fc8000f8ec03f */
[----:B------:R-:W-:-:S04]  /*4070*/  UIADD3 UR6, UR11, 0x400, URZ ;  /* 0x000004000b067890 */ /* 0x000fc8000fffe03f */
        /* <DEDUP_REMOVED lines=45> */
.L_x_223:
        /* <DEDUP_REMOVED lines=149> */
[----:B------:R-:W-:-:S06]  /*4ca0*/  FFMA.FTZ R86, R86, R3, -R10 ;  /* 0x0000000356567223 */ /* 0x000fcc000001080a */
        /* <DEDUP_REMOVED lines=20> */
[----:B------:R-:W-:-:S06]  /*4df0*/  FFMA.FTZ R38, R67, R3, -R10 ;  /* 0x0000000343267223 */ /* 0x000fcc000001080a */
        /* <DEDUP_REMOVED lines=15> */
[----:B--2---:R-:W-:Y:S01]  /*4ef0*/  FADD.FTZ R27, R21, R40 ;  /* 0x00000028151b7221 */ /* 0x004fe20000010000 */
[-CC-:B------:R-:W-:Y:S01]  /*4f00*/  FFMA.FTZ R40, R71, R3.reuse, -R10.reuse ;  /* 0x0000000347287223 */ /* 0x180fe2000001080a */
[----:B------:R-:W-:-:S05]  /*4f10*/  FFMA.FTZ R10, R87, R3, -R10 ;  /* 0x00000003570a7223 */ /* 0x000fca000001080a */
        /* <DEDUP_REMOVED lines=90> */
.L_x_224:
        /* <DEDUP_REMOVED lines=103> */
[-C--:B------:R-:W-:Y:S01]  /*5b30*/  FMUL.FTZ R150, R150, R8.reuse ;  /* 0x0000000896967220 */ /* 0x080fe20000410000 */
[----:B------:R-:W-:Y:S01]  /*5b40*/  FMUL.FTZ R151, R151, R8 ;  /* 0x0000000897977220 */ /* 0x000fe20000410000 */
[----:B------:R-:W-:-:S02]  /*5b50*/  IMAD.MOV.U32 R9, RZ, RZ, R4 ;  /* 0x000000ffff097224 */ /* 0x000fc400078e0004 */
[----:B------:R-:W-:Y:S01]  /*5b60*/  IMAD.MOV.U32 R7, RZ, RZ, R0 ;  /* 0x000000ffff077224 */ /* 0x000fe200078e0000 */
[----:B------:R-:W-:Y:S06]  /*5b70*/  @P1 BRA `(.L_x_225) ;  /* 0xffffffdc00dc1947 */ /* 0x000fec000383ffff */
.L_x_214:
[----:B------:R-:W-:Y:S06]  /*5b80*/  BAR.ARV 0x8, 0x180 ;  /* 0x0206000000007b1d */ /* 0x000fec0000002000 */
[----:B------:R-:W-:Y:S05]  /*5b90*/  @!P0 BRA `(.L_x_226) ;  /* 0x0000000000048947 */ /* 0x000fea0003800000 */
[----:B------:R-:W-:Y:S01]  /*5ba0*/  BPT.TRAP 0x1 ;  /* 0x000000040000795c */ /* 0x000fe20000300000 */
.L_x_226:
        /* <DEDUP_REMOVED lines=9> */
.L_x_227:
[----:B-1----:R-:W-:Y:S05]  /*5c40*/  @P1 BRA `(.L_x_228) ;  /* 0x0000000000081947 */ /* 0x002fea0003800000 */
[----:B------:R-:W1:Y:S02]  /*5c50*/  SYNCS.PHASECHK.TRANS64.TRYWAIT P1, [UR5+0x28850], R7 ;  /* 0x02885007ff0075a7 */ /* 0x000e640008020145 */
[----:B-1----:R-:W-:Y:S05]  /*5c60*/  @!P1 BRA `(.L_x_229) ;  /* 0x00000080001c9947 */ /* 0x002fea0003800000 */
.L_x_228:
[----:B------:R-:W-:Y:S01]  /*5c70*/  UIADD3 UR4, UR4, 0x400, URZ ;  /* 0x0000040004047890 */ /* 0x000fe2000fffe03f */
[----:B------:R-:W-:Y:S01]  /*5c80*/  WARPGROUP.ARRIVE ;  /* 0x00000000000079c5 */ /* 0x000fe20000000000 */
[----:B------:R-:W-:Y:S01]  /*5c90*/  UMOV UR11, 0x40000040 ;  /* 0x40000040000b7882 */ /* 0x000fe20000000000 */
[----:B01----:R-:W0:Y:S01]  /*5ca0*/  SHFL.BFLY PT, R7, R6, 0x2, 0x1f ;  /* 0x0c401f0006077f89 */ /* 0x003e2200000e0000 */
[----:B------:R-:W-:Y:S01]  /*5cb0*/  USHF.R.U32.HI UR4, URZ, 0x4, UR4 ;  /* 0x000000043f047899 */ /* 0x000fe20008011604 */
[----:B------:R-:W-:Y:S01]  /*5cc0*/  IMAD.MOV.U32 R11, RZ, RZ, RZ ;  /* 0x000000ffff0b7224 */ /* 0x000fe200078e00ff */
[----:B------:R-:W-:Y:S01]  /*5cd0*/  MOV R21, 0xff800000 ;  /* 0xff80000000157802 */ /* 0x000fe20000000f00 */
[----:B------:R-:W1:Y:S01]  /*5ce0*/  SHFL.BFLY PT, R8, R5, 0x2, 0x1f ;  /* 0x0c401f0005087f89 */ /* 0x000e6200000e0000 */
[----:B------:R-:W-:Y:S01]  /*5cf0*/  ULOP3.LUT UR4, UR4, 0x3fff, URZ, 0xc0, !UPT ;  /* 0x00003fff04047892 */ /* 0x000fe2000f8ec03f */
[----:B------:R-:W-:-:S03]  /*5d00*/  IMAD.MOV.U32 R20, RZ, RZ, -0x800000 ;  /* 0xff800000ff147424 */ /* 0x000fc600078e00ff */
[----:B------:R-:W-:-:S04]  /*5d10*/  ULOP3.LUT UR4, UR4, 0x4000000, URZ, 0xfc, !UPT ;  /* 0x0400000004047892 */ /* 0x000fc8000f8efc3f */
[----:B------:R-:W-:-:S04]  /*5d20*/  ULEA UR4, UR42, UR4, 0xb ;  /* 0x000000042a047291 */ /* 0x000fc8000f8e583f */
[----:B------:R-:W-:-:S03]  /*5d30*/  UIADD3 UR6, UR4, 0x80, URZ ;  /* 0x0000008004067890 */ /* 0x000fc6000fffe03f */
[----:B------:R-:W-:Y:S02]  /*5d40*/  UMOV UR10, UR4 ;  /* 0x00000004000a7c82 */ /* 0x000fe40008000000 */
[----:B------:R-:W-:Y:S01]  /*5d50*/  HGMMA.64x128x16.F32.BF16 R88, R156, gdesc[UR8].tnspB, R88, gsb0 ;  /* 0x41e000089c587df0 */ /* 0x000fe20008001858 */
[----:B------:R-:W-:Y:S01]  /*5d60*/  UMOV UR11, 0x40000040 ;  /* 0x40000040000b7882 */ /* 0x000fe20000000000 */
[----:B------:R-:W-:Y:S01]  /*5d70*/  UMOV UR10, UR6 ;  /* 0x00000006000a7c82 */ /* 0x000fe20008000000 */
[----:B------:R-:W-:Y:S01]  /*5d80*/  UIADD3 UR6, UR4, 0x100, URZ ;  /* 0x0000010004067890 */ /* 0x000fe2000fffe03f */
[----:B0-----:R-:W-:Y:S01]  /*5d90*/  FADD.FTZ R7, R7, R6 ;  /* 0x0000000607077221 */ /* 0x001fe20000010000 */
[----:B-1----:R-:W-:Y:S01]  /*5da0*/  FADD.FTZ R9, R8, R5 ;  /* 0x0000000508097221 */ /* 0x002fe20000010000 */
[----:B------:R-:W-:-:S03]  /*5db0*/  IMAD.MOV.U32 R5, RZ, RZ, RZ ;  /* 0x000000ffff057224 */ /* 0x000fc600078e00ff */
[----:B------:R-:W0:Y:S04]  /*5dc0*/  SHFL.BFLY PT, R8, R7, 0x1, 0x1f ;  /* 0x0c201f0007087f89 */ /* 0x000e2800000e0000 */
[----:B------:R-:W1:Y:S01]  /*5dd0*/  SHFL.BFLY PT, R10, R9, 0x1, 0x1f ;  /* 0x0c201f00090a7f89 */ /* 0x000e6200000e0000 */
[----:B0-----:R-:W-:Y:S01]  /*5de0*/  FADD.FTZ R12, R7, R8 ;  /* 0x00000008070c7221 */ /* 0x001fe20000010000 */
[----:B-1----:R-:W-:-:S04]  /*5df0*/  FADD.FTZ R10, R9, R10 ;  /* 0x0000000a090a7221 */ /* 0x002fc80000010000 */
[----:B------:R-:W-:Y:S02]  /*5e00*/  FSETP.NE.FTZ.AND P1, PT, R12, RZ, PT ;  /* 0x000000ff0c00720b */ /* 0x000fe40003f35000 */
[----:B------:R-:W-:-:S11]  /*5e10*/  FSETP.NE.FTZ.AND P2, PT, R10, RZ, PT ;  /* 0x000000ff0a00720b */ /* 0x000fd60003f55000 */
[----:B------:R-:W0:Y:S01]  /*5e20*/  @P1 MUFU.LG2 R6, R12 ;  /* 0x0000000c00061308 */ /* 0x000e220000000c00 */
[C---:B------:R-:W-:Y:S01]  /*5e30*/  @P1 FMUL.FTZ R7, R3.reuse, 0.69314718246459960938 ;  /* 0x3f31721803071820 */ /* 0x040fe20000410000 */
[----:B------:R-:W-:-:S06]  /*5e40*/  @P2 FMUL.FTZ R14, R3, 0.69314718246459960938 ;  /* 0x3f317218030e2820 */ /* 0x000fcc0000410000 */
        /* <DEDUP_REMOVED lines=10> */
[----:B------:R-:W-:Y:S01]  /*5ef0*/  UMOV UR10, UR6 ;  /* 0x00000006000a7c82 */ /* 0x000fe20008000000 */
[----:B------:R-:W-:Y:S01]  /*5f00*/  UMOV UR11, 0x40000040 ;  /* 0x40000040000b7882 */ /* 0x000fe20000000000 */
[----:B------:R-:W-:Y:S01]  /*5f10*/  UIADD3 UR6, UR4, 0x180, URZ ;  /* 0x0000018004067890 */ /* 0x000fe2000fffe03f */
        /* <DEDUP_REMOVED lines=17> */
[----:B------:R-:W-:Y:S02]  /*6030*/  UIADD3 UR6, UR4, 0x300, URZ ;  /* 0x0000030004067890 */ /* 0x000fe4000fffe03f */
        /* <DEDUP_REMOVED lines=17> */
.L_x_230:
[----:B------:R-:W-:Y:S01]  /*6150*/  UIADD3 UR4, UR5, 0x28860, URZ ;  /* 0x0002886005047890 */ /* 0x000fe2000fffe03f */
[-C--:B------:R-:W-:Y:S01]  /*6160*/  FMUL.FTZ R12, R89, R5.reuse ;  /* 0x00000005590c7220 */ /* 0x080fe20000410000 */
[----:B------:R-:W-:Y:S01]  /*6170*/  UIADD3 UR42, UR42, 0x1, URZ ;  /* 0x000000012a2a7890 */ /* 0x000fe2000fffe03f */
[-C--:B------:R-:W-:Y:S01]  /*6180*/  FMUL.FTZ R157, R88, R5.reuse ;  /* 0x00000005589d7220 */ /* 0x080fe20000410000 */
[----:B------:R-:W-:Y:S01]  /*6190*/  UPRMT UR4, UR7, 0x654, UR4 ;  /* 0x0000065407047896 */ /* 0x000fe20008000004 */
[-C--:B------:R-:W-:Y:S01]  /*61a0*/  FMUL.FTZ R89, R92, R5.reuse ;  /* 0x000000055c597220 */ /* 0x080fe20000410000 */
[----:B------:R-:W-:Y:S01]  /*61b0*/  UISETP.NE.AND UP0, UPT, UR42, 0x2, UPT ;  /* 0x000000022a00788c */ /* 0x000fe2000bf05270 */
[-C--:B------:R-:W-:Y:S01]  /*61c0*/  FMUL.FTZ R6, R93, R5.reuse ;  /* 0x000000055d067220 */ /* 0x080fe20000410000 */
[-C--:B------:R-:W-:Y:S01]  /*61d0*/  FMUL.FTZ R92, R96, R5.reuse ;  /* 0x00000005605c7220 */ /* 0x080fe20000410000 */
[-C--:B------:R-:W-:Y:S01]  /*61e0*/  FMUL.FTZ R87, R97, R5.reuse ;  /* 0x0000000561577220 */ /* 0x080fe20000410000 */
[-C--:B------:R-:W-:Y:S01]  /*61f0*/  FMUL.FTZ R86, R100, R5.reuse ;  /* 0x0000000564567220 */ /* 0x080fe20000410000 */
[-C--:B------:R-:W-:Y:S01]  /*6200*/  FMUL.FTZ R83, R101, R5.reuse ;  /* 0x0000000565537220 */ /* 0x080fe20000410000 */
[-C--:B------:R-:W-:Y:S01]  /*6210*/  FMUL.FTZ R82, R104, R5.reuse ;  /* 0x0000000568527220 */ /* 0x080fe20000410000 */
[----:B------:R-:W-:Y:S01]  /*6220*/  SYNCS.ARRIVE.TRANS64.RED.A1T0 RZ, [UR4], RZ ;  /* 0x000000ffffff79a7 */ /* 0x000fe20008100404 */
[----:B------:R-:W-:Y:S01]  /*6230*/  USEL UR4, URZ, 0x1, UP0 ;  /* 0x000000013f047887 */ /* 0x000fe20008000000 */
        /* <DEDUP_REMOVED lines=50> */
[----:B------:R-:W-:Y:S01]  /*6560*/  PLOP3.LUT P0, PT, PT, PT, PT, 0x8, 0x0 ;  /* 0x000000000000781c */ /* 0x000fe20003f0e170 */
[-C--:B------:R-:W-:Y:S01]  /*6570*/  FMUL.FTZ R37, R143, R11.reuse ;  /* 0x0000000b8f257220 */ /* 0x080fe20000410000 */
[-C--:B------:R-:W-:Y:S01]  /*6580*/  FMUL.FTZ R36, R146, R11.reuse ;  /* 0x0000000b92247220 */ /* 0x080fe20000410000 */
[-C--:B------:R-:W-:Y:S01]  /*6590*/  FMUL.FTZ R33, R147, R11.reuse ;  /* 0x0000000b93217220 */ /* 0x080fe20000410000 */
[-C--:B------:R-:W-:Y:S01]  /*65a0*/  FMUL.FTZ R32, R150, R11.reuse ;  /* 0x0000000b96207220 */ /* 0x080fe20000410000 */
[----:B------:R-:W-:Y:S01]  /*65b0*/  FMUL.FTZ R151, R151, R11 ;  /* 0x0000000b97977220 */ /* 0x000fe20000410000 */
[----:B------:R-:W-:-:S02]  /*65c0*/  UIADD3 UR44, UR44, 0x1, URZ ;  /* 0x000000012c2c7890 */ /* 0x000fc4000fffe03f */
[----:B------:R-:W-:Y:S02]  /*65d0*/  USEL UR42, UR42, URZ, UP0 ;  /* 0x0000003f2a2a7287 */ /* 0x000fe40008000000 */
[----:B------:R-:W-:-:S12]  /*65e0*/  ULOP3.LUT UR43, UR43, UR4, URZ, 0x3c, !UPT ;  /* 0x000000042b2b7292 */ /* 0x000fd8000f8e3c3f */
.L_x_206:
[----:B------:R-:W0:Y:S01]  /*65f0*/  S2R R5, SR_CgaCtaId ;  /* 0x0000000000057919 */ /* 0x000e220000008800 */
[----:B------:R-:W-:Y:S01]  /*6600*/  MOV R0, 0x400 ;  /* 0x0000040000007802 */ /* 0x000fe20000000f00 */
[----:B------:R-:W-:Y:S01]  /*6610*/  BSSY B0, `(.L_x_231) ;  /* 0x0000213000007945 */ /* 0x000fe20003800000 */
[----:B------:R-:W-:Y:S02]  /*6620*/  BAR.SYNC.DEFER_BLOCKING 0x5, 0x180 ;  /* 0x0146000000007b1d */ /* 0x000fe40000010000 */
[----:B0-----:R-:W-:-:S05]  /*6630*/  LEA R0, R5, R0, 0x18 ;  /* 0x0000000005007211 */ /* 0x001fca00078ec0ff */
[----:B------:R-:W0:Y:S02]  /*6640*/  LDS.128 R44, [R0+0x288d0] ;  /* 0x0288d000002c7984 */ /* 0x000e240000000c00 */
[----:B0-----:R-:W-:Y:S02]  /*6650*/  R2UR UR5, R45 ;  /* 0x000000002d0572ca */ /* 0x001fe400000e0000 */
[----:B------:R-:W-:Y:S01]  /*6660*/  R2UR UR6, R46 ;  /* 0x000000002e0672ca */ /* 0x000fe200000e0000 */
[----:B------:R-:W-:Y:S06]  /*6670*/  BAR.ARV 0x4, 0x180 ;  /* 0x0106000000007b1d */ /* 0x000fec0000002000 */
[----:B------:R-:W-:Y:S08]  /*6680*/  @P0 BRA `(.L_x_232) ;  /* 0x0000001400440947 */ /* 0x000ff00003800000 */
[----:B------:R-:W0:Y:S01]  /*6690*/  S2R R5, SR_SWINHI ;  /* 0x0000000000057919 */ /* 0x000e220000002f00 */
[----:B------:R-:W-:Y:S01]  /*66a0*/  F2FP.BF16.F32.PACK_AB R7, R7, R8 ;  /* 0x000000080707723e */ /* 0x000fe200000010ff */
[----:B------:R-:W-:Y:S01]  /*66b0*/  ULDC.64 UR8, c[0x0][0xc00] ;  /* 0x0003000000087ab9 */ /* 0x000fe20000000a00 */
[----:B------:R-:W-:Y:S01]  /*66c0*/  F2FP.BF16.F32.PACK_AB R6, R6, R89 ;  /* 0x000000590606723e */ /* 0x000fe200000010ff */
[----:B------:R-:W-:Y:S01]  /*66d0*/  UISETP.NE.U32.AND UP0, UPT, UR8, URZ, UPT ;  /* 0x0000003f0800728c */ /* 0x000fe2000bf05070 */
[----:B------:R-:W-:Y:S01]  /*66e0*/  F2FP.BF16.F32.PACK_AB R148, R35, R38 ;  /* 0x000000262394723e */ /* 0x000fe200000010ff */
[----:B------:R-:W-:Y:S01]  /*66f0*/  USHF.L.U32 UR10, UR37, 0x2, URZ ;  /* 0x00000002250a7899 */ /* 0x000fe2000800063f */
[----:B------:R-:W-:Y:S01]  /*6700*/  F2FP.BF16.F32.PACK_AB R149, R33, R36 ;  /* 0x000000242195723e */ /* 0x000fe200000010ff */
[----:B------:R-:W-:Y:S01]  /*6710*/  UISETP.NE.AND.EX UP0, UPT, UR9, URZ, UPT, UP0 ;  /* 0x0000003f0900728c */ /* 0x000fe2000bf05300 */
[----:B------:R-:W-:Y:S01]  /*6720*/  F2FP.BF16.F32.PACK_AB R150, R3, R34 ;  /* 0x000000220396723e */ /* 0x000fe200000010ff */
[----:B------:R-:W-:Y:S01]  /*6730*/  USHF.L.U64.HI UR11, UR37, 0x2, UR38 ;  /* 0x00000002250b7899 */ /* 0x000fe20008010226 */
[----:B------:R-:W-:Y:S01]  /*6740*/  F2FP.BF16.F32.PACK_AB R151, R151, R32 ;  /* 0x000000209797723e */ /* 0x000fe200000010ff */
[----:B------:R-:W-:-:S04]  /*6750*/  UIADD3 UR4, UP1, UR10, UR8, URZ ;  /* 0x000000080a047290 */ /* 0x000fc8000ff3e03f */
[----:B------:R-:W-:-:S03]  /*6760*/  UIADD3.X UR7, UR11, UR9, URZ, UP1, !UPT ;  /* 0x000000090b077290 */ /* 0x000fc60008ffe43f */
[----:B------:R-:W-:Y:S01]  /*6770*/  ULDC.64 UR8, c[0x0][0xc08] ;  /* 0x0003020000087ab9 */ /* 0x000fe20000000a00 */
[----:B------:R-:W-:Y:S02]  /*6780*/  MOV R24, R0 ;  /* 0x0000000000187202 */ /* 0x000fe40000000f00 */
[----:B0-----:R-:W-:-:S03]  /*6790*/  MOV R25, R5 ;  /* 0x0000000500197202 */ /* 0x001fc60000000f00 */
[----:B------:R-:W-:-:S03]  /*67a0*/  IMAD.WIDE R4, R155, 0x2, R24 ;  /* 0x000000029b047825 */ /* 0x000fc600078e0218 */
[C---:B------:R-:W-:Y:S02]  /*67b0*/  IADD3 R91, P5, R4.reuse, 0x40, RZ ;  /* 0x00000040045b7810 */ /* 0x040fe40007fbe0ff */
[C---:B------:R-:W-:Y:S02]  /*67c0*/  LOP3.LUT R9, R4.reuse, 0x380, RZ, 0xc0, !PT ;  /* 0x0000038004097812 */ /* 0x040fe400078ec0ff */
[C---:B------:R-:W-:Y:S01]  /*67d0*/  IADD3 R45, P6, R4.reuse, 0x20, RZ ;  /* 0x00000020042d7810 */ /* 0x040fe20007fde0ff */
[--C-:B------:R-:W-:Y:S01]  /*67e0*/  IMAD.X R29, RZ, RZ, R5.reuse, P5 ;  /* 0x000000ffff1d7224 */ /* 0x100fe200028e0605 */
[----:B------:R-:W-:Y:S02]  /*67f0*/  IADD3 R95, P4, R4, 0x60, RZ ;  /* 0x00000060045f7810 */ /* 0x000fe40007f9e0ff */
[----:B------:R-:W-:Y:S01]  /*6800*/  LOP3.LUT R26, R91, 0x380, RZ, 0xc0, !PT ;  /* 0x000003805b1a7812 */ /* 0x000fe200078ec0ff */
[--C-:B------:R-:W-:Y:S01]  /*6810*/  IMAD.X R31, RZ, RZ, R5.reuse, P6 ;  /* 0x000000ffff1f7224 */ /* 0x100fe200030e0605 */
[----:B------:R-:W-:Y:S01]  /*6820*/  SHF.R.U64 R9, R9, 0x3, RZ ;  /* 0x0000000309097819 */ /* 0x000fe200000012ff */
[----:B------:R-:W-:Y:S01]  /*6830*/  IMAD.X R27, RZ, RZ, R5, P4 ;  /* 0x000000ffff1b7224 */ /* 0x000fe200020e0605 */
[----:B------:R-:W-:-:S02]  /*6840*/  LOP3.LUT R14, R45, 0x380, RZ, 0xc0, !PT ;  /* 0x000003802d0e7812 */ /* 0x000fc400078ec0ff */
[----:B------:R-:W-:Y:S02]  /*6850*/  LOP3.LUT R44, R95, 0x380, RZ, 0xc0, !PT ;  /* 0x000003805f2c7812 */ /* 0x000fe400078ec0ff */
[C---:B------:R-:W-:Y:S02]  /*6860*/  IADD3 R97, P3, R4.reuse, 0x4000, RZ ;  /* 0x0000400004617810 */ /* 0x040fe40007f7e0ff */
[C---:B------:R-:W-:Y:S02]  /*6870*/  IADD3 R99, P2, R4.reuse, 0x4020, RZ ;  /* 0x0000402004637810 */ /* 0x040fe40007f5e0ff */
[C---:B------:R-:W-:Y:S01]  /*6880*/  IADD3 R101, P1, R4.reuse, 0x4040, RZ ;  /* 0x0000404004657810 */ /* 0x040fe20007f3e0ff */
[--C-:B------:R-:W-:Y:S01]  /*6890*/  IMAD.X R15, RZ, RZ, R5.reuse, P3 ;  /* 0x000000ffff0f7224 */ /* 0x100fe200018e0605 */
[----:B------:R-:W-:Y:S01]  /*68a0*/  IADD3 R90, P0, R4, 0x4060, RZ ;  /* 0x00004060045a7810 */ /* 0x000fe20007f1e0ff */
[--C-:B------:R-:W-:Y:S01]  /*68b0*/  IMAD.X R13, RZ, RZ, R5.reuse, P2 ;  /* 0x000000ffff0d7224 */ /* 0x100fe200010e0605 */
[----:B------:R-:W-:Y:S01]  /*68c0*/  SHF.R.U64 R26, R26, 0x3, RZ ;  /* 0x000000031a1a7819 */ /* 0x000fe200000012ff */
[--C-:B------:R-:W-:Y:S01]  /*68d0*/  IMAD.X R11, RZ, RZ, R5.reuse, P1 ;  /* 0x000000ffff0b7224 */ /* 0x100fe200008e0605 */
[----:B------:R-:W-:Y:S01]  /*68e0*/  LOP3.LUT R4, R9, R4, RZ, 0x3c, !PT ;  /* 0x0000000409047212 */ /* 0x000fe200078e3cff */
[----:B------:R-:W-:Y:S01]  /*68f0*/  IMAD.X R9, RZ, RZ, R5, P0 ;  /* 0x000000ffff097224 */ /* 0x000fe200000e0605 */
[----:B------:R-:W-:-:S02]  /*6900*/  SHF.R.U64 R14, R14, 0x3, RZ ;  /* 0x000000030e0e7819 */ /* 0x000fc400000012ff */
[----:B------:R-:W-:Y:S02]  /*6910*/  SHF.R.U64 R44, R44, 0x3, RZ ;  /* 0x000000032c2c7819 */ /* 0x000fe400000012ff */
[----:B------:R-:W-:Y:S02]  /*6920*/  LOP3.LUT R28, R26, R91, RZ, 0x3c, !PT ;  /* 0x0000005b1a1c7212 */ /* 0x000fe400078e3cff */
[----:B------:R-:W-:Y:S02]  /*6930*/  MOV R91, R4 ;  /* 0x00000004005b7202 */ /* 0x000fe40000000f00 */
[----:B------:R-:W-:Y:S02]  /*6940*/  F2FP.BF16.F32.PACK_AB R5, R10, R93 ;  /* 0x0000005d0a05723e */ /* 0x000fe400000010ff */
[----:B------:R-:W-:Y:S02]  /*6950*/  LOP3.LUT R30, R14, R45, RZ, 0x3c, !PT ;  /* 0x0000002d0e1e7212 */ /* 0x000fe400078e3cff */
[----:B------:R-:W-:-:S02]  /*6960*/  LOP3.LUT R26, R44, R95, RZ, 0x3c, !PT ;  /* 0x0000005f2c1a7212 */ /* 0x000fc400078e3cff */
[----:B------:R-:W-:Y:S02]  /*6970*/  LOP3.LUT R10, R99, 0x380, RZ, 0xc0, !PT ;  /* 0x00000380630a7812 */ /* 0x000fe400078ec0ff */
[----:B------:R-:W-:Y:S02]  /*6980*/  LOP3.LUT R44, R101, 0x380, RZ, 0xc0, !PT ;  /* 0x00000380652c7812 */ /* 0x000fe400078ec0ff */
[----:B------:R-:W-:Y:S02]  /*6990*/  LOP3.LUT R45, R90, 0x380, RZ, 0xc0, !PT ;  /* 0x000003805a2d7812 */ /* 0x000fe400078ec0ff */
[----:B------:R-:W-:Y:S02]  /*69a0*/  LOP3.LUT R46, R97, 0x380, RZ, 0xc0, !PT ;  /* 0x00000380612e7812 */ /* 0x000fe400078ec0ff */
[----:B------:R-:W-:Y:S02]  /*69b0*/  SHF.R.U64 R10, R10, 0x3, RZ ;  /* 0x000000030a0a7819 */ /* 0x000fe400000012ff */
[----:B------:R-:W-:-:S02]  /*69c0*/  SHF.R.U64 R44, R44, 0x3, RZ ;  /* 0x000000032c2c7819 */ /* 0x000fc400000012ff */
[----:B------:R-:W-:Y:S02]  /*69d0*/  SHF.R.U64 R45, R45, 0x3, RZ ;  /* 0x000000032d2d7819 */ /* 0x000fe400000012ff */
[----:B------:R-:W-:Y:S02]  /*69e0*/  SHF.R.U64 R46, R46, 0x3, RZ ;  /* 0x000000032e2e7819 */ /* 0x000fe400000012ff */
[----:B------:R-:W-:Y:S01]  /*69f0*/  F2FP.BF16.F32.PACK_AB R4, R12, R157 ;  /* 0x0000009d0c04723e */ /* 0x000fe200000010ff */
[----:B------:R-:W-:Y:S01]  /*6a00*/  BAR.SYNC.DEFER_BLOCKING 0x1, 0x100 ;  /* 0x0044000000007b1d */ /* 0x000fe20000010000 */
[----:B------:R-:W-:Y:S02]  /*6a10*/  LOP3.LUT R12, R10, R99, RZ, 0x3c, !PT ;  /* 0x000000630a0c7212 */ /* 0x000fe400078e3cff */
[----:B------:R-:W-:Y:S02]  /*6a20*/  LOP3.LUT R10, R44, R101, RZ, 0x3c, !PT ;  /* 0x000000652c0a7212 */ /* 0x000fe400078e3cff */
[----:B------:R-:W-:-:S02]  /*6a30*/  LOP3.LUT R8, R45, R90, RZ, 0x3c, !PT ;  /* 0x0000005a2d087212 */ /* 0x000fc400078e3cff */
[----:B------:R-:W-:Y:S02]  /*6a40*/  LOP3.LUT R14, R46, R97, RZ, 0x3c, !PT ;  /* 0x000000612e0e7212 */ /* 0x000fe400078e3cff */
[----:B------:R-:W-:Y:S02]  /*6a50*/  MOV R46, R26 ;  /* 0x0000001a002e7202 */ /* 0x000fe40000000f00 */
[----:B------:R-:W-:Y:S02]  /*6a60*/  MOV R27, R10 ;  /* 0x0000000a001b7202 */ /* 0x000fe40000000f00 */
[----:B------:R-:W-:Y:S02]  /*6a70*/  MOV R26, R8 ;  /* 0x00000008001a7202 */ /* 0x000fe40000000f00 */
[----:B------:R-:W-:Y:S02]  /*6a80*/  MOV R90, R30 ;  /* 0x0000001e005a7202 */ /* 0x000fe40000000f00 */
[----:B------:R-:W-:-:S02]  /*6a90*/  F2FP.BF16.F32.PACK_AB R8, R87, R92 ;  /* 0x0000005c5708723e */ /* 0x000fc400000010ff */
[----:B------:R-:W-:Y:S02]  /*6aa0*/  F2FP.BF16.F32.PACK_AB R9, R85, R88 ;  /* 0x000000585509723e */ /* 0x000fe400000010ff */
[----:B------:R-:W-:Y:S02]  /*6ab0*/  F2FP.BF16.F32.PACK_AB R10, R83, R86 ;  /* 0x00000056530a723e */ /* 0x000fe400000010ff */
[----:B------:R-:W-:Y:S01]  /*6ac0*/  F2FP.BF16.F32.PACK_AB R11, R81, R84 ;  /* 0x00000054510b723e */ /* 0x000fe200000010ff */
[----:B------:R0:W-:Y:S01]  /*6ad0*/  STSM.16.M88.4 [R91], R4 ;  /* 0x000000045b007844 */ /* 0x0001e20000000200 */
[----:B------:R-:W-:Y:S02]  /*6ae0*/  MOV R89, R28 ;  /* 0x0000001c00597202 */ /* 0x000fe40000000f00 */
[----:B------:R-:W-:Y:S01]  /*6af0*/  MOV R45, R14 ;  /* 0x0000000e002d7202 */ /* 0x000fe20000000f00 */
[----:B------:R1:W-:Y:S01]  /*6b00*/  STSM.16.M88.4 [R90], R8 ;  /* 0x000000085a007844 */ /* 0x0003e20000000200 */
[----:B------:R-:W-:-:S02]  /*6b10*/  MOV R44, R12 ;  /* 0x0000000c002c7202 */ /* 0x000fc40000000f00 */
[----:B------:R-:W-:Y:S02]  /*6b20*/  F2FP.BF16.F32.PACK_AB R12, R71, R74 ;  /* 0x0000004a470c723e */ /* 0x000fe400000010ff */
[----:B------:R-:W-:Y:S02]  /*6b30*/  F2FP.BF16.F32.PACK_AB R13, R69, R72 ;  /* 0x00000048450d723e */ /* 0x000fe400000010ff */
[----:B------:R-:W-:Y:S02]  /*6b40*/  F2FP.BF16.F32.PACK_AB R14, R67, R70 ;  /* 0x00000046430e723e */ /* 0x000fe400000010ff */
[----:B------:R-:W-:Y:S02]  /*6b50*/  F2FP.BF16.F32.PACK_AB R15, R65, R68 ;  /* 0x00000044410f723e */ /* 0x000fe400000010ff */
[----:B------:R-:W-:Y:S02]  /*6b60*/  F2FP.BF16.F32.PACK_AB R28, R63, R66 ;  /* 0x000000423f1c723e */ /* 0x000fe400000010ff */
[----:B0-----:R-:W-:-:S02]  /*6b70*/  F2FP.BF16.F32.PACK_AB R4, R79, R82 ;  /* 0x000000524f04723e */ /* 0x001fc400000010ff */
[----:B------:R-:W-:Y:S02]  /*6b80*/  F2FP.BF16.F32.PACK_AB R5, R77, R80 ;  /* 0x000000504d05723e */ /* 0x000fe400000010ff */
[----:B------:R-:W-:Y:S02]  /*6b90*/  F2FP.BF16.F32.PACK_AB R6, R75, R78 ;  /* 0x0000004e4b06723e */ /* 0x000fe400000010ff */
[----:B------:R-:W-:Y:S02]  /*6ba0*/  F2FP.BF16.F32.PACK_AB R7, R73, R76 ;  /* 0x0000004c4907723e */ /* 0x000fe400000010ff */
[----:B------:R-:W-:Y:S02]  /*6bb0*/  F2FP.BF16.F32.PACK_AB R29, R61, R64 ;  /* 0x000000403d1d723e */ /* 0x000fe400000010ff */
[----:B------:R-:W-:Y:S01]  /*6bc0*/  F2FP.BF16.F32.PACK_AB R30, R59, R62 ;  /* 0x0000003e3b1e723e */ /* 0x000fe200000010ff */
[----:B------:R0:W-:Y:S01]  /*6bd0*/  STSM.16.M88.4 [R89], R4 ;  /* 0x0000000459007844 */ /* 0x0001e20000000200 */
[----:B------:R-:W-:-:S02]  /*6be0*/  F2FP.BF16.F32.PACK_AB R31, R57, R60 ;  /* 0x0000003c391f723e */ /* 0x000fc400000010ff */
[----:B------:R-:W-:Y:S01]  /*6bf0*/  F2FP.BF16.F32.PACK_AB R60, R55, R58 ;  /* 0x0000003a373c723e */ /* 0x000fe200000010ff */
[----:B------:R2:W-:Y:S01]  /*6c00*/  STSM.16.M88.4 [R46], R12 ;  /* 0x0000000c2e007844 */ /* 0x0005e20000000200 */
[----:B------:R-:W-:Y:S02]  /*6c10*/  F2FP.BF16.F32.PACK_AB R61, R53, R56 ;  /* 0x00000038353d723e */ /* 0x000fe400000010ff */
[----:B------:R-:W-:Y:S01]  /*6c20*/  F2FP.BF16.F32.PACK_AB R62, R51, R54 ;  /* 0x00000036333e723e */ /* 0x000fe200000010ff */
[----:B------:R-:W-:Y:S01]  /*6c30*/  STSM.16.M88.4 [R45], R28 ;  /* 0x0000001c2d007844 */ /* 0x000fe20000000200 */
[----:B------:R-:W-:Y:S02]  /*6c40*/  F2FP.BF16.F32.PACK_AB R63, R49, R52 ;  /* 0x00000034313f723e */ /* 0x000fe400000010ff */
[----:B-1----:R-:W-:Y:S02]  /*6c50*/  F2FP.BF16.F32.PACK_AB R8, R43, R50 ;  /* 0x000000322b08723e */ /* 0x002fe400000010ff */
[----:B------:R-:W-:Y:S01]  /*6c60*/  F2FP.BF16.F32.PACK_AB R9, R41, R48 ;  /* 0x000000302909723e */ /* 0x000fe200000010ff */
[----:B------:R-:W-:Y:S01]  /*6c70*/  STSM.16.M88.4 [R44], R60 ;  /* 0x0000003c2c007844 */ /* 0x000fe20000000200 */
[----:B------:R-:W-:Y:S01]  /*6c80*/  F2FP.BF16.F32.PACK_AB R10, R39, R42 ;  /* 0x0000002a270a723e */ /* 0x000fe200000010ff */
[----:B0-----:R-:W-:Y:S01]  /*6c90*/  IMAD.U32 R4, RZ, RZ, UR4 ;  /* 0x00000004ff047e24 */ /* 0x001fe2000f8e00ff */
[----:B------:R-:W-:-:S02]  /*6ca0*/  F2FP.BF16.F32.PACK_AB R11, R37, R40 ;  /* 0x00000028250b723e */ /* 0x000fc400000010ff */
[----:B------:R-:W-:Y:S01]  /*6cb0*/  PLOP3.LUT P0, PT, PT, PT, UP0, 0x80, 0x0 ;  /* 0x000000000000781c */ /* 0x000fe20003f0f008 */
[----:B------:R-:W-:Y:S01]  /*6cc0*/  UISETP.NE.U32.AND UP1, UPT, UR8, URZ, UPT ;  /* 0x0000003f0800728c */ /* 0x000fe2000bf25070 */
[----:B------:R-:W-:Y:S01]  /*6cd0*/  MOV R5, UR7 ;  /* 0x0000000700057c02 */ /* 0x000fe20008000f00 */
[----:B------:R0:W-:Y:S01]  /*6ce0*/  STSM.16.M88.4 [R27], R8 ;  /* 0x000000081b007844 */ /* 0x0001e20000000200 */
[----:B--2---:R-:W1:Y:S03]  /*6cf0*/  LDC R46, c[0x0][0xbe8] ;  /* 0x0002fa00ff2e7b82 */ /* 0x004e660000000800 */
[----:B------:R2:W-:Y:S05]  /*6d00*/  STSM.16.M88.4 [R26], R148 ;  /* 0x000000941a007844 */ /* 0x0005ea0000000200 */
[----:B------:R-:W-:Y:S06]  /*6d10*/  BAR.SYNC.DEFER_BLOCKING 0x1, 0x100 ;  /* 0x0044000000007b1d */ /* 0x000fec0000010000 */
[----:B------:R-:W3:Y:S01]  /*6d20*/  @P0 LDG.E R3, desc[UR50][R4.64] ;  /* 0x0000003204030981 */ /* 0x000ee2000c1e1900 */
[----:B------:R-:W-:Y:S01]  /*6d30*/  UISETP.NE.AND.EX UP1, UPT, UR9, URZ, UPT, UP1 ;  /* 0x0000003f0900728c */ /* 0x000fe2000bf25310 */
[----:B-1----:R-:W-:Y:S01]  /*6d40*/  ISETP.NE.AND P1, PT, R46, 0x1, PT ;  /* 0x000000012e00780c */ /* 0x002fe20003f25270 */
[----:B------:R-:W-:Y:S01]  /*6d50*/  ULDC UR7, c[0x0][0xa88] ;  /* 0x0002a20000077ab9 */ /* 0x000fe20000000800 */
[----:B------:R-:W-:Y:S01]  /*6d60*/  UMOV UR4, URZ ;  /* 0x0000003f00047c82 */ /* 0x000fe20008000000 */
[----:B0-----:R-:W-:-:S02]  /*6d70*/  IMAD.U32 R9, RZ, RZ, UR39 ;  /* 0x00000027ff097e24 */ /* 0x001fc4000f8e00ff */
[----:B------:R-:W-:-:S05]  /*6d80*/  PLOP3.LUT P2, PT, PT, PT, UP1, 0x80, 0x0 ;  /* 0x000000000000781c */ /* 0x000fca0003f4f018 */
[----:B------:R-:W-:-:S03]  /*6d90*/  @UP1 UIADD3 UR8, UP2, UR10, UR8, URZ ;  /* 0x000000080a081290 */ /* 0x000fc6000ff5e03f */
[----:B------:R-:W0:Y:S01]  /*6da0*/  @P1 LDC R6, c[0x0][0xbec] ;  /* 0x0002fb00ff061b82 */ /* 0x000e220000000800 */
[----:B------:R-:W-:Y:S02]  /*6db0*/  @UP1 UIADD3.X UR9, UR11, UR9, URZ, UP2, !UPT ;  /* 0x000000090b091290 */ /* 0x000fe400097fe43f */
[----:B------:R-:W-:-:S04]  /*6dc0*/  IMAD.U32 R10, RZ, RZ, UR8 ;  /* 0x00000008ff0a7e24 */ /* 0x000fc8000f8e00ff */
[----:B------:R-:W-:Y:S01]  /*6dd0*/  IMAD.U32 R11, RZ, RZ, UR9 ;  /* 0x00000009ff0b7e24 */ /* 0x000fe2000f8e00ff */
[----:B------:R-:W1:Y:S01]  /*6de0*/  @P1 LDC R12, c[0x0][0xbf0] ;  /* 0x0002fc00ff0c1b82 */ /* 0x000e620000000800 */
[----:B---3--:R-:W-:Y:S01]  /*6df0*/  @P0 R2UR UR4, R3 ;  /* 0x00000000030402ca */ /* 0x008fe200000e0000 */
[----:B------:R-:W-:-:S06]  /*6e00*/  IMAD.U32 R3, RZ, RZ, UR7 ;  /* 0x00000007ff037e24 */ /* 0x000fcc000f8e00ff */
[----:B------:R2:W5:Y:S01]  /*6e10*/  @P2 LDG.E R3, desc[UR50][R10.64] ;  /* 0x000000320a032981 */ /* 0x000562000c1e1900 */
[----:B01----:R-:W-:Y:S07]  /*6e20*/  @P2 BRA `(.L_x_233) ;  /* 0x0000000000102947 */ /* 0x003fee0003800000 */
[----:B------:R-:W-:Y:S05]  /*6e30*/  @!P0 BRA `(.L_x_233) ;  /* 0x00000000000c8947 */ /* 0x000fea0003800000 */
[----:B------:R-:W3:Y:S04]  /*6e40*/  LDG.E R8, desc[UR50][R4.64] ;  /* 0x0000003204087981 */ /* 0x000ee8000c1e1900 */
[----:B-----5:R-:W3:Y:S02]  /*6e50*/  LDG.E R3, desc[UR50][R4.64+0x4] ;  /* 0x0000043204037981 */ /* 0x020ee4000c1e1900 */
[----:B---3--:R-:W-:-:S07]  /*6e60*/  IMAD.IADD R3, R3, 0x1, -R8 ;  /* 0x0000000103037824 */ /* 0x008fce00078e0a08 */
.L_x_233:
[----:B------:R-:W-:Y:S01]  /*6e70*/  USHF.R.S32.HI UR14, URZ, 0x1f, UR40 ;  /* 0x0000001f3f0e7899 */ /* 0x000fe20008011428 */
[----:B------:R-:W-:Y:S01]  /*6e80*/  IMAD R9, R9, 0x80, R16 ;  /* 0x0000008009097824 */ /* 0x000fe200078e0210 */
[----:B------:R-:W-:Y:S01]  /*6e90*/  ULDC.64 UR12, c[0x0][0xb90] ;  /* 0x0002e400000c7ab9 */ /* 0x000fe20000000a00 */
[----:B------:R-:W-:Y:S01]  /*6ea0*/  USHF.R.S32.HI UR11, URZ, 0x1f, UR4 ;  /* 0x0000001f3f0b7899 */ /* 0x000fe20008011404 */
[----:B-----5:R-:W-:Y:S01]  /*6eb0*/  IMAD R50, R3, R46, RZ ;  /* 0x0000002e03327224 */ /* 0x020fe200078e02ff */
[----:B------:R-:W-:Y:S01]  /*6ec0*/  UIMAD UR7, UR14, UR12, URZ ;  /* 0x0000000c0e0772a4 */ /* 0x000fe2000f8e023f */
[----:B------:R-:W-:Y:S01]  /*6ed0*/  @P1 IMAD.HI.U32 R5, R9, R6, RZ ;  /* 0x0000000609051227 */ /* 0x000fe200078e00ff */
[----:B------:R-:W-:Y:S01]  /*6ee0*/  UMOV UR10, UR4 ;  /* 0x00000004000a7c82 */ /* 0x000fe20008000000 */
[----:B------:R-:W-:Y:S02]  /*6ef0*/  USEL UR38, UR38, URZ, !UP0 ;  /* 0x0000003f26267287 */ /* 0x000fe4000c000000 */
[----:B------:R-:W-:Y:S01]  /*6f00*/  UIMAD.WIDE.U32 UR8, UR40, UR12, UR10 ;  /* 0x0000000c280872a5 */ /* 0x000fe2000f8e000a */
[----:B------:R-:W-:Y:S01]  /*6f10*/  IMAD.MOV.U32 R4, RZ, RZ, R9 ;  /* 0x000000ffff047224 */ /* 0x000fe200078e0009 */
[----:B------:R-:W-:Y:S01]  /*6f20*/  UIMAD UR7, UR40, UR13, UR7 ;  /* 0x0000000d280772a4 */ /* 0x000fe2000f8e0207 */
[----:B------:R-:W-:Y:S01]  /*6f30*/  @P1 SHF.R.U32.HI R4, RZ, R12, R5 ;  /* 0x0000000cff041219 */ /* 0x000fe20000011605 */
[----:B------:R-:W-:Y:S01]  /*6f40*/  USEL UR37, UR37, URZ, !UP0 ;  /* 0x0000003f25257287 */ /* 0x000fe2000c000000 */
[----:B------:R-:W-:Y:S01]  /*6f50*/  IMAD R5, R17, 0x40, R22 ;  /* 0x0000004011057824 */ /* 0x000fe200078e0216 */
[----:B------:R-:W-:Y:S01]  /*6f60*/  ULDC.64 UR12, c[0x0][0xb98] ;  /* 0x0002e600000c7ab9 */ /* 0x000fe20000000a00 */
[----:B------:R-:W-:Y:S01]  /*6f70*/  UIADD3 UR9, UR9, UR7, URZ ;  /* 0x0000000709097290 */ /* 0x000fe2000fffe03f */
[----:B------:R-:W-:Y:S01]  /*6f80*/  IADD3 R7, -R4, RZ, RZ ;  /* 0x000000ff04077210 */ /* 0x000fe20007ffe1ff */
[----:B------:R-:W-:Y:S01]  /*6f90*/  UIMAD UR7, UR38, UR12, URZ ;  /* 0x0000000c260772a4 */ /* 0x000fe2000f8e023f */
[----:B------:R-:W-:Y:S01]  /*6fa0*/  IMAD.WIDE R24, R5, 0x2, R24 ;  /* 0x0000000205187825 */ /* 0x000fe200078e0218 */
[----:B------:R-:W-:Y:S01]  /*6fb0*/  UIMAD.WIDE.U32 UR8, UR37, UR12, UR8 ;  /* 0x0000000c250872a5 */ /* 0x000fe2000f8e0008 */
[----:B------:R-:W-:Y:S01]  /*6fc0*/  SHF.R.S32.HI R5, RZ, 0x1f, R4 ;  /* 0x0000001fff057819 */ /* 0x000fe20000011404 */
[----:B------:R-:W-:Y:S01]  /*6fd0*/  UIMAD UR7, UR37, UR13, UR7 ;  /* 0x0000000d250772a4 */ /* 0x000fe2000f8e0207 */
[----:B------:R-:W-:Y:S01]  /*6fe0*/  IMAD R7, R46, R7, R9 ;  /* 0x000000072e077224 */ /* 0x000fe200078e0209 */
[----:B--2---:R-:W-:Y:S01]  /*6ff0*/  IADD3 R11, P3, R24, 0x2000, RZ ;  /* 0x00002000180b7810 */ /* 0x004fe20007f7e0ff */
[----:B------:R-:W-:Y:S01]  /*7000*/  ULDC.64 UR12, c[0x0][0xaa0] ;  /* 0x0002a800000c7ab9 */ /* 0x000fe20000000a00 */
[----:B------:R-:W-:-:S02]  /*7010*/  IADD3 R4, P2, R4, UR8, RZ ;  /* 0x0000000804047c10 */ /* 0x000fc4000ff5e0ff */
[----:B------:R-:W-:Y:S01]  /*7020*/  IMAD.U32 R6, RZ, RZ, UR7 ;  /* 0x00000007ff067e24 */ /* 0x000fe2000f8e00ff */
[----:B------:R-:W-:Y:S02]  /*7030*/  LOP3.LUT R8, R11, 0x380, RZ, 0xc0, !PT ;  /* 0x000003800b087812 */ /* 0x000fe400078ec0ff */
[----:B------:R-:W-:Y:S02]  /*7040*/  IADD3 R13, P0, R24, 0x1000, RZ ;  /* 0x00001000180d7810 */ /* 0x000fe40007f1e0ff */
[----:B------:R-:W-:Y:S01]  /*7050*/  IADD3.X R5, R5, UR9, R6, P2, !PT ;  /* 0x0000000905057c10 */ /* 0x000fe200097fe406 */
[----:B------:R-:W-:Y:S01]  /*7060*/  ULDC.64 UR8, c[0x0][0xb88] ;  /* 0x0002e20000087ab9 */ /* 0x000fe20000000a00 */
[----:B------:R-:W-:Y:S02]  /*7070*/  SHF.R.S32.HI R6, RZ, 0x1f, R7 ;  /* 0x0000001fff067819 */ /* 0x000fe40000011407 */
[----:B------:R-:W-:Y:S01]  /*7080*/  SHF.R.U64 R8, R8, 0x3, RZ ;  /* 0x0000000308087819 */ /* 0x000fe200000012ff */
[----:B------:R-:W-:Y:S01]  /*7090*/  IMAD.WIDE.U32 R4, R7, UR8, R4 ;  /* 0x0000000807047c25 */ /* 0x000fe2000f8e0004 */
[----:B------:R-:W-:-:S02]  /*70a0*/  LOP3.LUT R12, R13, 0x380, RZ, 0xc0, !PT ;  /* 0x000003800d0c7812 */ /* 0x000fc400078ec0ff */
[----:B------:R-:W-:Y:S01]  /*70b0*/  LOP3.LUT R8, R8, R11, RZ, 0x3c, !PT ;  /* 0x0000000b08087212 */ /* 0x000fe200078e3cff */
[----:B------:R-:W-:Y:S01]  /*70c0*/  IMAD R10, R6, UR8, RZ ;  /* 0x00000008060a7c24 */ /* 0x000fe2000f8e02ff */
[----:B------:R-:W-:Y:S02]  /*70d0*/  SHF.R.U64 R12, R12, 0x3, RZ ;  /* 0x000000030c0c7819 */ /* 0x000fe400000012ff */
[----:B------:R-:W-:Y:S01]  /*70e0*/  IADD3 R9, P2, R24, 0x3000, RZ ;  /* 0x0000300018097810 */ /* 0x000fe20007f5e0ff */
[----:B------:R-:W-:Y:S01]  /*70f0*/  IMAD R11, R7, UR9, R10 ;  /* 0x00000009070b7c24 */ /* 0x000fe2000f8e020a */
[----:B------:R-:W-:Y:S01]  /*7100*/  ULDC.64 UR8, c[0x0][0xb50] ;  /* 0x0002d40000087ab9 */ /* 0x000fe20000000a00 */
[----:B------:R-:W-:Y:S01]  /*7110*/  LOP3.LUT R12, R12, R13, RZ, 0x3c, !PT ;  /* 0x0000000d0c0c7212 */ /* 0x000fe200078e3cff */
[----:B------:R-:W-:Y:S01]  /*7120*/  IMAD.X R13, RZ, RZ, R25, P0 ;  /* 0x000000ffff0d7224 */ /* 0x000fe200000e0619 */
[----:B------:R-:W-:Y:S01]  /*7130*/  LOP3.LUT P0, RZ, R154, 0x3, RZ, 0xc0, !PT ;  /* 0x000000039aff7812 */ /* 0x000fe2000780c0ff */
[----:B------:R-:W-:Y:S01]  /*7140*/  IMAD.IADD R5, R5, 0x1, R11 ;  /* 0x0000000105057824 */ /* 0x000fe200078e020b */
[----:B------:R-:W-:Y:S01]  /*7150*/  LEA R11, P4, R4, UR8, 0x2 ;  /* 0x00000008040b7c11 */ /* 0x000fe2000f8810ff */
[----:B------:R-:W-:Y:S01]  /*7160*/  IMAD.X R7, RZ, RZ, R25, P2 ;  /* 0x000000ffff077224 */ /* 0x000fe200010e0619 */
[----:B------:R-:W-:-:S02]  /*7170*/  LOP3.LUT R6, R9, 0x380, RZ, 0xc0, !PT ;  /* 0x0000038009067812 */ /* 0x000fc400078ec0ff */
[----:B------:R-:W-:Y:S01]  /*7180*/  LEA.HI.X R14, R4, UR9, R5, 0x2, P4 ;  /* 0x00000009040e7c11 */ /* 0x000fe2000a0f1405 */
[----:B------:R-:W-:Y:S01]  /*7190*/  SHFL.IDX PT, R44, R11, RZ, 0x1c1f ;  /* 0x001c1fff0b2c7589 */ /* 0x000fe200000e0000 */
[----:B------:R-:W-:Y:S01]  /*71a0*/  IMAD.U32 R4, RZ, RZ, UR39 ;  /* 0x00000027ff047e24 */ /* 0x000fe2000f8e00ff */
[----:B------:R-:W-:Y:S02]  /*71b0*/  SHF.R.U64 R6, R6, 0x3, RZ ;  /* 0x0000000306067819 */ /* 0x000fe400000012ff */
[----:B------:R-:W0:Y:S01]  /*71c0*/  SHFL.IDX PT, R45, R14, RZ, 0x1c1f ;  /* 0x001c1fff0e2d7589 */ /* 0x000e2200000e0000 */
[----:B------:R-:W-:Y:S01]  /*71d0*/  IMAD R15, R4, 0x80, R19 ;  /* 0x00000080040f7824 */ /* 0x000fe200078e0213 */
[----:B------:R-:W-:Y:S01]  /*71e0*/  LOP3.LUT R6, R6, R9, RZ, 0x3c, !PT ;  /* 0x0000000906067212 */ /* 0x000fe200078e3cff */
[----:B------:R-:W-:Y:S01]  /*71f0*/  IMAD.X R9, RZ, RZ, R25, P3 ;  /* 0x000000ffff097224 */ /* 0x000fe200018e0619 */
[----:B------:R-:W-:Y:S01]  /*7200*/  SHFL.IDX PT, R48, R11, 0x1, 0x1c1f ;  /* 0x003c1f000b307f89 */ /* 0x000fe200000e0000 */
[C---:B------:R-:W-:Y:S01]  /*7210*/  VIADD R4, R15.reuse, 0x8 ;  /* 0x000000080f047836 */ /* 0x040fe20000000000 */
[----:B------:R-:W-:-:S02]  /*7220*/  ISETP.GE.OR P2, PT, R15, R50, P0 ;  /* 0x000000320f00720c */ /* 0x000fc40000746670 */
[----:B------:R-:W1:Y:S01]  /*7230*/  SHFL.IDX PT, R49, R14, 0x1, 0x1c1f ;  /* 0x003c1f000e317f89 */ /* 0x000e6200000e0000 */
[----:B------:R-:W-:Y:S02]  /*7240*/  IADD3 R10, P3, R24, 0x7000, RZ ;  /* 0x00007000180a7810 */ /* 0x000fe40007f7e0ff */
[----:B------:R-:W-:Y:S01]  /*7250*/  ISETP.GE.OR P0, PT, R4, R50, P0 ;  /* 0x000000320400720c */ /* 0x000fe20000706670 */
[----:B------:R-:W-:Y:S01]  /*7260*/  UIMAD UR7, UR11, UR12, URZ ;  /* 0x0000000c0b0772a4 */ /* 0x000fe2000f8e023f */
[----:B------:R-:W-:Y:S01]  /*7270*/  LOP3.LUT R3, R10, 0x380, RZ, 0xc0, !PT ;  /* 0x000003800a037812 */ /* 0x000fe200078ec0ff */
[----:B------:R-:W-:Y:S01]  /*7280*/  UIMAD.WIDE.U32 UR8, UR4, UR12, URZ ;  /* 0x0000000c040872a5 */ /* 0x000fe2000f8e003f */
[C---:B------:R-:W-:Y:S02]  /*7290*/  IADD3 R41, P6, R24.reuse, 0x4000, RZ ;  /* 0x0000400018297810 */ /* 0x040fe40007fde0ff */
[C---:B------:R-:W-:Y:S02]  /*72a0*/  IADD3 R37, P5, R24.reuse, 0x5000, RZ ;  /* 0x0000500018257810 */ /* 0x040fe40007fbe0ff */
[----:B------:R-:W-:-:S02]  /*72b0*/  IADD3 R33, P4, R24, 0x6000, RZ ;  /* 0x0000600018217810 */ /* 0x000fc40007f9e0ff */
[----:B------:R-:W-:Y:S01]  /*72c0*/  LOP3.LUT R5, R24, 0x380, RZ, 0xc0, !PT ;  /* 0x0000038018057812 */ /* 0x000fe200078ec0ff */
[----:B0-----:R0:W-:Y:S01]  /*72d0*/  @!P2 ST.E desc[UR50][R44.64], R20 ;  /* 0x000000142c00a985 */ /* 0x0011e2000c101932 */
[----:B------:R-:W-:Y:S01]  /*72e0*/  SHF.R.U64 R3, R3, 0x3, RZ ;  /* 0x0000000303037819 */ /* 0x000fe200000012ff */
[----:B------:R-:W-:Y:S01]  /*72f0*/  UIMAD UR7, UR4, UR13, UR7 ;  /* 0x0000000d040772a4 */ /* 0x000fe2000f8e0207 */
[----:B------:R-:W-:Y:S01]  /*7300*/  LOP3.LUT R40, R41, 0x380, RZ, 0xc0, !PT ;  /* 0x0000038029287812 */ /* 0x000fe200078ec0ff */
[----:B------:R-:W-:Y:S01]  /*7310*/  ULDC.64 UR10, c[0x0][0xae8] ;  /* 0x0002ba00000a7ab9 */ /* 0x000fe20000000a00 */
[----:B------:R-:W-:Y:S01]  /*7320*/  LOP3.LUT R28, R3, R10, RZ, 0x3c, !PT ;  /* 0x0000000a031c7212 */ /* 0x000fe200078e3cff */
[----:B------:R-:W-:Y:S01]  /*7330*/  IMAD.X R29, RZ, RZ, R25, P3 ;  /* 0x000000ffff1d7224 */ /* 0x000fe200018e0619 */
[----:B------:R-:W-:Y:S01]  /*7340*/  LOP3.LUT R36, R37, 0x380, RZ, 0xc0, !PT ;  /* 0x0000038025247812 */ /* 0x000fe200078ec0ff */
[----:B-1----:R1:W-:Y:S01]  /*7350*/  @!P0 ST.E desc[UR50][R48.64], R21 ;  /* 0x0000001530008985 */ /* 0x0023e2000c101932 */
[----:B------:R-:W-:-:S02]  /*7360*/  LOP3.LUT R32, R33, 0x380, RZ, 0xc0, !PT ;  /* 0x0000038021207812 */ /* 0x000fc400078ec0ff */
[----:B------:R-:W-:Y:S01]  /*7370*/  SHF.R.U64 R5, R5, 0x3, RZ ;  /* 0x0000000305057819 */ /* 0x000fe200000012ff */
[----:B0-----:R-:W0:Y:S01]  /*7380*/  @P1 LDC R45, c[0x0][0xbec] ;  /* 0x0002fb00ff2d1b82 */ /* 0x001e220000000800 */
[----:B------:R-:W-:Y:S01]  /*7390*/  UIADD3 UR9, UR9, UR7, URZ ;  /* 0x0000000709097290 */ /* 0x000fe2000fffe03f */
[----:B------:R-:W-:Y:S01]  /*73a0*/  IMAD R3, R152, 0x20, R17 ;  /* 0x0000002098037824 */ /* 0x000fe200078e0211 */
[----:B------:R-:W-:Y:S01]  /*73b0*/  UIMAD UR4, UR14, UR10, URZ ;  /* 0x0000000a0e0472a4 */ /* 0x000fe2000f8e023f */
[----:B------:R-:W-:Y:S02]  /*73c0*/  SHF.R.U64 R40, R40, 0x3, RZ ;  /* 0x0000000328287819 */ /* 0x000fe400000012ff */
[----:B------:R-:W-:Y:S02]  /*73d0*/  SHF.R.U64 R36, R36, 0x3, RZ ;  /* 0x0000000324247819 */ /* 0x000fe400000012ff */
[----:B-1----:R-:W1:Y:S01]  /*73e0*/  @P1 LDC R21, c[0x0][0xbf0] ;  /* 0x0002fc00ff151b82 */ /* 0x002e620000000800 */
[----:B------:R-:W-:Y:S01]  /*73f0*/  IMAD.U32 R48, RZ, RZ, UR39 ;  /* 0x00000027ff307e24 */ /* 0x000fe2000f8e00ff */
[----:B------:R-:W-:Y:S01]  /*7400*/  UIMAD UR4, UR40, UR11, UR4 ;  /* 0x0000000b280472a4 */ /* 0x000fe2000f8e0204 */
[----:B------:R-:W-:Y:S01]  /*7410*/  SHF.R.U64 R32, R32, 0x3, RZ ;  /* 0x0000000320207819 */ /* 0x000fe200000012ff */
[----:B------:R-:W-:Y:S01]  /*7420*/  UIMAD.WIDE.U32 UR8, UR40, UR10, UR8 ;  /* 0x0000000a280872a5 */ /* 0x000fe2000f8e0008 */
[----:B------:R-:W-:Y:S01]  /*7430*/  IMAD R48, R48, 0x80, R3 ;  /* 0x0000008030307824 */ /* 0x000fe200078e0203 */
[----:B------:R-:W-:Y:S01]  /*7440*/  LOP3.LUT R40, R40, R41, RZ, 0x3c, !PT ;  /* 0x0000002928287212 */ /* 0x000fe200078e3cff */
[----:B------:R-:W-:Y:S01]  /*7450*/  ULDC.64 UR10, c[0x0][0xaf0] ;  /* 0x0002bc00000a7ab9 */ /* 0x000fe20000000a00 */
[----:B------:R-:W-:Y:S01]  /*7460*/  UIADD3 UR9, UR9, UR4, URZ ;  /* 0x0000000409097290 */ /* 0x000fe2000fffe03f */
[----:B------:R-:W-:Y:S01]  /*7470*/  IMAD.MOV.U32 R3, RZ, RZ, R48 ;  /* 0x000000ffff037224 */ /* 0x000fe200078e0030 */
[----:B------:R-:W-:Y:S01]  /*7480*/  UIMAD UR4, UR38, UR10, URZ ;  /* 0x0000000a260472a4 */ /* 0x000fe2000f8e023f */
[----:B------:R-:W-:Y:S01]  /*7490*/  LOP3.LUT R36, R36, R37, RZ, 0x3c, !PT ;  /* 0x0000002524247212 */ /* 0x000fe200078e3cff */
[----:B------:R-:W-:Y:S01]  /*74a0*/  UIMAD.WIDE.U32 UR8, UR37, UR10, UR8 ;  /* 0x0000000a250872a5 */ /* 0x000fe2000f8e0008 */
[----:B------:R-:W-:Y:S01]  /*74b0*/  LOP3.LUT R32, R32, R33, RZ, 0x3c, !PT ;  /* 0x0000002120207212 */ /* 0x000fe200078e3cff */
[----:B------:R-:W5:Y:S01]  /*74c0*/  LD.E.128 R12, desc[UR50][R12.64] ;  /* 0x000000320c0c7980 */ /* 0x000f62000c101d00 */
[----:B------:R-:W-:Y:S01]  /*74d0*/  LOP3.LUT R24, R5, R24, RZ, 0x3c, !PT ;  /* 0x0000001805187212 */ /* 0x000fe200078e3cff */
[----:B0-----:R-:W-:Y:S01]  /*74e0*/  @P1 IMAD.HI.U32 R20, R48, R45, RZ ;  /* 0x0000002d30141227 */ /* 0x001fe200078e00ff */
[----:B------:R-:W-:Y:S01]  /*74f0*/  UIMAD UR4, UR37, UR11, UR4 ;  /* 0x0000000b250472a4 */ /* 0x000fe2000f8e0204 */
[----:B------:R-:W-:Y:S01]  /*7500*/  IADD3.X R41, RZ, R25, RZ, P6, !PT ;  /* 0x00000019ff297210 */ /* 0x000fe200037fe4ff */
[----:B------:R-:W5:Y:S01]  /*7510*/  LD.E.128 R8, desc[UR50][R8.64] ;  /* 0x0000003208087980 */ /* 0x000f62000c101d00 */
[--C-:B------:R-:W-:Y:S01]  /*7520*/  IMAD.X R37, RZ, RZ, R25.reuse, P5 ;  /* 0x000000ffff257224 */ /* 0x100fe200028e0619 */
[----:B------:R-:W-:Y:S01]  /*7530*/  UIADD3 UR4, UR9, UR4, URZ ;  /* 0x0000000409047290 */ /* 0x000fe2000fffe03f */
[----:B------:R-:W-:Y:S01]  /*7540*/  IMAD.X R33, RZ, RZ, R25, P4 ;  /* 0x000000ffff217224 */ /* 0x000fe200020e0619 */
[----:B------:R-:W5:Y:S01]  /*7550*/  LD.E.128 R4, desc[UR50][R6.64] ;  /* 0x0000003206047980 */ /* 0x000f62000c101d00 */
[----:B-1----:R-:W-:Y:S01]  /*7560*/  @P1 SHF.R.U32.HI R3, RZ, R21, R20 ;  /* 0x00000015ff031219 */ /* 0x002fe20000011614 */
[----:B------:R-:W-:Y:S01]  /*7570*/  IMAD.U32 R20, RZ, RZ, UR8 ;  /* 0x00000008ff147e24 */ /* 0x000fe2000f8e00ff */
[----:B------:R-:W-:Y:S01]  /*7580*/  MOV R21, UR9 ;  /* 0x0000000900157c02 */ /* 0x000fe20008000f00 */
[----:B------:R-:W-:Y:S01]  /*7590*/  ULDC.64 UR8, c[0x0][0xae0] ;  /* 0x0002b80000087ab9 */ /* 0x000fe20000000a00 */
[--C-:B------:R-:W-:Y:S01]  /*75a0*/  SHF.R.S32.HI R44, RZ, 0x1f, R3.reuse ;  /* 0x0000001fff2c7819 */ /* 0x100fe20000011403 */
[----:B------:R-:W-:Y:S01]  /*75b0*/  IMAD.MOV R45, RZ, RZ, -R3 ;  /* 0x000000ffff2d7224 */ /* 0x000fe200078e0a03 */
[----:B------:R-:W5:Y:S01]  /*75c0*/  LD.E.128 R24, desc[UR50][R24.64] ;  /* 0x0000003218187980 */ /* 0x000f62000c101d00 */
[----:B------:R-:W-:-:S02]  /*75d0*/  IMAD.U32 R21, RZ, RZ, UR4 ;  /* 0x00000004ff157e24 */ /* 0x000fc4000f8e00ff */
[----:B------:R-:W-:Y:S01]  /*75e0*/  IMAD R44, R44, UR8, RZ ;  /* 0x000000082c2c7c24 */ /* 0x000fe2000f8e02ff */
[----:B------:R-:W5:Y:S01]  /*75f0*/  LD.E.128 R40, desc[UR50][R40.64] ;  /* 0x0000003228287980 */ /* 0x000f62000c101d00 */
[----:B------:R-:W-:Y:S02]  /*7600*/  IMAD R45, R46, R45, R48 ;  /* 0x0000002d2e2d7224 */ /* 0x000fe400078e0230 */
[----:B------:R-:W-:Y:S01]  /*7610*/  IMAD.U32 R46, RZ, RZ, UR39 ;  /* 0x00000027ff2e7e24 */ /* 0x000fe2000f8e00ff */
[----:B------:R-:W5:Y:S01]  /*7620*/  LD.E.128 R36, desc[UR50][R36.64] ;  /* 0x0000003224247980 */ /* 0x000f62000c101d00 */
[C---:B------:R-:W-:Y:S02]  /*7630*/  IMAD R49, R3.reuse, UR9, R44 ;  /* 0x0000000903317c24 */ /* 0x040fe4000f8e022c */
[----:B------:R-:W-:Y:S01]  /*7640*/  IMAD.WIDE.U32 R20, R3, UR8, R20 ;  /* 0x0000000803147c25 */ /* 0x000fe2000f8e0014 */
[----:B------:R-:W5:Y:S01]  /*7650*/  LD.E.128 R32, desc[UR50][R32.64] ;  /* 0x0000003220207980 */ /* 0x000f62000c101d00 */
[----:B------:R-:W-:Y:S01]  /*7660*/  SHF.R.S32.HI R3, RZ, 0x1f, R45 ;  /* 0x0000001fff037819 */ /* 0x000fe2000001142d */
[----:B------:R-:W-:-:S02]  /*7670*/  ULDC.64 UR8, c[0x0][0xad8] ;  /* 0x0002b60000087ab9 */ /* 0x000fc40000000a00 */
[----:B------:R-:W5:Y:S01]  /*7680*/  LD.E.128 R28, desc[UR50][R28.64] ;  /* 0x000000321c1c7980 */ /* 0x000f62000c101d00 */
[----:B------:R-:W-:Y:S01]  /*7690*/  IMAD R51, R46, 0x80, R17 ;  /* 0x000000802e337824 */ /* 0x000fe200078e0211 */
[----:B------:R-:W-:Y:S01]  /*76a0*/  @!PT LDS RZ, [RZ] ;  /* 0x00000000fffff984 */ /* 0x000fe20000000800 */
[----:B------:R-:W-:Y:S01]  /*76b0*/  @!PT LDS RZ, [RZ] ;  /* 0x00000000fffff984 */ /* 0x000fe20000000800 */
[----:B------:R-:W-:Y:S01]  /*76c0*/  @!PT LDS RZ, [RZ] ;  /* 0x00000000fffff984 */ /* 0x000fe20000000800 */
[----:B------:R-:W-:Y:S01]  /*76d0*/  @!PT LDS RZ, [RZ] ;  /* 0x00000000fffff984 */ /* 0x000fe20000000800 */
[----:B------:R0:W-:Y:S06]  /*76e0*/  MEMBAR.ALL.CTA ;  /* 0x0000000000007992 */ /* 0x0001ec0000008000 */
[----:B0-----:R-:W0:Y:S01]  /*76f0*/  FENCE.VIEW.ASYNC.S ;  /* 0x00000000000073c6 */ /* 0x001e220000000000 */
[----:B------:R-:W-:Y:S02]  /*7700*/  IMAD.IADD R21, R21, 0x1, R49 ;  /* 0x0000000115157824 */ /* 0x000fe400078e0231 */
[----:B------:R-:W-:-:S02]  /*7710*/  IMAD R44, R3, UR8, RZ ;  /* 0x00000008032c7c24 */ /* 0x000fc4000f8e02ff */
[----:B------:R-:W-:Y:S02]  /*7720*/  VIADD R3, R51, 0x20 ;  /* 0x0000002033037836 */ /* 0x000fe40000000000 */
[C---:B------:R-:W-:Y:S02]  /*7730*/  IMAD R49, R45.reuse, UR9, R44 ;  /* 0x000000092d317c24 */ /* 0x040fe4000f8e022c */
[----:B------:R-:W-:Y:S01]  /*7740*/  IMAD.WIDE.U32 R20, R45, UR8, R20 ;  /* 0x000000082d147c25 */ /* 0x000fe2000f8e0014 */
[-C--:B------:R-:W-:Y:S01]  /*7750*/  ISETP.GE.AND P0, PT, R3, R50.reuse, PT ;  /* 0x000000320300720c */ /* 0x080fe20003f06270 */
[----:B------:R-:W-:Y:S01]  /*7760*/  ULDC.64 UR8, c[0x0][0xa80] ;  /* 0x0002a00000087ab9 */ /* 0x000fe20000000a00 */
[C---:B------:R-:W-:Y:S01]  /*7770*/  ISETP.GE.AND P2, PT, R51.reuse, R50, PT ;  /* 0x000000323300720c */ /* 0x040fe20003f46270 */
[----:B------:R-:W-:Y:S01]  /*7780*/  VIADD R3, R51, 0x40 ;  /* 0x0000004033037836 */ /* 0x000fe20000000000 */
[----:B------:R-:W-:Y:S01]  /*7790*/  IADD3 R21, R21, R49, RZ ;  /* 0x0000003115157210 */ /* 0x000fe20007ffe0ff */
[----:B------:R-:W-:Y:S01]  /*77a0*/  VIADD R0, R0, 0x28820 ;  /* 0x0002882000007836 */ /* 0x000fe20000000000 */
[----:B------:R-:W-:-:S02]  /*77b0*/  LEA R46, P3, R20, UR8, 0x1 ;  /* 0x00000008142e7c11 */ /* 0x000fc4000f8608ff */
[----:B------:R-:W-:Y:S02]  /*77c0*/  ISETP.GE.AND P1, PT, R3, R50, PT ;  /* 0x000000320300720c */ /* 0x000fe40003f26270 */
[----:B------:R-:W-:Y:S02]  /*77d0*/  LEA.HI.X R3, R20, UR9, R21, 0x1, P3 ;  /* 0x0000000914037c11 */ /* 0x000fe400098f0c15 */
[----:B------:R-:W-:Y:S01]  /*77e0*/  PRMT R0, RZ, 0x654, R0 ;  /* 0x00000654ff007816 */ /* 0x000fe20000000000 */
[----:B0-----:R0:W1:Y:S01]  /*77f0*/  SHFL.IDX PT, R21, R46, RZ, 0x181f ;  /* 0x00181fff2e157589 */ /* 0x00106200000e0000 */
[----:B------:R-:W-:Y:S02]  /*7800*/  BSSY B1, `(.L_x_234) ;  /* 0x000000d000017945 */ /* 0x000fe40003800000 */
[----:B------:R0:W-:Y:S01]  /*7810*/  SYNCS.ARRIVE.TRANS64.RED.A1T0 RZ, [R0+URZ], RZ ;  /* 0x000000ff00ff79a7 */ /* 0x0001e2000810043f */
[----:B------:R0:W2:Y:S01]  /*7820*/  SHFL.IDX PT, R45, R3, RZ, 0x181f ;  /* 0x00181fff032d7589 */ /* 0x0000a200000e0000 */
[----:B------:R-:W-:Y:S05]  /*7830*/  @P2 BRA `(.L_x_235) ;  /* 0x0000000000242947 */ /* 0x000fea0003800000 */
[----:B------:R-:W-:Y:S02]  /*7840*/  ULDC UR4, c[0x0][0xac8] ;  /* 0x0002b20000047ab9 */ /* 0x000fe40000000800 */
[----:B------:R-:W-:Y:S02]  /*7850*/  ISETP.GE.AND P2, PT, R22, UR4, PT ;  /* 0x0000000416007c0c */ /* 0x000fe4000bf46270 */
[----:B------:R-:W-:-:S11]  /*7860*/  ISETP.GE.AND P3, PT, R18, UR4, PT ;  /* 0x0000000412007c0c */ /* 0x000fd6000bf66270 */
[-C--:B-1----:R-:W-:Y:S02]  /*7870*/  @!P2 LEA R20, P4, R22, R21.reuse, 0x1 ;  /* 0x000000151614a211 */ /* 0x082fe400078808ff */
[----:B------:R-:W-:Y:S02]  /*7880*/  @!P3 LEA R44, P5, R18, R21, 0x1 ;  /* 0x00000015122cb211 */ /* 0x000fe400078a08ff */
[-C--:B--2---:R-:W-:Y:S02]  /*7890*/  @!P2 LEA.HI.X R21, R22, R45.reuse, R189, 0x1, P4 ;  /* 0x0000002d1615a211 */ /* 0x084fe400020f0cbd */
[----:B------:R-:W-:-:S03]  /*78a0*/  @!P3 LEA.HI.X R45, R18, R45, R188, 0x1, P5 ;  /* 0x0000002d122db211 */ /* 0x000fc600028f0cbc */
[----:B-----5:R3:W-:Y:S04]  /*78b0*/  @!P2 ST.E.128 desc[UR50][R20.64], R24 ;  /* 0x000000181400a985 */ /* 0x0207e8000c101d32 */
[----:B------:R3:W-:Y:S02]  /*78c0*/  @!P3 ST.E.128 desc[UR50][R44.64], R40 ;  /* 0x000000282c00b985 */ /* 0x0007e4000c101d32 */
.L_x_235:
[----:B------:R-:W-:Y:S05]  /*78d0*/  BSYNC B1 ;  /* 0x0000000000017941 */ /* 0x000fea0003800000 */
.L_x_234:
[----:B---3-5:R3:W4:Y:S01]  /*78e0*/  SHFL.IDX PT, R25, R3, 0x1, 0x181f ;  /* 0x00381f0003197f89 */ /* 0x02872200000e0000 */
[----:B------:R-:W-:Y:S03]  /*78f0*/  BSSY B1, `(.L_x_236) ;  /* 0x000000c000017945 */ /* 0x000fe60003800000 */
[----:B-1----:R3:W1:Y:S01]  /*7900*/  SHFL.IDX PT, R21, R46, 0x1, 0x181f ;  /* 0x00381f002e157f89 */ /* 0x00266200000e0000 */
[----:B------:R-:W-:Y:S05]  /*7910*/  @P0 BRA `(.L_x_237) ;  /* 0x0000000000240947 */ /* 0x000fea0003800000 */
[----:B------:R-:W-:Y:S02]  /*7920*/  ULDC UR4, c[0x0][0xac8] ;  /* 0x0002b20000047ab9 */ /* 0x000fe40000000800 */
[----:B------:R-:W-:Y:S02]  /*7930*/  ISETP.GE.AND P3, PT, R22, UR4, PT ;  /* 0x0000000416007c0c */ /* 0x000fe4000bf66270 */
[----:B------:R-:W-:-:S11]  /*7940*/  ISETP.GE.AND P4, PT, R18, UR4, PT ;  /* 0x0000000412007c0c */ /* 0x000fd6000bf86270 */
[-C--:B-1----:R-:W-:Y:S02]  /*7950*/  @!P3 LEA R20, P0, R22, R21.reuse, 0x1 ;  /* 0x000000151614b211 */ /* 0x082fe400078008ff */
[----:B------:R-:W-:Y:S02]  /*7960*/  @!P4 LEA R24, P2, R18, R21, 0x1 ;  /* 0x000000151218c211 */ /* 0x000fe400078408ff */
[-C--:B----4-:R-:W-:Y:S02]  /*7970*/  @!P3 LEA.HI.X R21, R22, R25.reuse, R189, 0x1, P0 ;  /* 0x000000191615b211 */ /* 0x090fe400000f0cbd */
[----:B------:R-:W-:-:S03]  /*7980*/  @!P4 LEA.HI.X R25, R18, R25, R188, 0x1, P2 ;  /* 0x000000191219c211 */ /* 0x000fc600010f0cbc */
[----:B------:R1:W-:Y:S04]  /*7990*/  @!P3 ST.E.128 desc[UR50][R20.64], R12 ;  /* 0x0000000c1400b985 */ /* 0x0003e8000c101d32 */
[----:B------:R1:W-:Y:S02]  /*79a0*/  @!P4 ST.E.128 desc[UR50][R24.64], R36 ;  /* 0x000000241800c985 */ /* 0x0003e4000c101d32 */
.L_x_237:
[----:B------:R-:W-:Y:S05]  /*79b0*/  BSYNC B1 ;  /* 0x0000000000017941 */ /* 0x000fea0003800000 */
.L_x_236:
[----:B-1----:R1:W0:Y:S01]  /*79c0*/  SHFL.IDX PT, R15, R3, 0x2, 0x181f ;  /* 0x00581f00030f7f89 */ /* 0x00222200000e0000 */
[----:B------:R-:W-:Y:S03]  /*79d0*/  BSSY B1, `(.L_x_238) ;  /* 0x000000c000017945 */ /* 0x000fe60003800000 */
[----:B------:R1:W0:Y:S01]  /*79e0*/  SHFL.IDX PT, R13, R46, 0x2, 0x181f ;  /* 0x00581f002e0d7f89 */ /* 0x00022200000e0000 */
[----:B------:R-:W-:Y:S05]  /*79f0*/  @P1 BRA `(.L_x_239) ;  /* 0x0000000000241947 */ /* 0x000fea0003800000 */
[----:B------:R-:W-:Y:S02]  /*7a00*/  ULDC UR4, c[0x0][0xac8] ;  /* 0x0002b20000047ab9 */ /* 0x000fe40000000800 */
[----:B------:R-:W-:Y:S02]  /*7a10*/  ISETP.GE.AND P2, PT, R22, UR4, PT ;  /* 0x0000000416007c0c */ /* 0x000fe4000bf46270 */
[----:B------:R-:W-:-:S11]  /*7a20*/  ISETP.GE.AND P3, PT, R18, UR4, PT ;  /* 0x0000000412007c0c */ /* 0x000fd6000bf66270 */
[-C--:B0-----:R-:W-:Y:S02]  /*7a30*/  @!P2 LEA R12, P0, R22, R13.reuse, 0x1 ;  /* 0x0000000d160ca211 */ /* 0x081fe400078008ff */
[----:B------:R-:W-:Y:S02]  /*7a40*/  @!P3 LEA R14, P1, R18, R13, 0x1 ;  /* 0x0000000d120eb211 */ /* 0x000fe400078208ff */
[-C--:B------:R-:W-:Y:S02]  /*7a50*/  @!P2 LEA.HI.X R13, R22, R15.reuse, R189, 0x1, P0 ;  /* 0x0000000f160da211 */ /* 0x080fe400000f0cbd */
[----:B------:R-:W-:-:S03]  /*7a60*/  @!P3 LEA.HI.X R15, R18, R15, R188, 0x1, P1 ;  /* 0x0000000f120fb211 */ /* 0x000fc600008f0cbc */
[----:B------:R0:W-:Y:S04]  /*7a70*/  @!P2 ST.E.128 desc[UR50][R12.64], R8 ;  /* 0x000000080c00a985 */ /* 0x0001e8000c101d32 */
[----:B------:R0:W-:Y:S02]  /*7a80*/  @!P3 ST.E.128 desc[UR50][R14.64], R32 ;  /* 0x000000200e00b985 */ /* 0x0001e4000c101d32 */
.L_x_239:
[----:B------:R-:W-:Y:S05]  /*7a90*/  BSYNC B1 ;  /* 0x0000000000017941 */ /* 0x000fea0003800000 */
.L_x_238:
[----:B0-----:R-:W-:Y:S01]  /*7aa0*/  VIADD R0, R51, 0x60 ;  /* 0x0000006033007836 */ /* 0x001fe20000000000 */
[----:B-1-3--:R-:W0:Y:S04]  /*7ab0*/  SHFL.IDX PT, R3, R3, 0x3, 0x181f ;  /* 0x00781f0003037f89 */ /* 0x00ae2800000e0000 */
[----:B------:R-:W-:Y:S01]  /*7ac0*/  ISETP.GE.AND P0, PT, R0, R50, PT ;  /* 0x000000320000720c */ /* 0x000fe20003f06270 */
[----:B------:R1:W3:-:S12]  /*7ad0*/  SHFL.IDX PT, R11, R46, 0x3, 0x181f ;  /* 0x00781f002e0b7f89 */ /* 0x0002d800000e0000 */
[----:B-1----:R-:W-:Y:S05]  /*7ae0*/  @P0 BRA `(.L_x_240) ;  /* 0x0000000c00140947 */ /* 0x002fea0003800000 */
[----:B------:R-:W-:Y:S02]  /*7af0*/  ULDC UR4, c[0x0][0xac8] ;  /* 0x0002b20000047ab9 */ /* 0x000fe40000000800 */
[----:B------:R-:W-:-:S13]  /*7b00*/  ISETP.GE.AND P1, PT, R22, UR4, PT ;  /* 0x0000000416007c0c */ /* 0x000fda000bf26270 */
[----:B---3--:R-:W-:-:S04]  /*7b10*/  @!P1 LEA R8, P0, R22, R11, 0x1 ;  /* 0x0000000b16089211 */ /* 0x008fc800078008ff */
[----:B0-----:R-:W-:Y:S02]  /*7b20*/  @!P1 LEA.HI.X R9, R22, R3, R189, 0x1, P0 ;  /* 0x0000000316099211 */ /* 0x001fe400000f0cbd */
[----:B------:R-:W-:-:S03]  /*7b30*/  ISETP.GE.AND P0, PT, R18, UR4, PT ;  /* 0x0000000412007c0c */ /* 0x000fc6000bf06270 */
[----:B------:R1:W-:Y:S10]  /*7b40*/  @!P1 ST.E.128 desc[UR50][R8.64], R4 ;  /* 0x0000000408009985 */ /* 0x0003f4000c101d32 */
[----:B------:R-:W-:Y:S05]  /*7b50*/  @P0 BRA `(.L_x_240) ;  /* 0x0000000800f80947 */ /* 0x000fea0003800000 */
[----:B-1----:R-:W-:-:S04]  /*7b60*/  LEA R4, P0, R18, R11, 0x1 ;  /* 0x0000000b12047211 */ /* 0x002fc800078008ff */
[----:B------:R-:W-:-:S05]  /*7b70*/  LEA.HI.X R5, R18, R3, R188, 0x1, P0 ;  /* 0x0000000312057211 */ /* 0x000fca00000f0cbc */
[----:B------:R0:W-:Y:S01]  /*7b80*/  ST.E.128 desc[UR50][R4.64], R28 ;  /* 0x0000001c04007985 */ /* 0x0001e2000c101d32 */
[----:B------:R-:W-:Y:S05]  /*7b90*/  BRA `(.L_x_240) ;  /* 0x0000000800e87947 */ /* 0x000fea0003800000 */
.L_x_232:
[----:B------:R-:W-:Y:S01]  /*7ba0*/  ULDC.64 UR8, c[0x0][0xc00] ;  /* 0x0003000000087ab9 */ /* 0x000fe20000000a00 */
[----:B------:R-:W-:Y:S01]  /*7bb0*/  ULDC UR4, c[0x0][0xa88] ;  /* 0x0002a20000047ab9 */ /* 0x000fe20000000800 */
[----:B------:R-:W-:Y:S01]  /*7bc0*/  UISETP.NE.U32.AND UP0, UPT, UR8, URZ, UPT ;  /* 0x0000003f0800728c */ /* 0x000fe2000bf05070 */
[----:B------:R-:W0:Y:S03]  /*7bd0*/  LDC R11, c[0x0][0xbe8] ;  /* 0x0002fa00ff0b7b82 */ /* 0x000e260000000800 */
[----:B------:R-:W-:-:S03]  /*7be0*/  UISETP.NE.AND.EX UP0, UPT, UR9, URZ, UPT, UP0 ;  /* 0x0000003f0900728c */ /* 0x000fc6000bf05300 */
[----:B------:R-:W-:Y:S02]  /*7bf0*/  ULDC.64 UR8, c[0x0][0xc00] ;  /* 0x0003000000087ab9 */ /* 0x000fe40000000a00 */
[----:B------:R-:W-:Y:S01]  /*7c00*/  UIMAD.WIDE UR8, UR37, 0x4, UR8 ;  /* 0x00000004250878a5 */ /* 0x000fe2000f8e0208 */
[----:B------:R-:W-:-:S05]  /*7c10*/  PLOP3.LUT P2, PT, PT, PT, UP0, 0x80, 0x0 ;  /* 0x000000000000781c */ /* 0x000fca0003f4f008 */
[----:B------:R-:W-:Y:S02]  /*7c20*/  IMAD.U32 R4, RZ, RZ, UR8 ;  /* 0x00000008ff047e24 */ /* 0x000fe4000f8e00ff */
[----:B------:R-:W-:Y:S01]  /*7c30*/  IMAD.U32 R5, RZ, RZ, UR9 ;  /* 0x00000009ff057e24 */ /* 0x000fe2000f8e00ff */
[----:B------:R-:W-:Y:S02]  /*7c40*/  ULDC.64 UR8, c[0x0][0xc08] ;  /* 0x0003020000087ab9 */ /* 0x000fe40000000a00 */
[----:B------:R-:W-:-:S03]  /*7c50*/  UISETP.NE.U32.AND UP1, UPT, UR8, URZ, UPT ;  /* 0x0000003f0800728c */ /* 0x000fc6000bf25070 */
[----:B------:R-:W2:Y:S01]  /*7c60*/  @P2 LDG.E R3, desc[UR50][R4.64] ;  /* 0x0000003204032981 */ /* 0x000ea2000c1e1900 */
[----:B------:R-:W-:Y:S01]  /*7c70*/  UISETP.NE.AND.EX UP1, UPT, UR9, URZ, UPT, UP1 ;  /* 0x0000003f0900728c */ /* 0x000fe2000bf25310 */
[----:B------:R-:W-:-:S05]  /*7c80*/  IMAD.U32 R0, RZ, RZ, UR4 ;  /* 0x00000004ff007e24 */ /* 0x000fca000f8e00ff */
[----:B------:R-:W-:-:S05]  /*7c90*/  PLOP3.LUT P3, PT, PT, PT, UP1, 0x80, 0x0 ;  /* 0x000000000000781c */ /* 0x000fca0003f6f018 */
[----:B------:R-:W-:Y:S02]  /*7ca0*/  @UP1 ULDC.64 UR8, c[0x0][0xc08] ;  /* 0x0003020000081ab9 */ /* 0x000fe40000000a00 */
[----:B------:R-:W-:-:S06]  /*7cb0*/  @UP1 UIMAD.WIDE UR8, UR37, 0x4, UR8 ;  /* 0x00000004250818a5 */ /* 0x000fcc000f8e0208 */
[----:B------:R-:W-:Y:S02]  /*7cc0*/  IMAD.U32 R6, RZ, RZ, UR8 ;  /* 0x00000008ff067e24 */ /* 0x000fe4000f8e00ff */
[----:B------:R-:W-:-:S05]  /*7cd0*/  IMAD.U32 R7, RZ, RZ, UR9 ;  /* 0x00000009ff077e24 */ /* 0x000fca000f8e00ff */
[----:B------:R1:W5:Y:S01]  /*7ce0*/  @P3 LDG.E R0, desc[UR50][R6.64] ;  /* 0x0000003206003981 */ /* 0x000362000c1e1900 */
[----:B0-----:R-:W-:Y:S01]  /*7cf0*/  ISETP.NE.AND P0, PT, R11, 0x1, PT ;  /* 0x000000010b00780c */ /* 0x001fe20003f05270 */
[----:B------:R-:W-:Y:S01]  /*7d00*/  UMOV UR4, URZ ;  /* 0x0000003f00047c82 */ /* 0x000fe20008000000 */
[----:B------:R-:W-:Y:S01]  /*7d10*/  USHF.R.S32.HI UR11, URZ, 0x1f, UR40 ;  /* 0x0000001f3f0b7899 */ /* 0x000fe20008011428 */
[----:B------:R-:W-:-:S10]  /*7d20*/  ISETP.GE.AND P1, PT, R190, 0x80, PT ;  /* 0x00000080be00780c */ /* 0x000fd40003f26270 */
[----:B------:R-:W0:Y:S01]  /*7d30*/  @P0 LDC R9, c[0x0][0xbec] ;  /* 0x0002fb00ff090b82 */ /* 0x000e220000000800 */
[----:B--2---:R-:W-:-:S13]  /*7d40*/  @P2 R2UR UR4, R3 ;  /* 0x00000000030422ca */ /* 0x004fda00000e0000 */
[----:B------:R-:W-:Y:S01]  /*7d50*/  USHF.R.S32.HI UR10, URZ, 0x1f, UR4 ;  /* 0x0000001f3f0a7899 */ /* 0x000fe20008011404 */
[----:B01----:R-:W-:Y:S11]  /*7d60*/  @P3 BRA `(.L_x_241) ;  /* 0x0000000000103947 */ /* 0x003ff60003800000 */
[----:B------:R-:W-:Y:S05]  /*7d70*/  @!P2 BRA `(.L_x_241) ;  /* 0x00000000000ca947 */ /* 0x000fea0003800000 */
[----:B------:R-:W2:Y:S04]  /*7d80*/  LDG.E R3, desc[UR50][R4.64] ;  /* 0x0000003204037981 */ /* 0x000ea8000c1e1900 */
[----:B-----5:R-:W2:Y:S02]  /*7d90*/  LDG.E R0, desc[UR50][R4.64+0x4] ;  /* 0x0000043204007981 */ /* 0x020ea4000c1e1900 */
[----:B--2---:R-:W-:-:S07]  /*7da0*/  IMAD.IADD R0, R0, 0x1, -R3 ;  /* 0x0000000100007824 */ /* 0x004fce00078e0a03 */
.L_x_241:
[----:B------:R-:W-:Y:S01]  /*7db0*/  USEL UR37, UR37, URZ, !UP0 ;  /* 0x0000003f25257287 */ /* 0x000fe2000c000000 */
[----:B------:R-:W-:Y:S01]  /*7dc0*/  BSSY B1, `(.L_x_242) ;  /* 0x000002d000017945 */ /* 0x000fe20003800000 */
[----:B------:R-:W-:-:S03]  /*7dd0*/  USEL UR38, UR38, URZ, !UP0 ;  /* 0x0000003f26267287 */ /* 0x000fc6000c000000 */
[----:B------:R-:W-:Y:S09]  /*7de0*/  @P1 BRA `(.L_x_243) ;  /* 0x0000000000a81947 */ /* 0x000ff20003800000 */
[----:B------:R-:W0:Y:S01]  /*7df0*/  S2R R4, SR_TID.X ;  /* 0x0000000000047919 */ /* 0x000e220000002100 */
[----:B------:R-:W1:Y:S01]  /*7e00*/  LDC R6, c[0x0][0xbe8] ;  /* 0x0002fa00ff067b82 */ /* 0x000e620000000800 */
[----:B------:R-:W-:-:S05]  /*7e10*/  IMAD.U32 R3, RZ, RZ, UR39 ;  /* 0x00000027ff037e24 */ /* 0x000fca000f8e00ff */
[----:B0-----:R-:W-:Y:S01]  /*7e20*/  LEA R3, R3, R4, 0x7 ;  /* 0x0000000403037211 */ /* 0x001fe200078e38ff */
[----:B-1---5:R-:W-:-:S04]  /*7e30*/  IMAD R4, R0, R6, RZ ;  /* 0x0000000600047224 */ /* 0x022fc800078e02ff */
[----:B------:R-:W-:-:S05]  /*7e40*/  VIADD R5, R3, 0xffffff80 ;  /* 0xffffff8003057836 */ /* 0x000fca0000000000 */
[----:B------:R-:W-:-:S13]  /*7e50*/  ISETP.GE.AND P1, PT, R5, R4, PT ;  /* 0x000000040500720c */ /* 0x000fda0003f26270 */
[----:B------:R-:W-:Y:S05]  /*7e60*/  @P1 BRA `(.L_x_243) ;  /* 0x0000000000881947 */ /* 0x000fea0003800000 */
[----:B------:R-:W-:Y:S01]  /*7e70*/  ISETP.NE.AND P1, PT, R6, 0x1, PT ;  /* 0x000000010600780c */ /* 0x000fe20003f25270 */
[----:B------:R-:W-:Y:S01]  /*7e80*/  ULDC.64 UR12, c[0x0][0xb90] ;  /* 0x0002e400000c7ab9 */ /* 0x000fe20000000a00 */
[----:B------:R-:W-:Y:S01]  /*7e90*/  UMOV UR8, UR4 ;  /* 0x0000000400087c82 */ /* 0x000fe20008000000 */
[----:B------:R-:W-:Y:S01]  /*7ea0*/  UIMAD UR7, UR11, UR12, URZ ;  /* 0x0000000c0b0772a4 */ /* 0x000fe2000f8e023f */
[----:B------:R-:W-:Y:S02]  /*7eb0*/  UMOV UR9, UR10 ;  /* 0x0000000a00097c82 */ /* 0x000fe40008000000 */
[----:B------:R-:W-:Y:S02]  /*7ec0*/  UIMAD.WIDE.U32 UR8, UR40, UR12, UR8 ;  /* 0x0000000c280872a5 */ /* 0x000fe4000f8e0008 */
[----:B------:R-:W-:-:S03]  /*7ed0*/  UIMAD UR7, UR40, UR13, UR7 ;  /* 0x0000000d280772a4 */ /* 0x000fc6000f8e0207 */
[----:B------:R-:W-:Y:S02]  /*7ee0*/  ULDC.64 UR12, c[0x0][0xb98] ;  /* 0x0002e600000c7ab9 */ /* 0x000fe40000000a00 */
[----:B------:R-:W0:Y:S01]  /*7ef0*/  @P1 LDC R4, c[0x0][0xbec] ;  /* 0x0002fb00ff041b82 */ /* 0x000e220000000800 */
[----:B------:R-:W-:Y:S02]  /*7f00*/  UIADD3 UR9, UR9, UR7, URZ ;  /* 0x0000000709097290 */ /* 0x000fe4000fffe03f */
[----:B------:R-:W-:Y:S02]  /*7f10*/  UIMAD UR7, UR38, UR12, URZ ;  /* 0x0000000c260772a4 */ /* 0x000fe4000f8e023f */
[----:B------:R-:W-:Y:S02]  /*7f20*/  UIMAD.WIDE.U32 UR8, UR37, UR12, UR8 ;  /* 0x0000000c250872a5 */ /* 0x000fe4000f8e0008 */
[----:B------:R-:W-:Y:S01]  /*7f30*/  UIMAD UR7, UR37, UR13, UR7 ;  /* 0x0000000d250772a4 */ /* 0x000fe2000f8e0207 */
[----:B------:R-:W1:Y:S02]  /*7f40*/  @P1 LDC R8, c[0x0][0xbf0] ;  /* 0x0002fc00ff081b82 */ /* 0x000e640000000800 */
[----:B------:R-:W-:Y:S01]  /*7f50*/  ULDC.64 UR12, c[0x0][0xb88] ;  /* 0x0002e200000c7ab9 */ /* 0x000fe20000000a00 */
[----:B0-----:R-:W-:-:S04]  /*7f60*/  @P1 IMAD.HI.U32 R3, R5, R4, RZ ;  /* 0x0000000405031227 */ /* 0x001fc800078e00ff */
[----:B------:R-:W-:Y:S01]  /*7f70*/  IMAD.MOV.U32 R4, RZ, RZ, R5 ;  /* 0x000000ffff047224 */ /* 0x000fe200078e0005 */
[----:B-1----:R-:W-:Y:S01]  /*7f80*/  @P1 SHF.R.U32.HI R4, RZ, R8, R3 ;  /* 0x00000008ff041219 */ /* 0x002fe20000011603 */
[----:B------:R-:W-:-:S04]  /*7f90*/  IMAD.U32 R8, RZ, RZ, UR7 ;  /* 0x00000007ff087e24 */ /* 0x000fc8000f8e00ff */
[----:B------:R-:W-:-:S04]  /*7fa0*/  IMAD.MOV R3, RZ, RZ, -R4 ;  /* 0x000000ffff037224 */ /* 0x000fc800078e0a04 */
[----:B------:R-:W-:Y:S01]  /*7fb0*/  IMAD R3, R6, R3, R5 ;  /* 0x0000000306037224 */ /* 0x000fe200078e0205 */
[----:B------:R-:W-:Y:S02]  /*7fc0*/  SHF.R.S32.HI R5, RZ, 0x1f, R4 ;  /* 0x0000001fff057819 */ /* 0x000fe40000011404 */
[----:B------:R-:W-:Y:S02]  /*7fd0*/  IADD3 R4, P1, R4, UR8, RZ ;  /* 0x0000000804047c10 */ /* 0x000fe4000ff3e0ff */
[----:B------:R-:W-:Y:S02]  /*7fe0*/  SHF.R.S32.HI R6, RZ, 0x1f, R3 ;  /* 0x0000001fff067819 */ /* 0x000fe40000011403 */
[----:B------:R-:W-:Y:S01]  /*7ff0*/  IADD3.X R5, R5, UR9, R8, P1, !PT ;  /* 0x0000000905057c10 */ /* 0x000fe20008ffe408 */
[----:B------:R-:W-:Y:S02]  /*8000*/  ULDC.64 UR8, c[0x0][0xb50] ;  /* 0x0002d40000087ab9 */ /* 0x000fe40000000a00 */
[----:B------:R-:W-:-:S02]  /*8010*/  IMAD R6, R6, UR12, RZ ;  /* 0x0000000c06067c24 */ /* 0x000fc4000f8e02ff */
[----:B------:R-:W-:-:S04]  /*8020*/  IMAD.WIDE.U32 R4, R3, UR12, R4 ;  /* 0x0000000c03047c25 */ /* 0x000fc8000f8e0004 */
[----:B------:R-:W-:Y:S01]  /*8030*/  IMAD R7, R3, UR13, R6 ;  /* 0x0000000d03077c24 */ /* 0x000fe2000f8e0206 */
[----:B------:R-:W-:-:S03]  /*8040*/  LEA R6, P1, R4, UR8, 0x2 ;  /* 0x0000000804067c11 */ /* 0x000fc6000f8210ff */
[----:B------:R-:W-:-:S05]  /*8050*/  IMAD.IADD R3, R5, 0x1, R7 ;  /* 0x0000000105037824 */ /* 0x000fca00078e0207 */
[----:B------:R-:W-:Y:S01]  /*8060*/  LEA.HI.X R7, R4, UR9, R3, 0x2, P1 ;  /* 0x0000000904077c11 */ /* 0x000fe200088f1403 */
[----:B------:R-:W-:-:S05]  /*8070*/  IMAD.MOV.U32 R3, RZ, RZ, -0x800000 ;  /* 0xff800000ff037424 */ /* 0x000fca00078e00ff */
[----:B------:R0:W-:Y:S02]  /*8080*/  STG.E desc[UR50][R6.64], R3 ;  /* 0x0000000306007986 */ /* 0x0001e4000c101932 */
.L_x_243:
[----:B------:R-:W-:Y:S05]  /*8090*/  BSYNC B1 ;  /* 0x0000000000017941 */ /* 0x000fea0003800000 */
.L_x_242:
[----:B------:R-:W1:Y:S01]  /*80a0*/  @P0 LDC R5, c[0x0][0xbf0] ;  /* 0x0002fc00ff050b82 */ /* 0x000e620000000800 */
[----:B------:R-:W-:Y:S01]  /*80b0*/  ULDC.64 UR12, c[0x0][0xaa0] ;  /* 0x0002a800000c7ab9 */ /* 0x000fe20000000a00 */
[----:B0-----:R-:W-:Y:S01]  /*80c0*/  IMAD R3, R152, 0x20, R17 ;  /* 0x0000002098037824 */ /* 0x001fe200078e0211 */
[----:B------:R-:W-:Y:S01]  /*80d0*/  UIMAD UR7, UR10, UR12, URZ ;  /* 0x0000000c0a0772a4 */ /* 0x000fe2000f8e023f */
[----:B------:R-:W-:Y:S01]  /*80e0*/  IMAD.U32 R8, RZ, RZ, UR39 ;  /* 0x00000027ff087e24 */ /* 0x000fe2000f8e00ff */
[----:B------:R-:W-:Y:S01]  /*80f0*/  UIMAD.WIDE.U32 UR8, UR4, UR12, URZ ;  /* 0x0000000c040872a5 */ /* 0x000fe2000f8e003f */
[----:B------:R-:W-:Y:S01]  /*8100*/  BSSY B1, `(.L_x_244) ;  /* 0x0000039000017945 */ /* 0x000fe20003800000 */
[----:B------:R-:W-:Y:S02]  /*8110*/  UIMAD UR7, UR4, UR13, UR7 ;  /* 0x0000000d040772a4 */ /* 0x000fe4000f8e0207 */
[----:B------:R-:W-:Y:S01]  /*8120*/  LEA R8, R8, R3, 0x7 ;  /* 0x0000000308087211 */ /* 0x000fe200078e38ff */
[----:B------:R-:W-:Y:S01]  /*8130*/  ULDC.64 UR12, c[0x0][0xae8] ;  /* 0x0002ba00000c7ab9 */ /* 0x000fe20000000a00 */
[----:B------:R-:W-:-:S02]  /*8140*/  UIADD3 UR9, UR9, UR7, URZ ;  /* 0x0000000709097290 */ /* 0x000fc4000fffe03f */
[----:B------:R-:W-:Y:S01]  /*8150*/  UIMAD UR4, UR11, UR12, URZ ;  /* 0x0000000c0b0472a4 */ /* 0x000fe2000f8e023f */
[----:B------:R-:W-:Y:S01]  /*8160*/  @P0 IMAD.HI.U32 R4, R8, R9, RZ ;  /* 0x0000000908040227 */ /* 0x000fe200078e00ff */
[----:B------:R-:W-:Y:S02]  /*8170*/  UIMAD.WIDE.U32 UR8, UR40, UR12, UR8 ;  /* 0x0000000c280872a5 */ /* 0x000fe4000f8e0008 */
[----:B------:R-:W-:Y:S01]  /*8180*/  UIMAD UR4, UR40, UR13, UR4 ;  /* 0x0000000d280472a4 */ /* 0x000fe2000f8e0204 */
[----:B------:R-:W-:Y:S01]  /*8190*/  IMAD.MOV.U32 R3, RZ, RZ, R8 ;  /* 0x000000ffff037224 */ /* 0x000fe200078e0008 */
[----:B------:R-:W-:Y:S02]  /*81a0*/  ULDC.64 UR10, c[0x0][0xaf0] ;  /* 0x0002bc00000a7ab9 */ /* 0x000fe40000000a00 */
[----:B------:R-:W-:Y:S02]  /*81b0*/  UIADD3 UR9, UR9, UR4, URZ ;  /* 0x0000000409097290 */ /* 0x000fe4000fffe03f */
[----:B------:R-:W-:Y:S01]  /*81c0*/  UIMAD UR4, UR38, UR10, URZ ;  /* 0x0000000a260472a4 */ /* 0x000fe2000f8e023f */
[----:B-1----:R-:W-:Y:S01]  /*81d0*/  @P0 SHF.R.U32.HI R3, RZ, R5, R4 ;  /* 0x00000005ff030219 */ /* 0x002fe20000011604 */
[----:B------:R-:W-:-:S02]  /*81e0*/  UIMAD.WIDE.U32 UR8, UR37, UR10, UR8 ;  /* 0x0000000a250872a5 */ /* 0x000fc4000f8e0008 */
[----:B------:R-:W-:Y:S01]  /*81f0*/  UIMAD UR4, UR37, UR11, UR4 ;  /* 0x0000000b250472a4 */ /* 0x000fe2000f8e0204 */
[--C-:B------:R-:W-:Y:S01]  /*8200*/  SHF.R.S32.HI R4, RZ, 0x1f, R3.reuse ;  /* 0x0000001fff047819 */ /* 0x100fe20000011403 */
[----:B------:R-:W-:Y:S01]  /*8210*/  IMAD.MOV R7, RZ, RZ, -R3 ;  /* 0x000000ffff077224 */ /* 0x000fe200078e0a03 */
[----:B------:R-:W-:Y:S01]  /*8220*/  ULDC.64 UR10, c[0x0][0xae0] ;  /* 0x0002b800000a7ab9 */ /* 0x000fe20000000a00 */
[----:B------:R-:W-:Y:S02]  /*8230*/  UIADD3 UR4, UR9, UR4, URZ ;  /* 0x0000000409047290 */ /* 0x000fe4000fffe03f */
[----:B------:R-:W-:Y:S02]  /*8240*/  IMAD.U32 R5, RZ, RZ, UR9 ;  /* 0x00000009ff057e24 */ /* 0x000fe4000f8e00ff */
[----:B------:R-:W-:Y:S02]  /*8250*/  IMAD R6, R4, UR10, RZ ;  /* 0x0000000a04067c24 */ /* 0x000fe4000f8e02ff */
[----:B------:R-:W-:Y:S01]  /*8260*/  IMAD.U32 R4, RZ, RZ, UR8 ;  /* 0x00000008ff047e24 */ /* 0x000fe2000f8e00ff */
[----:B------:R-:W-:Y:S01]  /*8270*/  ULDC.64 UR8, c[0x0][0xad8] ;  /* 0x0002b60000087ab9 */ /* 0x000fe20000000a00 */
[----:B------:R-:W-:-:S02]  /*8280*/  IMAD.U32 R5, RZ, RZ, UR4 ;  /* 0x00000004ff057e24 */ /* 0x000fc4000f8e00ff */
[----:B------:R-:W-:Y:S02]  /*8290*/  IMAD R7, R11, R7, R8 ;  /* 0x000000070b077224 */ /* 0x000fe400078e0208 */
[C---:B------:R-:W-:Y:S02]  /*82a0*/  IMAD R9, R3.reuse, UR11, R6 ;  /* 0x0000000b03097c24 */ /* 0x040fe4000f8e0206 */
[----:B------:R-:W-:Y:S01]  /*82b0*/  IMAD.WIDE.U32 R4, R3, UR10, R4 ;  /* 0x0000000a03047c25 */ /* 0x000fe2000f8e0004 */
[----:B------:R-:W-:-:S03]  /*82c0*/  SHF.R.S32.HI R3, RZ, 0x1f, R7 ;  /* 0x0000001fff037819 */ /* 0x000fc60000011407 */
[----:B------:R-:W-:Y:S02]  /*82d0*/  IMAD.U32 R8, RZ, RZ, UR39 ;  /* 0x00000027ff087e24 */ /* 0x000fe4000f8e00ff */
[----:B------:R-:W-:Y:S02]  /*82e0*/  IMAD.IADD R5, R5, 0x1, R9 ;  /* 0x0000000105057824 */ /* 0x000fe400078e0209 */
[----:B------:R-:W-:Y:S02]  /*82f0*/  IMAD R6, R3, UR8, RZ ;  /* 0x0000000803067c24 */ /* 0x000fe4000f8e02ff */
[----:B------:R-:W-:Y:S02]  /*8300*/  IMAD R8, R8, 0x80, R17 ;  /* 0x0000008008087824 */ /* 0x000fe400078e0211 */
[----:B-----5:R-:W-:Y:S02]  /*8310*/  IMAD R11, R0, R11, RZ ;  /* 0x0000000b000b7224 */ /* 0x020fe400078e02ff */
[C---:B------:R-:W-:Y:S01]  /*8320*/  IMAD R3, R7.reuse, UR9, R6 ;  /* 0x0000000907037c24 */ /* 0x040fe2000f8e0206 */
[C---:B------:R-:W-:Y:S01]  /*8330*/  IADD3 R0, R8.reuse, 0x20, RZ ;  /* 0x0000002008007810 */ /* 0x040fe20007ffe0ff */
[----:B------:R-:W-:Y:S01]  /*8340*/  IMAD.WIDE.U32 R4, R7, UR8, R4 ;  /* 0x0000000807047c25 */ /* 0x000fe2000f8e0004 */
[-C--:B------:R-:W-:Y:S01]  /*8350*/  ISETP.GE.AND P2, PT, R8, R11.reuse, PT ;  /* 0x0000000b0800720c */ /* 0x080fe20003f46270 */
[----:B------:R-:W-:Y:S01]  /*8360*/  ULDC.64 UR8, c[0x0][0xa80] ;  /* 0x0002a00000087ab9 */ /* 0x000fe20000000a00 */
[----:B------:R-:W-:Y:S01]  /*8370*/  ISETP.GE.AND P1, PT, R0, R11, PT ;  /* 0x0000000b0000720c */ /* 0x000fe20003f26270 */
[----:B------:R-:W-:Y:S01]  /*8380*/  IMAD.IADD R3, R5, 0x1, R3 ;  /* 0x0000000105037824 */ /* 0x000fe200078e0203 */
[----:B------:R-:W-:Y:S01]  /*8390*/  LEA R6, P3, R4, UR8, 0x1 ;  /* 0x0000000804067c11 */ /* 0x000fe2000f8608ff */
[----:B------:R-:W-:-:S03]  /*83a0*/  VIADD R0, R8, 0x40 ;  /* 0x0000004008007836 */ /* 0x000fc60000000000 */
[----:B------:R-:W-:Y:S01]  /*83b0*/  LEA.HI.X R3, R4, UR9, R3, 0x1, P3 ;  /* 0x0000000904037c11 */ /* 0x000fe200098f0c03 */
[----:B------:R0:W1:Y:S01]  /*83c0*/  SHFL.IDX PT, R7, R6, RZ, 0x181f ;  /* 0x00181fff06077589 */ /* 0x00006200000e0000 */
[----:B------:R-:W-:-:S03]  /*83d0*/  ISETP.GE.AND P0, PT, R0, R11, PT ;  /* 0x0000000b0000720c */ /* 0x000fc60003f06270 */
[----:B------:R0:W2:Y:S01]  /*83e0*/  SHFL.IDX PT, R5, R3, RZ, 0x181f ;  /* 0x00181fff03057589 */ /* 0x0000a200000e0000 */
[----:B------:R-:W-:Y:S09]  /*83f0*/  @P2 BRA `(.L_x_245) ;  /* 0x0000000000242947 */ /* 0x000ff20003800000 */
[----:B------:R-:W-:Y:S02]  /*8400*/  ULDC UR4, c[0x0][0xac8] ;  /* 0x0002b20000047ab9 */ /* 0x000fe40000000800 */
[----:B------:R-:W-:Y:S02]  /*8410*/  ISETP.GE.AND P4, PT, R22, UR4, PT ;  /* 0x0000000416007c0c */ /* 0x000fe4000bf86270 */
[----:B------:R-:W-:-:S11]  /*8420*/  ISETP.GE.AND P5, PT, R18, UR4, PT ;  /* 0x0000000412007c0c */ /* 0x000fd6000bfa6270 */
[-C--:B-1----:R-:W-:Y:S02]  /*8430*/  @!P4 LEA R12, P2, R22, R7.reuse, 0x1 ;  /* 0x00000007160cc211 */ /* 0x082fe400078408ff */
[----:B------:R-:W-:Y:S02]  /*8440*/  @!P5 LEA R4, P3, R18, R7, 0x1 ;  /* 0x000000071204d211 */ /* 0x000fe400078608ff */
[-C--:B--2---:R-:W-:Y:S02]  /*8450*/  @!P4 LEA.HI.X R13, R22, R5.reuse, R189, 0x1, P2 ;  /* 0x00000005160dc211 */ /* 0x084fe400010f0cbd */
[----:B------:R-:W-:-:S03]  /*8460*/  @!P5 LEA.HI.X R5, R18, R5, R188, 0x1, P3 ;  /* 0x000000051205d211 */ /* 0x000fc600018f0cbc */
[----:B------:R3:W-:Y:S04]  /*8470*/  @!P4 ST.E.128 desc[UR50][R12.64], RZ ;  /* 0x000000ff0c00c985 */ /* 0x0007e8000c101d32 */
[----:B------:R3:W-:Y:S02]  /*8480*/  @!P5 ST.E.128 desc[UR50][R4.64], RZ ;  /* 0x000000ff0400d985 */ /* 0x0007e4000c101d32 */
.L_x_245:
[----:B------:R-:W-:Y:S05]  /*8490*/  BSYNC B1 ;  /* 0x0000000000017941 */ /* 0x000fea0003800000 */
.L_x_244:
[----:B--23--:R2:W3:Y:S01]  /*84a0*/  SHFL.IDX PT, R5, R3, 0x1, 0x181f ;  /* 0x00381f0003057f89 */ /* 0x00c4e200000e0000 */
        /* <DEDUP_REMOVED lines=8> */
[-C--:B---3--:R-:W-:Y:S02]  /*8530*/  @!P3 LEA.HI.X R13, R22, R5.reuse, R189, 0x1, P1 ;  /* 0x00000005160db211 */ /* 0x088fe400008f0cbd */
[----:B------:R-:W-:-:S03]  /*8540*/  @!P4 LEA.HI.X R5, R18, R5, R188, 0x1, P2 ;  /* 0x000000051205c211 */ /* 0x000fc600010f0cbc */
[----:B------:R4:W-:Y:S04]  /*8550*/  @!P3 ST.E.128 desc[UR50][R12.64], RZ ;  /* 0x000000ff0c00b985 */ /* 0x0009e8000c101d32 */
[----:B------:R4:W-:Y:S02]  /*8560*/  @!P4 ST.E.128 desc[UR50][R4.64], RZ ;  /* 0x000000ff0400c985 */ /* 0x0009e4000c101d32 */
.L_x_247:
[----:B------:R-:W-:Y:S05]  /*8570*/  BSYNC B1 ;  /* 0x0000000000017941 */ /* 0x000fea0003800000 */
.L_x_246:
[----:B---34-:R3:W4:Y:S01]  /*8580*/  SHFL.IDX PT, R5, R3, 0x2, 0x181f ;  /* 0x00581f0003057f89 */ /* 0x01872200000e0000 */
        /* <DEDUP_REMOVED lines=10> */
[----:B------:R1:W-:Y:S04]  /*8630*/  @!P2 ST.E.128 desc[UR50][R12.64], RZ ;  /* 0x000000ff0c00a985 */ /* 0x0003e8000c101d32 */
[----:B------:R1:W-:Y:S02]  /*8640*/  @!P3 ST.E.128 desc[UR50][R4.64], RZ ;  /* 0x000000ff0400b985 */ /* 0x0003e4000c101d32 */
.L_x_249:
[----:B------:R-:W-:Y:S05]  /*8650*/  BSYNC B1 ;  /* 0x0000000000017941 */ /* 0x000fea0003800000 */
.L_x_248:
[----:B------:R-:W-:Y:S01]  /*8660*/  VIADD R0, R8, 0x60 ;  /* 0x0000006008007836 */ /* 0x000fe20000000000 */
[----:B0-23--:R-:W0:Y:S04]  /*8670*/  SHFL.IDX PT, R3, R3, 0x3, 0x181f ;  /* 0x00781f0003037f89 */ /* 0x00de2800000e0000 */
[----:B------:R-:W-:Y:S01]  /*8680*/  ISETP.GE.AND P0, PT, R0, R11, PT ;  /* 0x0000000b0000720c */ /* 0x000fe20003f06270 */
[----:B-1--4-:R1:W2:-:S12]  /*8690*/  SHFL.IDX PT, R5, R6, 0x3, 0x181f ;  /* 0x00781f0006057f89 */ /* 0x01229800000e0000 */
[----:B-1----:R-:W-:Y:S05]  /*86a0*/  @P0 BRA `(.L_x_240) ;  /* 0x0000000000240947 */ /* 0x002fea0003800000 */
[----:B------:R-:W-:Y:S02]  /*86b0*/  ULDC UR4, c[0x0][0xac8] ;  /* 0x0002b20000047ab9 */ /* 0x000fe40000000800 */
[----:B------:R-:W-:Y:S02]  /*86c0*/  ISETP.GE.AND P2, PT, R22, UR4, PT ;  /* 0x0000000416007c0c */ /* 0x000fe4000bf46270 */
[----:B------:R-:W-:-:S11]  /*86d0*/  ISETP.GE.AND P3, PT, R18, UR4, PT ;  /* 0x0000000412007c0c */ /* 0x000fd6000bf66270 */
[-C--:B--2---:R-:W-:Y:S02]  /*86e0*/  @!P2 LEA R6, P0, R22, R5.reuse, 0x1 ;  /* 0x000000051606a211 */ /* 0x084fe400078008ff */
[----:B------:R-:W-:Y:S02]  /*86f0*/  @!P3 LEA R4, P1, R18, R5, 0x1 ;  /* 0x000000051204b211 */ /* 0x000fe400078208ff */
[-C--:B0-----:R-:W-:Y:S02]  /*8700*/  @!P2 LEA.HI.X R7, R22, R3.reuse, R189, 0x1, P0 ;  /* 0x000000031607a211 */ /* 0x081fe400000f0cbd */
[----:B------:R-:W-:-:S03]  /*8710*/  @!P3 LEA.HI.X R5, R18, R3, R188, 0x1, P1 ;  /* 0x000000031205b211 */ /* 0x000fc600008f0cbc */
[----:B------:R0:W-:Y:S04]  /*8720*/  @!P2 ST.E.128 desc[UR50][R6.64], RZ ;  /* 0x000000ff0600a985 */ /* 0x0001e8000c101d32 */
[----:B------:R0:W-:Y:S02]  /*8730*/  @!P3 ST.E.128 desc[UR50][R4.64], RZ ;  /* 0x000000ff0400b985 */ /* 0x0001e4000c101d32 */
.L_x_240:
[----:B------:R-:W-:Y:S05]  /*8740*/  BSYNC B0 ;  /* 0x0000000000007941 */ /* 0x000fea0003800000 */
.L_x_231:
[----:B------:R-:W-:Y:S02]  /*8750*/  ULDC UR4, c[0x0][0xc3c] ;  /* 0x00030f0000047ab9 */ /* 0x000fe40000000800 */
[----:B------:R-:W-:-:S13]  /*8760*/  ISETP.GE.AND P0, PT, R47, UR4, PT ;  /* 0x000000042f007c0c */ /* 0x000fda000bf06270 */
[----:B------:R-:W-:Y:S05]  /*8770*/  @!P0 BRA `(.L_x_250) ;  /* 0xffffff8400748947 */ /* 0x000fea000383ffff */
[----:B------:R-:W-:Y:S05]  /*8780*/  EXIT ;  /* 0x000000000000794d */ /* 0x000fea0003800000 */
.L_x_203:
[----:B------:R-:W-:-:S08]  /*8790*/  NOP ;  /* 0x0000000000007918 */ /* 0x000fd00000000000 */
[----:B------:R-:W0:-:S00]  /*87a0*/  USETMAXREG.DEALLOC.CTAPOOL 0x28 ;  /* 0x00000028000079c8 */ /* 0x000e0000080e0500 */
[----:B0-----:R-:W-:Y:S02]  /*87b0*/  LOP3.LUT R0, R0, 0x3, RZ, 0xc0, !PT ;  /* 0x0000000300007812 */ /* 0x001fe400078ec0ff */
[----:B------:R-:W-:-:S04]  /*87c0*/  LOP3.LUT R27, R27, 0xffffffdf, RZ, 0xc0, !PT ;  /* 0xffffffdf1b1b7812 */ /* 0x000fc800078ec0ff */
[----:B------:R-:W0:Y:S02]  /*87d0*/  SHFL.IDX PT, R0, R0, RZ, 0x1f ;  /* 0x00001fff00007589 */ /* 0x000e2400000e0000 */
[----:B0-----:R-:W-:Y:S01]  /*87e0*/  ISETP.NE.AND P0, PT, R0, RZ, PT ;  /* 0x000000ff0000720c */ /* 0x001fe20003f05270 */
[----:B------:R-:W-:-:S12]  /*87f0*/  IMAD.MOV.U32 R0, RZ, RZ, RZ ;  /* 0x000000ffff007224 */ /* 0x000fd800078e00ff */
[----:B------:R-:W-:Y:S01]  /*8800*/  @P0 LOP3.LUT R27, R27, 0x20, RZ, 0xfc, !PT ;  /* 0x000000201b1b0812 */ /* 0x000fe200078efcff */
[----:B------:R-:W-:Y:S06]  /*8810*/  @!P0 BRA `(.L_x_251) ;  /* 0x00000000001c8947 */ /* 0x000fec0003800000 */
[----:B------:R-:W0:Y:S08]  /*8820*/  S2UR UR5, SR_CgaCtaId ;  /* 0x00000000000579c3 */ /* 0x000e300000008800 */
[----:B------:R-:W-:Y:S06]  /*8830*/  BAR.SYNC.DEFER_BLOCKING 0x5, 0x180 ;  /* 0x0146000000007b1d */ /* 0x000fec0000010000 */
[----:B------:R-:W-:-:S02]  /*8840*/  UMOV UR4, 0x400 ;  /* 0x0000040000047882 */ /* 0x000fc40000000000 */
[----:B0-----:R-:W-:-:S09]  /*8850*/  ULEA UR4, UR5, UR4, 0x18 ;  /* 0x0000000405047291 */ /* 0x001fd2000f8ec03f */
[----:B------:R-:W0:Y:S01]  /*8860*/  LDS.128 R16, [UR4+0x288d0] ;  /* 0x0288d004ff107984 */ /* 0x000e220008000c00 */
[----:B------:R-:W-:Y:S06]  /*8870*/  BAR.ARV 0x4, 0x180 ;  /* 0x0106000000007b1d */ /* 0x000fec0000002000 */
[----:B------:R-:W-:Y:S05]  /*8880*/  BRA `(.L_x_252) ;  /* 0x0000000800007947 */ /* 0x000fea0003800000 */
.L_x_251:
[----:B------:R-:W0:Y:S01]  /*8890*/  S2R R2, SR_TID.X ;  /* 0x0000000000027919 */ /* 0x000e220000002100 */
[----:B------:R-:W-:Y:S01]  /*88a0*/  ULDC UR4, c[0x0][0xc3c] ;  /* 0x00030f0000047ab9 */ /* 0x000fe20000000800 */
[----:B------:R-:W1:Y:S01]  /*88b0*/  S2UR UR6, SR_CTAID.X ;  /* 0x00000000000679c3 */ /* 0x000e620000002500 */
[----:B------:R-:W-:Y:S01]  /*88c0*/  ULDC UR5, c[0x0][0xc38] ;  /* 0x00030e0000057ab9 */ /* 0x000fe20000000800 */
[----:B0-----:R-:W-:-:S04]  /*88d0*/  LOP3.LUT R5, R2, 0x1f, RZ, 0xc0, !PT ;  /* 0x0000001f02057812 */ /* 0x001fc800078ec0ff */
[----:B------:R-:W-:-:S04]  /*88e0*/  ISETP.NE.AND P0, PT, R5, 0x1f, PT ;  /* 0x0000001f0500780c */ /* 0x000fc80003f05270 */
[----:B------:R-:W-:-:S13]  /*88f0*/  ISETP.GE.OR P1, PT, R5, UR4, !P0 ;  /* 0x0000000405007c0c */ /* 0x000fda000c726670 */
[----:B------:R-:W0:Y:S02]  /*8900*/  @!P1 LDC.64 R2, c[0x0][0xc80] ;  /* 0x00032000ff029b82 */ /* 0x000e240000000a00 */
[----:B0-----:R-:W-:-:S05]  /*8910*/  @!P1 IMAD.WIDE.U32 R2, R5, 0x4, R2 ;  /* 0x0000000405029825 */ /* 0x001fca00078e0002 */
[----:B------:R-:W2:Y:S01]  /*8920*/  @!P1 LDG.E R0, desc[UR50][R2.64] ;  /* 0x0000003202009981 */ /* 0x000ea2000c1e1900 */
[C---:B------:R-:W-:Y:S01]  /*8930*/  ISETP.NE.AND P1, PT, R5.reuse, RZ, PT ;  /* 0x000000ff0500720c */ /* 0x040fe20003f25270 */
[----:B------:R-:W-:Y:S01]  /*8940*/  UMOV UR4, URZ ;  /* 0x0000003f00047c82 */ /* 0x000fe20008000000 */
[C---:B------:R-:W-:Y:S01]  /*8950*/  ISETP.GE.U32.AND P2, PT, R5.reuse, 0x2, PT ;  /* 0x000000020500780c */ /* 0x040fe20003f46070 */
[----:B------:R-:W-:Y:S01]  /*8960*/  IMAD.MOV.U32 R16, RZ, RZ, RZ ;  /* 0x000000ffff107224 */ /* 0x000fe200078e00ff */
[C---:B------:R-:W-:Y:S02]  /*8970*/  ISETP.GE.U32.AND P3, PT, R5.reuse, 0x4, PT ;  /* 0x000000040500780c */ /* 0x040fe40003f66070 */
[C---:B------:R-:W-:Y:S02]  /*8980*/  ISETP.GE.U32.AND P4, PT, R5.reuse, 0x8, PT ;  /* 0x000000080500780c */ /* 0x040fe40003f86070 */
[----:B------:R-:W-:Y:S01]  /*8990*/  ISETP.GE.U32.AND P5, PT, R5, 0x10, PT ;  /* 0x000000100500780c */ /* 0x000fe20003fa6070 */
[----:B--2---:R-:W0:Y:S02]  /*89a0*/  SHFL.UP PT, R4, R0, 0x1, RZ ;  /* 0x0420000000047989 */ /* 0x004e2400000e00ff */
[----:B0-----:R-:W-:-:S05]  /*89b0*/  SEL R7, R4, RZ, P1 ;  /* 0x000000ff04077207 */ /* 0x001fca0000800000 */
[----:B------:R-:W-:-:S05]  /*89c0*/  IMAD.IADD R7, R0, 0x1, R7 ;  /* 0x0000000100077824 */ /* 0x000fca00078e0207 */
[----:B------:R-:W0:Y:S02]  /*89d0*/  SHFL.UP PT, R4, R7, 0x2, RZ ;  /* 0x0440000007047989 */ /* 0x000e2400000e00ff */
        /* <DEDUP_REMOVED lines=9> */
[----:B0-----:R-:W-:-:S04]  /*8a70*/  SEL R7, R6, RZ, P5 ;  /* 0x000000ff06077207 */ /* 0x001fc80002800000 */
[----:B------:R-:W-:-:S05]  /*8a80*/  IADD3 R7, R2, R7, RZ ;  /* 0x0000000702077210 */ /* 0x000fca0007ffe0ff */
[----:B------:R-:W0:Y:S02]  /*8a90*/  SHFL.IDX PT, R4, R7, 0x1f, 0x1f ;  /* 0x03e01f0007047f89 */ /* 0x000e2400000e0000 */
[----:B0-----:R-:W-:-:S04]  /*8aa0*/  IMAD R4, R4, UR5, RZ ;  /* 0x0000000504047c24 */ /* 0x001fc8000f8e02ff */
[----:B------:R-:W-:Y:S01]  /*8ab0*/  IMAD.MOV.U32 R3, RZ, RZ, R4 ;  /* 0x000000ffff037224 */ /* 0x000fe200078e0004 */
[----:B-1----:R-:W-:-:S13]  /*8ac0*/  ISETP.GT.AND P6, PT, R4, UR6, PT ;  /* 0x0000000604007c0c */ /* 0x002fda000bfc4270 */
[----:B------:R-:W-:Y:S05]  /*8ad0*/  @P6 BRA `(.L_x_253) ;  /* 0x0000000000946947 */ /* 0x000fea0003800000 */
[----:B------:R-:W-:Y:S01]  /*8ae0*/  IMAD.MOV.U32 R4, RZ, RZ, R3 ;  /* 0x000000ffff047224 */ /* 0x000fe200078e0003 */
[----:B------:R-:W-:Y:S01]  /*8af0*/  UMOV UR4, URZ ;  /* 0x0000003f00047c82 */ /* 0x000fe20008000000 */
[----:B------:R-:W-:-:S05]  /*8b00*/  ULDC UR5, c[0x0][0xc38] ;  /* 0x00030e0000057ab9 */ /* 0x000fca0000000800 */
.L_x_257:
[----:B------:R-:W0:Y:S01]  /*8b10*/  LDC R2, c[0x0][0xc3c] ;  /* 0x00030f00ff027b82 */ /* 0x000e220000000800 */
[----:B------:R-:W-:-:S06]  /*8b20*/  UIADD3 UR4, UR4, 0x1f, URZ ;  /* 0x0000001f04047890 */ /* 0x000fcc000fffe03f */
[----:B0-----:R-:W-:-:S13]  /*8b30*/  ISETP.LE.AND P6, PT, R2, UR4, PT ;  /* 0x0000000402007c0c */ /* 0x001fda000bfc3270 */
[----:B------:R-:W-:Y:S05]  /*8b40*/  @P6 BRA `(.L_x_254) ;  /* 0x0000000400246947 */ /* 0x000fea0003800000 */
[----:B------:R-:W-:Y:S01]  /*8b50*/  VIADD R7, R5, UR4 ;  /* 0x0000000405077c36 */ /* 0x000fe20008000000 */
[----:B------:R-:W-:Y:S01]  /*8b60*/  BSSY B0, `(.L_x_255) ;  /* 0x0000007000007945 */ /* 0x000fe20003800000 */
[----:B------:R-:W-:-:S03]  /*8b70*/  IMAD.MOV.U32 R0, RZ, RZ, RZ ;  /* 0x000000ffff007224 */ /* 0x000fc600078e00ff */
[----:B------:R-:W-:-:S13]  /*8b80*/  ISETP.GE.OR P6, PT, R7, R2, !P0 ;  /* 0x000000020700720c */ /* 0x000fda00047c6670 */
[----:B------:R-:W-:Y:S05]  /*8b90*/  @P6 BRA `(.L_x_256) ;  /* 0x00000000000c6947 */ /* 0x000fea0003800000 */
[----:B------:R-:W0:Y:S02]  /*8ba0*/  LDC.64 R2, c[0x0][0xc80] ;  /* 0x00032000ff027b82 */ /* 0x000e240000000a00 */
[----:B0-----:R-:W-:-:S05]  /*8bb0*/  IMAD.WIDE R2, R7, 0x4, R2 ;  /* 0x0000000407027825 */ /* 0x001fca00078e0202 */
[----:B------:R0:W5:Y:S02]  /*8bc0*/  LDG.E R0, desc[UR50][R2.64] ;  /* 0x0000003202007981 */ /* 0x000164000c1e1900 */
.L_x_256:
[----:B------:R-:W-:Y:S05]  /*8bd0*/  BSYNC B0 ;  /* 0x0000000000007941 */ /* 0x000fea0003800000 */
.L_x_255:
[----:B0----5:R-:W0:Y:S02]  /*8be0*/  SHFL.UP PT, R2, R0, 0x1, RZ ;  /* 0x0420000000027989 */ /* 0x021e2400000e00ff */
        /* <DEDUP_REMOVED lines=11> */
[----:B------:R-:W0:Y:S02]  /*8ca0*/  SHFL.UP PT, R8, R6, 0x10, RZ ;  /* 0x0600000006087989 */ /* 0x000e2400000e00ff */
[----:B0-----:R-:W-:-:S05]  /*8cb0*/  SEL R9, R8, RZ, P5 ;  /* 0x000000ff08097207 */ /* 0x001fca0002800000 */
[----:B------:R-:W-:-:S05]  /*8cc0*/  IMAD.IADD R9, R6, 0x1, R9 ;  /* 0x0000000106097824 */ /* 0x000fca00078e0209 */
[----:B------:R-:W0:Y:S02]  /*8cd0*/  SHFL.IDX PT, R3, R9, 0x1f, 0x1f ;  /* 0x03e01f0009037f89 */ /* 0x000e2400000e0000 */
[----:B0-----:R-:W-:-:S04]  /*8ce0*/  IMAD R3, R3, UR5, RZ ;  /* 0x0000000503037c24 */ /* 0x001fc8000f8e02ff */
[----:B------:R-:W-:-:S05]  /*8cf0*/  IMAD.IADD R4, R3, 0x1, R4 ;  /* 0x0000000103047824 */ /* 0x000fca00078e0204 */
[----:B------:R-:W-:-:S13]  /*8d00*/  ISETP.GT.AND P6, PT, R4, UR6, PT ;  /* 0x0000000604007c0c */ /* 0x000fda000bfc4270 */
[----:B------:R-:W-:Y:S05]  /*8d10*/  @!P6 BRA `(.L_x_257) ;  /* 0xfffffffc007ce947 */ /* 0x000fea000383ffff */
[----:B------:R-:W-:-:S07]  /*8d20*/  IMAD.MOV.U32 R7, RZ, RZ, R9 ;  /* 0x000000ffff077224 */ /* 0x000fce00078e0009 */
.L_x_253:
[----:B------:R-:W-:-:S04]  /*8d30*/  IMAD.IADD R8, R4, 0x1, -R3 ;  /* 0x0000000104087824 */ /* 0x000fc800078e0a03 */
[----:B------:R-:W-:-:S05]  /*8d40*/  IMAD R2, R7, UR5, R8 ;  /* 0x0000000507027c24 */ /* 0x000fca000f8e0208 */
[----:B------:R-:W-:-:S13]  /*8d50*/  ISETP.GT.AND P0, PT, R2, UR6, PT ;  /* 0x0000000602007c0c */ /* 0x000fda000bf04270 */
[----:B------:R-:W-:-:S04]  /*8d60*/  VOTE.ANY R4, PT, !P0 ;  /* 0x0000000000047806 */ /* 0x000fc800040e0100 */
[----:B------:R-:W0:Y:S01]  /*8d70*/  POPC R19, R4 ;  /* 0x0000000400137309 */ /* 0x000e220000000000 */
[----:B------:R-:W-:Y:S01]  /*8d80*/  ISETP.NE.AND P0, PT, R4, RZ, PT ;  /* 0x000000ff0400720c */ /* 0x000fe20003f05270 */
[----:B0-----:R-:W0:Y:S02]  /*8d90*/  SHFL.IDX PT, R10, R0, R19, 0x1f ;  /* 0x00001f13000a7589 */ /* 0x001e2400000e0000 */
[----:B0-----:R-:W-:-:S04]  /*8da0*/  IABS R9, R10 ;  /* 0x0000000a00097213 */ /* 0x001fc80000000000 */
[----:B------:R-:W0:Y:S08]  /*8db0*/  I2F.RP R6, R9 ;  /* 0x0000000900067306 */ /* 0x000e300000209400 */
[----:B0-----:R-:W0:Y:S02]  /*8dc0*/  MUFU.RCP R6, R6 ;  /* 0x0000000600067308 */ /* 0x001e240000001000 */
[----:B0-----:R-:W-:-:S06]  /*8dd0*/  VIADD R2, R6, 0xffffffe ;  /* 0x0ffffffe06027836 */ /* 0x001fcc0000000000 */
[----:B------:R0:W1:Y:S01]  /*8de0*/  F2I.FTZ.U32.TRUNC.NTZ R3, R2 ;  /* 0x0000000200037305 */ /* 0x000062000021f000 */
[----:B------:R-:W-:Y:S05]  /*8df0*/  @!P0 BRA `(.L_x_258) ;  /* 0x0000000000088947 */ /* 0x000fea0003800000 */
[----:B------:R-:W-:-:S06]  /*8e00*/  VIADD R16, R19, 0xffffffff ;  /* 0xffffffff13107836 */ /* 0x000fcc0000000000 */
[----:B------:R2:W3:Y:S02]  /*8e10*/  SHFL.IDX PT, R16, R7, R16, 0x1f ;  /* 0x00001f1007107589 */ /* 0x0004e400000e0000 */
.L_x_258:
[----:B---3--:R-:W-:Y:S01]  /*8e20*/  IMAD R16, R16, UR5, R8 ;  /* 0x0000000510107c24 */ /* 0x008fe2000f8e0208 */
[----:B0-----:R-:W-:Y:S01]  /*8e30*/  IABS R2, R10 ;  /* 0x0000000a00027213 */ /* 0x001fe20000000000 */
[----:B-1----:R-:W-:Y:S02]  /*8e40*/  IMAD.MOV R0, RZ, RZ, -R3 ;  /* 0x000000ffff007224 */ /* 0x002fe400078e0a03 */
[----:B------:R-:W-:Y:S01]  /*8e50*/  VIADD R19, R19, UR4 ;  /* 0x0000000413137c36 */ /* 0x000fe20008000000 */
[----:B------:R-:W-:Y:S01]  /*8e60*/  IADD3 R11, -R16, UR6, RZ ;  /* 0x00000006100b7c10 */ /* 0x000fe2000fffe1ff */
[----:B------:R-:W-:Y:S01]  /*8e70*/  IMAD.MOV R4, RZ, RZ, -R2 ;  /* 0x000000ffff047224 */ /* 0x000fe200078e0a02 */
[----:B------:R-:W-:Y:S01]  /*8e80*/  MOV R2, RZ ;  /* 0x000000ff00027202 */ /* 0x000fe20000000f00 */
[----:B--2---:R-:W-:Y:S01]  /*8e90*/  IMAD R7, R0, R9, RZ ;  /* 0x0000000900077224 */ /* 0x004fe200078e02ff */
[----:B------:R-:W-:-:S03]  /*8ea0*/  IABS R0, R11 ;  /* 0x0000000b00007213 */ /* 0x000fc60000000000 */
[----:B------:R-:W-:-:S04]  /*8eb0*/  IMAD.HI.U32 R2, R3, R7, R2 ;  /* 0x0000000703027227 */ /* 0x000fc800078e0002 */
[----:B------:R-:W-:Y:S02]  /*8ec0*/  IMAD.MOV.U32 R3, RZ, RZ, R0 ;  /* 0x000000ffff037224 */ /* 0x000fe400078e0000 */
[----:B------:R-:W-:Y:S02]  /*8ed0*/  IMAD.MOV.U32 R0, RZ, RZ, R4 ;  /* 0x000000ffff007224 */ /* 0x000fe400078e0004 */
[----:B------:R-:W-:-:S04]  /*8ee0*/  IMAD.HI.U32 R2, R2, R3, RZ ;  /* 0x0000000302027227 */ /* 0x000fc800078e00ff */
[----:B------:R-:W-:-:S05]  /*8ef0*/  IMAD R0, R2, R0, R3 ;  /* 0x0000000002007224 */ /* 0x000fca00078e0203 */
[----:B------:R-:W-:-:S13]  /*8f00*/  ISETP.GT.U32.AND P1, PT, R9, R0, PT ;  /* 0x000000000900720c */ /* 0x000fda0003f24070 */
[----:B------:R-:W-:Y:S02]  /*8f10*/  @!P1 IMAD.IADD R0, R0, 0x1, -R9 ;  /* 0x0000000100009824 */ /* 0x000fe400078e0a09 */
[----:B------:R-:W-:Y:S01]  /*8f20*/  @!P1 VIADD R2, R2, 0x1 ;  /* 0x0000000102029836 */ /* 0x000fe20000000000 */
[----:B------:R-:W-:Y:S02]  /*8f30*/  ISETP.NE.AND P1, PT, R10, RZ, PT ;  /* 0x000000ff0a00720c */ /* 0x000fe40003f25270 */
[----:B------:R-:W-:Y:S02]  /*8f40*/  ISETP.GE.U32.AND P0, PT, R0, R9, PT ;  /* 0x000000090000720c */ /* 0x000fe40003f06070 */
[----:B------:R-:W-:-:S04]  /*8f50*/  LOP3.LUT R0, R11, R10, RZ, 0x3c, !PT ;  /* 0x0000000a0b007212 */ /* 0x000fc800078e3cff */
[----:B------:R-:W-:-:S07]  /*8f60*/  ISETP.GE.AND P2, PT, R0, RZ, PT ;  /* 0x000000ff0000720c */ /* 0x000fce0003f46270 */
[----:B------:R-:W-:-:S06]  /*8f70*/  @P0 VIADD R2, R2, 0x1 ;  /* 0x0000000102020836 */ /* 0x000fcc0000000000 */
[----:B------:R-:W-:Y:S01]  /*8f80*/  @!P2 IMAD.MOV R2, RZ, RZ, -R2 ;  /* 0x000000ffff02a224 */ /* 0x000fe200078e0a02 */
[----:B------:R-:W-:-:S04]  /*8f90*/  @!P1 LOP3.LUT R2, RZ, R10, RZ, 0x33, !PT ;  /* 0x0000000aff029212 */ /* 0x000fc800078e33ff */
[----:B------:R-:W-:Y:S01]  /*8fa0*/  MOV R18, R2 ;  /* 0x0000000200127202 */ /* 0x000fe20000000f00 */
[----:B------:R-:W-:-:S04]  /*8fb0*/  IMAD.MOV R17, RZ, RZ, -R2 ;  /* 0x000000ffff117224 */ /* 0x000fc800078e0a02 */
[----:B------:R-:W-:Y:S01]  /*8fc0*/  IMAD R17, R10, R17, R11 ;  /* 0x000000110a117224 */ /* 0x000fe200078e020b */
[----:B------:R-:W-:Y:S06]  /*8fd0*/  BRA `(.L_x_259) ;  /* 0x0000000000147947 */ /* 0x000fec0003800000 */
.L_x_254:
[----:B------:R-:W-:Y:S01]  /*8fe0*/  ULDC UR4, c[0x0][0xc3c] ;  /* 0x00030f0000047ab9 */ /* 0x000fe20000000800 */
[----:B------:R-:W-:Y:S02]  /*8ff0*/  IMAD.MOV.U32 R17, RZ, RZ, RZ ;  /* 0x000000ffff117224 */ /* 0x000fe400078e00ff */
[----:B------:R-:W-:Y:S02]  /*9000*/  IMAD.U32 R16, RZ, RZ, UR6 ;  /* 0x00000006ff107e24 */ /* 0x000fe4000f8e00ff */
[----:B------:R-:W-:Y:S02]  /*9010*/  IMAD.MOV.U32 R18, RZ, RZ, RZ ;  /* 0x000000ffff127224 */ /* 0x000fe400078e00ff */
[----:B------:R-:W-:-:S07]  /*9020*/  IMAD.U32 R19, RZ, RZ, UR4 ;  /* 0x00000004ff137e24 */ /* 0x000fce000f8e00ff */
.L_x_259:
[----:B------:R-:W-:-:S13]  /*9030*/  ISETP.NE.AND P0, PT, R5, RZ, PT ;  /* 0x000000ff0500720c */ /* 0x000fda0003f05270 */
[----:B------:R-:W0:Y:S01]  /*9040*/  @!P0 S2R R3, SR_CgaCtaId ;  /* 0x0000000000038919 */ /* 0x000e220000008800 */
[----:B------:R-:W-:-:S04]  /*9050*/  @!P0 MOV R0, 0x400 ;  /* 0x0000040000008802 */ /* 0x000fc80000000f00 */
[----:B0-----:R-:W-:-:S05]  /*9060*/  @!P0 LEA R0, R3, R0, 0x18 ;  /* 0x0000000003008211 */ /* 0x001fca00078ec0ff */
[----:B------:R1:W-:Y:S01]  /*9070*/  @!P0 STS.128 [R0+0x288d0], R16 ;  /* 0x0288d01000008388 */ /* 0x0003e20000000c00 */
[----:B------:R-:W-:Y:S06]  /*9080*/  BAR.ARV 0x5, 0x180 ;  /* 0x0146000000007b1d */ /* 0x000fec0000002000 */
.L_x_252:
[----:B------:R2:W-:Y:S01]  /*9090*/  STL [R1+0x1c], RZ ;  /* 0x00001cff01007387 */ /* 0x0005e20000100800 */
[----:B------:R-:W-:Y:S01]  /*90a0*/  ULDC UR4, c[0x0][0xc3c] ;  /* 0x00030f0000047ab9 */ /* 0x000fe20000000800 */
[----:B------:R-:W-:Y:S01]  /*90b0*/  IMAD.MOV.U32 R28, RZ, RZ, 0x1 ;  /* 0x00000001ff1c7424 */ /* 0x000fe200078e00ff */
[----:B0-----:R-:W-:Y:S01]  /*90c0*/  ISETP.GE.AND P0, PT, R19, UR4, PT ;  /* 0x0000000413007c0c */ /* 0x001fe2000bf06270 */
[----:B------:R-:W-:-:S12]  /*90d0*/  IMAD.MOV.U32 R25, RZ, RZ, RZ ;  /* 0x000000ffff197224 */ /* 0x000fd800078e00ff */
[----:B--2---:R-:W-:Y:S05]  /*90e0*/  @P0 BRA `(.L_x_260) ;  /* 0x0000004400b80947 */ /* 0x004fea0003800000 */
[----:B------:R-:W0:Y:S01]  /*90f0*/  S2R R3, SR_TID.X ;  /* 0x0000000000037919 */ /* 0x000e220000002100 */
[----:B------:R-:W2:Y:S01]  /*9100*/  S2UR UR5, SR_CgaCtaId ;  /* 0x00000000000579c3 */ /* 0x000ea20000008800 */
[----:B------:R-:W-:Y:S01]  /*9110*/  UMOV UR4, 0x400 ;  /* 0x0000040000047882 */ /* 0x000fe20000000000 */
[----:B------:R-:W-:Y:S01]  /*9120*/  BSSY B8, `(.L_x_260) ;  /* 0x000046a000087945 */ /* 0x000fe20003800000 */
[----:B------:R3:W-:Y:S01]  /*9130*/  STL [R1+0x1c], RZ ;  /* 0x00001cff01007387 */ /* 0x0007e20000100800 */
[----:B------:R-:W-:Y:S01]  /*9140*/  IMAD.MOV.U32 R28, RZ, RZ, 0x1 ;  /* 0x00000001ff1c7424 */ /* 0x000fe200078e00ff */
[----:B------:R-:W-:Y:S01]  /*9150*/  MOV R25, RZ ;  /* 0x000000ff00197202 */ /* 0x000fe20000000f00 */
[----:B------:R-:W-:Y:S01]  /*9160*/  ULOP3.LUT UR37, UR36, 0x2, URZ, 0xfc, !UPT ;  /* 0x0000000224257892 */ /* 0x000fe2000f8efc3f */
[----:B------:R-:W-:Y:S01]  /*9170*/  ULDC UR38, c[0x0][0xc] ;  /* 0x0000030000267ab9 */ /* 0x000fe20000000800 */
[----:B--2---:R-:W-:-:S06]  /*9180*/  ULEA UR4, UR5, UR4, 0x18 ;  /* 0x0000000405047291 */ /* 0x004fcc000f8ec03f */
[----:B------:R-:W-:Y:S02]  /*9190*/  IMAD.U32 R22, RZ, RZ, UR4 ;  /* 0x00000004ff167e24 */ /* 0x000fe4000f8e00ff */
[----:B0-----:R-:W-:-:S05]  /*91a0*/  IMAD.SHL.U32 R30, R3, 0x8, RZ ;  /* 0x00000008031e7824 */ /* 0x001fca00078e00ff */
[----:B-1----:R-:W-:-:S04]  /*91b0*/  LOP3.LUT R0, R30, 0x1f8, RZ, 0xc0, !PT ;  /* 0x000001f81e007812 */ /* 0x002fc800078ec0ff */
[----:B------:R-:W-:-:S04]  /*91c0*/  LOP3.LUT R3, R0, 0x38, R3, 0x78, !PT ;  /* 0x0000003800037812 */ /* 0x000fc800078e7803 */
[----:B------:R-:W-:Y:S02]  /*91d0*/  LOP3.LUT R34, R3, 0x200, R30, 0xf8, !PT ;  /* 0x0000020003227812 */ /* 0x000fe400078ef81e */
[----:B------:R-:W-:-:S03]  /*91e0*/  LOP3.LUT R30, R30, 0x38, RZ, 0xc0, !PT ;  /* 0x000000381e1e7812 */ /* 0x000fc600078ec0ff */
[----:B------:R-:W-:Y:S01]  /*91f0*/  IMAD R0, R34, 0x2, R22 ;  /* 0x0000000222007824 */ /* 0x000fe200078e0216 */
[----:B------:R-:W-:-:S04]  /*9200*/  LOP3.LUT R29, R30, 0x40, RZ, 0xfc, !PT ;  /* 0x000000401e1d7812 */ /* 0x000fc800078efcff */
[----:B------:R3:W-:Y:S03]  /*9210*/  STL [R1], R0 ;  /* 0x0000000001007387 */ /* 0x0007e60000100800 */
.L_x_323:
[----:B0-----:R-:W0:Y:S02]  /*9220*/  LDC.64 R2, c[0x0][0xc88] ;  /* 0x00032200ff027b82 */ /* 0x001e240000000a00 */
[----:B0-----:R-:W-:-:S05]  /*9230*/  IMAD.WIDE R2, R19, 0x4, R2 ;  /* 0x0000000413027825 */ /* 0x001fca00078e0202 */
[----:B---3--:R-:W3:Y:S01]  /*9240*/  LDG.E R31, desc[UR50][R2.64] ;  /* 0x00000032021f7981 */ /* 0x008ee2000c1e1900 */
[----:B------:R-:W-:Y:S05]  /*9250*/  YIELD ;  /* 0x0000000000007946 */ /* 0x000fea0003800000 */
[----:B------:R-:W-:Y:S01]  /*9260*/  ULDC.64 UR4, c[0x0][0xa28] ;  /* 0x00028a0000047ab9 */ /* 0x000fe20000000a00 */
[----:B------:R-:W-:Y:S01]  /*9270*/  IMAD.MOV.U32 R36, RZ, RZ, RZ ;  /* 0x000000ffff247224 */ /* 0x000fe200078e00ff */
[----:B------:R-:W-:Y:S01]  /*9280*/  ISETP.NE.U32.AND P0, PT, RZ, UR4, PT ;  /* 0x00000004ff007c0c */ /* 0x000fe2000bf05070 */
[----:B------:R-:W-:-:S03]  /*9290*/  ULDC.64 UR6, c[0x0][0xa18] ;  /* 0x0002860000067ab9 */ /* 0x000fc60000000a00 */
[----:B------:R-:W-:Y:S02]  /*92a0*/  ISETP.NE.AND.EX P0, PT, RZ, UR5, PT, P0 ;  /* 0x00000005ff007c0c */ /* 0x000fe4000bf05300 */
[----:B---3--:R-:W-:-:S11]  /*92b0*/  SHF.R.S32.HI R0, RZ, 0x1f, R31 ;  /* 0x0000001fff007819 */ /* 0x008fd6000001141f */
[C---:B------:R-:W-:Y:S01]  /*92c0*/  @P0 LEA R2, P1, R31.reuse, UR4, 0x2 ;  /* 0x000000041f020c11 */ /* 0x040fe2000f8210ff */
[C---:B------:R-:W-:Y:S01]  /*92d0*/  IMAD.SHL.U32 R23, R31.reuse, 0x4, RZ ;  /* 0x000000041f177824 */ /* 0x040fe200078e00ff */
[C-C-:B------:R-:W-:Y:S01]  /*92e0*/  SHF.L.U64.HI R24, R31.reuse, 0x2, R0.reuse ;  /* 0x000000021f187819 */ /* 0x140fe20000010200 */
[----:B------:R0:W-:Y:S01]  /*92f0*/  STL [R1+0x10], R0 ;  /* 0x0000100001007387 */ /* 0x0001e20000100800 */
[----:B------:R-:W-:Y:S01]  /*9300*/  @P0 LEA.HI.X R3, R31, UR5, R0, 0x2, P1 ;  /* 0x000000051f030c11 */ /* 0x000fe200088f1400 */
[----:B------:R-:W-:-:S04]  /*9310*/  ULDC.64 UR4, c[0x0][0xa00] ;  /* 0x0002800000047ab9 */ /* 0x000fc80000000a00 */
[----:B-1----:R1:W5:Y:S01]  /*9320*/  @P0 LDG.E R36, desc[UR50][R2.64] ;  /* 0x0000003202240981 */ /* 0x002362000c1e1900 */
[----:B------:R-:W-:Y:S02]  /*9330*/  ISETP.NE.U32.AND P0, PT, RZ, UR4, PT ;  /* 0x00000004ff007c0c */ /* 0x000fe4000bf05070 */
[----:B------:R-:W-:Y:S01]  /*9340*/  LOP3.LUT R27, R27, 0xffffffef, RZ, 0xc0, !PT ;  /* 0xffffffef1b1b7812 */ /* 0x000fe200078ec0ff */
[----:B0-----:R-:W-:Y:S01]  /*9350*/  IMAD.MOV.U32 R0, RZ, RZ, RZ ;  /* 0x000000ffff007224 */ /* 0x001fe200078e00ff */
[----:B------:R-:W-:Y:S02]  /*9360*/  ISETP.NE.AND.EX P2, PT, RZ, UR5, PT, P0 ;  /* 0x00000005ff007c0c */ /* 0x000fe4000bf45300 */
[----:B------:R-:W-:Y:S02]  /*9370*/  ISETP.NE.U32.AND P0, PT, RZ, UR6, PT ;  /* 0x00000006ff007c0c */ /* 0x000fe4000bf05070 */
[----:B-1----:R-:W-:Y:S02]  /*9380*/  IADD3 R2, P1, R23, UR4, RZ ;  /* 0x0000000417027c10 */ /* 0x002fe4000ff3e0ff */
[----:B------:R-:W-:-:S02]  /*9390*/  ISETP.NE.AND.EX P0, PT, RZ, UR7, PT, P0 ;  /* 0x00000007ff007c0c */ /* 0x000fc4000bf05300 */
[----:B------:R-:W-:Y:S01]  /*93a0*/  IADD3.X R3, R24, UR5, RZ, P1, !PT ;  /* 0x0000000518037c10 */ /* 0x000fe20008ffe4ff */
[----:B------:R-:W-:-:S04]  /*93b0*/  ULDC.64 UR4, c[0x0][0x418] ;  /* 0x0001060000047ab9 */ /* 0x000fc80000000a00 */
[----:B------:R-:W-:Y:S01]  /*93c0*/  @P2 LOP3.LUT R27, R27, 0x10, RZ, 0xfc, !PT ;  /* 0x000000101b1b2812 */ /* 0x000fe200078efcff */
[----:B------:R-:W2:Y:S05]  /*93d0*/  @P2 LDG.E R0, desc[UR50][R2.64] ;  /* 0x0000003202002981 */ /* 0x000eaa000c1e1900 */
[----:B------:R-:W-:-:S04]  /*93e0*/  @P0 IADD3 R4, P1, R23, UR6, RZ ;  /* 0x0000000617040c10 */ /* 0x000fc8000ff3e0ff */
[----:B------:R-:W-:Y:S01]  /*93f0*/  @P0 IADD3.X R5, R24, UR7, RZ, P1, !PT ;  /* 0x0000000718050c10 */ /* 0x000fe20008ffe4ff */
[----:B--2---:R0:W-:Y:S04]  /*9400*/  STL [R1+0x4], R0 ;  /* 0x0000040001007387 */ /* 0x0041e80000100800 */
[----:B0-----:R-:W2:Y:S01]  /*9410*/  @P0 LDG.E R0, desc[UR50][R4.64] ;  /* 0x0000003204000981 */ /* 0x001ea2000c1e1900 */
[----:B------:R-:W-:-:S03]  /*9420*/  UISETP.NE.U32.AND UP0, UPT, UR4, URZ, UPT ;  /* 0x0000003f0400728c */ /* 0x000fc6000bf05070 */
[----:B------:R-:W-:Y:S01]  /*9430*/  ULDC UR4, c[0x0][0x424] ;  /* 0x0001090000047ab9 */ /* 0x000fe20000000800 */
[----:B------:R-:W-:-:S03]  /*9440*/  UISETP.NE.AND.EX UP0, UPT, UR5, URZ, UPT, UP0 ;  /* 0x0000003f0500728c */ /* 0x000fc6000bf05300 */
[----:B------:R-:W-:Y:S01]  /*9450*/  ULDC UR5, c[0x0][0x2f0] ;  /* 0x0000bc0000057ab9 */ /* 0x000fe20000000800 */
[----:B------:R-:W-:-:S04]  /*9460*/  USEL UR4, UR4, 0x1, UP0 ;  /* 0x0000000104047887 */ /* 0x000fc80008000000 */
[----:B------:R-:W-:-:S06]  /*9470*/  UIMAD UR4, UR4, UR5, URZ ;  /* 0x00000005040472a4 */ /* 0x000fcc000f8e023f */
[----:B------:R-:W-:Y:S01]  /*9480*/  IMAD.U32 R35, RZ, RZ, UR4 ;  /* 0x00000004ff237e24 */ /* 0x000fe2000f8e00ff */
[----:B--2---:R0:W-:Y:S01]  /*9490*/  @P0 STL [R1+0x14], R0 ;  /* 0x0000140001000387 */ /* 0x0041e20000100800 */
[----:B------:R-:W-:Y:S05]  /*94a0*/  @P0 BRA `(.L_x_261) ;  /* 0x0000000000200947 */ /* 0x000fea0003800000 */
[----:B------:R-:W-:Y:S02]  /*94b0*/  ULDC UR4, c[0x0][0x288] ;  /* 0x0000a20000047ab9 */ /* 0x000fe40000000800 */
[----:B0-----:R-:W-:-:S05]  /*94c0*/  IMAD.U32 R0, RZ, RZ, UR4 ;  /* 0x00000004ff007e24 */ /* 0x001fca000f8e00ff */
[----:B------:R1:W-:Y:S01]  /*94d0*/  STL [R1+0x14], R0 ;  /* 0x0000140001007387 */ /* 0x0003e20000100800 */
[----:B------:R-:W-:Y:S05]  /*94e0*/  @!P2 BRA `(.L_x_261) ;  /* 0x000000000010a947 */ /* 0x000fea0003800000 */
[----:B------:R-:W2:Y:S04]  /*94f0*/  LDG.E R5, desc[UR50][R2.64] ;  /* 0x0000003202057981 */ /* 0x000ea8000c1e1900 */
[----:B-1----:R-:W2:Y:S02]  /*9500*/  LDG.E R0, desc[UR50][R2.64+0x4] ;  /* 0x0000043202007981 */ /* 0x002ea4000c1e1900 */
[----:B--2---:R-:W-:-:S05]  /*9510*/  IMAD.IADD R0, R0, 0x1, -R5 ;  /* 0x0000000100007824 */ /* 0x004fca00078e0a05 */
[----:B------:R2:W-:Y:S02]  /*9520*/  STL [R1+0x14], R0 ;  /* 0x0000140001007387 */ /* 0x0005e40000100800 */
.L_x_261:
[----:B------:R-:W-:Y:S01]  /*9530*/  ULDC.64 UR4, c[0x0][0xa20] ;  /* 0x0002880000047ab9 */ /* 0x000fe20000000a00 */
[----:B------:R-:W-:Y:S02]  /*9540*/  MOV R33, R31 ;  /* 0x0000001f00217202 */ /* 0x000fe40000000f00 */
[----:B------:R-:W-:-:S04]  /*9550*/  ISETP.NE.U32.AND P0, PT, RZ, UR4, PT ;  /* 0x00000004ff007c0c */ /* 0x000fc8000bf05070 */
[----:B------:R-:W-:-:S13]  /*9560*/  ISETP.NE.AND.EX P0, PT, RZ, UR5, PT, P0 ;  /* 0x00000005ff007c0c */ /* 0x000fda000bf05300 */
[----:B------:R-:W-:Y:S05]  /*9570*/  @!P0 BRA `(.L_x_262) ;  /* 0x0000000000108947 */ /* 0x000fea0003800000 */
[----:B------:R-:W-:-:S04]  /*9580*/  IADD3 R2, P0, R23, UR4, RZ ;  /* 0x0000000417027c10 */ /* 0x000fc8000ff1e0ff */
[----:B------:R-:W-:-:S05]  /*9590*/  IADD3.X R3, R24, UR5, RZ, P0, !PT ;  /* 0x0000000518037c10 */ /* 0x000fca00087fe4ff */
[----:B------:R3:W5:Y:S01]  /*95a0*/  LDG.E R35, desc[UR50][R2.64] ;  /* 0x0000003202237981 */ /* 0x000762000c1e1900 */
[----:B------:R-:W-:Y:S05]  /*95b0*/  BRA `(.L_x_263) ;  /* 0x0000000000247947 */ /* 0x000fea0003800000 */
.L_x_262:
[----:B------:R-:W-:Y:S02]  /*95c0*/  ULDC.64 UR4, c[0x0][0xa08] ;  /* 0x0002820000047ab9 */ /* 0x000fe40000000a00 */
[----:B------:R-:W-:-:S04]  /*95d0*/  ISETP.NE.U32.AND P0, PT, RZ, UR4, PT ;  /* 0x00000004ff007c0c */ /* 0x000fc8000bf05070 */
[----:B------:R-:W-:-:S13]  /*95e0*/  ISETP.NE.AND.EX P0, PT, RZ, UR5, PT, P0 ;  /* 0x00000005ff007c0c */ /* 0x000fda000bf05300 */
[----:B------:R-:W-:Y:S05]  /*95f0*/  @!P0 BRA `(.L_x_263) ;  /* 0x0000000000148947 */ /* 0x000fea0003800000 */
[----:B------:R-:W3:Y:S02]  /*9600*/  LDC.64 R2, c[0x0][0xa08] ;  /* 0x00028200ff027b82 */ /* 0x000ee40000000a00 */
[----:B---3--:R-:W-:-:S05]  /*9610*/  IMAD.WIDE R2, R33, 0x4, R2 ;  /* 0x0000000421027825 */ /* 0x008fca00078e0202 */
[----:B------:R-:W3:Y:S04]  /*9620*/  LDG.E R35, desc[UR50][R2.64] ;  /* 0x0000003202237981 */ /* 0x000ee8000c1e1900 */
[----:B012---:R-:W3:Y:S02]  /*9630*/  LDG.E R0, desc[UR50][R2.64+0x4] ;  /* 0x0000043202007981 */ /* 0x007ee4000c1e1900 */
[----:B---3--:R-:W-:-:S07]  /*9640*/  IMAD.IADD R35, R0, 0x1, -R35 ;  /* 0x0000000100237824 */ /* 0x008fce00078e0a23 */
.L_x_263:
[----:B-----5:R-:W-:Y:S01]  /*9650*/  IMAD.IADD R35, R35, 0x1, -R36 ;  /* 0x0000000123237824 */ /* 0x020fe200078e0a24 */
[----:B------:R-:W-:Y:S03]  /*9660*/  BSSY B7, `(.L_x_264) ;  /* 0x0000377000077945 */ /* 0x000fe60003800000 */
[C---:B012---:R-:W-:Y:S01]  /*9670*/  VIADD R0, R35.reuse, 0x7f ;  /* 0x0000007f23007836 */ /* 0x047fe20000000000 */
[----:B------:R-:W-:-:S04]  /*9680*/  ISETP.GT.AND P0, PT, R35, RZ, PT ;  /* 0x000000ff2300720c */ /* 0x000fc80003f04270 */
[----:B---3--:R-:W-:-:S04]  /*9690*/  SHF.R.S32.HI R3, RZ, 0x1f, R0 ;  /* 0x0000001fff037819 */ /* 0x008fc80000011400 */
[----:B------:R-:W-:-:S05]  /*96a0*/  LEA.HI R32, R3, R0, RZ, 0x7 ;  /* 0x0000000003207211 */ /* 0x000fca00078f38ff */
[----:B------:R0:W-:Y:S01]  /*96b0*/  STL [R1+0x18], R32 ;  /* 0x0000182001007387 */ /* 0x0001e20000100800 */
[----:B------:R-:W-:Y:S05]  /*96c0*/  @P0 BRA `(.L_x_265) ;  /* 0x0000000000440947 */ /* 0x000fea0003800000 */
[----:B------:R-:W1:Y:S02]  /*96d0*/  S2R R2, SR_TID.X ;  /* 0x0000000000027919 */ /* 0x000e640000002100 */
[----:B-1----:R-:W-:-:S04]  /*96e0*/  LOP3.LUT R2, R2, 0x7f, RZ, 0xc0, !PT ;  /* 0x0000007f02027812 */ /* 0x002fc800078ec0ff */
[----:B------:R-:W-:-:S13]  /*96f0*/  ISETP.NE.AND P0, PT, R2, RZ, PT ;  /* 0x000000ff0200720c */ /* 0x000fda0003f05270 */
[----:B------:R-:W-:Y:S05]  /*9700*/  @P0 BRA `(.L_x_266) ;  /* 0x0000003400b00947 */ /* 0x000fea0003800000 */
[----:B------:R-:W1:Y:S01]  /*9710*/  S2R R7, SR_LANEID ;  /* 0x0000000000077919 */ /* 0x000e620000000000 */
[----:B------:R-:W-:Y:S01]  /*9720*/  VOTEU.ANY UR4, UPT, PT ;  /* 0x0000000000047886 */ /* 0x000fe200038e0100 */
[----:B------:R-:W2:Y:S01]  /*9730*/  LDC.64 R2, c[0x0][0xc60] ;  /* 0x00031800ff027b82 */ /* 0x000ea20000000a00 */
[----:B------:R-:W1:Y:S08]  /*9740*/  FLO.U32 R0, UR4 ;  /* 0x0000000400007d00 */ /* 0x000e7000080e0000 */
[----:B------:R-:W2:Y:S01]  /*9750*/  POPC R5, UR4 ;  /* 0x0000000400057d09 */ /* 0x000ea20008000000 */
[----:B-1----:R-:W-:-:S13]  /*9760*/  ISETP.EQ.U32.AND P0, PT, R0, R7, PT ;  /* 0x000000070000720c */ /* 0x002fda0003f02070 */
[----:B--2---:R-:W2:Y:S01]  /*9770*/  @P0 ATOMG.E.ADD.STRONG.GPU PT, R3, desc[UR50][R2.64], R5 ;  /* 0x00000005020309a8 */ /* 0x004ea200081ee1f2 */
[----:B------:R-:W1:Y:S02]  /*9780*/  S2R R4, SR_LTMASK ;  /* 0x0000000000047919 */ /* 0x000e640000003900 */
[----:B-1----:R-:W-:-:S04]  /*9790*/  LOP3.LUT R4, R4, UR4, RZ, 0xc0, !PT ;  /* 0x0000000404047c12 */ /* 0x002fc8000f8ec0ff */
[----:B------:R-:W1:Y:S01]  /*97a0*/  POPC R7, R4 ;  /* 0x0000000400077309 */ /* 0x000e620000000000 */
[----:B--2---:R-:W1:Y:S02]  /*97b0*/  SHFL.IDX PT, R0, R3, R0, 0x1f ;  /* 0x00001f0003007589 */ /* 0x004e6400000e0000 */
[----:B-1----:R-:W-:Y:S01]  /*97c0*/  IADD3 R16, R0, UR38, R7 ;  /* 0x0000002600107c10 */ /* 0x002fe2000fffe007 */
[----:B------:R-:W-:Y:S06]  /*97d0*/  BRA `(.L_x_266) ;  /* 0x00000034007c7947 */ /* 0x000fec0003800000 */
.L_x_265:
[----:B------:R-:W-:Y:S01]  /*97e0*/  VIADD R0, R22, 0x18400 ;  /* 0x0001840016007836 */ /* 0x000fe20000000000 */
[----:B------:R-:W-:Y:S04]  /*97f0*/  BSSY B6, `(.L_x_267) ;  /* 0x0000013000067945 */ /* 0x000fe80003800000 */
[----:B------:R-:W-:-:S13]  /*9800*/  LOP3.LUT P0, RZ, R0, 0x3ff, RZ, 0xc0, !PT ;  /* 0x000003ff00ff7812 */ /* 0x000fda000780c0ff */
        /* <DEDUP_REMOVED lines=8> */
[----:B------:R-:W-:Y:S02]  /*9890*/  IMAD.U32 R5, RZ, RZ, UR7 ;  /* 0x00000007ff057e24 */ /* 0x000fe4000f8e00ff */
[----:B------:R-:W-:Y:S02]  /*98a0*/  IMAD.U32 R6, RZ, RZ, UR8 ;  /* 0x00000008ff067e24 */ /* 0x000fe4000f8e00ff */
[----:B------:R-:W-:-:S02]  /*98b0*/  IMAD.U32 R7, RZ, RZ, UR9 ;  /* 0x00000009ff077e24 */ /* 0x000fc4000f8e00ff */
[----:B------:R-:W-:Y:S02]  /*98c0*/  IMAD.U32 R11, RZ, RZ, UR5 ;  /* 0x00000005ff0b7e24 */ /* 0x000fe4000f8e00ff */
[----:B------:R-:W-:Y:S02]  /*98d0*/  IMAD.MOV.U32 R8, RZ, RZ, 0x70 ;  /* 0x00000070ff087424 */ /* 0x000fe400078e00ff */
[----:B------:R-:W-:Y:S02]  /*98e0*/  IMAD.MOV.U32 R12, RZ, RZ, 0x1 ;  /* 0x00000001ff0c7424 */ /* 0x000fe400078e00ff */
[----:B------:R-:W-:-:S07]  /*98f0*/  IMAD.MOV.U32 R13, RZ, RZ, RZ ;  /* 0x000000ffff0d7224 */ /* 0x000fce00078e00ff */
[----:B------:R-:W-:-:S07]  /*9900*/  LEPC R20, `(.L_x_268) ;  /* 0x000000001014794e */ /* 0x000fce0000000000 */
[----:B01----:R-:W-:Y:S05]  /*9910*/  CALL.ABS.NOINC R2 ;  /* 0x0000000002007343 */ /* 0x003fea0003c00000 */
.L_x_268:
[----:B------:R-:W-:Y:S05]  /*9920*/  BSYNC B6 ;  /* 0x0000000000067941 */ /* 0x000fea0003800000 */
.L_x_267:
        /* <DEDUP_REMOVED lines=8> */
[----:B------:R1:W2:Y:S01]  /*99b0*/  LDC.64 R2, c[0x4][R26] ;  /* 0x010000001a027b82 */ /* 0x0002a20000000a00 */
        /* <DEDUP_REMOVED lines=8> */
[----:B-1----:R-:W-:-:S07]  /*9a40*/  IMAD.MOV.U32 R13, RZ, RZ, RZ ;  /* 0x000000ffff0d7224 */ /* 0x002fce00078e00ff */
[----:B------:R-:W-:-:S07]  /*9a50*/  LEPC R20, `(.L_x_271) ;  /* 0x000000001014794e */ /* 0x000fce0000000000 */
[----:B0-2---:R-:W-:Y:S05]  /*9a60*/  CALL.ABS.NOINC R2 ;  /* 0x0000000002007343 */ /* 0x005fea0003c00000 */
.L_x_271:
[----:B------:R0:W1:Y:S01]  /*9a70*/  LDC.64 R2, c[0x4][R26] ;  /* 0x010000001a027b82 */ /* 0x0000620000000a00 */
[----:B------:R-:W-:Y:S01]  /*9a80*/  ULDC.64 UR6, c[0x4][0x80] ;  /* 0x0100200000067ab9 */ /* 0x000fe20000000a00 */
[----:B------:R-:W-:Y:S01]  /*9a90*/  ULDC.64 UR8, c[0x4][0x88] ;  /* 0x0100220000087ab9 */ /* 0x000fe20000000a00 */
[----:B------:R-:W-:Y:S01]  /*9aa0*/  ULDC.64 UR4, c[0x4][0x18] ;  /* 0x0100060000047ab9 */ /* 0x000fe20000000a00 */
        /* <DEDUP_REMOVED lines=11> */
.L_x_270:
[----:B------:R-:W-:Y:S05]  /*9b60*/  BSYNC B6 ;  /* 0x0000000000067941 */ /* 0x000fea0003800000 */
.L_x_269:
[----:B------:R-:W-:Y:S01]  /*9b70*/  ULDC.64 UR4, c[0x0][0x9f8] ;  /* 0x00027e0000047ab9 */ /* 0x000fe20000000a00 */
[----:B------:R-:W1:Y:S01]  /*9b80*/  S2R R20, SR_TID.X ;  /* 0x0000000000147919 */ /* 0x000e620000002100 */
[----:B------:R-:W-:Y:S01]  /*9b90*/  ISETP.NE.U32.AND P0, PT, RZ, UR4, PT ;  /* 0x00000004ff007c0c */ /* 0x000fe2000bf05070 */
[----:B------:R-:W2:Y:S03]  /*9ba0*/  LDC R6, c[0x0][0x430] ;  /* 0x00010c00ff067b82 */ /* 0x000ea60000000800 */
[----:B------:R-:W-:-:S13]  /*9bb0*/  ISETP.NE.AND.EX P0, PT, RZ, UR5, PT, P0 ;  /* 0x00000005ff007c0c */ /* 0x000fda000bf05300 */
[----:B------:R-:W-:Y:S01]  /*9bc0*/  @P0 IADD3 R2, P1, R23, UR4, RZ ;  /* 0x0000000417020c10 */ /* 0x000fe2000ff3e0ff */
[----:B------:R-:W3:Y:S01]  /*9bd0*/  S2R R21, SR_TID.X ;  /* 0x0000000000157919 */ /* 0x000ee20000002100 */
[----:B------:R-:W-:Y:S01]  /*9be0*/  LEA.HI.SX32 R26, R32, 0xffffffff, 0x19 ;  /* 0xffffffff201a7811 */ /* 0x000fe200078fcaff */
[----:B------:R-:W-:Y:S01]  /*9bf0*/  IMAD.U32 R10, RZ, RZ, UR37 ;  /* 0x00000025ff0a7e24 */ /* 0x000fe2000f8e00ff */
[----:B------:R-:W-:Y:S01]  /*9c00*/  @P0 IADD3.X R3, R24, UR5, RZ, P1, !PT ;  /* 0x0000000518030c10 */ /* 0x000fe20008ffe4ff */
[----:B------:R-:W-:-:S04]  /*9c10*/  ULDC UR4, c[0x0][0x2f4] ;  /* 0x0000bd0000047ab9 */ /* 0x000fc80000000800 */
[----:B------:R4:W4:Y:S01]  /*9c20*/  @P0 LDG.E R33, desc[UR50][R2.64] ;  /* 0x0000003202210981 */ /* 0x000922000c1e1900 */
[----:B--2---:R-:W-:Y:S01]  /*9c30*/  ISETP.NE.AND P2, PT, R6, 0x1, PT ;  /* 0x000000010600780c */ /* 0x004fe20003f45270 */
[----:B------:R-:W-:Y:S01]  /*9c40*/  IMAD.SHL.U32 R8, R26, 0x80, RZ ;  /* 0x000000801a087824 */ /* 0x000fe200078e00ff */
[----:B------:R-:W-:Y:S02]  /*9c50*/  LOP3.LUT R27, R27, 0xfffffff7, RZ, 0xc0, !PT ;  /* 0xfffffff71b1b7812 */ /* 0x000fe400078ec0ff */
[----:B-1----:R-:W-:-:S04]  /*9c60*/  LOP3.LUT R20, R20, 0x7f, RZ, 0xc0, !PT ;  /* 0x0000007f14147812 */ /* 0x002fc800078ec0ff */
[----:B------:R-:W-:-:S05]  /*9c70*/  SHF.R.U32.HI R20, RZ, 0x3, R20 ;  /* 0x00000003ff147819 */ /* 0x000fca0000011614 */
[----:B------:R-:W1:Y:S01]  /*9c80*/  @P2 LDC R0, c[0x0][0x434] ;  /* 0x00010d00ff002b82 */ /* 0x000e620000000800 */
[----:B------:R-:W-:-:S07]  /*9c90*/  @P2 LOP3.LUT R27, R27, 0x8, RZ, 0xfc, !PT ;  /* 0x000000081b1b2812 */ /* 0x000fce00078efcff */
[----:B------:R-:W2:Y:S01]  /*9ca0*/  @P2 LDC R7, c[0x0][0x438] ;  /* 0x00010e00ff072b82 */ /* 0x000ea20000000800 */
[----:B---3--:R-:W-:-:S05]  /*9cb0*/  IMAD.SHL.U32 R21, R21, 0x10, RZ ;  /* 0x0000001015157824 */ /* 0x008fca00078e00ff */
[----:B------:R-:W-:-:S04]  /*9cc0*/  LOP3.LUT R21, R21, 0x70, RZ, 0xc0, !PT ;  /* 0x0000007015157812 */ /* 0x000fc800078ec0ff */
[----:B------:R-:W-:-:S04]  /*9cd0*/  LOP3.LUT R4, R8, R20, R21, 0xfe, !PT ;  /* 0x0000001408047212 */ /* 0x000fc800078efe15 */
[C---:B------:R-:W-:Y:S01]  /*9ce0*/  ISETP.GE.AND P0, PT, R4.reuse, R35, PT ;  /* 0x000000230400720c */ /* 0x040fe20003f06270 */
[----:B------:R-:W-:-:S04]  /*9cf0*/  IMAD.IADD R9, R4, 0x1, R36 ;  /* 0x0000000104097824 */ /* 0x000fc800078e0224 */
[----:B-1----:R-:W-:Y:S01]  /*9d00*/  @P2 IMAD.HI.U32 R0, R9, R0, RZ ;  /* 0x0000000009002227 */ /* 0x002fe200078e00ff */
[----:B----4-:R-:W-:-:S04]  /*9d10*/  MOV R2, R9 ;  /* 0x0000000900027202 */ /* 0x010fc80000000f00 */
[----:B--2---:R-:W-:-:S03]  /*9d20*/  @P2 SHF.R.U32.HI R2, RZ, R7, R0 ;  /* 0x00000007ff022219 */ /* 0x004fc60000011600 */
[----:B------:R-:W1:Y:S01]  /*9d30*/  @!P0 LDC.64 R4, c[0x0][0x428] ;  /* 0x00010a00ff048b82 */ /* 0x000e620000000a00 */
[--C-:B------:R-:W-:Y:S01]  /*9d40*/  @!P0 SHF.R.S32.HI R3, RZ, 0x1f, R2.reuse ;  /* 0x0000001fff038819 */ /* 0x100fe20000011402 */
[----:B------:R-:W-:-:S04]  /*9d50*/  IMAD.MOV R0, RZ, RZ, -R2 ;  /* 0x000000ffff007224 */ /* 0x000fc800078e0a02 */
[----:B------:R-:W-:Y:S01]  /*9d60*/  IMAD R0, R6, R0, R9 ;  /* 0x0000000006007224 */ /* 0x000fe200078e0209 */
[----:B------:R-:W-:Y:S02]  /*9d70*/  ISETP.NE.AND P2, PT, R10, 0x3, PT ;  /* 0x000000030a00780c */ /* 0x000fe40003f45270 */
[----:B------:R-:W-:-:S11]  /*9d80*/  LOP3.LUT R27, R27, 0xfffffffb, RZ, 0xc0, !PT ;  /* 0xfffffffb1b1b7812 */ /* 0x000fd600078ec0ff */
[----:B------:R-:W-:-:S04]  /*9d90*/  @P2 LOP3.LUT R27, R27, 0x4, RZ, 0xfc, !PT ;  /* 0x000000041b1b2812 */ /* 0x000fc800078efcff */
[----:B------:R-:W-:Y:S01]  /*9da0*/  LOP3.LUT R27, R27, 0xfffffffd, RZ, 0xc0, !PT ;  /* 0xfffffffd1b1b7812 */ /* 0x000fe200078ec0ff */
[----:B------:R-:W-:Y:S01]  /*9db0*/  UMOV UR5, 0xffffffff ;  /* 0xffffffff00057882 */ /* 0x000fe20000000000 */
[-C--:B-1----:R-:W-:Y:S01]  /*9dc0*/  @!P0 IMAD.WIDE.U32 R6, R33, R4.reuse, R2 ;  /* 0x0000000421068225 */ /* 0x082fe200078e0002 */
[----:B------:R-:W-:Y:S01]  /*9dd0*/  SHF.R.S32.HI R37, RZ, 0x1f, R33 ;  /* 0x0000001fff257819 */ /* 0x000fe20000011421 */
[----:B------:R-:W1:Y:S04]  /*9de0*/  @!P0 LDC.64 R2, c[0x0][0x418] ;  /* 0x00010600ff028b82 */ /* 0x000e680000000a00 */
[----:B------:R-:W-:Y:S02]  /*9df0*/  @!P0 IMAD R9, R37, R4, RZ ;  /* 0x0000000425098224 */ /* 0x000fe400078e02ff */
[----:B------:R-:W-:-:S02]  /*9e00*/  IMAD.MOV.U32 R4, RZ, RZ, RZ ;  /* 0x000000ffff047224 */ /* 0x000fc400078e00ff */
[----:B------:R-:W-:-:S04]  /*9e10*/  @!P0 IMAD R5, R33, R5, R9 ;  /* 0x0000000521058224 */ /* 0x000fc800078e0209 */
[----:B------:R-:W-:Y:S01]  /*9e20*/  @!P0 IMAD.IADD R5, R7, 0x1, R5 ;  /* 0x0000000107058824 */ /* 0x000fe200078e0205 */
[----:B-1----:R-:W-:-:S04]  /*9e30*/  @!P0 LEA R2, P1, R6, R2, 0x2 ;  /* 0x0000000206028211 */ /* 0x002fc800078210ff */
[----:B------:R-:W-:-:S05]  /*9e40*/  @!P0 LEA.HI.X R3, R6, R3, R5, 0x2, P1 ;  /* 0x0000000306038211 */ /* 0x000fca00008f1405 */
[----:B------:R1:W5:Y:S01]  /*9e50*/  @!P0 LDG.E R4, desc[UR50][R2.64] ;  /* 0x0000003202048981 */ /* 0x000362000c1e1900 */
[----:B------:R-:W-:-:S13]  /*9e60*/  ISETP.GE.AND P0, PT, R30, UR4, PT ;  /* 0x000000041e007c0c */ /* 0x000fda000bf06270 */
[----:B------:R-:W-:Y:S02]  /*9e70*/  @P0 LOP3.LUT R27, R27, 0x2, RZ, 0xfc, !PT ;  /* 0x000000021b1b0812 */ /* 0x000fe400078efcff */
[----:B------:R-:W-:Y:S02]  /*9e80*/  ISETP.GE.AND P0, PT, R29, UR4, PT ;  /* 0x000000041d007c0c */ /* 0x000fe4000bf06270 */
[----:B------:R-:W-:-:S11]  /*9e90*/  LOP3.LUT R27, R27, 0xfffffffe, RZ, 0xc0, !PT ;  /* 0xfffffffe1b1b7812 */ /* 0x000fd600078ec0ff */
[----:B------:R-:W-:Y:S01]  /*9ea0*/  @P0 LOP3.LUT R27, R27, 0x1, RZ, 0xfc, !PT ;  /* 0x000000011b1b0812 */ /* 0x000fe200078efcff */
[----:B-1----:R-:W-:Y:S06]  /*9eb0*/  BRA.DIV UR5, `(.L_x_272) ;  /* 0x0000003e05a07947 */ /* 0x002fec000b800000 */
.L_x_340:
[----:B0-----:R-:W-:Y:S01]  /*9ec0*/  SHF.R.S32.HI R32, RZ, 0x1f, R18 ;  /* 0x0000001fff207819 */ /* 0x001fe20000011412 */
[----:B------:R-:W-:Y:S06]  /*9ed0*/  @!P2 BRA `(.L_x_273) ;  /* 0x000000000004a947 */ /* 0x000fec0003800000 */
[----:B------:R-:W-:Y:S01]  /*9ee0*/  BPT.TRAP 0x1 ;  /* 0x000000040000795c */ /* 0x000fe20000300000 */
.L_x_273:
[----:B------:R-:W-:Y:S01]  /*9ef0*/  SHF.R.S32.HI R6, RZ, 0x1f, R0 ;  /* 0x0000001fff067819 */ /* 0x000fe20000011400 */
[----:B------:R-:W-:Y:S01]  /*9f00*/  ULDC.64 UR4, c[0x0][0x328] ;  /* 0x0000ca0000047ab9 */ /* 0x000fe20000000a00 */
[----:B------:R-:W-:Y:S01]  /*9f10*/  BSSY B0, `(.L_x_274) ;  /* 0x0000017000007945 */ /* 0x000fe20003800000 */
[----:B------:R-:W-:-:S04]  /*9f20*/  IMAD.WIDE.U32 R2, R0, UR4, RZ ;  /* 0x0000000400027c25 */ /* 0x000fc8000f8e00ff */
[----:B------:R-:W-:-:S04]  /*9f30*/  IMAD R5, R6, UR4, RZ ;  /* 0x0000000406057c24 */ /* 0x000fc8000f8e02ff */
[----:B------:R-:W-:Y:S01]  /*9f40*/  IMAD R5, R0, UR5, R5 ;  /* 0x0000000500057c24 */ /* 0x000fe2000f8e0205 */
[----:B------:R-:W-:-:S03]  /*9f50*/  ULDC.64 UR4, c[0x0][0x338] ;  /* 0x0000ce0000047ab9 */ /* 0x000fc60000000a00 */
[----:B------:R-:W-:Y:S01]  /*9f60*/  IMAD.IADD R3, R3, 0x1, R5 ;  /* 0x0000000103037824 */ /* 0x000fe200078e0205 */
[----:B-----5:R-:W-:Y:S01]  /*9f70*/  SHF.R.S32.HI R5, RZ, 0x1f, R4 ;  /* 0x0000001fff057819 */ /* 0x020fe20000011404 */
[----:B------:R-:W-:-:S04]  /*9f80*/  IMAD.WIDE.U32 R2, R4, UR4, R2 ;  /* 0x0000000404027c25 */ /* 0x000fc8000f8e0002 */
[----:B------:R-:W-:-:S04]  /*9f90*/  IMAD R7, R5, UR4, RZ ;  /* 0x0000000405077c24 */ /* 0x000fc8000f8e02ff */
[----:B------:R-:W-:Y:S01]  /*9fa0*/  IMAD R7, R4, UR5, R7 ;  /* 0x0000000504077c24 */ /* 0x000fe2000f8e0207 */
[----:B------:R-:W-:-:S03]  /*9fb0*/  ULDC.64 UR4, c[0x0][0x330] ;  /* 0x0000cc0000047ab9 */ /* 0x000fc60000000a00 */
[----:B------:R-:W-:Y:S02]  /*9fc0*/  IMAD.IADD R3, R3, 0x1, R7 ;  /* 0x0000000103037824 */ /* 0x000fe400078e0207 */
[----:B------:R-:W-:Y:S02]  /*9fd0*/  IMAD R7, R32, UR4, RZ ;  /* 0x0000000420077c24 */ /* 0x000fe4000f8e02ff */
[----:B------:R-:W-:-:S04]  /*9fe0*/  IMAD.WIDE.U32 R2, R18, UR4, R2 ;  /* 0x0000000412027c25 */ /* 0x000fc8000f8e0002 */
[----:B------:R-:W-:Y:S01]  /*9ff0*/  IMAD R7, R18, UR5, R7 ;  /* 0x0000000512077c24 */ /* 0x000fe2000f8e0207 */
[----:B------:R-:W-:Y:S02]  /*a000*/  ULDC.64 UR4, c[0x0][0x318] ;  /* 0x0000c60000047ab9 */ /* 0x000fe40000000a00 */
[----:B------:R-:W-:Y:S01]  /*a010*/  LEA R23, P0, R2, UR4, 0x1 ;  /* 0x0000000402177c11 */ /* 0x000fe2000f8008ff */
[----:B------:R-:W-:-:S05]  /*a020*/  IMAD.IADD R7, R3, 0x1, R7 ;  /* 0x0000000103077824 */ /* 0x000fca00078e0207 */
[----:B------:R-:W-:Y:S01]  /*a030*/  LEA.HI.X R24, R2, UR5, R7, 0x1, P0 ;  /* 0x0000000502187c11 */ /* 0x000fe200080f0c07 */
[----:B------:R-:W-:Y:S01]  /*a040*/  IMAD R7, R25, 0x8, R22 ;  /* 0x0000000819077824 */ /* 0x000fe200078e0216 */
[----:B------:R-:W-:-:S04]  /*a050*/  SHF.L.U32 R2, R28, 0x1f, RZ ;  /* 0x0000001f1c027819 */ /* 0x000fc800000006ff */
[----:B------:R-:W0:Y:S02]  /*a060*/  SYNCS.PHASECHK.TRANS64.TRYWAIT P0, [R7+URZ+0x28840], R2 ;  /* 0x02884002070075a7 */ /* 0x000e24000800017f */
[----:B0-----:R-:W-:Y:S05]  /*a070*/  @!P0 BRA `(.L_x_275) ;  /* 0x0000003c00648947 */ /* 0x001fea0003800000 */
.L_x_341:
[----:B------:R-:W-:Y:S05]  /*a080*/  BSYNC B0 ;  /* 0x0000000000007941 */ /* 0x000fea0003800000 */
.L_x_274:
[----:B------:R-:W1:Y:S01]  /*a090*/  S2R R9, SR_TID.X ;  /* 0x0000000000097919 */ /* 0x000e620000002100 */
        /* <DEDUP_REMOVED lines=8> */
[----:B------:R-:W-:Y:S02]  /*a120*/  IADD3 R3, R3, R6, RZ ;  /* 0x0000000603037210 */ /* 0x000fe40007ffe0ff */
[C---:B------:R-:W-:Y:S02]  /*a130*/  IMAD R5, R4.reuse, UR5, R5 ;  /* 0x0000000504057c24 */ /* 0x040fe4000f8e0205 */
[----:B------:R-:W-:Y:S01]  /*a140*/  IMAD.WIDE.U32 R2, R4, UR4, R2 ;  /* 0x0000000404027c25 */ /* 0x000fe2000f8e0002 */
[----:B------:R-:W-:-:S03]  /*a150*/  ULDC.64 UR4, c[0x0][0x308] ;  /* 0x0000c20000047ab9 */ /* 0x000fc60000000a00 */
[----:B------:R-:W-:Y:S02]  /*a160*/  IMAD.IADD R3, R3, 0x1, R5 ;  /* 0x0000000103037824 */ /* 0x000fe400078e0205 */
[----:B------:R-:W-:Y:S02]  /*a170*/  IMAD R0, R32, UR4, RZ ;  /* 0x0000000420007c24 */ /* 0x000fe4000f8e02ff */
[----:B------:R-:W-:-:S04]  /*a180*/  IMAD.WIDE.U32 R2, R18, UR4, R2 ;  /* 0x0000000412027c25 */ /* 0x000fc8000f8e0002 */
[----:B------:R-:W-:Y:S01]  /*a190*/  IMAD R0, R18, UR5, R0 ;  /* 0x0000000512007c24 */ /* 0x000fe2000f8e0200 */
[----:B-1----:R-:W-:Y:S01]  /*a1a0*/  LOP3.LUT R9, R9, 0x7f, RZ, 0xc0, !PT ;  /* 0x0000007f09097812 */ /* 0x002fe200078ec0ff */
[----:B------:R-:W-:Y:S01]  /*a1b0*/  ULDC.64 UR4, c[0x0][0x2e8] ;  /* 0x0000ba0000047ab9 */ /* 0x000fe20000000a00 */
[----:B------:R-:W-:Y:S01]  /*a1c0*/  IMAD R5, R25, 0x4000, R34 ;  /* 0x0000400019057824 */ /* 0x000fe200078e0222 */
[----:B------:R-:W-:Y:S01]  /*a1d0*/  LEA R4, P0, R2, UR4, 0x1 ;  /* 0x0000000402047c11 */ /* 0x000fe2000f8008ff */
[----:B------:R-:W-:Y:S01]  /*a1e0*/  IMAD.IADD R0, R3, 0x1, R0 ;  /* 0x0000000103007824 */ /* 0x000fe200078e0200 */
[----:B------:R-:W-:Y:S01]  /*a1f0*/  SHF.R.U32.HI R9, RZ, 0x3, R9 ;  /* 0x00000003ff097819 */ /* 0x000fe20000011609 */
[----:B------:R-:W-:-:S03]  /*a200*/  UMOV UR4, 0xffffffff ;  /* 0xffffffff00047882 */ /* 0x000fc60000000000 */
[----:B------:R-:W-:Y:S02]  /*a210*/  IADD3 R6, -R9, R35, -R8 ;  /* 0x0000002309067210 */ /* 0x000fe40007ffe908 */
[----:B------:R-:W-:Y:S02]  /*a220*/  LEA.HI.X R0, R2, UR5, R0, 0x1, P0 ;  /* 0x0000000502007c11 */ /* 0x000fe400080f0c00 */
[----:B------:R-:W-:Y:S01]  /*a230*/  ISETP.GE.AND P0, PT, R6, 0x1, PT ;  /* 0x000000010600780c */ /* 0x000fe20003f06270 */
[----:B------:R-:W-:-:S12]  /*a240*/  BRA.DIV UR4, `(.L_x_276) ;  /* 0x0000003e04047947 */ /* 0x000fd8000b800000 */
[----:B------:R-:W0:Y:S01]  /*a250*/  SHFL.IDX PT, R3, R4, RZ, 0x181f ;  /* 0x00181fff04037589 */ /* 0x000e2200000e0000 */
[----:B------:R-:W-:-:S03]  /*a260*/  @P0 IMAD R8, R5, 0x2, R22 ;  /* 0x0000000205080824 */ /* 0x000fc600078e0216 */
[----:B------:R-:W1:Y:S01]  /*a270*/  SHFL.IDX PT, R2, R0, RZ, 0x181f ;  /* 0x00181fff00027589 */ /* 0x000e6200000e0000 */
[----:B0-----:R-:W-:-:S05]  /*a280*/  @P0 LEA R3, P1, R30, R3, 0x1 ;  /* 0x000000031e030211 */ /* 0x001fca00078208ff */
[----:B-1----:R-:W-:Y:S01]  /*a290*/  @P0 IMAD.X R2, RZ, RZ, R2, P1 ;  /* 0x000000ffff020224 */ /* 0x002fe200008e0602 */
[----:B------:R-:W-:-:S04]  /*a2a0*/  ISETP.GE.AND P1, PT, R6, 0x11, PT ;  /* 0x000000110600780c */ /* 0x000fc80003f26270 */
[----:B------:R-:W-:-:S04]  /*a2b0*/  @P0 LOP3.LUT R3, R3, R2, RZ, 0x3c, !PT ;  /* 0x0000000203030212 */ /* 0x000fc800078e3cff */
[----:B------:R-:W-:-:S04]  /*a2c0*/  @P0 LOP3.LUT R2, R3, R2, RZ, 0x3c, !PT ;  /* 0x0000000203020212 */ /* 0x000fc800078e3cff */
[----:B------:R-:W-:-:S05]  /*a2d0*/  @P0 LOP3.LUT R3, R3, R2, RZ, 0x3c, !PT ;  /* 0x0000000203030212 */ /* 0x000fca00078e3cff */
[----:B------:R-:W-:Y:S01]  /*a2e0*/  @!PT LDS RZ, [RZ] ;  /* 0x00000000fffff984 */ /* 0x000fe20000000800 */
[----:B------:R-:W-:Y:S04]  /*a2f0*/  @P0 LDGSTS.E.BYPASS.LTC128B.128 [R8+0x18400], desc[UR50][R2.64], !P3 ;  /* 0x1840000002080fae */ /* 0x000fe8000d901d72 */
[----:B------:R0:W-:Y:S04]  /*a300*/  @P0 LDGSTS.E.BYPASS.LTC128B.128 [R8+0x1c400], desc[UR50][R2.64+0x80], !P2 ;  /* 0x1c40008002080fae */ /* 0x0001e8000d101d72 */
[----:B0-----:R-:W0:Y:S01]  /*a310*/  SHFL.IDX PT, R3, R4, 0x1, 0x181f ;  /* 0x00381f0004037f89 */ /* 0x001e2200000e0000 */
[----:B------:R-:W-:-:S03]  /*a320*/  @P1 IMAD R8, R5, 0x2, R22 ;  /* 0x0000000205081824 */ /* 0x000fc600078e0216 */
[----:B------:R-:W1:Y:S01]  /*a330*/  SHFL.IDX PT, R2, R0, 0x1, 0x181f ;  /* 0x00381f0000027f89 */ /* 0x000e6200000e0000 */
[----:B0-----:R-:W-:-:S05]  /*a340*/  @P1 LEA R3, P0, R30, R3, 0x1 ;  /* 0x000000031e031211 */ /* 0x001fca00078008ff */
[----:B-1----:R-:W-:-:S05]  /*a350*/  @P1 IMAD.X R2, RZ, RZ, R2, P0 ;  /* 0x000000ffff021224 */ /* 0x002fca00000e0602 */
[----:B------:R-:W-:-:S04]  /*a360*/  @P1 LOP3.LUT R3, R3, R2, RZ, 0x3c, !PT ;  /* 0x0000000203031212 */ /* 0x000fc800078e3cff */
[----:B------:R-:W-:-:S04]  /*a370*/  @P1 LOP3.LUT R2, R3, R2, RZ, 0x3c, !PT ;  /* 0x0000000203021212 */ /* 0x000fc800078e3cff */
[----:B------:R-:W-:-:S05]  /*a380*/  @P1 LOP3.LUT R3, R3, R2, RZ, 0x3c, !PT ;  /* 0x0000000203031212 */ /* 0x000fca00078e3cff */
[----:B------:R-:W-:Y:S04]  /*a390*/  @P1 LDGSTS.E.BYPASS.LTC128B.128 [R8+0x18c00], desc[UR50][R2.64], !P3 ;  /* 0x18c0000002081fae */ /* 0x000fe8000d901d72 */
[----:B------:R0:W-:Y:S01]  /*a3a0*/  @P1 LDGSTS.E.BYPASS.LTC128B.128 [R8+0x1cc00], desc[UR50][R2.64+0x80], !P2 ;  /* 0x1cc0008002081fae */ /* 0x0001e2000d101d72 */
[----:B------:R-:W-:-:S03]  /*a3b0*/  ISETP.GE.AND P1, PT, R6, 0x21, PT ;  /* 0x000000210600780c */ /* 0x000fc60003f26270 */
[----:B0-----:R-:W0:Y:S10]  /*a3c0*/  SHFL.IDX PT, R3, R4, 0x2, 0x181f ;  /* 0x00581f0004037f89 */ /* 0x001e3400000e0000 */
[----:B------:R-:W-:Y:S01]  /*a3d0*/  @P1 LEA R8, R5, R22, 0x1 ;  /* 0x0000001605081211 */ /* 0x000fe200078e08ff */
        /* <DEDUP_REMOVED lines=10> */
[----:B------:R-:W-:Y:S01]  /*a480*/  @P1 IMAD R8, R5, 0x2, R22 ;  /* 0x0000000205081824 */ /* 0x000fe200078e0216 */
        /* <DEDUP_REMOVED lines=33> */
[----:B------:R-:W1:Y:S04]  /*a6a0*/  SHFL.IDX PT, R2, R0, 0x6, 0x181f ;  /* 0x00d81f0000027f89 */ /* 0x000e6800000e0000 */
[----:B------:R-:W2:Y:S01]  /*a6b0*/  SHFL.IDX PT, R0, R0, 0x7, 0x181f ;  /* 0x00f81f0000007f89 */ /* 0x000ea200000e0000 */
[----:B0-----:R-:W-:-:S05]  /*a6c0*/  @P1 LEA R3, P0, R30, R3, 0x1 ;  /* 0x000000031e031211 */ /* 0x001fca00078008ff */
[----:B-1----:R-:W-:-:S05]  /*a6d0*/  @P1 IMAD.X R2, RZ, RZ, R2, P0 ;  /* 0x000000ffff021224 */ /* 0x002fca00000e0602 */
[----:B------:R-:W-:-:S04]  /*a6e0*/  @P1 LOP3.LUT R3, R3, R2, RZ, 0x3c, !PT ;  /* 0x0000000203031212 */ /* 0x000fc800078e3cff */
[----:B------:R-:W-:-:S04]  /*a6f0*/  @P1 LOP3.LUT R2, R3, R2, RZ, 0x3c, !PT ;  /* 0x0000000203021212 */ /* 0x000fc800078e3cff */
[----:B------:R-:W-:-:S05]  /*a700*/  @P1 LOP3.LUT R3, R3, R2, RZ, 0x3c, !PT ;  /* 0x0000000203031212 */ /* 0x000fca00078e3cff */
[----:B------:R-:W-:Y:S04]  /*a710*/  @P1 LDGSTS.E.BYPASS.LTC128B.128 [R8+0x1b400], desc[UR50][R2.64], !P3 ;  /* 0x1b40000002081fae */ /* 0x000fe8000d901d72 */
[----:B------:R0:W-:Y:S04]  /*a720*/  @P1 LDGSTS.E.BYPASS.LTC128B.128 [R8+0x1f400], desc[UR50][R2.64+0x80], !P2 ;  /* 0x1f40008002081fae */ /* 0x0001e8000d101d72 */
[----:B0-2---:R0:W1:Y:S02]  /*a730*/  SHFL.IDX PT, R2, R4, 0x7, 0x181f ;  /* 0x00f81f0004027f89 */ /* 0x00506400000e0000 */
.L_x_359:
[----:B------:R-:W-:-:S13]  /*a740*/  ISETP.GE.AND P0, PT, R6, 0x71, PT ;  /* 0x000000710600780c */ /* 0x000fda0003f06270 */
[----:B-1----:R-:W-:Y:S01]  /*a750*/  @P0 LEA R2, P1, R30, R2, 0x1 ;  /* 0x000000021e020211 */ /* 0x002fe200078208ff */
[----:B------:R-:W-:-:S03]  /*a760*/  @P0 IMAD R5, R5, 0x2, R22 ;  /* 0x0000000205050824 */ /* 0x000fc600078e0216 */
[----:B------:R-:W-:-:S05]  /*a770*/  @P0 IADD3.X R3, RZ, R0, RZ, P1, !PT ;  /* 0x00000000ff030210 */ /* 0x000fca0000ffe4ff */
[----:B------:R-:W-:Y:S01]  /*a780*/  @!PT LDS RZ, [RZ] ;  /* 0x00000000fffff984 */ /* 0x000fe20000000800 */
[----:B------:R-:W-:Y:S01]  /*a790*/  @!PT LDS RZ, [RZ] ;  /* 0x00000000fffff984 */ /* 0x000fe20000000800 */
[----:B------:R-:W-:Y:S01]  /*a7a0*/  @!PT LDS RZ, [RZ] ;  /* 0x00000000fffff984 */ /* 0x000fe20000000800 */
[----:B------:R1:W-:Y:S04]  /*a7b0*/  @P0 LDGSTS.E.BYPASS.LTC128B.128 [R5+0x1bc00], desc[UR50][R2.64], !P3 ;  /* 0x1bc0000002050fae */ /* 0x0003e8000d901d72 */
[----:B------:R1:W-:Y:S01]  /*a7c0*/  @P0 LDGSTS.E.BYPASS.LTC128B.128 [R5+0x1fc00], desc[UR50][R2.64+0x80], !P2 ;  /* 0x1fc0008002050fae */ /* 0x0003e2000d101d72 */
[----:B------:R-:W-:Y:S01]  /*a7d0*/  PLOP3.LUT P0, PT, PT, PT, PT, 0x80, 0x0 ;  /* 0x000000000000781c */ /* 0x000fe20003f0f070 */
[----:B------:R-:W-:-:S12]  /*a7e0*/  NOP ;  /* 0x0000000000007918 */ /* 0x000fd80000000000 */
.L_x_277:
        /* <DEDUP_REMOVED lines=11> */
.L_x_278:
[----:B-1----:R1:W5:Y:S01]  /*a8a0*/  LDL.LU R3, [R1+0x4] ;  /* 0x0000040001037983 */ /* 0x0023620000300800 */
[----:B------:R1:W-:Y:S03]  /*a8b0*/  SYNCS.ARRIVE.TRANS64.A1T0 RZ, [R7+URZ+0x28830], RZ ;  /* 0x028830ff07ff79a7 */ /* 0x0003e6000810003f */
[----:B0-----:R1:W5:Y:S02]  /*a8c0*/  LDL.LU R4, [R1+0x10] ;  /* 0x0000100001047983 */ /* 0x0013640000300800 */
[----:B------:R-:W-:Y:S05]  /*a8d0*/  WARPSYNC.ALL ;  /* 0x0000000000007948 */ /* 0x000fea0003800000 */
[----:B------:R-:W-:Y:S01]  /*a8e0*/  ULDC.64 UR4, c[0x0][0x298] ;  /* 0x0000a60000047ab9 */ /* 0x000fe20000000a00 */
[----:B------:R-:W-:Y:S01]  /*a8f0*/  VIADD R2, R22, 0x10400 ;  /* 0x0001040016027836 */ /* 0x000fe20000000000 */
[----:B------:R-:W-:Y:S01]  /*a900*/  BAR.SYNC.DEFER_BLOCKING 0x8, 0x180 ;  /* 0x0206000000007b1d */ /* 0x000fe20000010000 */
[----:B------:R-:W-:-:S03]  /*a910*/  LOP3.LUT P1, RZ, R27, 0x10, RZ, 0xc0, !PT ;  /* 0x000000101bff7812 */ /* 0x000fc6000782c0ff */
[----:B------:R-:W-:Y:S02]  /*a920*/  LOP3.LUT P0, RZ, R2, 0x3ff, RZ, 0xc0, !PT ;  /* 0x000003ff02ff7812 */ /* 0x000fe4000780c0ff */
[----:B------:R-:W-:Y:S01]  /*a930*/  BSSY B6, `(.L_x_279) ;  /* 0x000001c000067945 */ /* 0x000fe20003800000 */
[----:B------:R-:W-:Y:S02]  /*a940*/  SEL R31, R31, RZ, !P1 ;  /* 0x000000ff1f1f7207 */ /* 0x000fe40004800000 */
[----:B-----5:R-:W-:Y:S02]  /*a950*/  SHF.R.S32.HI R0, RZ, 0x1f, R3 ;  /* 0x0000001fff007819 */ /* 0x020fe40000011403 */
[----:B------:R-:W-:-:S03]  /*a960*/  SEL R4, R4, RZ, !P1 ;  /* 0x000000ff04047207 */ /* 0x000fc60004800000 */
[----:B------:R-:W-:-:S04]  /*a970*/  IMAD R0, R0, UR4, RZ ;  /* 0x0000000400007c24 */ /* 0x000fc8000f8e02ff */
[C---:B------:R-:W-:Y:S02]  /*a980*/  IMAD R0, R3.reuse, UR5, R0 ;  /* 0x0000000503007c24 */ /* 0x040fe4000f8e0200 */
[----:B------:R-:W-:-:S04]  /*a990*/  IMAD.WIDE.U32 R2, R3, UR4, RZ ;  /* 0x0000000403027c25 */ /* 0x000fc8000f8e00ff */
[----:B------:R-:W-:Y:S01]  /*a9a0*/  IMAD.IADD R0, R3, 0x1, R0 ;  /* 0x0000000103007824 */ /* 0x000fe200078e0200 */
[----:B------:R0:W-:Y:S04]  /*a9b0*/  STL.64 [R1+0x8], R2 ;  /* 0x0000080201007387 */ /* 0x0001e80000100a00 */
[----:B------:R0:W-:Y:S04]  /*a9c0*/  STL [R1+0x10], R4 ;  /* 0x0000100401007387 */ /* 0x0001e80000100800 */
[----:B------:R0:W-:Y:S01]  /*a9d0*/  STL [R1+0x4], R0 ;  /* 0x0000040001007387 */ /* 0x0001e20000100800 */
[----:B------:R-:W-:Y:S05]  /*a9e0*/  @!P0 BRA `(.L_x_280) ;  /* 0x0000000000408947 */ /* 0x000fea0003800000 */
[----:B0-----:R-:W-:Y:S01]  /*a9f0*/  MOV R2, 0x0 ;  /* 0x0000000000027802 */ /* 0x001fe20000000f00 */
[----:B------:R-:W-:Y:S01]  /*aa00*/  ULDC.64 UR4, c[0x4][0x80] ;  /* 0x0100200000047ab9 */ /* 0x000fe20000000a00 */
[----:B------:R-:W-:Y:S01]  /*aa10*/  ULDC.64 UR6, c[0x4][0x88] ;  /* 0x0100220000067ab9 */ /* 0x000fe20000000a00 */
[----:B------:R-:W-:Y:S01]  /*aa20*/  ULDC.64 UR8, c[0x4][0x20] ;  /* 0x0100080000087ab9 */ /* 0x000fe20000000a00 */
[----:B------:R-:W-:Y:S01]  /*aa30*/  IMAD.U32 R4, RZ, RZ, UR4 ;  /* 0x00000004ff047e24 */ /* 0x000fe2000f8e00ff */
[----:B------:R-:W-:Y:S01]  /*aa40*/  MOV R10, UR8 ;  /* 0x00000008000a7c02 */ /* 0x000fe20008000f00 */
[----:B------:R-:W0:Y:S01]  /*aa50*/  LDC.64 R2, c[0x4][R2] ;  /* 0x0100000002027b82 */ /* 0x000e220000000a00 */
[----:B------:R-:W-:Y:S02]  /*aa60*/  IMAD.U32 R5, RZ, RZ, UR5 ;  /* 0x00000005ff057e24 */ /* 0x000fe4000f8e00ff */
[----:B------:R-:W-:Y:S02]  /*aa70*/  IMAD.U32 R6, RZ, RZ, UR6 ;  /* 0x00000006ff067e24 */ /* 0x000fe4000f8e00ff */
[----:B-1----:R-:W-:-:S02]  /*aa80*/  IMAD.U32 R7, RZ, RZ, UR7 ;  /* 0x00000007ff077e24 */ /* 0x002fc4000f8e00ff */
[----:B------:R-:W-:Y:S02]  /*aa90*/  IMAD.U32 R11, RZ, RZ, UR9 ;  /* 0x00000009ff0b7e24 */ /* 0x000fe4000f8e00ff */
[----:B------:R-:W-:Y:S02]  /*aaa0*/  IMAD.MOV.U32 R8, RZ, RZ, 0x70 ;  /* 0x00000070ff087424 */ /* 0x000fe400078e00ff */
[----:B------:R-:W-:Y:S02]  /*aab0*/  IMAD.MOV.U32 R12, RZ, RZ, 0x1 ;  /* 0x00000001ff0c7424 */ /* 0x000fe400078e00ff */
[----:B------:R-:W-:-:S07]  /*aac0*/  IMAD.MOV.U32 R13, RZ, RZ, RZ ;  /* 0x000000ffff0d7224 */ /* 0x000fce00078e00ff */
[----:B------:R-:W-:-:S07]  /*aad0*/  LEPC R20, `(.L_x_280) ;  /* 0x000000001014794e */ /* 0x000fce0000000000 */
[----:B0-----:R-:W-:Y:S05]  /*aae0*/  CALL.ABS.NOINC R2 ;  /* 0x0000000002007343 */ /* 0x001fea0003c00000 */
.L_x_280:
[----:B------:R-:W-:Y:S05]  /*aaf0*/  BSYNC B6 ;  /* 0x0000000000067941 */ /* 0x000fea0003800000 */
.L_x_279:
[----:B------:R-:W2:Y:S01]  /*ab00*/  LDL.LU R21, [R1+0x4] ;  /* 0x0000040001157983 */ /* 0x000ea20000300800 */
[----:B------:R-:W3:Y:S01]  /*ab10*/  LDC R6, c[0x0][0x448] ;  /* 0x00011200ff067b82 */ /* 0x000ee20000000800 */
[----:B------:R-:W-:Y:S02]  /*ab20*/  ULDC.64 UR4, c[0x0][0x2d8] ;  /* 0x0000b60000047ab9 */ /* 0x000fe40000000a00 */
[----:B0-----:R-:W2:Y:S04]  /*ab30*/  LDL.LU.64 R2, [R1+0x8] ;  /* 0x0000080001027983 */ /* 0x001ea80000300a00 */
[----:B------:R-:W4:Y:S01]  /*ab40*/  LDL.LU R20, [R1+0x10] ;  /* 0x0000100001147983 */ /* 0x000f220000300800 */
[----:B------:R-:W-:-:S03]  /*ab50*/  IMAD R0, R32, UR4, RZ ;  /* 0x0000000420007c24 */ /* 0x000fc6000f8e02ff */
[----:B------:R0:W5:Y:S01]  /*ab60*/  LDL R10, [R1] ;  /* 0x00000000010a7983 */ /* 0x0001620000100800 */
[----:B------:R-:W-:Y:S01]  /*ab70*/  IMAD R5, R18, UR5, R0 ;  /* 0x0000000512057c24 */ /* 0x000fe2000f8e0200 */
[----:B------:R-:W0:Y:S01]  /*ab80*/  S2R R4, SR_TID.X ;  /* 0x0000000000047919 */ /* 0x000e220000002100 */
[----:B---3--:R-:W-:-:S13]  /*ab90*/  ISETP.NE.AND P0, PT, R6, 0x1, PT ;  /* 0x000000010600780c */ /* 0x008fda0003f05270 */
[----:B-1----:R-:W1:Y:S01]  /*aba0*/  @P0 LDC R7, c[0x0][0x450] ;  /* 0x00011400ff070b82 */ /* 0x002e620000000800 */
[----:B0-----:R-:W-:Y:S01]  /*abb0*/  IMAD.SHL.U32 R8, R4, 0x10, RZ ;  /* 0x0000001004087824 */ /* 0x001fe200078e00ff */
[----:B------:R-:W-:-:S04]  /*abc0*/  SHF.L.U32 R4, R17, 0x7, RZ ;  /* 0x0000000711047819 */ /* 0x000fc800000006ff */
[----:B------:R-:W-:Y:S01]  /*abd0*/  LOP3.LUT R8, R8, 0x70, RZ, 0xc0, !PT ;  /* 0x0000007008087812 */ /* 0x000fe200078ec0ff */
[----:B--2---:R-:W-:Y:S02]  /*abe0*/  IMAD.MOV.U32 R3, RZ, RZ, R21 ;  /* 0x000000ffff037224 */ /* 0x004fe400078e0015 */
[----:B------:R0:W5:Y:S01]  /*abf0*/  LDL R21, [R1+0x14] ;  /* 0x0000140001157983 */ /* 0x0001620000100800 */
[----:B------:R-:W-:Y:S01]  /*ac00*/  IMAD.WIDE.U32 R2, R18, UR4, R2 ;  /* 0x0000000412027c25 */ /* 0x000fe2000f8e0002 */
[----:B------:R-:W-:-:S03]  /*ac10*/  ULDC.64 UR4, c[0x0][0x2e0] ;  /* 0x0000b80000047ab9 */ /* 0x000fc60000000a00 */
[----:B----4-:R-:W-:Y:S02]  /*ac20*/  IMAD R0, R20, UR4, RZ ;  /* 0x0000000414007c24 */ /* 0x010fe4000f8e02ff */
[----:B------:R-:W2:Y:S01]  /*ac30*/  S2R R20, SR_TID.X ;  /* 0x0000000000147919 */ /* 0x000ea20000002100 */
[----:B------:R-:W-:Y:S02]  /*ac40*/  IMAD.IADD R3, R3, 0x1, R5 ;  /* 0x0000000103037824 */ /* 0x000fe400078e0205 */
[----:B------:R-:W3:Y:S01]  /*ac50*/  @P0 LDC R5, c[0x0][0x44c] ;  /* 0x00011300ff050b82 */ /* 0x000ee20000000800 */
[C---:B------:R-:W-:Y:S02]  /*ac60*/  IMAD R0, R31.reuse, UR5, R0 ;  /* 0x000000051f007c24 */ /* 0x040fe4000f8e0200 */
[----:B------:R-:W-:Y:S01]  /*ac70*/  IMAD.WIDE.U32 R2, R31, UR4, R2 ;  /* 0x000000041f027c25 */ /* 0x000fe2000f8e0002 */
[----:B------:R-:W-:-:S03]  /*ac80*/  ULDC.64 UR4, c[0x0][0x2d0] ;  /* 0x0000b40000047ab9 */ /* 0x000fc60000000a00 */
[----:B------:R-:W-:Y:S01]  /*ac90*/  IMAD.IADD R3, R3, 0x1, R0 ;  /* 0x0000000103037824 */ /* 0x000fe200078e0200 */
[----:B--2---:R-:W-:-:S04]  /*aca0*/  LOP3.LUT R20, R20, 0x7f, RZ, 0xc0, !PT ;  /* 0x0000007f14147812 */ /* 0x004fc800078ec0ff */
[----:B------:R-:W-:-:S04]  /*acb0*/  SHF.R.U32.HI R20, RZ, 0x3, R20 ;  /* 0x00000003ff147819 */ /* 0x000fc80000011614 */
[----:B------:R-:W-:-:S05]  /*acc0*/  LOP3.LUT R0, R4, R20, R8, 0xfe, !PT ;  /* 0x0000001404007212 */ /* 0x000fca00078efe08 */
[----:B---3--:R-:W-:-:S04]  /*acd0*/  @P0 IMAD.HI.U32 R8, R0, R5, RZ ;  /* 0x0000000500080227 */ /* 0x008fc800078e00ff */
[----:B------:R-:W-:Y:S01]  /*ace0*/  IMAD.MOV.U32 R9, RZ, RZ, R0 ;  /* 0x000000ffff097224 */ /* 0x000fe200078e0000 */
[----:B-1----:R-:W-:-:S04]  /*acf0*/  @P0 SHF.R.U32.HI R9, RZ, R7, R8 ;  /* 0x00000007ff090219 */ /* 0x002fc80000011608 */
[--C-:B------:R-:W-:Y:S01]  /*ad00*/  SHF.R.S32.HI R8, RZ, 0x1f, R9.reuse ;  /* 0x0000001fff087819 */ /* 0x100fe20000011409 */
[----:B------:R-:W-:-:S04]  /*ad10*/  IMAD.MOV R5, RZ, RZ, -R9 ;  /* 0x000000ffff057224 */ /* 0x000fc800078e0a09 */
[----:B------:R-:W-:Y:S02]  /*ad20*/  IMAD R0, R6, R5, R0 ;  /* 0x0000000506007224 */ /* 0x000fe400078e0200 */
[----:B------:R-:W-:Y:S02]  /*ad30*/  IMAD R8, R8, UR4, RZ ;  /* 0x0000000408087c24 */ /* 0x000fe4000f8e02ff */
[----:B------:R-:W-:Y:S01]  /*ad40*/  IMAD.WIDE.U32 R2, R9, UR4, R2 ;  /* 0x0000000409027c25 */ /* 0x000fe2000f8e0002 */
[----:B------:R-:W-:-:S03]  /*ad50*/  SHF.R.S32.HI R7, RZ, 0x1f, R0 ;  /* 0x0000001fff077819 */ /* 0x000fc60000011400 */
[----:B------:R-:W-:Y:S01]  /*ad60*/  IMAD R5, R9, UR5, R8 ;  /* 0x0000000509057c24 */ /* 0x000fe2000f8e0208 */
[----:B------:R-:W-:Y:S02]  /*ad70*/  ULDC.64 UR4, c[0x0][0x2c8] ;  /* 0x0000b20000047ab9 */ /* 0x000fe40000000a00 */
[----:B------:R-:W-:Y:S02]  /*ad80*/  IMAD R7, R7, UR4, RZ ;  /* 0x0000000407077c24 */ /* 0x000fe4000f8e02ff */
[----:B------:R-:W-:Y:S02]  /*ad90*/  IMAD.IADD R3, R3, 0x1, R5 ;  /* 0x0000000103037824 */ /* 0x000fe400078e0205 */
[C---:B------:R-:W-:Y:S02]  /*ada0*/  IMAD R5, R0.reuse, UR5, R7 ;  /* 0x0000000500057c24 */ /* 0x040fe4000f8e0207 */
[----:B------:R-:W-:Y:S01]  /*adb0*/  IMAD.WIDE.U32 R2, R0, UR4, R2 ;  /* 0x0000000400027c25 */ /* 0x000fe2000f8e0002 */
[----:B------:R-:W-:-:S03]  /*adc0*/  ULDC.64 UR4, c[0x0][0x280] ;  /* 0x0000a00000047ab9 */ /* 0x000fc60000000a00 */
[----:B------:R-:W-:Y:S01]  /*add0*/  IMAD.IADD R5, R3, 0x1, R5 ;  /* 0x0000000103057824 */ /* 0x000fe200078e0205 */
[C---:B------:R-:W-:Y:S01]  /*ade0*/  LEA R0, P0, R2.reuse, UR4, 0x1 ;  /* 0x0000000402007c11 */ /* 0x040fe2000f8008ff */
[----:B------:R-:W-:Y:S02]  /*adf0*/  ULDC UR4, c[0x0][0x2b8] ;  /* 0x0000ae0000047ab9 */ /* 0x000fe40000000800 */
[----:B------:R-:W-:Y:S02]  /*ae00*/  ISETP.GE.AND P1, PT, R29, UR4, PT ;  /* 0x000000041d007c0c */ /* 0x000fe4000bf26270 */
[----:B------:R-:W-:Y:S02]  /*ae10*/  LEA.HI.X R5, R2, UR5, R5, 0x1, P0 ;  /* 0x0000000502057c11 */ /* 0x000fe400080f0c05 */
[----:B------:R-:W-:Y:S01]  /*ae20*/  ISETP.GE.AND P0, PT, R30, UR4, PT ;  /* 0x000000041e007c0c */ /* 0x000fe2000bf06270 */
[----:B------:R-:W-:-:S03]  /*ae30*/  UMOV UR4, 0xffffffff ;  /* 0xffffffff00047882 */ /* 0x000fc60000000000 */
[----:B0-----:R-:W-:Y:S09]  /*ae40*/  BRA.DIV UR4, `(.L_x_281) ;  /* 0x0000003a04d07947 */ /* 0x001ff2000b800000 */
[----:B------:R-:W0:Y:S01]  /*ae50*/  SHFL.IDX PT, R14, R0, RZ, 0x181f ;  /* 0x00181fff000e7589 */ /* 0x000e2200000e0000 */
[----:B-----5:R-:W-:Y:S02]  /*ae60*/  IMAD R6, R21, R6, RZ ;  /* 0x0000000615067224 */ /* 0x020fe400078e02ff */
[----:B------:R-:W-:Y:S01]  /*ae70*/  IMAD.IADD R4, R20, 0x1, R4 ;  /* 0x0000000114047824 */ /* 0x000fe200078e0204 */
[----:B------:R-:W1:Y:S03]  /*ae80*/  SHFL.IDX PT, R2, R5, RZ, 0x181f ;  /* 0x00181fff05027589 */ /* 0x000e6600000e0000 */
[C---:B------:R-:W-:Y:S01]  /*ae90*/  VIADD R7, R4.reuse, 0x10 ;  /* 0x0000001004077836 */ /* 0x040fe20000000000 */
[----:B------:R-:W-:-:S13]  /*aea0*/  ISETP.GE.AND P2, PT, R4, R6, PT ;  /* 0x000000060400720c */ /* 0x000fda0003f46270 */
[----:B0-----:R-:W-:-:S05]  /*aeb0*/  @!P2 LEA R14, P3, R30, R14, 0x1 ;  /* 0x0000000e1e0ea211 */ /* 0x001fca00078608ff */
[----:B-1----:R-:W-:Y:S02]  /*aec0*/  @!P2 IMAD.X R3, RZ, RZ, R2, P3 ;  /* 0x000000ffff03a224 */ /* 0x002fe400018e0602 */
[----:B------:R-:W-:Y:S02]  /*aed0*/  @!P2 IMAD.MOV.U32 R2, RZ, RZ, R14 ;  /* 0x000000ffff02a224 */ /* 0x000fe400078e000e */
[----:B------:R-:W0:Y:S04]  /*aee0*/  SHFL.IDX PT, R14, R0, 0x1, 0x181f ;  /* 0x00381f00000e7f89 */ /* 0x000e2800000e0000 */
[----:B------:R-:W-:Y:S04]  /*aef0*/  @!P2 LDGSTS.E.BYPASS.LTC128B.128 [R10+0x10400], desc[UR50][R2.64], !P0 ;  /* 0x10400000020aafae */ /* 0x000fe8000c101d72 */
[----:B------:R1:W-:Y:S01]  /*af00*/  @!P2 LDGSTS.E.BYPASS.LTC128B.128 [R10+0x14400], desc[UR50][R2.64+0x80], !P1 ;  /* 0x14400080020aafae */ /* 0x0003e2000c901d72 */
[----:B------:R-:W-:-:S03]  /*af10*/  ISETP.GE.AND P2, PT, R7, R6, PT ;  /* 0x000000060700720c */ /* 0x000fc60003f46270 */
[----:B-1----:R-:W1:Y:S10]  /*af20*/  SHFL.IDX PT, R2, R5, 0x1, 0x181f ;  /* 0x00381f0005027f89 */ /* 0x002e7400000e0000 */
[----:B0-----:R-:W-:-:S04]  /*af30*/  @!P2 LEA R14, P3, R30, R14, 0x1 ;  /* 0x0000000e1e0ea211 */ /* 0x001fc800078608ff */
[----:B-1----:R-:W-:Y:S01]  /*af40*/  @!P2 IADD3.X R7, RZ, R2, RZ, P3, !PT ;  /* 0x00000002ff07a210 */ /* 0x002fe20001ffe4ff */
[----:B------:R-:W-:Y:S02]  /*af50*/  @!P2 IMAD.MOV.U32 R2, RZ, RZ, R14 ;  /* 0x000000ffff02a224 */ /* 0x000fe400078e000e */
[----:B------:R-:W0:Y:S02]  /*af60*/  SHFL.IDX PT, R14, R0, 0x2, 0x181f ;  /* 0x00581f00000e7f89 */ /* 0x000e2400000e0000 */
[----:B------:R-:W-:Y:S02]  /*af70*/  @!P2 IMAD.MOV.U32 R3, RZ, RZ, R7 ;  /* 0x000000ffff03a224 */ /* 0x000fe400078e0007 */
[----:B------:R-:W-:-:S03]  /*af80*/  VIADD R7, R4, 0x20 ;  /* 0x0000002004077836 */ /* 0x000fc60000000000 */
[----:B------:R-:W-:Y:S04]  /*af90*/  @!P2 LDGSTS.E.BYPASS.LTC128B.128 [R10+0x10c00], desc[UR50][R2.64], !P0 ;  /* 0x10c00000020aafae */ /* 0x000fe8000c101d72 */
[----:B------:R1:W-:Y:S01]  /*afa0*/  @!P2 LDGSTS.E.BYPASS.LTC128B.128 [R10+0x14c00], desc[UR50][R2.64+0x80], !P1 ;  /* 0x14c00080020aafae */ /* 0x0003e2000c901d72 */
[----:B------:R-:W-:-:S03]  /*afb0*/  ISETP.GE.AND P2, PT, R7, R6, PT ;  /* 0x000000060700720c */ /* 0x000fc60003f46270 */
[----:B-1----:R-:W1:Y:S10]  /*afc0*/  SHFL.IDX PT, R2, R5, 0x2, 0x181f ;  /* 0x00581f0005027f89 */ /* 0x002e7400000e0000 */
[----:B0-----:R-:W-:-:S05]  /*afd0*/  @!P2 LEA R14, P3, R30, R14, 0x1 ;  /* 0x0000000e1e0ea211 */ /* 0x001fca00078608ff */
[----:B-1----:R-:W-:Y:S02]  /*afe0*/  @!P2 IMAD.X R7, RZ, RZ, R2, P3 ;  /* 0x000000ffff07a224 */ /* 0x002fe400018e0602 */
[----:B------:R-:W-:Y:S02]  /*aff0*/  @!P2 IMAD.MOV.U32 R2, RZ, RZ, R14 ;  /* 0x000000ffff02a224 */ /* 0x000fe400078e000e */
[----:B------:R-:W-:Y:S01]  /*b000*/  @!P2 IMAD.MOV.U32 R3, RZ, RZ, R7 ;  /* 0x000000ffff03a224 */ /* 0x000fe200078e0007 */
[----:B------:R-:W0:Y:S01]  /*b010*/  SHFL.IDX PT, R14, R0, 0x3, 0x181f ;  /* 0x00781f00000e7f89 */ /* 0x000e2200000e0000 */
[----:B------:R-:W-:-:S03]  /*b020*/  VIADD R7, R4, 0x30 ;  /* 0x0000003004077836 */ /* 0x000fc60000000000 */
[----:B------:R-:W-:Y:S04]  /*b030*/  @!P2 LDGSTS.E.BYPASS.LTC128B.128 [R10+0x11400], desc[UR50][R2.64], !P0 ;  /* 0x11400000020aafae */ /* 0x000fe8000c101d72 */
[----:B------:R1:W-:Y:S01]  /*b040*/  @!P2 LDGSTS.E.BYPASS.LTC128B.128 [R10+0x15400], desc[UR50][R2.64+0x80], !P1 ;  /* 0x15400080020aafae */ /* 0x0003e2000c901d72 */
[----:B------:R-:W-:-:S03]  /*b050*/  ISETP.GE.AND P2, PT, R7, R6, PT ;  /* 0x000000060700720c */ /* 0x000fc60003f46270 */
[----:B-1----:R-:W1:Y:S10]  /*b060*/  SHFL.IDX PT, R2, R5, 0x3, 0x181f ;  /* 0x00781f0005027f89 */ /* 0x002e7400000e0000 */
[----:B0-----:R-:W-:-:S05]  /*b070*/  @!P2 LEA R14, P3, R30, R14, 0x1 ;  /* 0x0000000e1e0ea211 */ /* 0x001fca00078608ff */
[----:B-1----:R-:W-:Y:S01]  /*b080*/  @!P2 IMAD.X R7, RZ, RZ, R2, P3 ;  /* 0x000000ffff07a224 */ /* 0x002fe200018e0602 */
[----:B------:R-:W-:Y:S02]  /*b090*/  @!P2 MOV R2, R14 ;  /* 0x0000000e0002a202 */ /* 0x000fe40000000f00 */
[----:B------:R-:W0:Y:S01]  /*b0a0*/  SHFL.IDX PT, R14, R0, 0x4, 0x181f ;  /* 0x00981f00000e7f89 */ /* 0x000e2200000e0000 */
        /* <DEDUP_REMOVED lines=19> */
[----:B------:R-:W0:Y:S01]  /*b1e0*/  SHFL.IDX PT, R14, R0, 0x6, 0x181f ;  /* 0x00d81f00000e7f89 */ /* 0x000e2200000e0000 */
[----:B------:R-:W-:Y:S01]  /*b1f0*/  @!P2 MOV R3, R7 ;  /* 0x000000070003a202 */ /* 0x000fe20000000f00 */
[----:B------:R-:W-:-:S04]  /*b200*/  VIADD R7, R4, 0x60 ;  /* 0x0000006004077836 */ /* 0x000fc80000000000 */
[----:B------:R-:W-:Y:S04]  /*b210*/  @!P2 LDGSTS.E.BYPASS.LTC128B.128 [R10+0x12c00], desc[UR50][R2.64], !P0 ;  /* 0x12c00000020aafae */ /* 0x000fe8000c101d72 */
[----:B------:R1:W-:Y:S01]  /*b220*/  @!P2 LDGSTS.E.BYPASS.LTC128B.128 [R10+0x16c00], desc[UR50][R2.64+0x80], !P1 ;  /* 0x16c00080020aafae */ /* 0x0003e2000c901d72 */
[----:B------:R-:W-:-:S03]  /*b230*/  ISETP.GE.AND P2, PT, R7, R6, PT ;  /* 0x000000060700720c */ /* 0x000fc60003f46270 */
[----:B-1----:R-:W1:Y:S10]  /*b240*/  SHFL.IDX PT, R2, R5, 0x6, 0x181f ;  /* 0x00d81f0005027f89 */ /* 0x002e7400000e0000 */
[----:B0-----:R-:W-:Y:S01]  /*b250*/  @!P2 LEA R14, P3, R30, R14, 0x1 ;  /* 0x0000000e1e0ea211 */ /* 0x001fe200078608ff */
[----:B------:R-:W0:Y:S04]  /*b260*/  SHFL.IDX PT, R5, R5, 0x7, 0x181f ;  /* 0x00f81f0005057f89 */ /* 0x000e2800000e0000 */
[----:B-1----:R-:W-:-:S02]  /*b270*/  @!P2 IMAD.X R7, RZ, RZ, R2, P3 ;  /* 0x000000ffff07a224 */ /* 0x002fc400018e0602 */
[----:B------:R-:W-:Y:S02]  /*b280*/  @!P2 IMAD.MOV.U32 R2, RZ, RZ, R14 ;  /* 0x000000ffff02a224 */ /* 0x000fe400078e000e */
[----:B------:R-:W-:Y:S01]  /*b290*/  @!P2 IMAD.MOV.U32 R3, RZ, RZ, R7 ;  /* 0x000000ffff03a224 */ /* 0x000fe200078e0007 */
[----:B------:R1:W2:Y:S04]  /*b2a0*/  SHFL.IDX PT, R14, R0, 0x7, 0x181f ;  /* 0x00f81f00000e7f89 */ /* 0x0002a800000e0000 */
[----:B------:R1:W-:Y:S04]  /*b2b0*/  @!P2 LDGSTS.E.BYPASS.LTC128B.128 [R10+0x13400], desc[UR50][R2.64], !P0 ;  /* 0x13400000020aafae */ /* 0x0003e8000c101d72 */
[----:B0-----:R1:W-:Y:S02]  /*b2c0*/  @!P2 LDGSTS.E.BYPASS.LTC128B.128 [R10+0x17400], desc[UR50][R2.64+0x80], !P1 ;  /* 0x17400080020aafae */ /* 0x0013e4000c901d72 */
.L_x_376:
[----:B-1----:R-:W-:Y:S01]  /*b2d0*/  VIADD R3, R4, 0x70 ;  /* 0x0000007004037836 */ /* 0x002fe20000000000 */
[----:B------:R-:W-:Y:S04]  /*b2e0*/  BSSY B0, `(.L_x_282) ;  /* 0x000000a000007945 */ /* 0x000fe80003800000 */
[----:B------:R-:W-:-:S13]  /*b2f0*/  ISETP.GE.AND P2, PT, R3, R6, PT ;  /* 0x000000060300720c */ /* 0x000fda0003f46270 */
[----:B------:R-:W-:Y:S05]  /*b300*/  @P2 BRA `(.L_x_283) ;  /* 0x00000000001c2947 */ /* 0x000fea0003800000 */
[----:B--2---:R-:W-:-:S05]  /*b310*/  LEA R2, P2, R30, R14, 0x1 ;  /* 0x0000000e1e027211 */ /* 0x004fca00078408ff */
[----:B------:R-:W-:-:S05]  /*b320*/  IMAD.X R3, RZ, RZ, R5, P2 ;  /* 0x000000ffff037224 */ /* 0x000fca00010e0605 */
[----:B------:R-:W-:Y:S01]  /*b330*/  @!PT LDS RZ, [RZ] ;  /* 0x00000000fffff984 */ /* 0x000fe20000000800 */
[----:B------:R-:W-:Y:S01]  /*b340*/  @!PT LDS RZ, [RZ] ;  /* 0x00000000fffff984 */ /* 0x000fe20000000800 */
[----:B------:R-:W-:Y:S01]  /*b350*/  @!PT LDS RZ, [RZ] ;  /* 0x00000000fffff984 */ /* 0x000fe20000000800 */
[----:B------:R0:W-:Y:S04]  /*b360*/  LDGSTS.E.BYPASS.LTC128B.128 [R10+0x13c00], desc[UR50][R2.64], !P0 ;  /* 0x13c00000020a7fae */ /* 0x0001e8000c101d72 */
[----:B------:R0:W-:Y:S02]  /*b370*/  LDGSTS.E.BYPASS.LTC128B.128 [R10+0x17c00], desc[UR50][R2.64+0x80], !P1 ;  /* 0x17c00080020a7fae */ /* 0x0001e4000c901d72 */
.L_x_283:
[----:B------:R-:W-:Y:S05]  /*b380*/  BSYNC B0 ;  /* 0x0000000000007941 */ /* 0x000fea0003800000 */
.L_x_282:
[----:B------:R-:W-:Y:S01]  /*b390*/  NOP ;  /* 0x0000000000007918 */ /* 0x000fe20000000000 */
[----:B------:R-:W-:-:S13]  /*b3a0*/  PLOP3.LUT P0, PT, PT, PT, PT, 0x80, 0x0 ;  /* 0x000000000000781c */ /* 0x000fda0003f0f070 */
.L_x_284:
[----:B------:R-:W-:Y:S02]  /*b3b0*/  PLOP3.LUT P1, PT, P1, P0, PT, 0xa2, 0x0 ;  /* 0x000000000000781c */ /* 0x000fe40000f21472 */
[----:B------:R-:W-:-:S08]  /*b3c0*/  @P0 R2UR P1, UR4, R22 ;  /* 0x00000000160402ca */ /* 0x000fd00000020000 */
[----:B------:R-:W-:-:S05]  /*b3d0*/  @P0 PLOP3.LUT P0, PT, P1, PT, PT, 0x80, 0x0 ;  /* 0x000000000000081c */ /* 0x000fca0000f0f070 */
[----:B------:R-:W-:Y:S01]  /*b3e0*/  @!P1 SYNCS.ARRIVE.TRANS64.RED.A0T1 RZ, [UR4+0x28800], RZ ;  /* 0x028800ffffff99a7 */ /* 0x000fe20008200404 */
[----:B------:R-:W-:Y:S07]  /*b3f0*/  @!P1 ARRIVES.LDGSTSBAR.64.TRANSCNT [UR4+0x28800] ;  /* 0x02880000ff0099b0 */ /* 0x000fee0008000a84 */
[----:B------:R-:W-:Y:S05]  /*b400*/  @P0 BRA.U.ANY `(.L_x_284) ;  /* 0xfffffffd00e80947 */ /* 0x000fea000393ffff */
[----:B0-----:R-:W3:Y:S02]  /*b410*/  LDL.LU R2, [R1+0x1c] ;  /* 0x00001c0001027983 */ /* 0x001ee40000300800 */
[----:B---3--:R-:W-:-:S05]  /*b420*/  VIADD R2, R2, 0x1 ;  /* 0x0000000102027836 */ /* 0x008fca0000000000 */
[----:B------:R0:W-:Y:S01]  /*b430*/  STL [R1+0x1c], R2 ;  /* 0x00001c0201007387 */ /* 0x0001e20000100800 */
[----:B------:R-:W-:-:S04]  /*b440*/  LEA.HI R0, R2, R2, RZ, 0x1 ;  /* 0x0000000202007211 */ /* 0x000fc800078f08ff */
[----:B------:R-:W-:-:S05]  /*b450*/  LOP3.LUT R0, R0, 0xfffffffe, RZ, 0xc0, !PT ;  /* 0xfffffffe00007812 */ /* 0x000fca00078ec0ff */
[----:B------:R-:W-:-:S05]  /*b460*/  IMAD.IADD R0, R2, 0x1, -R0 ;  /* 0x0000000102007824 */ /* 0x000fca00078e0a00 */
[----:B------:R-:W-:Y:S01]  /*b470*/  SHF.L.U32 R3, R0, 0x1f, RZ ;  /* 0x0000001f00037819 */ /* 0x000fe200000006ff */
[----:B------:R-:W-:Y:S01]  /*b480*/  NOP ;  /* 0x0000000000007918 */ /* 0x000fe20000000000 */
[----:B------:R0:W-:Y:S01]  /*b490*/  SYNCS.ARRIVE.TRANS64.A1T0 RZ, [R22+URZ+0x28800], RZ ;  /* 0x028800ff16ff79a7 */ /* 0x0001e2000810003f */
[----:B------:R-:W-:Y:S01]  /*b4a0*/  BSSY B0, `(.L_x_285) ;  /* 0x0000004000007945 */ /* 0x000fe20003800000 */
[----:B------:R-:W-:Y:S01]  /*b4b0*/  ISETP.GE.AND P0, PT, R35, 0x81, PT ;  /* 0x000000812300780c */ /* 0x000fe20003f06270 */
[----:B------:R-:W1:Y:S02]  /*b4c0*/  SYNCS.PHASECHK.TRANS64.TRYWAIT P1, [R22+URZ+0x28820], R3 ;  /* 0x02882003160075a7 */ /* 0x000e64000802017f */
[----:B01----:R-:W-:Y:S10]  /*b4d0*/  @!P1 BRA `(.L_x_286) ;  /* 0x0000003c00ac9947 */ /* 0x003ff40003800000 */
.L_x_377:
[----:B------:R-:W-:Y:S05]  /*b4e0*/  BSYNC B0 ;  /* 0x0000000000007941 */ /* 0x000fea0003800000 */
.L_x_285:
[----:B------:R-:W-:Y:S04]  /*b4f0*/  BSSY B0, `(.L_x_287) ;  /* 0x000010e000007945 */ /* 0x000fe80003800000 */
[----:B------:R-:W-:Y:S05]  /*b500*/  @!P0 BRA `(.L_x_288) ;  /* 0x0000001000308947 */ /* 0x000fea0003800000 */
[----:B------:R-:W3:Y:S01]  /*b510*/  LDL.LU R0, [R1+0x18] ;  /* 0x0000180001007983 */ /* 0x000ee20000300800 */
[----:B------:R-:W-:Y:S01]  /*b520*/  ULDC UR4, c[0x0][0x2f4] ;  /* 0x0000bd0000047ab9 */ /* 0x000fe20000000800 */
[----:B------:R-:W-:Y:S01]  /*b530*/  MOV R17, R28 ;  /* 0x0000001c00117202 */ /* 0x000fe20000000f00 */
[----:B------:R-:W-:Y:S01]  /*b540*/  IMAD.MOV.U32 R10, RZ, RZ, R25 ;  /* 0x000000ffff0a7224 */ /* 0x000fe200078e0019 */
[----:B------:R-:W-:Y:S01]  /*b550*/  ISETP.GE.AND P2, PT, R30, UR4, PT ;  /* 0x000000041e007c0c */ /* 0x000fe2000bf46270 */
[----:B------:R-:W-:Y:S01]  /*b560*/  IMAD.MOV.U32 R31, RZ, RZ, R26 ;  /* 0x000000ffff1f7224 */ /* 0x000fe200078e001a */
[----:B------:R-:W-:Y:S02]  /*b570*/  ISETP.GE.AND P1, PT, R29, UR4, PT ;  /* 0x000000041d007c0c */ /* 0x000fe4000bf26270 */
[----:B---3--:R-:W-:-:S11]  /*b580*/  LEA.HI.SX32 R6, R0, 0xfffffffe, 0x19 ;  /* 0xfffffffe00067811 */ /* 0x008fd600078fcaff */
.L_x_301:
[----:B0-----:R-:W0:Y:S01]  /*b590*/  S2R R3, SR_TID.X ;  /* 0x0000000000037919 */ /* 0x001e220000002100 */
[----:B------:R-:W1:Y:S01]  /*b5a0*/  LDC R4, c[0x0][0x430] ;  /* 0x00010c00ff047b82 */ /* 0x000e620000000800 */
[----:B------:R-:W-:Y:S05]  /*b5b0*/  YIELD ;  /* 0x0000000000007946 */ /* 0x000fea0003800000 */
[----:B------:R-:W-:Y:S01]  /*b5c0*/  ULDC.64 UR4, c[0x0][0x428] ;  /* 0x00010a0000047ab9 */ /* 0x000fe20000000a00 */
[----:B------:R-:W-:Y:S01]  /*b5d0*/  VIADD R25, R10, 0x1 ;  /* 0x000000010a197836 */ /* 0x000fe20000000000 */
[----:B-1----:R-:W-:Y:S02]  /*b5e0*/  ISETP.NE.AND P0, PT, R4, 0x1, PT ;  /* 0x000000010400780c */ /* 0x002fe40003f05270 */
[C---:B0-----:R-:W-:Y:S01]  /*b5f0*/  LOP3.LUT R0, R3.reuse, 0x7f, RZ, 0xc0, !PT ;  /* 0x0000007f03007812 */ /* 0x041fe200078ec0ff */
[----:B------:R-:W-:-:S03]  /*b600*/  IMAD.SHL.U32 R4, R3, 0x10, RZ ;  /* 0x0000001003047824 */ /* 0x000fc600078e00ff */
[----:B------:R-:W-:-:S07]  /*b610*/  SHF.R.U32.HI R5, RZ, 0x3, R0 ;  /* 0x00000003ff057819 */ /* 0x000fce0000011600 */
[----:B------:R-:W0:Y:S01]  /*b620*/  @P0 LDC R0, c[0x0][0x434] ;  /* 0x00010d00ff000b82 */ /* 0x000e220000000800 */
[----:B------:R-:W-:Y:S01]  /*b630*/  LOP3.LUT R4, R4, 0x70, RZ, 0xc0, !PT ;  /* 0x0000007004047812 */ /* 0x000fe200078ec0ff */
[----:B------:R-:W-:-:S06]  /*b640*/  IMAD R7, R6, 0x80, R5 ;  /* 0x0000008006077824 */ /* 0x000fcc00078e0205 */
[----:B------:R-:W1:Y:S01]  /*b650*/  @P0 LDC R3, c[0x0][0x438] ;  /* 0x00010e00ff030b82 */ /* 0x000e620000000800 */
[----:B------:R-:W-:-:S05]  /*b660*/  IADD3 R7, R4, R7, R36 ;  /* 0x0000000704077210 */ /* 0x000fca0007ffe024 */
[----:B------:R-:W-:Y:S02]  /*b670*/  IMAD.MOV.U32 R8, RZ, RZ, R7 ;  /* 0x000000ffff087224 */ /* 0x000fe400078e0007 */
[----:B0-----:R-:W-:-:S05]  /*b680*/  @P0 IMAD.HI.U32 R0, R7, R0, RZ ;  /* 0x0000000007000227 */ /* 0x001fca00078e00ff */
[----:B-1----:R-:W-:Y:S01]  /*b690*/  @P0 SHF.R.U32.HI R8, RZ, R3, R0 ;  /* 0x00000003ff080219 */ /* 0x002fe20000011600 */
[----:B------:R-:W-:-:S03]  /*b6a0*/  IMAD R0, R37, UR4, RZ ;  /* 0x0000000425007c24 */ /* 0x000fc6000f8e02ff */
[--C-:B------:R-:W-:Y:S01]  /*b6b0*/  SHF.R.S32.HI R3, RZ, 0x1f, R8.reuse ;  /* 0x0000001fff037819 */ /* 0x100fe20000011408 */
[----:B------:R-:W-:Y:S02]  /*b6c0*/  IMAD.MOV.U32 R2, RZ, RZ, R8 ;  /* 0x000000ffff027224 */ /* 0x000fe400078e0008 */
[C---:B------:R-:W-:Y:S02]  /*b6d0*/  IMAD R5, R33.reuse, UR5, R0 ;  /* 0x0000000521057c24 */ /* 0x040fe4000f8e0200 */
[----:B------:R-:W-:Y:S01]  /*b6e0*/  IMAD.WIDE.U32 R2, R33, UR4, R2 ;  /* 0x0000000421027c25 */ /* 0x000fe2000f8e0002 */
[----:B------:R-:W-:-:S03]  /*b6f0*/  ULDC.64 UR4, c[0x0][0x418] ;  /* 0x0001060000047ab9 */ /* 0x000fc60000000a00 */
[----:B------:R-:W-:Y:S01]  /*b700*/  IMAD.IADD R3, R5, 0x1, R3 ;  /* 0x0000000105037824 */ /* 0x000fe200078e0203 */
[----:B------:R-:W-:Y:S01]  /*b710*/  LEA R4, P0, R2, UR4, 0x2 ;  /* 0x0000000402047c11 */ /* 0x000fe2000f8010ff */
[----:B------:R-:W-:-:S03]  /*b720*/  ULDC UR4, c[0x0][0x430] ;  /* 0x00010c0000047ab9 */ /* 0x000fc60000000800 */
[----:B------:R-:W-:Y:S02]  /*b730*/  LEA.HI.X R5, R2, UR5, R3, 0x2, P0 ;  /* 0x0000000502057c11 */ /* 0x000fe400080f1403 */
[----:B------:R-:W-:Y:S01]  /*b740*/  MOV R9, UR37 ;  /* 0x0000002500097c02 */ /* 0x000fe20008000f00 */
[----:B------:R-:W-:Y:S01]  /*b750*/  IMAD.MOV R2, RZ, RZ, -R8 ;  /* 0x000000ffff027224 */ /* 0x000fe200078e0a08 */
[----:B------:R-:W-:Y:S01]  /*b760*/  ISETP.NE.AND P0, PT, R25, 0x2, PT ;  /* 0x000000021900780c */ /* 0x000fe20003f05270 */
[----:B------:R0:W3:Y:S01]  /*b770*/  LDG.E R0, desc[UR50][R4.64] ;  /* 0x0000003204007981 */ /* 0x0000e2000c1e1900 */
[----:B------:R-:W-:Y:S02]  /*b780*/  ISETP.NE.AND P3, PT, R9, 0x3, PT ;  /* 0x000000030900780c */ /* 0x000fe40003f65270 */
[----:B------:R-:W-:Y:S01]  /*b790*/  SEL R28, RZ, 0x1, P0 ;  /* 0x00000001ff1c7807 */ /* 0x000fe20000000000 */
[----:B------:R-:W-:Y:S01]  /*b7a0*/  IMAD.MOV.U32 R26, RZ, RZ, R6 ;  /* 0x000000ffff1a7224 */ /* 0x000fe200078e0006 */
[----:B------:R-:W-:-:S02]  /*b7b0*/  SEL R25, R25, RZ, P0 ;  /* 0x000000ff19197207 */ /* 0x000fc40000000000 */
[----:B------:R-:W-:Y:S01]  /*b7c0*/  LOP3.LUT R28, R17, R28, RZ, 0x3c, !PT ;  /* 0x0000001c111c7212 */ /* 0x000fe200078e3cff */
[----:B0-----:R-:W-:Y:S01]  /*b7d0*/  IMAD R4, R2, UR4, R7 ;  /* 0x0000000402047c24 */ /* 0x001fe2000f8e0207 */
[----:B---3--:R-:W-:-:S05]  /*b7e0*/  SHF.R.S32.HI R21, RZ, 0x1f, R0 ;  /* 0x0000001fff157819 */ /* 0x008fca0000011400 */
[----:B------:R-:W-:Y:S05]  /*b7f0*/  @!P3 BRA `(.L_x_289) ;  /* 0x000000000004b947 */ /* 0x000fea0003800000 */
[----:B------:R-:W-:Y:S01]  /*b800*/  BPT.TRAP 0x1 ;  /* 0x000000040000795c */ /* 0x000fe20000300000 */
.L_x_289:
[----:B------:R-:W-:Y:S01]  /*b810*/  IMAD R6, R25, 0x8, R22 ;  /* 0x0000000819067824 */ /* 0x000fe200078e0216 */
[----:B------:R-:W-:Y:S01]  /*b820*/  SHF.L.U32 R3, R28, 0x1f, RZ ;  /* 0x0000001f1c037819 */ /* 0x000fe200000006ff */
[----:B------:R-:W-:Y:S03]  /*b830*/  BSSY B1, `(.L_x_290) ;  /* 0x0000003000017945 */ /* 0x000fe60003800000 */
[----:B------:R-:W0:Y:S02]  /*b840*/  SYNCS.PHASECHK.TRANS64.TRYWAIT P0, [R6+URZ+0x28840], R3 ;  /* 0x02884003060075a7 */ /* 0x000e24000800017f */
[----:B0-----:R-:W-:Y:S05]  /*b850*/  @!P0 BRA `(.L_x_291) ;  /* 0x0000003800e08947 */ /* 0x001fea0003800000 */
.L_x_378:
[----:B------:R-:W-:Y:S05]  /*b860*/  BSYNC B1 ;  /* 0x0000000000017941 */ /* 0x000fea0003800000 */
.L_x_290:
[----:B------:R-:W-:Y:S01]  /*b870*/  SHF.R.S32.HI R20, RZ, 0x1f, R4 ;  /* 0x0000001fff147819 */ /* 0x000fe20000011404 */
[----:B------:R-:W-:Y:S01]  /*b880*/  ULDC.64 UR4, c[0x0][0x300] ;  /* 0x0000c00000047ab9 */ /* 0x000fe20000000a00 */
[C---:B------:R-:W-:Y:S01]  /*b890*/  LOP3.LUT P4, RZ, R27.reuse, 0x2, RZ, 0xc0, !PT ;  /* 0x000000021bff7812 */ /* 0x040fe2000788c0ff */
[----:B0-----:R-:W-:Y:S01]  /*b8a0*/  IMAD.WIDE.U32 R2, R4, UR4, RZ ;  /* 0x0000000404027c25 */ /* 0x001fe2000f8e00ff */
[----:B------:R-:W-:-:S03]  /*b8b0*/  LOP3.LUT P3, RZ, R27, 0x1, RZ, 0xc0, !PT ;  /* 0x000000011bff7812 */ /* 0x000fc6000786c0ff */
[----:B------:R-:W-:Y:S02]  /*b8c0*/  IMAD R5, R20, UR4, RZ ;  /* 0x0000000414057c24 */ /* 0x000fe4000f8e02ff */
[----:B------:R-:W-:Y:S02]  /*b8d0*/  IMAD R8, R25, 0x4000, R34 ;  /* 0x0000400019087824 */ /* 0x000fe400078e0222 */
[----:B------:R-:W-:Y:S01]  /*b8e0*/  IMAD R5, R4, UR5, R5 ;  /* 0x0000000504057c24 */ /* 0x000fe2000f8e0205 */
[----:B------:R-:W-:-:S03]  /*b8f0*/  ULDC.64 UR4, c[0x0][0x310] ;  /* 0x0000c40000047ab9 */ /* 0x000fc60000000a00 */
[----:B------:R-:W-:Y:S02]  /*b900*/  IMAD.IADD R3, R3, 0x1, R5 ;  /* 0x0000000103037824 */ /* 0x000fe400078e0205 */
[----:B------:R-:W-:Y:S02]  /*b910*/  IMAD R5, R21, UR4, RZ ;  /* 0x0000000415057c24 */ /* 0x000fe4000f8e02ff */
[----:B------:R-:W-:-:S04]  /*b920*/  IMAD.WIDE.U32 R2, R0, UR4, R2 ;  /* 0x0000000400027c25 */ /* 0x000fc8000f8e0002 */
        /* <DEDUP_REMOVED lines=13> */
[----:B------:R-:W-:Y:S02]  /*ba00*/  IMAD.SHL.U32 R5, R30, 0x2, RZ ;  /* 0x000000021e057824 */ /* 0x000fe400078e00ff */
[----:B------:R-:W-:Y:S01]  /*ba10*/  IMAD R8, R8, 0x2, R22 ;  /* 0x0000000208087824 */ /* 0x000fe200078e0216 */
[----:B------:R-:W1:Y:S02]  /*ba20*/  SHFL.IDX PT, R3, R9, RZ, 0x181f ;  /* 0x00181fff09037589 */ /* 0x000e6400000e0000 */
[----:B0-----:R-:W-:-:S04]  /*ba30*/  IADD3 R2, P0, R2, R5, RZ ;  /* 0x0000000502027210 */ /* 0x001fc80007f1e0ff */
[----:B-1----:R-:W-:-:S05]  /*ba40*/  IADD3.X R3, RZ, R3, RZ, P0, !PT ;  /* 0x00000003ff037210 */ /* 0x002fca00007fe4ff */
[----:B------:R-:W-:Y:S01]  /*ba50*/  @!PT LDS RZ, [RZ] ;  /* 0x00000000fffff984 */ /* 0x000fe20000000800 */
[----:B------:R-:W-:Y:S04]  /*ba60*/  LDGSTS.E.BYPASS.LTC128B.128 [R8+0x18400], desc[UR50][R2.64], !P4 ;  /* 0x1840000002087fae */ /* 0x000fe8000e101d72 */
[----:B------:R0:W-:Y:S04]  /*ba70*/  LDGSTS.E.BYPASS.LTC128B.128 [R8+0x1c400], desc[UR50][R2.64+0x80], !P3 ;  /* 0x1c40008002087fae */ /* 0x0001e8000d901d72 */
[----:B0-----:R-:W0:Y:S04]  /*ba80*/  SHFL.IDX PT, R2, R7, 0x1, 0x181f ;  /* 0x00381f0007027f89 */ /* 0x001e2800000e0000 */
[----:B------:R-:W1:Y:S01]  /*ba90*/  SHFL.IDX PT, R3, R9, 0x1, 0x181f ;  /* 0x00381f0009037f89 */ /* 0x000e6200000e0000 */
[----:B0-----:R-:W-:-:S05]  /*baa0*/  IADD3 R2, P0, R2, R5, RZ ;  /* 0x0000000502027210 */ /* 0x001fca0007f1e0ff */
[----:B-1----:R-:W-:-:S05]  /*bab0*/  IMAD.X R3, RZ, RZ, R3, P0 ;  /* 0x000000ffff037224 */ /* 0x002fca00000e0603 */
        /* <DEDUP_REMOVED lines=27> */
[----:B------:R-:W1:Y:S04]  /*bc70*/  SHFL.IDX PT, R3, R9, 0x6, 0x181f ;  /* 0x00d81f0009037f89 */ /* 0x000e6800000e0000 */
[----:B------:R-:W3:Y:S01]  /*bc80*/  SHFL.IDX PT, R9, R9, 0x7, 0x181f ;  /* 0x00f81f0009097f89 */ /* 0x000ee200000e0000 */
[----:B0-----:R-:W-:-:S05]  /*bc90*/  IADD3 R2, P0, R2, R5, RZ ;  /* 0x0000000502027210 */ /* 0x001fca0007f1e0ff */
[----:B-1----:R-:W-:-:S05]  /*bca0*/  IMAD.X R3, RZ, RZ, R3, P0 ;  /* 0x000000ffff037224 */ /* 0x002fca00000e0603 */
[----:B------:R-:W-:Y:S04]  /*bcb0*/  LDGSTS.E.BYPASS.LTC128B.128 [R8+0x1b400], desc[UR50][R2.64], !P4 ;  /* 0x1b40000002087fae */ /* 0x000fe8000e101d72 */
[----:B------:R0:W-:Y:S04]  /*bcc0*/  LDGSTS.E.BYPASS.LTC128B.128 [R8+0x1f400], desc[UR50][R2.64+0x80], !P3 ;  /* 0x1f40008002087fae */ /* 0x0001e8000d901d72 */
[----:B0--3--:R0:W1:Y:S02]  /*bcd0*/  SHFL.IDX PT, R2, R7, 0x7, 0x181f ;  /* 0x00f81f0007027f89 */ /* 0x00906400000e0000 */
.L_x_396:
[----:B-1----:R-:W-:-:S05]  /*bce0*/  IADD3 R2, P0, R2, R5, RZ ;  /* 0x0000000502027210 */ /* 0x002fca0007f1e0ff */
[----:B------:R-:W-:Y:S01]  /*bcf0*/  IMAD.X R3, RZ, RZ, R9, P0 ;  /* 0x000000ffff037224 */ /* 0x000fe200000e0609 */
[----:B------:R-:W-:-:S04]  /*bd00*/  PLOP3.LUT P0, PT, PT, PT, PT, 0x80, 0x0 ;  /* 0x000000000000781c */ /* 0x000fc80003f0f070 */
[----:B------:R-:W-:Y:S01]  /*bd10*/  @!PT LDS RZ, [RZ] ;  /* 0x00000000fffff984 */ /* 0x000fe20000000800 */
[----:B------:R-:W-:Y:S01]  /*bd20*/  @!PT LDS RZ, [RZ] ;  /* 0x00000000fffff984 */ /* 0x000fe20000000800 */
[----:B------:R-:W-:Y:S01]  /*bd30*/  @!PT LDS RZ, [RZ] ;  /* 0x00000000fffff984 */ /* 0x000fe20000000800 */
[----:B------:R1:W-:Y:S04]  /*bd40*/  LDGSTS.E.BYPASS.LTC128B.128 [R8+0x1bc00], desc[UR50][R2.64], !P4 ;  /* 0x1bc0000002087fae */ /* 0x0003e8000e101d72 */
[----:B------:R1:W-:Y:S01]  /*bd50*/  LDGSTS.E.BYPASS.LTC128B.128 [R8+0x1fc00], desc[UR50][R2.64+0x80], !P3 ;  /* 0x1fc0008002087fae */ /* 0x0003e2000d901d72 */
[----:B------:R-:W-:-:S04]  /*bd60*/  NOP ;  /* 0x0000000000007918 */ /* 0x000fc80000000000 */
.L_x_293:
[----:B------:R-:W-:Y:S02]  /*bd70*/  PLOP3.LUT P3, PT, P3, P0, PT, 0xa2, 0x0 ;  /* 0x000000000000781c */ /* 0x000fe40001f61472 */
[----:B------:R-:W-:-:S08]  /*bd80*/  @P0 R2UR P3, UR4, R6 ;  /* 0x00000000060402ca */ /* 0x000fd00000060000 */
[----:B------:R-:W-:-:S05]  /*bd90*/  @P0 PLOP3.LUT P0, PT, P3, PT, PT, 0x80, 0x0 ;  /* 0x000000000000081c */ /* 0x000fca0001f0f070 */
[----:B------:R-:W-:Y:S01]  /*bda0*/  @!P3 SYNCS.ARRIVE.TRANS64.RED.A0T1 RZ, [UR4+0x28830], RZ ;  /* 0x028830ffffffb9a7 */ /* 0x000fe20008200404 */
[----:B------:R-:W-:Y:S07]  /*bdb0*/  @!P3 ARRIVES.LDGSTSBAR.64.TRANSCNT [UR4+0x28830] ;  /* 0x02883000ff00b9b0 */ /* 0x000fee0008000a84 */
[----:B------:R-:W-:Y:S05]  /*bdc0*/  @P0 BRA.U.ANY `(.L_x_293) ;  /* 0xfffffffd00e80947 */ /* 0x000fea000393ffff */
[----:B------:R-:W-:Y:S01]  /*bdd0*/  NOP ;  /* 0x0000000000007918 */ /* 0x000fe20000000000 */
[----:B-1----:R-:W-:-:S04]  /*bde0*/  MOV R2, UR37 ;  /* 0x0000002500027c02 */ /* 0x002fc80008000f00 */
[----:B------:R-:W-:-:S13]  /*bdf0*/  ISETP.NE.AND P4, PT, R2, 0x3, PT ;  /* 0x000000030200780c */ /* 0x000fda0003f85270 */
[----:B------:R-:W-:Y:S05]  /*be00*/  @!P4 BRA `(.L_x_294) ;  /* 0x000000000004c947 */ /* 0x000fea0003800000 */
[----:B------:R-:W-:Y:S01]  /*be10*/  BPT.TRAP 0x1 ;  /* 0x000000040000795c */ /* 0x000fe20000300000 */
.L_x_294:
[----:B------:R1:W-:Y:S01]  /*be20*/  SYNCS.ARRIVE.TRANS64.A1T0 RZ, [R6+URZ+0x28830], RZ ;  /* 0x028830ff06ff79a7 */ /* 0x0003e2000810003f */
[----:B------:R-:W-:Y:S05]  /*be30*/  @!P4 BRA `(.L_x_295) ;  /* 0x000000000004c947 */ /* 0x000fea0003800000 */
[----:B------:R-:W-:Y:S01]  /*be40*/  BPT.TRAP 0x1 ;  /* 0x000000040000795c */ /* 0x000fe20000300000 */
.L_x_295:
[----:B------:R-:W-:Y:S01]  /*be50*/  SHF.L.U32 R3, R17, 0x1f, RZ ;  /* 0x0000001f11037819 */ /* 0x000fe200000006ff */
[----:B-1----:R-:W-:Y:S01]  /*be60*/  IMAD R6, R10, 0x8, R22 ;  /* 0x000000080a067824 */ /* 0x002fe200078e0216 */
[----:B------:R-:W-:Y:S01]  /*be70*/  BSSY B1, `(.L_x_296) ;  /* 0x0000004000017945 */ /* 0x000fe20003800000 */
[----:B------:R-:W-:Y:S02]  /*be80*/  IMAD R8, R31, -0x80, R35 ;  /* 0xffffff801f087824 */ /* 0x000fe400078e0223 */
[----:B------:R-:W1:Y:S02]  /*be90*/  SYNCS.PHASECHK.TRANS64.TRYWAIT P0, [R6+URZ+0x28860], R3 ;  /* 0x02886003060075a7 */ /* 0x000e64000800017f */
[----:B-1----:R-:W-:Y:S05]  /*bea0*/  @!P0 BRA `(.L_x_297) ;  /* 0x0000003c00ac8947 */ /* 0x002fea0003800000 */
.L_x_397:
[----:B------:R-:W-:Y:S05]  /*beb0*/  BSYNC B1 ;  /* 0x0000000000017941 */ /* 0x000fea0003800000 */
.L_x_296:
[----:B------:R-:W3:Y:S01]  /*bec0*/  S2R R2, SR_TID.X ;  /* 0x0000000000027919 */ /* 0x000ee20000002100 */
[----:B------:R-:W-:Y:S01]  /*bed0*/  UMOV UR4, 0xffffffff ;  /* 0xffffffff00047882 */ /* 0x000fe20000000000 */
[----:B0-----:R-:W-:Y:S01]  /*bee0*/  IMAD R7, R10, 0x4000, R34 ;  /* 0x000040000a077824 */ /* 0x001fe200078e0222 */
[----:B---3--:R-:W-:-:S04]  /*bef0*/  LOP3.LUT R2, R2, 0x7f, RZ, 0xc0, !PT ;  /* 0x0000007f02027812 */ /* 0x008fc800078ec0ff */
[----:B------:R-:W-:-:S05]  /*bf00*/  SHF.R.U32.HI R2, RZ, 0x3, R2 ;  /* 0x00000003ff027819 */ /* 0x000fca0000011602 */
[----:B------:R-:W-:Y:S01]  /*bf10*/  IMAD.IADD R8, R8, 0x1, -R2 ;  /* 0x0000000108087824 */ /* 0x000fe200078e0a02 */
[----:B------:R-:W-:Y:S06]  /*bf20*/  BRA.DIV UR4, `(.L_x_298) ;  /* 0x0000003e04a07947 */ /* 0x000fec000b800000 */
[----:B--2---:R-:W0:Y:S01]  /*bf30*/  SHFL.IDX PT, R14, R23, RZ, 0x181f ;  /* 0x00181fff170e7589 */ /* 0x004e2200000e0000 */
[----:B------:R-:W-:-:S03]  /*bf40*/  IMAD R7, R7, 0x2, R22 ;  /* 0x0000000207077824 */ /* 0x000fc600078e0216 */
[----:B-1----:R-:W1:Y:S01]  /*bf50*/  SHFL.IDX PT, R3, R24, RZ, 0x181f ;  /* 0x00181fff18037589 */ /* 0x002e6200000e0000 */
[----:B0-----:R-:W-:-:S03]  /*bf60*/  IADD3 R2, P0, R14, R5, RZ ;  /* 0x000000050e027210 */ /* 0x001fc60007f1e0ff */
[----:B------:R-:W0:Y:S02]  /*bf70*/  SHFL.IDX PT, R14, R23, 0x1, 0x181f ;  /* 0x00381f00170e7f89 */ /* 0x000e2400000e0000 */
[----:B-1----:R-:W-:Y:S01]  /*bf80*/  IMAD.X R3, RZ, RZ, R3, P0 ;  /* 0x000000ffff037224 */ /* 0x002fe200000e0603 */
[----:B------:R-:W-:-:S13]  /*bf90*/  ISETP.LT.OR P0, PT, R8, 0x1, P2 ;  /* 0x000000010800780c */ /* 0x000fda0001701670 */
[----:B------:R-:W-:Y:S01]  /*bfa0*/  LDGSTS.E.BYPASS.LTC128B.128 [R7+0x400], desc[UR50][R2.64], !P0 ;  /* 0x0040000002077fae */ /* 0x000fe2000c101d72 */
[----:B------:R-:W-:-:S13]  /*bfb0*/  ISETP.LT.OR P0, PT, R8, 0x1, P1 ;  /* 0x000000010800780c */ /* 0x000fda0000f01670 */
[----:B------:R1:W-:Y:S04]  /*bfc0*/  LDGSTS.E.BYPASS.LTC128B.128 [R7+0x4400], desc[UR50][R2.64+0x80], !P0 ;  /* 0x0440008002077fae */ /* 0x0003e8000c101d72 */
[----:B-1----:R-:W1:Y:S01]  /*bfd0*/  SHFL.IDX PT, R3, R24, 0x1, 0x181f ;  /* 0x00381f0018037f89 */ /* 0x002e6200000e0000 */
        /* <DEDUP_REMOVED lines=25> */
[----:B------:R-:W0:Y:S01]  /*c170*/  SHFL.IDX PT, R14, R23, 0x5, 0x181f ;  /* 0x00b81f00170e7f89 */ /* 0x000e2200000e0000 */
[----:B-1----:R-:W-:Y:S02]  /*c180*/  IADD3.X R3, RZ, R3, RZ, P0, !PT ;  /* 0x00000003ff037210 */ /* 0x002fe400007fe4ff */
        /* <DEDUP_REMOVED lines=14> */
[----:B------:R-:W2:Y:S04]  /*c270*/  SHFL.IDX PT, R24, R24, 0x7, 0x181f ;  /* 0x00f81f0018187f89 */ /* 0x000ea800000e0000 */
[----:B------:R3:W4:Y:S01]  /*c280*/  SHFL.IDX PT, R14, R23, 0x7, 0x181f ;  /* 0x00f81f00170e7f89 */ /* 0x00072200000e0000 */
[----:B-1----:R-:W-:Y:S01]  /*c290*/  IMAD.X R3, RZ, RZ, R3, P0 ;  /* 0x000000ffff037224 */ /* 0x002fe200000e0603 */
[----:B------:R-:W-:-:S13]  /*c2a0*/  ISETP.LT.OR P0, PT, R8, 0x61, P2 ;  /* 0x000000610800780c */ /* 0x000fda0001701670 */
[----:B------:R3:W-:Y:S01]  /*c2b0*/  LDGSTS.E.BYPASS.LTC128B.128 [R7+0x3400], desc[UR50][R2.64], !P0 ;  /* 0x0340000002077fae */ /* 0x0007e2000c101d72 */
[----:B------:R-:W-:-:S13]  /*c2c0*/  ISETP.LT.OR P0, PT, R8, 0x61, P1 ;  /* 0x000000610800780c */ /* 0x000fda0000f01670 */
[----:B--2-4-:R3:W-:Y:S02]  /*c2d0*/  LDGSTS.E.BYPASS.LTC128B.128 [R7+0x7400], desc[UR50][R2.64+0x80], !P0 ;  /* 0x0740008002077fae */ /* 0x0147e4000c101d72 */
.L_x_415:
[----:B0--3--:R-:W-:Y:S01]  /*c2e0*/  IADD3 R2, P0, R14, R5, RZ ;  /* 0x000000050e027210 */ /* 0x009fe20007f1e0ff */
[----:B------:R-:W-:Y:S02]  /*c2f0*/  ULDC.64 UR4, c[0x0][0x328] ;  /* 0x0000ca0000047ab9 */ /* 0x000fe40000000a00 */
[----:B------:R-:W-:Y:S02]  /*c300*/  IMAD R5, R20, UR4, RZ ;  /* 0x0000000414057c24 */ /* 0x000fe4000f8e02ff */
[----:B------:R-:W-:Y:S01]  /*c310*/  IMAD.X R3, RZ, RZ, R24, P0 ;  /* 0x000000ffff037224 */ /* 0x000fe200000e0618 */
        /* <DEDUP_REMOVED lines=14> */
[----:B------:R-:W-:Y:S01]  /*c400*/  ULDC.64 UR4, c[0x0][0x330] ;  /* 0x0000cc0000047ab9 */ /* 0x000fe20000000a00 */
[----:B------:R-:W-:Y:S01]  /*c410*/  NOP ;  /* 0x0000000000007918 */ /* 0x000fe20000000000 */
[----:B------:R-:W-:Y:S02]  /*c420*/  IMAD R5, R32, UR4, RZ ;  /* 0x0000000420057c24 */ /* 0x000fe4000f8e02ff */
[----:B------:R-:W-:Y:S02]  /*c430*/  IMAD.IADD R3, R3, 0x1, R21 ;  /* 0x0000000103037824 */ /* 0x000fe400078e0215 */
[C---:B------:R-:W-:Y:S02]  /*c440*/  IMAD R5, R18.reuse, UR5, R5 ;  /* 0x0000000512057c24 */ /* 0x040fe4000f8e0205 */
[----:B------:R-:W-:Y:S01]  /*c450*/  IMAD.WIDE.U32 R2, R18, UR4, R2 ;  /* 0x0000000412027c25 */ /* 0x000fe2000f8e0002 */
[----:B------:R-:W-:-:S03]  /*c460*/  ULDC.64 UR4, c[0x0][0x318] ;  /* 0x0000c60000047ab9 */ /* 0x000fc60000000a00 */
[----:B------:R-:W-:Y:S01]  /*c470*/  IMAD.IADD R3, R5, 0x1, R3 ;  /* 0x0000000105037824 */ /* 0x000fe200078e0203 */
[----:B------:R-:W-:-:S04]  /*c480*/  LEA R23, P0, R2, UR4, 0x1 ;  /* 0x0000000402177c11 */ /* 0x000fc8000f8008ff */
[----:B------:R-:W-:Y:S02]  /*c490*/  LEA.HI.X R24, R2, UR5, R3, 0x1, P0 ;  /* 0x0000000502187c11 */ /* 0x000fe400080f0c03 */
[----:B------:R-:W-:-:S13]  /*c4a0*/  PLOP3.LUT P0, PT, PT, PT, PT, 0x80, 0x0 ;  /* 0x000000000000781c */ /* 0x000fda0003f0f070 */
.L_x_299:
        /* <DEDUP_REMOVED lines=11> */
.L_x_300:
[C---:B------:R-:W-:Y:S01]  /*c560*/  ISETP.GT.AND P0, PT, R26.reuse, RZ, PT ;  /* 0x000000ff1a00720c */ /* 0x040fe20003f04270 */
[----:B------:R0:W-:Y:S01]  /*c570*/  SYNCS.ARRIVE.TRANS64.A1T0 RZ, [R6+URZ+0x28850], RZ ;  /* 0x028850ff06ff79a7 */ /* 0x0001e2000810003f */
[----:B------:R-:W-:Y:S01]  /*c580*/  MOV R17, R28 ;  /* 0x0000001c00117202 */ /* 0x000fe20000000f00 */
[----:B------:R-:W-:Y:S02]  /*c590*/  IMAD.MOV.U32 R10, RZ, RZ, R25 ;  /* 0x000000ffff0a7224 */ /* 0x000fe400078e0019 */
[----:B------:R-:W-:Y:S02]  /*c5a0*/  IMAD.MOV.U32 R31, RZ, RZ, R26 ;  /* 0x000000ffff1f7224 */ /* 0x000fe400078e001a */
[----:B0-----:R-:W-:-:S06]  /*c5b0*/  VIADD R6, R26, 0xffffffff ;  /* 0xffffffff1a067836 */ /* 0x001fcc0000000000 */
[----:B------:R-:W-:Y:S05]  /*c5c0*/  @P0 BRA `(.L_x_301) ;  /* 0xffffffec00f00947 */ /* 0x000fea000383ffff */
.L_x_288:
[----:B------:R-:W-:Y:S05]  /*c5d0*/  BSYNC B0 ;  /* 0x0000000000007941 */ /* 0x000fea0003800000 */
.L_x_287:
[----:B------:R-:W1:Y:S01]  /*c5e0*/  S2R R0, SR_TID.X ;  /* 0x0000000000007919 */ /* 0x000e620000002100 */
[----:B------:R-:W-:Y:S01]  /*c5f0*/  BSSY B0, `(.L_x_302) ;  /* 0x0000010000007945 */ /* 0x000fe20003800000 */
[----:B-1----:R-:W-:-:S04]  /*c600*/  LOP3.LUT R0, R0, 0x7f, RZ, 0xc0, !PT ;  /* 0x0000007f00007812 */ /* 0x002fc800078ec0ff */
[----:B------:R-:W-:-:S13]  /*c610*/  ISETP.NE.AND P0, PT, R0, RZ, PT ;  /* 0x000000ff0000720c */ /* 0x000fda0003f05270 */
[----:B------:R-:W-:Y:S05]  /*c620*/  @P0 BRA `(.L_x_303) ;  /* 0x0000000000300947 */ /* 0x000fea0003800000 */
[----:B------:R-:W1:Y:S01]  /*c630*/  S2R R5, SR_LANEID ;  /* 0x0000000000057919 */ /* 0x000e620000000000 */
[----:B------:R-:W-:Y:S01]  /*c640*/  VOTEU.ANY UR4, UPT, PT ;  /* 0x0000000000047886 */ /* 0x000fe200038e0100 */
[----:B0-----:R-:W0:Y:S01]  /*c650*/  LDC.64 R2, c[0x0][0xc60] ;  /* 0x00031800ff027b82 */ /* 0x001e220000000a00 */
[----:B------:R-:W1:Y:S02]  /*c660*/  FLO.U32 R0, UR4 ;  /* 0x0000000400007d00 */ /* 0x000e6400080e0000 */
[----:B-1----:R-:W-:-:S06]  /*c670*/  ISETP.EQ.U32.AND P0, PT, R0, R5, PT ;  /* 0x000000050000720c */ /* 0x002fcc0003f02070 */
[----:B------:R-:W0:Y:S07]  /*c680*/  POPC R5, UR4 ;  /* 0x0000000400057d09 */ /* 0x000e2e0008000000 */
[----:B0-----:R-:W3:Y:S01]  /*c690*/  @P0 ATOMG.E.ADD.STRONG.GPU PT, R3, desc[UR50][R2.64], R5 ;  /* 0x00000005020309a8 */ /* 0x001ee200081ee1f2 */
[----:B------:R-:W0:Y:S02]  /*c6a0*/  S2R R4, SR_LTMASK ;  /* 0x0000000000047919 */ /* 0x000e240000003900 */
[----:B0-----:R-:W-:-:S04]  /*c6b0*/  LOP3.LUT R4, R4, UR4, RZ, 0xc0, !PT ;  /* 0x0000000404047c12 */ /* 0x001fc8000f8ec0ff */
[----:B------:R-:W0:Y:S01]  /*c6c0*/  POPC R7, R4 ;  /* 0x0000000400077309 */ /* 0x000e220000000000 */
[----:B---3--:R-:W0:Y:S02]  /*c6d0*/  SHFL.IDX PT, R0, R3, R0, 0x1f ;  /* 0x00001f0003007589 */ /* 0x008e2400000e0000 */
[----:B0-----:R-:W-:-:S07]  /*c6e0*/  IADD3 R16, R0, UR38, R7 ;  /* 0x0000002600107c10 */ /* 0x001fce000fffe007 */
.L_x_303:
[----:B------:R-:W-:Y:S05]  /*c6f0*/  BSYNC B0 ;  /* 0x0000000000007941 */ /* 0x000fea0003800000 */
.L_x_302:
[----:B------:R-:W-:-:S05]  /*c700*/  IMAD.U32 R0, RZ, RZ, UR37 ;  /* 0x00000025ff007e24 */ /* 0x000fca000f8e00ff */
[----:B------:R-:W-:-:S13]  /*c710*/  ISETP.NE.AND P0, PT, R0, 0x3, PT ;  /* 0x000000030000780c */ /* 0x000fda0003f05270 */
[----:B------:R-:W-:Y:S05]  /*c720*/  @!P0 BRA `(.L_x_304) ;  /* 0x0000000000048947 */ /* 0x000fea0003800000 */
[----:B------:R-:W-:Y:S01]  /*c730*/  BPT.TRAP 0x1 ;  /* 0x000000040000795c */ /* 0x000fe20000300000 */
.L_x_304:
[----:B------:R-:W-:Y:S01]  /*c740*/  IMAD R0, R25, 0x8, R22 ;  /* 0x0000000819007824 */ /* 0x000fe200078e0216 */
[----:B0-----:R-:W-:Y:S01]  /*c750*/  SHF.L.U32 R3, R28, 0x1f, RZ ;  /* 0x0000001f1c037819 */ /* 0x001fe200000006ff */
[----:B------:R-:W-:Y:S01]  /*c760*/  BSSY B0, `(.L_x_305) ;  /* 0x0000004000007945 */ /* 0x000fe20003800000 */
[----:B------:R-:W-:Y:S02]  /*c770*/  IMAD R6, R26, -0x80, R35 ;  /* 0xffffff801a067824 */ /* 0x000fe400078e0223 */
[----:B------:R-:W0:Y:S02]  /*c780*/  SYNCS.PHASECHK.TRANS64.TRYWAIT P0, [R0+URZ+0x28860], R3 ;  /* 0x02886003000075a7 */ /* 0x000e24000800017f */
[----:B0-----:R-:W-:Y:S05]  /*c790*/  @!P0 BRA `(.L_x_306) ;  /* 0x0000003c00f08947 */ /* 0x001fea0003800000 */
.L_x_416:
[----:B------:R-:W-:Y:S05]  /*c7a0*/  BSYNC B0 ;  /* 0x0000000000007941 */ /* 0x000fea0003800000 */
.L_x_305:
[----:B------:R-:W1:Y:S01]  /*c7b0*/  S2R R2, SR_TID.X ;  /* 0x0000000000027919 */ /* 0x000e620000002100 */
[----:B------:R-:W-:Y:S01]  /*c7c0*/  UMOV UR4, 0xffffffff ;  /* 0xffffffff00047882 */ /* 0x000fe20000000000 */
[----:B------:R-:W-:Y:S01]  /*c7d0*/  IMAD R9, R25, 0x4000, R34 ;  /* 0x0000400019097824 */ /* 0x000fe200078e0222 */
[----:B-1----:R-:W-:-:S04]  /*c7e0*/  LOP3.LUT R2, R2, 0x7f, RZ, 0xc0, !PT ;  /* 0x0000007f02027812 */ /* 0x002fc800078ec0ff */
[----:B------:R-:W-:-:S05]  /*c7f0*/  SHF.R.U32.HI R2, RZ, 0x3, R2 ;  /* 0x00000003ff027819 */ /* 0x000fca0000011602 */
[----:B------:R-:W-:Y:S01]  /*c800*/  IMAD.IADD R6, R6, 0x1, -R2 ;  /* 0x0000000106067824 */ /* 0x000fe200078e0a02 */
[----:B------:R-:W-:Y:S06]  /*c810*/  BRA.DIV UR4, `(.L_x_307) ;  /* 0x0000003e04e47947 */ /* 0x000fec000b800000 */
[----:B--2---:R-:W1:Y:S01]  /*c820*/  SHFL.IDX PT, R14, R23, RZ, 0x181f ;  /* 0x00181fff170e7589 */ /* 0x004e6200000e0000 */
[----:B------:R-:W-:Y:S01]  /*c830*/  ULDC UR4, c[0x0][0x2f4] ;  /* 0x0000bd0000047ab9 */ /* 0x000fe20000000800 */
[C---:B------:R-:W-:Y:S01]  /*c840*/  IMAD.SHL.U32 R5, R30.reuse, 0x2, RZ ;  /* 0x000000021e057824 */ /* 0x040fe200078e00ff */
[----:B------:R-:W-:Y:S01]  /*c850*/  ISETP.GE.AND P1, PT, R30, UR4, PT ;  /* 0x000000041e007c0c */ /* 0x000fe2000bf26270 */
[----:B0-----:R-:W0:Y:S01]  /*c860*/  SHFL.IDX PT, R3, R24, RZ, 0x181f ;  /* 0x00181fff18037589 */ /* 0x001e2200000e0000 */
[----:B------:R-:W-:Y:S01]  /*c870*/  ISETP.GE.AND P0, PT, R29, UR4, PT ;  /* 0x000000041d007c0c */ /* 0x000fe2000bf06270 */
[----:B------:R-:W-:Y:S01]  /*c880*/  IMAD R4, R9, 0x2, R22 ;  /* 0x0000000209047824 */ /* 0x000fe200078e0216 */
[C---:B------:R-:W-:Y:S01]  /*c890*/  ISETP.LT.OR P2, PT, R6.reuse, 0x1, P1 ;  /* 0x000000010600780c */ /* 0x040fe20000f41670 */
[----:B------:R-:W2:Y:S01]  /*c8a0*/  SHFL.IDX PT, R10, R23, 0x1, 0x181f ;  /* 0x00381f00170a7f89 */ /* 0x000ea200000e0000 */
[----:B------:R-:W-:-:S03]  /*c8b0*/  ISETP.LT.OR P3, PT, R6, 0x1, P0 ;  /* 0x000000010600780c */ /* 0x000fc60000761670 */
[----:B------:R-:W3:Y:S04]  /*c8c0*/  SHFL.IDX PT, R7, R24, 0x1, 0x181f ;  /* 0x00381f0018077f89 */ /* 0x000ee800000e0000 */
[----:B------:R-:W-:Y:S01]  /*c8d0*/  SHFL.IDX PT, R8, R24, 0x2, 0x181f ;  /* 0x00581f0018087f89 */ /* 0x000fe200000e0000 */
[----:B-1----:R-:W-:-:S03]  /*c8e0*/  IADD3 R2, P4, R14, R5, RZ ;  /* 0x000000050e027210 */ /* 0x002fc60007f9e0ff */
[----:B------:R-:W1:Y:S01]  /*c8f0*/  SHFL.IDX PT, R14, R23, 0x2, 0x181f ;  /* 0x00581f00170e7f89 */ /* 0x000e6200000e0000 */
[----:B0-----:R-:W-:-:S05]  /*c900*/  IADD3.X R3, RZ, R3, RZ, P4, !PT ;  /* 0x00000003ff037210 */ /* 0x001fca00027fe4ff */
[----:B------:R-:W-:Y:S01]  /*c910*/  LDGSTS.E.BYPASS.LTC128B.128 [R4+0x400], desc[UR50][R2.64], !P2 ;  /* 0x0040000002047fae */ /* 0x000fe2000d101d72 */
[----:B------:R-:W-:-:S03]  /*c920*/  ISETP.LT.OR P2, PT, R6, 0x11, P1 ;  /* 0x000000110600780c */ /* 0x000fc60000f41670 */
[----:B------:R2:W-:Y:S01]  /*c930*/  LDGSTS.E.BYPASS.LTC128B.128 [R4+0x4400], desc[UR50][R2.64+0x80], !P3 ;  /* 0x0440008002047fae */ /* 0x0005e2000d901d72 */
[----:B------:R-:W-:Y:S02]  /*c940*/  ISETP.LT.OR P3, PT, R6, 0x11, P0 ;  /* 0x000000110600780c */ /* 0x000fe40000761670 */
[----:B--2---:R-:W-:Y:S02]  /*c950*/  IADD3 R2, P4, R10, R5, RZ ;  /* 0x000000050a027210 */ /* 0x004fe40007f9e0ff */
[----:B------:R-:W-:Y:S03]  /*c960*/  SHFL.IDX PT, R10, R23, 0x4, 0x181f ;  /* 0x00981f00170a7f89 */ /* 0x000fe600000e0000 */
[----:B---3--:R-:W-:Y:S02]  /*c970*/  IMAD.X R3, RZ, RZ, R7, P4 ;  /* 0x000000ffff037224 */ /* 0x008fe400020e0607 */
[----:B------:R-:W-:Y:S04]  /*c980*/  SHFL.IDX PT, R7, R24, 0x3, 0x181f ;  /* 0x00781f0018077f89 */ /* 0x000fe800000e0000 */
[----:B------:R-:W-:Y:S01]  /*c990*/  LDGSTS.E.BYPASS.LTC128B.128 [R4+0xc00], desc[UR50][R2.64], !P2 ;  /* 0x00c0000002047fae */ /* 0x000fe2000d101d72 */
[----:B------:R-:W-:-:S03]  /*c9a0*/  ISETP.LT.OR P2, PT, R6, 0x21, P1 ;  /* 0x000000210600780c */ /* 0x000fc60000f41670 */
[----:B------:R1:W-:Y:S01]  /*c9b0*/  LDGSTS.E.BYPASS.LTC128B.128 [R4+0x4c00], desc[UR50][R2.64+0x80], !P3 ;  /* 0x04c0008002047fae */ /* 0x0003e2000d901d72 */
[----:B------:R-:W-:Y:S02]  /*c9c0*/  ISETP.LT.OR P3, PT, R6, 0x21, P0 ;  /* 0x000000210600780c */ /* 0x000fe40000761670 */
[----:B-1----:R-:W-:Y:S02]  /*c9d0*/  IADD3 R2, P4, R14, R5, RZ ;  /* 0x000000050e027210 */ /* 0x002fe40007f9e0ff */
[----:B------:R-:W0:Y:S03]  /*c9e0*/  SHFL.IDX PT, R14, R23, 0x3, 0x181f ;  /* 0x00781f00170e7f89 */ /* 0x000e2600000e0000 */
[----:B------:R-:W-:Y:S02]  /*c9f0*/  IMAD.X R3, RZ, RZ, R8, P4 ;  /* 0x000000ffff037224 */ /* 0x000fe400020e0608 */
[----:B------:R-:W1:Y:S04]  /*ca00*/  SHFL.IDX PT, R8, R24, 0x4, 0x181f ;  /* 0x00981f0018087f89 */ /* 0x000e6800000e0000 */
[----:B------:R-:W-:Y:S01]  /*ca10*/  LDGSTS.E.BYPASS.LTC128B.128 [R4+0x1400], desc[UR50][R2.64], !P2 ;  /* 0x0140000002047fae */ /* 0x000fe2000d101d72 */
[----:B------:R-:W-:-:S03]  /*ca20*/  ISETP.LT.OR P2, PT, R6, 0x31, P1 ;  /* 0x000000310600780c */ /* 0x000fc60000f41670 */
[----:B------:R0:W-:Y:S01]  /*ca30*/  LDGSTS.E.BYPASS.LTC128B.128 [R4+0x5400], desc[UR50][R2.64+0x80], !P3 ;  /* 0x0540008002047fae */ /* 0x0001e2000d901d72 */
[----:B------:R-:W-:Y:S02]  /*ca40*/  ISETP.LT.OR P3, PT, R6, 0x31, P0 ;  /* 0x000000310600780c */ /* 0x000fe40000761670 */
[----:B0-----:R-:W-:Y:S02]  /*ca50*/  IADD3 R2, P4, R14, R5, RZ ;  /* 0x000000050e027210 */ /* 0x001fe40007f9e0ff */
[----:B------:R-:W0:Y:S03]  /*ca60*/  SHFL.IDX PT, R14, R23, 0x5, 0x181f ;  /* 0x00b81f00170e7f89 */ /* 0x000e2600000e0000 */
[----:B------:R-:W-:Y:S02]  /*ca70*/  IMAD.X R3, RZ, RZ, R7, P4 ;  /* 0x000000ffff037224 */ /* 0x000fe400020e0607 */
[----:B------:R-:W2:Y:S04]  /*ca80*/  SHFL.IDX PT, R7, R24, 0x5, 0x181f ;  /* 0x00b81f0018077f89 */ /* 0x000ea800000e0000 */
[----:B------:R-:W-:Y:S01]  /*ca90*/  LDGSTS.E.BYPASS.LTC128B.128 [R4+0x1c00], desc[UR50][R2.64], !P2 ;  /* 0x01c0000002047fae */ /* 0x000fe2000d101d72 */
[----:B------:R-:W-:-:S03]  /*caa0*/  ISETP.LT.OR P2, PT, R6, 0x41, P1 ;  /* 0x000000410600780c */ /* 0x000fc60000f41670 */
[----:B------:R3:W-:Y:S01]  /*cab0*/  LDGSTS.E.BYPASS.LTC128B.128 [R4+0x5c00], desc[UR50][R2.64+0x80], !P3 ;  /* 0x05c0008002047fae */ /* 0x0007e2000d901d72 */
[----:B------:R-:W-:Y:S02]  /*cac0*/  ISETP.LT.OR P3, PT, R6, 0x41, P0 ;  /* 0x000000410600780c */ /* 0x000fe40000761670 */
[----:B---3--:R-:W-:Y:S02]  /*cad0*/  IADD3 R2, P4, R10, R5, RZ ;  /* 0x000000050a027210 */ /* 0x008fe40007f9e0ff */
[----:B------:R-:W3:Y:S03]  /*cae0*/  SHFL.IDX PT, R10, R23, 0x6, 0x181f ;  /* 0x00d81f00170a7f89 */ /* 0x000ee600000e0000 */
[----:B-1----:R-:W-:Y:S02]  /*caf0*/  IMAD.X R3, RZ, RZ, R8, P4 ;  /* 0x000000ffff037224 */ /* 0x002fe400020e0608 */
[----:B------:R-:W1:Y:S04]  /*cb00*/  SHFL.IDX PT, R8, R24, 0x6, 0x181f ;  /* 0x00d81f0018087f89 */ /* 0x000e6800000e0000 */
[----:B------:R-:W-:Y:S01]  /*cb10*/  LDGSTS.E.BYPASS.LTC128B.128 [R4+0x2400], desc[UR50][R2.64], !P2 ;  /* 0x0240000002047fae */ /* 0x000fe2000d101d72 */
[----:B------:R-:W-:-:S03]  /*cb20*/  ISETP.LT.OR P2, PT, R6, 0x51, P1 ;  /* 0x000000510600780c */ /* 0x000fc60000f41670 */
[----:B------:R0:W-:Y:S01]  /*cb30*/  LDGSTS.E.BYPASS.LTC128B.128 [R4+0x6400], desc[UR50][R2.64+0x80], !P3 ;  /* 0x0640008002047fae */ /* 0x0001e2000d901d72 */
[----:B------:R-:W-:-:S03]  /*cb40*/  ISETP.LT.OR P3, PT, R6, 0x51, P0 ;  /* 0x000000510600780c */ /* 0x000fc60000761670 */
[----:B------:R-:W4:Y:S01]  /*cb50*/  SHFL.IDX PT, R24, R24, 0x7, 0x181f ;  /* 0x00f81f0018187f89 */ /* 0x000f2200000e0000 */
[----:B0-----:R-:W-:-:S03]  /*cb60*/  IADD3 R2, P4, R14, R5, RZ ;  /* 0x000000050e027210 */ /* 0x001fc60007f9e0ff */
[----:B------:R0:W0:Y:S02]  /*cb70*/  SHFL.IDX PT, R14, R23, 0x7, 0x181f ;  /* 0x00f81f00170e7f89 */ /* 0x00002400000e0000 */
[----:B--2---:R-:W-:-:S05]  /*cb80*/  IMAD.X R3, RZ, RZ, R7, P4 ;  /* 0x000000ffff037224 */ /* 0x004fca00020e0607 */
[----:B------:R-:W-:Y:S01]  /*cb90*/  LDGSTS.E.BYPASS.LTC128B.128 [R4+0x2c00], desc[UR50][R2.64], !P2 ;  /* 0x02c0000002047fae */ /* 0x000fe2000d101d72 */
[----:B------:R-:W-:-:S03]  /*cba0*/  ISETP.LT.OR P2, PT, R6, 0x61, P1 ;  /* 0x000000610600780c */ /* 0x000fc60000f41670 */
[----:B------:R3:W-:Y:S01]  /*cbb0*/  LDGSTS.E.BYPASS.LTC128B.128 [R4+0x6c00], desc[UR50][R2.64+0x80], !P3 ;  /* 0x06c0008002047fae */ /* 0x0007e2000d901d72 */
[----:B------:R-:W-:Y:S02]  /*cbc0*/  ISETP.LT.OR P3, PT, R6, 0x61, P0 ;  /* 0x000000610600780c */ /* 0x000fe40000761670 */
[----:B---3--:R-:W-:-:S05]  /*cbd0*/  IADD3 R2, P4, R10, R5, RZ ;  /* 0x000000050a027210 */ /* 0x008fca0007f9e0ff */
[----:B-1----:R-:W-:-:S05]  /*cbe0*/  IMAD.X R3, RZ, RZ, R8, P4 ;  /* 0x000000ffff037224 */ /* 0x002fca00020e0608 */
[----:B------:R1:W-:Y:S04]  /*cbf0*/  LDGSTS.E.BYPASS.LTC128B.128 [R4+0x3400], desc[UR50][R2.64], !P2 ;  /* 0x0340000002047fae */ /* 0x0003e8000d101d72 */
[----:B0---4-:R1:W-:Y:S02]  /*cc00*/  LDGSTS.E.BYPASS.LTC128B.128 [R4+0x7400], desc[UR50][R2.64+0x80], !P3 ;  /* 0x0740008002047fae */ /* 0x0113e4000d901d72 */
.L_x_434:
[C---:B------:R-:W-:Y:S02]  /*cc10*/  ISETP.LT.OR P1, PT, R6.reuse, 0x71, P1 ;  /* 0x000000710600780c */ /* 0x040fe40000f21670 */
[----:B------:R-:W-:Y:S02]  /*cc20*/  ISETP.LT.OR P0, PT, R6, 0x71, P0 ;  /* 0x000000710600780c */ /* 0x000fe40000701670 */
[----:B-1----:R-:W-:-:S05]  /*cc30*/  IADD3 R2, P2, R14, R5, RZ ;  /* 0x000000050e027210 */ /* 0x002fca0007f5e0ff */
[----:B------:R-:W-:-:S05]  /*cc40*/  IMAD.X R3, RZ, RZ, R24, P2 ;  /* 0x000000ffff037224 */ /* 0x000fca00010e0618 */
[----:B------:R-:W-:Y:S01]  /*cc50*/  @!PT LDS RZ, [RZ] ;  /* 0x00000000fffff984 */ /* 0x000fe20000000800 */
[----:B------:R-:W-:Y:S01]  /*cc60*/  @!PT LDS RZ, [RZ] ;  /* 0x00000000fffff984 */ /* 0x000fe20000000800 */
[----:B------:R-:W-:Y:S01]  /*cc70*/  @!PT LDS RZ, [RZ] ;  /* 0x00000000fffff984 */ /* 0x000fe20000000800 */
[----:B------:R0:W-:Y:S04]  /*cc80*/  LDGSTS.E.BYPASS.LTC128B.128 [R4+0x3c00], desc[UR50][R2.64], !P1 ;  /* 0x03c0000002047fae */ /* 0x0001e8000c901d72 */
[----:B------:R0:W-:Y:S01]  /*cc90*/  LDGSTS.E.BYPASS.LTC128B.128 [R4+0x7c00], desc[UR50][R2.64+0x80], !P0 ;  /* 0x07c0008002047fae */ /* 0x0001e2000c101d72 */
[----:B------:R-:W-:Y:S01]  /*cca0*/  PLOP3.LUT P0, PT, PT, PT, PT, 0x80, 0x0 ;  /* 0x000000000000781c */ /* 0x000fe20003f0f070 */
[----:B------:R-:W-:-:S12]  /*ccb0*/  NOP ;  /* 0x0000000000007918 */ /* 0x000fd80000000000 */
.L_x_308:
[----:B------:R-:W-:Y:S02]  /*ccc0*/  PLOP3.LUT P1, PT, P1, P0, PT, 0xa2, 0x0 ;  /* 0x000000000000781c */ /* 0x000fe40000f21472 */
[----:B------:R-:W-:-:S08]  /*ccd0*/  @P0 R2UR P1, UR4, R0 ;  /* 0x00000000000402ca */ /* 0x000fd00000020000 */
[----:B------:R-:W-:-:S05]  /*cce0*/  @P0 PLOP3.LUT P0, PT, P1, PT, PT, 0x80, 0x0 ;  /* 0x000000000000081c */ /* 0x000fca0000f0f070 */
[----:B------:R-:W-:Y:S01]  /*ccf0*/  @!P1 SYNCS.ARRIVE.TRANS64.RED.A0T1 RZ, [UR4+0x28850], RZ ;  /* 0x028850ffffff99a7 */ /* 0x000fe20008200404 */
[----:B------:R-:W-:Y:S07]  /*cd00*/  @!P1 ARRIVES.LDGSTSBAR.64.TRANSCNT [UR4+0x28850] ;  /* 0x02885000ff0099b0 */ /* 0x000fee0008000a84 */
[----:B------:R-:W-:Y:S05]  /*cd10*/  @P0 BRA.U.ANY `(.L_x_308) ;  /* 0xfffffffd00e80947 */ /* 0x000fea000393ffff */
[----:B------:R-:W-:Y:S01]  /*cd20*/  NOP ;  /* 0x0000000000007918 */ /* 0x000fe20000000000 */
[----:B0-----:R-:W-:-:S04]  /*cd30*/  MOV R2, UR37 ;  /* 0x0000002500027c02 */ /* 0x001fc80008000f00 */
[----:B------:R-:W-:-:S13]  /*cd40*/  ISETP.NE.AND P2, PT, R2, 0x3, PT ;  /* 0x000000030200780c */ /* 0x000fda0003f45270 */
[----:B------:R-:W-:Y:S05]  /*cd50*/  @!P2 BRA `(.L_x_309) ;  /* 0x000000000004a947 */ /* 0x000fea0003800000 */
[----:B------:R-:W-:Y:S01]  /*cd60*/  BPT.TRAP 0x1 ;  /* 0x000000040000795c */ /* 0x000fe20000300000 */
.L_x_309:
[----:B------:R1:W-:Y:S01]  /*cd70*/  SYNCS.ARRIVE.TRANS64.A1T0 RZ, [R0+URZ+0x28850], RZ ;  /* 0x028850ff00ff79a7 */ /* 0x0003e2000810003f */
[----:B------:R-:W-:-:S05]  /*cd80*/  VIADD R25, R25, 0x1 ;  /* 0x0000000119197836 */ /* 0x000fca0000000000 */
[----:B------:R-:W-:-:S04]  /*cd90*/  ISETP.NE.AND P0, PT, R25, 0x2, PT ;  /* 0x000000021900780c */ /* 0x000fc80003f05270 */
[----:B------:R-:W-:Y:S02]  /*cda0*/  SEL R3, RZ, 0x1, P0 ;  /* 0x00000001ff037807 */ /* 0x000fe40000000000 */
[----:B------:R-:W-:Y:S02]  /*cdb0*/  SEL R25, R25, RZ, P0 ;  /* 0x000000ff19197207 */ /* 0x000fe40000000000 */
[----:B-1----:R-:W-:-:S07]  /*cdc0*/  LOP3.LUT R28, R28, R3, RZ, 0x3c, !PT ;  /* 0x000000031c1c7212 */ /* 0x002fce00078e3cff */
.L_x_266:
[----:B------:R-:W-:Y:S05]  /*cdd0*/  BSYNC B7 ;  /* 0x0000000000077941 */ /* 0x000fea0003800000 */
.L_x_264:
[----:B------:R-:W-:-:S13]  /*cde0*/  LOP3.LUT P0, RZ, R27, 0x20, RZ, 0xc0, !PT ;  /* 0x000000201bff7812 */ /* 0x000fda000780c0ff */
[----:B------:R-:W-:Y:S05]  /*cdf0*/  @!P0 BRA `(.L_x_310) ;  /* 0x0000000000248947 */ /* 0x000fea0003800000 */
[----:B------:R-:W-:Y:S05]  /*ce00*/  WARPSYNC.ALL ;  /* 0x0000000000007948 */ /* 0x000fea0003800000 */
[----:B------:R-:W1:Y:S08]  /*ce10*/  S2UR UR5, SR_CgaCtaId ;  /* 0x00000000000579c3 */ /* 0x000e700000008800 */
[----:B------:R-:W-:Y:S06]  /*ce20*/  BAR.SYNC.DEFER_BLOCKING 0x5, 0x180 ;  /* 0x0146000000007b1d */ /* 0x000fec0000010000 */
[----:B------:R-:W-:-:S02]  /*ce30*/  UMOV UR4, 0x400 ;  /* 0x0000040000047882 */ /* 0x000fc40000000000 */
[----:B-1----:R-:W-:-:S06]  /*ce40*/  ULEA UR4, UR5, UR4, 0x18 ;  /* 0x0000000405047291 */ /* 0x002fcc000f8ec03f */
[----:B------:R-:W-:-:S05]  /*ce50*/  IMAD.U32 R22, RZ, RZ, UR4 ;  /* 0x00000004ff167e24 */ /* 0x000fca000f8e00ff */
[----:B------:R1:W2:Y:S01]  /*ce60*/  LDS.128 R16, [R22+0x288d0] ;  /* 0x0288d00016107984 */ /* 0x0002a20000000c00 */
[----:B------:R-:W-:Y:S06]  /*ce70*/  BAR.ARV 0x4, 0x180 ;  /* 0x0106000000007b1d */ /* 0x000fec0000002000 */
[----:B------:R-:W-:Y:S05]  /*ce80*/  BRA `(.L_x_311) ;  /* 0x0000000800407947 */ /* 0x000fea0003800000 */
.L_x_310:
[----:B------:R-:W1:Y:S01]  /*ce90*/  S2R R0, SR_TID.X ;  /* 0x0000000000007919 */ /* 0x000e620000002100 */
[----:B------:R-:W-:Y:S01]  /*cea0*/  UMOV UR4, 0xffffffff ;  /* 0xffffffff00047882 */ /* 0x000fe20000000000 */
[----:B-1----:R-:W-:-:S04]  /*ceb0*/  LOP3.LUT R8, R0, 0x1f, RZ, 0xc0, !PT ;  /* 0x0000001f00087812 */ /* 0x002fc800078ec0ff */
[----:B------:R-:W-:Y:S01]  /*cec0*/  ISETP.NE.AND P0, PT, R8, 0x1f, PT ;  /* 0x0000001f0800780c */ /* 0x000fe20003f05270 */
[----:B------:R-:W-:-:S12]  /*ced0*/  BRA.DIV UR4, `(.L_x_312) ;  /* 0x0000004204b07947 */ /* 0x000fd8000b800000 */
[----:B------:R-:W-:Y:S01]  /*cee0*/  IMAD.IADD R5, R19, 0x1, R8 ;  /* 0x0000000113057824 */ /* 0x000fe200078e0208 */
[----:B------:R-:W-:-:S04]  /*cef0*/  ULDC UR4, c[0x0][0xc3c] ;  /* 0x00030f0000047ab9 */ /* 0x000fc80000000800 */
[----:B------:R-:W-:-:S13]  /*cf00*/  ISETP.GE.OR P1, PT, R5, UR4, !P0 ;  /* 0x0000000405007c0c */ /* 0x000fda000c726670 */
[----:B------:R-:W1:Y:S02]  /*cf10*/  @!P1 LDC.64 R2, c[0x0][0xc80] ;  /* 0x00032000ff029b82 */ /* 0x000e640000000a00 */
[----:B-1----:R-:W-:-:S06]  /*cf20*/  @!P1 IMAD.WIDE R2, R5, 0x4, R2 ;  /* 0x0000000405029825 */ /* 0x002fcc00078e0202 */
[----:B------:R-:W2:Y:S01]  /*cf30*/  @!P1 LDG.E R2, desc[UR50][R2.64] ;  /* 0x0000003202029981 */ /* 0x000ea2000c1e1900 */
[----:B------:R-:W-:Y:S01]  /*cf40*/  IMAD.MOV.U32 R4, RZ, RZ, RZ ;  /* 0x000000ffff047224 */ /* 0x000fe200078e00ff */
[C---:B------:R-:W-:Y:S02]  /*cf50*/  ISETP.GE.U32.AND P2, PT, R8.reuse, 0x2, PT ;  /* 0x000000020800780c */ /* 0x040fe40003f46070 */
[C---:B------:R-:W-:Y:S01]  /*cf60*/  ISETP.GE.U32.AND P3, PT, R8.reuse, 0x4, PT ;  /* 0x000000040800780c */ /* 0x040fe20003f66070 */
[----:B------:R-:W-:Y:S01]  /*cf70*/  SHFL.IDX PT, R0, R16, 0x1, 0x1f ;  /* 0x00201f0010007f89 */ /* 0x000fe200000e0000 */
[C---:B------:R-:W-:Y:S02]  /*cf80*/  ISETP.GE.U32.AND P4, PT, R8.reuse, 0x8, PT ;  /* 0x000000080800780c */ /* 0x040fe40003f86070 */
[C---:B------:R-:W-:Y:S01]  /*cf90*/  ISETP.GE.U32.AND P5, PT, R8.reuse, 0x10, PT ;  /* 0x000000100800780c */ /* 0x040fe20003fa6070 */
[----:B--2---:R-:W-:Y:S01]  /*cfa0*/  @!P1 IMAD.MOV.U32 R4, RZ, RZ, R2 ;  /* 0x000000ffff049224 */ /* 0x004fe200078e0002 */
[----:B------:R-:W-:-:S04]  /*cfb0*/  ISETP.NE.AND P1, PT, R8, RZ, PT ;  /* 0x000000ff0800720c */ /* 0x000fc80003f25270 */
[----:B------:R-:W1:Y:S02]  /*cfc0*/  SHFL.UP PT, R14, R4, 0x1, RZ ;  /* 0x04200000040e7989 */ /* 0x000e6400000e00ff */
[----:B-1----:R-:W-:-:S05]  /*cfd0*/  SEL R5, R14, RZ, P1 ;  /* 0x000000ff0e057207 */ /* 0x002fca0000800000 */
[----:B------:R-:W-:Y:S02]  /*cfe0*/  IMAD.IADD R6, R4, 0x1, R5 ;  /* 0x0000000104067824 */ /* 0x000fe400078e0205 */
[----:B------:R-:W-:Y:S04]  /*cff0*/  SHFL.IDX PT, R5, R16, RZ, 0x1f ;  /* 0x00001fff10057589 */ /* 0x000fe800000e0000 */
[----:B------:R-:W1:Y:S02]  /*d000*/  SHFL.UP PT, R14, R6, 0x2, RZ ;  /* 0x04400000060e7989 */ /* 0x000e6400000e00ff */
[----:B-1----:R-:W-:-:S05]  /*d010*/  SEL R7, R14, RZ, P2 ;  /* 0x000000ff0e077207 */ /* 0x002fca0001000000 */
[----:B------:R-:W-:-:S05]  /*d020*/  IMAD.IADD R7, R6, 0x1, R7 ;  /* 0x0000000106077824 */ /* 0x000fca00078e0207 */
[----:B------:R-:W1:Y:S02]  /*d030*/  SHFL.UP PT, R14, R7, 0x4, RZ ;  /* 0x04800000070e7989 */ /* 0x000e6400000e00ff */
[----:B-1----:R-:W-:-:S04]  /*d040*/  SEL R2, R14, RZ, P3 ;  /* 0x000000ff0e027207 */ /* 0x002fc80001800000 */
[----:B------:R-:W-:-:S05]  /*d050*/  IADD3 R2, R7, R2, RZ ;  /* 0x0000000207027210 */ /* 0x000fca0007ffe0ff */
[----:B------:R-:W1:Y:S02]  /*d060*/  SHFL.UP PT, R14, R2, 0x8, RZ ;  /* 0x05000000020e7989 */ /* 0x000e6400000e00ff */
[----:B-1----:R-:W-:-:S05]  /*d070*/  SEL R3, R14, RZ, P4 ;  /* 0x000000ff0e037207 */ /* 0x002fca0002000000 */
[----:B------:R-:W-:-:S05]  /*d080*/  IMAD.IADD R3, R2, 0x1, R3 ;  /* 0x0000000102037824 */ /* 0x000fca00078e0203 */
[----:B------:R-:W1:Y:S02]  /*d090*/  SHFL.UP PT, R14, R3, 0x10, RZ ;  /* 0x06000000030e7989 */ /* 0x000e6400000e00ff */
[----:B-1----:R-:W-:-:S05]  /*d0a0*/  SEL R6, R14, RZ, P5 ;  /* 0x000000ff0e067207 */ /* 0x002fca0002800000 */
[----:B------:R-:W-:-:S05]  /*d0b0*/  IMAD.IADD R6, R3, 0x1, R6 ;  /* 0x0000000103067824 */ /* 0x000fca00078e0206 */
[----:B------:R1:W2:Y:S02]  /*d0c0*/  SHFL.IDX PT, R14, R6, 0x1f, 0x1f ;  /* 0x03e01f00060e7f89 */ /* 0x0002a400000e0000 */
.L_x_444:
[----:B------:R-:W-:Y:S02]  /*d0d0*/  ULDC UR4, c[0x0][0xc38] ;  /* 0x00030e0000047ab9 */ /* 0x000fe40000000800 */
[----:B------:R-:W-:-:S04]  /*d0e0*/  IMAD.U32 R7, RZ, RZ, UR4 ;  /* 0x00000004ff077e24 */ /* 0x000fc8000f8e00ff */
[----:B--2---:R-:W-:-:S04]  /*d0f0*/  IMAD R3, R14, R7, RZ ;  /* 0x000000070e037224 */ /* 0x004fc800078e02ff */
[----:B------:R-:W-:-:S05]  /*d100*/  IMAD.IADD R8, R0, 0x1, R3 ;  /* 0x0000000100087824 */ /* 0x000fca00078e0203 */
[----:B------:R-:W-:-:S13]  /*d110*/  ISETP.GT.AND P6, PT, R8, R5, PT ;  /* 0x000000050800720c */ /* 0x000fda0003fc4270 */
[----:B------:R-:W-:Y:S05]  /*d120*/  @P6 BRA `(.L_x_313) ;  /* 0x00000000009c6947 */ /* 0x000fea0003800000 */
.L_x_318:
[----:B------:R-:W2:Y:S01]  /*d130*/  LDC R0, c[0x0][0xc3c] ;  /* 0x00030f00ff007b82 */ /* 0x000ea20000000800 */
[----:B------:R-:W-:-:S05]  /*d140*/  VIADD R19, R19, 0x1f ;  /* 0x0000001f13137836 */ /* 0x000fca0000000000 */
[----:B--2---:R-:W-:-:S13]  /*d150*/  ISETP.GE.AND P6, PT, R19, R0, PT ;  /* 0x000000001300720c */ /* 0x004fda0003fc6270 */
[----:B------:R-:W-:Y:S05]  /*d160*/  @P6 BRA `(.L_x_314) ;  /* 0x0000000400446947 */ /* 0x000fea0003800000 */
[----:B------:R-:W2:Y:S01]  /*d170*/  S2R R2, SR_TID.X ;  /* 0x0000000000027919 */ /* 0x000ea20000002100 */
[----:B------:R-:W-:Y:S01]  /*d180*/  BSSY B0, `(.L_x_315) ;  /* 0x0000009000007945 */ /* 0x000fe20003800000 */
[----:B------:R-:W-:Y:S01]  /*d190*/  IMAD.MOV.U32 R4, RZ, RZ, RZ ;  /* 0x000000ffff047224 */ /* 0x000fe200078e00ff */
[----:B--2---:R-:W-:-:S05]  /*d1a0*/  LOP3.LUT R2, R2, 0x1f, RZ, 0xc0, !PT ;  /* 0x0000001f02027812 */ /* 0x004fca00078ec0ff */
[----:B------:R-:W-:-:S05]  /*d1b0*/  IMAD.IADD R7, R19, 0x1, R2 ;  /* 0x0000000113077824 */ /* 0x000fca00078e0202 */
[----:B------:R-:W-:-:S13]  /*d1c0*/  ISETP.GE.OR P6, PT, R7, R0, !P0 ;  /* 0x000000000700720c */ /* 0x000fda00047c6670 */
[----:B------:R-:W-:Y:S05]  /*d1d0*/  @P6 BRA `(.L_x_316) ;  /* 0x00000000000c6947 */ /* 0x000fea0003800000 */
[----:B------:R-:W2:Y:S02]  /*d1e0*/  LDC.64 R2, c[0x0][0xc80] ;  /* 0x00032000ff027b82 */ /* 0x000ea40000000a00 */
[----:B--2---:R-:W-:-:S05]  /*d1f0*/  IMAD.WIDE R2, R7, 0x4, R2 ;  /* 0x0000000407027825 */ /* 0x004fca00078e0202 */
[----:B------:R2:W5:Y:S02]  /*d200*/  LDG.E R4, desc[UR50][R2.64] ;  /* 0x0000003202047981 */ /* 0x000564000c1e1900 */
.L_x_316:
[----:B------:R-:W-:Y:S05]  /*d210*/  BSYNC B0 ;  /* 0x0000000000007941 */ /* 0x000fea0003800000 */
.L_x_315:
[----:B------:R-:W-:-:S03]  /*d220*/  UMOV UR4, 0xffffffff ;  /* 0xffffffff00047882 */ /* 0x000fc60000000000 */
[----:B------:R-:W-:Y:S05]  /*d230*/  BRA.DIV UR4, `(.L_x_317) ;  /* 0x0000004204fc7947 */ /* 0x000fea000b800000 */
[----:B-----5:R-:W3:Y:S02]  /*d240*/  SHFL.UP PT, R14, R4, 0x1, RZ ;  /* 0x04200000040e7989 */ /* 0x020ee400000e00ff */
[----:B---3--:R-:W-:-:S04]  /*d250*/  SEL R13, R14, RZ, P1 ;  /* 0x000000ff0e0d7207 */ /* 0x008fc80000800000 */
[----:B------:R-:W-:-:S05]  /*d260*/  IADD3 R13, R4, R13, RZ ;  /* 0x0000000d040d7210 */ /* 0x000fca0007ffe0ff */
[----:B------:R-:W3:Y:S02]  /*d270*/  SHFL.UP PT, R14, R13, 0x2, RZ ;  /* 0x044000000d0e7989 */ /* 0x000ee400000e00ff */
[----:B---3--:R-:W-:-:S05]  /*d280*/  SEL R0, R14, RZ, P2 ;  /* 0x000000ff0e007207 */ /* 0x008fca0001000000 */
[----:B------:R-:W-:-:S05]  /*d290*/  IMAD.IADD R0, R13, 0x1, R0 ;  /* 0x000000010d007824 */ /* 0x000fca00078e0200 */
[----:B------:R-:W2:Y:S02]  /*d2a0*/  SHFL.UP PT, R14, R0, 0x4, RZ ;  /* 0x04800000000e7989 */ /* 0x000ea400000e00ff */
[----:B--2---:R-:W-:-:S05]  /*d2b0*/  SEL R3, R14, RZ, P3 ;  /* 0x000000ff0e037207 */ /* 0x004fca0001800000 */
[----:B------:R-:W-:-:S05]  /*d2c0*/  IMAD.IADD R2, R0, 0x1, R3 ;  /* 0x0000000100027824 */ /* 0x000fca00078e0203 */
[----:B------:R-:W2:Y:S02]  /*d2d0*/  SHFL.UP PT, R14, R2, 0x8, RZ ;  /* 0x05000000020e7989 */ /* 0x000ea400000e00ff */
[----:B--2---:R-:W-:-:S05]  /*d2e0*/  SEL R3, R14, RZ, P4 ;  /* 0x000000ff0e037207 */ /* 0x004fca0002000000 */
[----:B------:R-:W-:-:S05]  /*d2f0*/  IMAD.IADD R3, R2, 0x1, R3 ;  /* 0x0000000102037824 */ /* 0x000fca00078e0203 */
[----:B------:R-:W1:Y:S02]  /*d300*/  SHFL.UP PT, R14, R3, 0x10, RZ ;  /* 0x06000000030e7989 */ /* 0x000e6400000e00ff */
[----:B-1----:R-:W-:-:S05]  /*d310*/  SEL R6, R14, RZ, P5 ;  /* 0x000000ff0e067207 */ /* 0x002fca0002800000 */
[----:B------:R-:W-:-:S05]  /*d320*/  IMAD.IADD R6, R3, 0x1, R6 ;  /* 0x0000000103067824 */ /* 0x000fca00078e0206 */
[----:B------:R1:W2:Y:S02]  /*d330*/  SHFL.IDX PT, R14, R6, 0x1f, 0x1f ;  /* 0x03e01f00060e7f89 */ /* 0x0002a400000e0000 */
.L_x_452:
[----:B------:R-:W-:Y:S02]  /*d340*/  ULDC UR4, c[0x0][0xc38] ;  /* 0x00030e0000047ab9 */ /* 0x000fe40000000800 */
[----:B------:R-:W-:-:S04]  /*d350*/  IMAD.U32 R7, RZ, RZ, UR4 ;  /* 0x00000004ff077e24 */ /* 0x000fc8000f8e00ff */
[----:B--2---:R-:W-:-:S04]  /*d360*/  IMAD R3, R14, R7, RZ ;  /* 0x000000070e037224 */ /* 0x004fc800078e02ff */
[----:B------:R-:W-:-:S05]  /*d370*/  IMAD.IADD R8, R3, 0x1, R8 ;  /* 0x0000000103087824 */ /* 0x000fca00078e0208 */
[----:B------:R-:W-:-:S13]  /*d380*/  ISETP.GT.AND P6, PT, R8, R5, PT ;  /* 0x000000050800720c */ /* 0x000fda0003fc4270 */
[----:B------:R-:W-:Y:S05]  /*d390*/  @!P6 BRA `(.L_x_318) ;  /* 0xfffffffc0064e947 */ /* 0x000fea000383ffff */
.L_x_313:
[----:B------:R-:W-:Y:S01]  /*d3a0*/  IMAD.IADD R8, R8, 0x1, -R3 ;  /* 0x0000000108087824 */ /* 0x000fe200078e0a03 */
[----:B------:R-:W-:-:S03]  /*d3b0*/  UMOV UR4, 0xffffffff ;  /* 0xffffffff00047882 */ /* 0x000fc60000000000 */
[----:B------:R-:W-:-:S05]  /*d3c0*/  IMAD R0, R6, R7, R8 ;  /* 0x0000000706007224 */ /* 0x000fca00078e0208 */
[----:B------:R-:W-:Y:S01]  /*d3d0*/  ISETP.GT.AND P6, PT, R0, R5, PT ;  /* 0x000000050000720c */ /* 0x000fe20003fc4270 */
[----:B------:R-:W-:-:S12]  /*d3e0*/  BRA.DIV UR4, `(.L_x_319) ;  /* 0x00000046044c7947 */ /* 0x000fd8000b800000 */
[----:B------:R-:W-:-:S04]  /*d3f0*/  VOTE.ANY R2, PT, !P6 ;  /* 0x0000000000027806 */ /* 0x000fc800070e0100 */
[----:B------:R-:W2:Y:S02]  /*d400*/  POPC R0, R2 ;  /* 0x0000000200007309 */ /* 0x000ea40000000000 */
[----:B--2---:R2:W3:Y:S02]  /*d410*/  SHFL.IDX PT, R4, R4, R0, 0x1f ;  /* 0x00001f0004047589 */ /* 0x0044e400000e0000 */
.L_x_456:
[----:B------:R-:W-:Y:S02]  /*d420*/  ISETP.NE.AND P0, PT, R2, RZ, PT ;  /* 0x000000ff0200720c */ /* 0x000fe40003f05270 */
[----:B------:R-:W-:-:S11]  /*d430*/  MOV R14, RZ ;  /* 0x000000ff000e7202 */ /* 0x000fd60000000f00 */
[----:B------:R-:W-:Y:S05]  /*d440*/  @!P0 BRA `(.L_x_320) ;  /* 0x0000000000108947 */ /* 0x000fea0003800000 */
[----:B------:R-:W-:Y:S01]  /*d450*/  UMOV UR4, 0xffffffff ;  /* 0xffffffff00047882 */ /* 0x000fe20000000000 */
[----:B------:R-:W-:Y:S02]  /*d460*/  VIADD R12, R0, 0xffffffff ;  /* 0xffffffff000c7836 */ /* 0x000fe40000000000 */
[----:B------:R-:W-:Y:S05]  /*d470*/  BRA.DIV UR4, `(.L_x_321) ;  /* 0x0000004604707947 */ /* 0x000fea000b800000 */
[----:B------:R4:W0:Y:S02]  /*d480*/  SHFL.IDX PT, R14, R6, R12, 0x1f ;  /* 0x00001f0c060e7589 */ /* 0x00082400000e0000 */
.L_x_320:
[----:B-1-34-:R-:W-:Y:S01]  /*d490*/  IABS R6, R4 ;  /* 0x0000000400067213 */ /* 0x01afe20000000000 */
[----:B0-----:R-:W-:Y:S02]  /*d4a0*/  IMAD R16, R14, R7, R8 ;  /* 0x000000070e107224 */ /* 0x001fe400078e0208 */
[----:B------:R-:W-:Y:S01]  /*d4b0*/  IMAD.IADD R19, R0, 0x1, R19 ;  /* 0x0000000100137824 */ /* 0x000fe200078e0213 */
[----:B------:R-:W0:Y:S08]  /*d4c0*/  I2F.RP R9, R6 ;  /* 0x0000000600097306 */ /* 0x000e300000209400 */
[----:B0-----:R-:W0:Y:S02]  /*d4d0*/  MUFU.RCP R9, R9 ;  /* 0x0000000900097308 */ /* 0x001e240000001000 */
[----:B0-----:R-:W-:-:S06]  /*d4e0*/  VIADD R2, R9, 0xffffffe ;  /* 0x0ffffffe09027836 */ /* 0x001fcc0000000000 */
[----:B------:R0:W1:Y:S02]  /*d4f0*/  F2I.FTZ.U32.TRUNC.NTZ R3, R2 ;  /* 0x0000000200037305 */ /* 0x000064000021f000 */
[----:B0-----:R-:W-:Y:S02]  /*d500*/  IMAD.MOV.U32 R2, RZ, RZ, RZ ;  /* 0x000000ffff027224 */ /* 0x001fe400078e00ff */
[----:B-1----:R-:W-:-:S04]  /*d510*/  IMAD.MOV R7, RZ, RZ, -R3 ;  /* 0x000000ffff077224 */ /* 0x002fc800078e0a03 */
[----:B------:R-:W-:-:S04]  /*d520*/  IMAD R7, R7, R6, RZ ;  /* 0x0000000607077224 */ /* 0x000fc800078e02ff */
[----:B------:R-:W-:-:S04]  /*d530*/  IMAD.HI.U32 R3, R3, R7, R2 ;  /* 0x0000000703037227 */ /* 0x000fc800078e0002 */
[----:B------:R-:W-:Y:S01]  /*d540*/  IMAD.IADD R7, R5, 0x1, -R16 ;  /* 0x0000000105077824 */ /* 0x000fe200078e0a10 */
[----:B------:R-:W-:-:S04]  /*d550*/  IABS R5, R4 ;  /* 0x0000000400057213 */ /* 0x000fc80000000000 */
[----:B------:R-:W-:Y:S01]  /*d560*/  IABS R2, R7 ;  /* 0x0000000700027213 */ /* 0x000fe20000000000 */
[----:B------:R-:W-:-:S04]  /*d570*/  IMAD.MOV R5, RZ, RZ, -R5 ;  /* 0x000000ffff057224 */ /* 0x000fc800078e0a05 */
[----:B------:R-:W-:-:S04]  /*d580*/  IMAD.HI.U32 R3, R3, R2, RZ ;  /* 0x0000000203037227 */ /* 0x000fc800078e00ff */
[----:B------:R-:W-:Y:S01]  /*d590*/  IMAD R5, R3, R5, R2 ;  /* 0x0000000503057224 */ /* 0x000fe200078e0202 */
[----:B------:R-:W-:-:S04]  /*d5a0*/  LOP3.LUT R2, R7, R4, RZ, 0x3c, !PT ;  /* 0x0000000407027212 */ /* 0x000fc800078e3cff */
[----:B------:R-:W-:Y:S02]  /*d5b0*/  ISETP.GT.U32.AND P1, PT, R6, R5, PT ;  /* 0x000000050600720c */ /* 0x000fe40003f24070 */
[----:B------:R-:W-:-:S11]  /*d5c0*/  ISETP.GE.AND P2, PT, R2, RZ, PT ;  /* 0x000000ff0200720c */ /* 0x000fd60003f46270 */
[----:B------:R-:W-:Y:S01]  /*d5d0*/  @!P1 IMAD.IADD R5, R5, 0x1, -R6 ;  /* 0x0000000105059824 */ /* 0x000fe200078e0a06 */
[----:B------:R-:W-:Y:S02]  /*d5e0*/  @!P1 IADD3 R3, R3, 0x1, RZ ;  /* 0x0000000103039810 */ /* 0x000fe40007ffe0ff */
[----:B------:R-:W-:Y:S02]  /*d5f0*/  ISETP.NE.AND P1, PT, R4, RZ, PT ;  /* 0x000000ff0400720c */ /* 0x000fe40003f25270 */
[----:B------:R-:W-:-:S13]  /*d600*/  ISETP.GE.U32.AND P0, PT, R5, R6, PT ;  /* 0x000000060500720c */ /* 0x000fda0003f06070 */
[----:B------:R-:W-:-:S04]  /*d610*/  @P0 VIADD R3, R3, 0x1 ;  /* 0x0000000103030836 */ /* 0x000fc80000000000 */
[----:B------:R-:W-:Y:S01]  /*d620*/  @!P2 IMAD.MOV R3, RZ, RZ, -R3 ;  /* 0x000000ffff03a224 */ /* 0x000fe200078e0a03 */
[----:B------:R-:W-:-:S05]  /*d630*/  @!P1 LOP3.LUT R3, RZ, R4, RZ, 0x33, !PT ;  /* 0x00000004ff039212 */ /* 0x000fca00078e33ff */
[--C-:B------:R-:W-:Y:S02]  /*d640*/  IMAD.MOV R17, RZ, RZ, -R3.reuse ;  /* 0x000000ffff117224 */ /* 0x100fe400078e0a03 */
[----:B------:R-:W-:Y:S02]  /*d650*/  IMAD.MOV.U32 R18, RZ, RZ, R3 ;  /* 0x000000ffff127224 */ /* 0x000fe400078e0003 */
[----:B------:R-:W-:Y:S01]  /*d660*/  IMAD R17, R4, R17, R7 ;  /* 0x0000001104117224 */ /* 0x000fe200078e0207 */
[----:B------:R-:W-:Y:S06]  /*d670*/  BRA `(.L_x_322) ;  /* 0x00000000001c7947 */ /* 0x000fec0003800000 */
.L_x_314:
[----:B------:R-:W-:Y:S01]  /*d680*/  UMOV UR4, URZ ;  /* 0x0000003f00047c82 */ /* 0x000fe20008000000 */
[----:B------:R-:W-:Y:S01]  /*d690*/  UMOV UR5, URZ ;  /* 0x0000003f00057c82 */ /* 0x000fe20008000000 */
[----:B------:R-:W-:Y:S01]  /*d6a0*/  ULDC UR6, c[0x0][0xc3c] ;  /* 0x00030f0000067ab9 */ /* 0x000fe20000000800 */
[----:B------:R-:W-:Y:S01]  /*d6b0*/  IMAD.MOV.U32 R16, RZ, RZ, R5 ;  /* 0x000000ffff107224 */ /* 0x000fe200078e0005 */
[----:B------:R-:W-:Y:S01]  /*d6c0*/  MOV R18, UR5 ;  /* 0x0000000500127c02 */ /* 0x000fe20008000f00 */
[----:B------:R-:W-:Y:S02]  /*d6d0*/  IMAD.U32 R17, RZ, RZ, UR4 ;  /* 0x00000004ff117e24 */ /* 0x000fe4000f8e00ff */
[----:B------:R-:W-:-:S07]  /*d6e0*/  IMAD.U32 R19, RZ, RZ, UR6 ;  /* 0x00000006ff137e24 */ /* 0x000fce000f8e00ff */
.L_x_322:
[----:B--2---:R-:W2:Y:S01]  /*d6f0*/  S2R R0, SR_TID.X ;  /* 0x0000000000007919 */ /* 0x004ea20000002100 */
[----:B------:R-:W-:Y:S05]  /*d700*/  WARPSYNC.ALL ;  /* 0x0000000000007948 */ /* 0x000fea0003800000 */
[----:B------:R-:W-:Y:S01]  /*d710*/  BAR.SYNC.DEFER_BLOCKING 0x4, 0x180 ;  /* 0x0106000000007b1d */ /* 0x000fe20000010000 */
[----:B--2---:R-:W-:-:S04]  /*d720*/  LOP3.LUT R0, R0, 0x1f, RZ, 0xc0, !PT ;  /* 0x0000001f00007812 */ /* 0x004fc800078ec0ff */
[----:B------:R-:W-:-:S13]  /*d730*/  ISETP.NE.AND P0, PT, R0, RZ, PT ;  /* 0x000000ff0000720c */ /* 0x000fda0003f05270 */
[----:B------:R-:W2:Y:S01]  /*d740*/  @!P0 S2R R3, SR_CgaCtaId ;  /* 0x0000000000038919 */ /* 0x000ea20000008800 */
[----:B------:R-:W-:-:S04]  /*d750*/  @!P0 MOV R0, 0x400 ;  /* 0x0000040000008802 */ /* 0x000fc80000000f00 */
[----:B--2---:R-:W-:-:S05]  /*d760*/  @!P0 LEA R22, R3, R0, 0x18 ;  /* 0x0000000003168211 */ /* 0x004fca00078ec0ff */
[----:B------:R3:W-:Y:S01]  /*d770*/  @!P0 STS.128 [R22+0x288d0], R16 ;  /* 0x0288d01016008388 */ /* 0x0007e20000000c00 */
[----:B------:R-:W-:Y:S06]  /*d780*/  BAR.ARV 0x5, 0x180 ;  /* 0x0146000000007b1d */ /* 0x000fec0000002000 */
.L_x_311:
[----:B------:R-:W-:Y:S02]  /*d790*/  ULDC UR4, c[0x0][0xc3c] ;  /* 0x00030f0000047ab9 */ /* 0x000fe40000000800 */
[----:B--2---:R-:W-:-:S13]  /*d7a0*/  ISETP.GE.AND P0, PT, R19, UR4, PT ;  /* 0x0000000413007c0c */ /* 0x004fda000bf06270 */
[----:B------:R-:W-:Y:S05]  /*d7b0*/  @!P0 BRA `(.L_x_323) ;  /* 0xffffffb800988947 */ /* 0x000fea000383ffff */
[----:B------:R-:W-:Y:S05]  /*d7c0*/  BSYNC B8 ;  /* 0x0000000000087941 */ /* 0x000fea0003800000 */
.L_x_260:
[----:B-1----:R-:W2:Y:S01]  /*d7d0*/  LDL.LU R0, [R1+0x1c] ;  /* 0x00001c0001007983 */ /* 0x002ea20000300800 */
[----:B------:R-:W-:Y:S01]  /*d7e0*/  BSSY B0, `(.L_x_324) ;  /* 0x000000b000007945 */ /* 0x000fe20003800000 */
[----:B------:R-:W1:Y:S01]  /*d7f0*/  S2R R5, SR_CgaCtaId ;  /* 0x0000000000057919 */ /* 0x000e620000008800 */
[----:B--2---:R-:W-:-:S05]  /*d800*/  VIADD R0, R0, 0x1 ;  /* 0x0000000100007836 */ /* 0x004fca0000000000 */
[----:B------:R-:W-:-:S04]  /*d810*/  LEA.HI R2, R0, R0, RZ, 0x1 ;  /* 0x0000000000027211 */ /* 0x000fc800078f08ff */
[----:B------:R-:W-:Y:S02]  /*d820*/  LOP3.LUT R3, R2, 0xfffffffe, RZ, 0xc0, !PT ;  /* 0xfffffffe02037812 */ /* 0x000fe400078ec0ff */
[----:B------:R-:W-:-:S03]  /*d830*/  MOV R2, 0x400 ;  /* 0x0000040000027802 */ /* 0x000fc60000000f00 */
[----:B------:R-:W-:Y:S01]  /*d840*/  IMAD.IADD R0, R0, 0x1, -R3 ;  /* 0x0000000100007824 */ /* 0x000fe200078e0a03 */
[----:B-1----:R-:W-:-:S04]  /*d850*/  LEA R4, R5, R2, 0x18 ;  /* 0x0000000205047211 */ /* 0x002fc800078ec0ff */
[----:B------:R-:W-:-:S04]  /*d860*/  SHF.L.U32 R0, R0, 0x1f, RZ ;  /* 0x0000001f00007819 */ /* 0x000fc800000006ff */
[----:B------:R-:W1:Y:S02]  /*d870*/  SYNCS.PHASECHK.TRANS64.TRYWAIT P0, [R4+URZ+0x28820], R0 ;  /* 0x02882000040075a7 */ /* 0x000e64000800017f */
[----:B-1----:R-:W-:Y:S05]  /*d880*/  @!P0 BRA `(.L_x_325) ;  /* 0x0000004000908947 */ /* 0x002fea0003800000 */
.L_x_459:
[----:B------:R-:W-:Y:S05]  /*d890*/  BSYNC B0 ;  /* 0x0000000000007941 */ /* 0x000fea0003800000 */
.L_x_324:
[----:B------:R-:W-:-:S03]  /*d8a0*/  UMOV UR4, 0xffffffff ;  /* 0xffffffff00047882 */ /* 0x000fc60000000000 */
[----:B------:R-:W-:Y:S05]  /*d8b0*/  BRA.DIV UR4, `(.L_x_326) ;  /* 0x0000004204987947 */ /* 0x000fea000b800000 */
[----:B-1----:R-:W1:Y:S02]  /*d8c0*/  S2R R0, SR_TID.X ;  /* 0x0000000000007919 */ /* 0x002e640000002100 */
[----:B-1----:R-:W-:-:S04]  /*d8d0*/  SHF.R.U32.HI R0, RZ, 0x5, R0 ;  /* 0x00000005ff007819 */ /* 0x002fc80000011600 */
[----:B------:R-:W-:-:S05]  /*d8e0*/  LOP3.LUT R0, R0, 0x3, RZ, 0xc0, !PT ;  /* 0x0000000300007812 */ /* 0x000fca00078ec0ff */
[----:B------:R1:W2:Y:S02]  /*d8f0*/  SHFL.IDX PT, R14, R0, RZ, 0x1f ;  /* 0x00001fff000e7589 */ /* 0x0002a400000e0000 */
.L_x_462:
[----:B--2---:R-:W-:Y:S01]  /*d900*/  ISETP.NE.AND P0, PT, R14, RZ, PT ;  /* 0x000000ff0e00720c */ /* 0x004fe20003f05270 */
[----:B------:R-:W-:-:S12]  /*d910*/  BSSY B0, `(.L_x_327) ;  /* 0x0000024000007945 */ /* 0x000fd80003800000 */
[----:B------:R-:W-:Y:S05]  /*d920*/  @P0 BRA `(.L_x_328) ;  /* 0x0000000000880947 */ /* 0x000fea0003800000 */
[----:B------:R-:W-:-:S03]  /*d930*/  UMOV UR4, 0xffffffff ;  /* 0xffffffff00047882 */ /* 0x000fc60000000000 */
[----:B------:R-:W-:Y:S05]  /*d940*/  BRA.DIV UR4, `(.L_x_329) ;  /* 0x0000004204a87947 */ /* 0x000fea000b800000 */
[----:B------:R-:W-:-:S13]  /*d950*/  ELECT P6, URZ, PT ;  /* 0x00000000003f782f */ /* 0x000fda00038c0000 */
.L_x_465:
[----:B------:R-:W-:Y:S05]  /*d960*/  @!P6 BRA `(.L_x_328) ;  /* 0x000000000078e947 */ /* 0x000fea0003800000 */
[----:B------:R-:W-:-:S06]  /*d970*/  ULOP3.LUT UR4, UR36, 0x2, URZ, 0xfc, !UPT ;  /* 0x0000000224047892 */ /* 0x000fcc000f8efc3f */
[----:B-1----:R-:W-:-:S05]  /*d980*/  IMAD.U32 R0, RZ, RZ, UR4 ;  /* 0x00000004ff007e24 */ /* 0x002fca000f8e00ff */
[----:B------:R-:W-:-:S13]  /*d990*/  ISETP.NE.AND P0, PT, R0, 0x3, PT ;  /* 0x000000030000780c */ /* 0x000fda0003f05270 */
[----:B------:R-:W-:Y:S05]  /*d9a0*/  @!P0 BRA `(.L_x_330) ;  /* 0x0000000000048947 */ /* 0x000fea0003800000 */
[----:B------:R-:W-:Y:S01]  /*d9b0*/  BPT.TRAP 0x1 ;  /* 0x000000040000795c */ /* 0x000fe20000300000 */
.L_x_330:
[C---:B------:R-:W-:Y:S01]  /*d9c0*/  IMAD R5, R25.reuse, 0x8, R4 ;  /* 0x0000000819057824 */ /* 0x040fe200078e0204 */
[----:B------:R-:W-:Y:S01]  /*d9d0*/  SHF.L.U32 R0, R28, 0x1f, RZ ;  /* 0x0000001f1c007819 */ /* 0x000fe200000006ff */
[----:B------:R-:W-:-:S03]  /*d9e0*/  VIADD R25, R25, 0x1 ;  /* 0x0000000119197836 */ /* 0x000fc60000000000 */
[----:B------:R-:W1:Y:S02]  /*d9f0*/  SYNCS.PHASECHK.TRANS64.TRYWAIT P1, [R5+URZ+0x28840], R0 ;  /* 0x02884000050075a7 */ /* 0x000e64000802017f */
[----:B------:R-:W-:-:S04]  /*da00*/  ISETP.NE.AND P2, PT, R25, 0x2, PT ;  /* 0x000000021900780c */ /* 0x000fc80003f45270 */
[----:B------:R-:W-:Y:S01]  /*da10*/  SEL R3, RZ, 0x1, P2 ;  /* 0x00000001ff037807 */ /* 0x000fe20001000000 */
[----:B-1----:R-:W-:Y:S08]  /*da20*/  @!P1 BRA `(.L_x_331) ;  /* 0x0000004000909947 */ /* 0x002ff00003800000 */
.L_x_466:
[----:B------:R-:W-:Y:S02]  /*da30*/  SEL R25, R25, RZ, P2 ;  /* 0x000000ff19197207 */ /* 0x000fe40001000000 */
[----:B------:R-:W-:Y:S01]  /*da40*/  LOP3.LUT R2, R28, R3, RZ, 0x3c, !PT ;  /* 0x000000031c027212 */ /* 0x000fe200078e3cff */
[----:B------:R-:W-:Y:S06]  /*da50*/  @!P0 BRA `(.L_x_332) ;  /* 0x0000000000048947 */ /* 0x000fec0003800000 */
[----:B------:R-:W-:Y:S01]  /*da60*/  BPT.TRAP 0x1 ;  /* 0x000000040000795c */ /* 0x000fe20000300000 */
.L_x_332:
[----:B------:R-:W-:Y:S01]  /*da70*/  IMAD R25, R25, 0x8, R4 ;  /* 0x0000000819197824 */ /* 0x000fe200078e0204 */
[----:B------:R-:W-:-:S04]  /*da80*/  SHF.L.U32 R2, R2, 0x1f, RZ ;  /* 0x0000001f02027819 */ /* 0x000fc800000006ff */
[----:B------:R-:W2:Y:S02]  /*da90*/  SYNCS.PHASECHK.TRANS64.TRYWAIT P1, [R25+URZ+0x28840], R2 ;  /* 0x02884002190075a7 */ /* 0x000ea4000802017f */
[----:B--2---:R-:W-:Y:S05]  /*daa0*/  @!P1 BRA `(.L_x_333) ;  /* 0x0000004000849947 */ /* 0x004fea0003800000 */
.L_x_467:
[----:B------:R-:W-:Y:S05]  /*dab0*/  @!P0 BRA `(.L_x_334) ;  /* 0x0000000000048947 */ /* 0x000fea0003800000 */
[----:B------:R-:W-:Y:S01]  /*dac0*/  BPT.TRAP 0x1 ;  /* 0x000000040000795c */ /* 0x000fe20000300000 */
.L_x_334:
[----:B------:R-:W4:Y:S02]  /*dad0*/  SYNCS.PHASECHK.TRANS64.TRYWAIT P1, [R5+URZ+0x28860], R0 ;  /* 0x02886000050075a7 */ /* 0x000f24000802017f */
[----:B----4-:R-:W-:Y:S05]  /*dae0*/  @!P1 BRA `(.L_x_335) ;  /* 0x0000004000889947 */ /* 0x010fea0003800000 */
.L_x_468:
[----:B------:R-:W-:Y:S05]  /*daf0*/  @!P0 BRA `(.L_x_336) ;  /* 0x0000000000048947 */ /* 0x000fea0003800000 */
[----:B------:R-:W-:Y:S01]  /*db00*/  BPT.TRAP 0x1 ;  /* 0x000000040000795c */ /* 0x000fe20000300000 */
.L_x_336:
[----:B------:R0:W0:Y:S02]  /*db10*/  SYNCS.PHASECHK.TRANS64.TRYWAIT P0, [R25+URZ+0x28860], R2 ;  /* 0x02886002190075a7 */ /* 0x000024000800017f */
[----:B0-----:R-:W-:Y:S05]  /*db20*/  @!P0 NANOSLEEP.SYNCS 0x989680 ;  /* 0x009896800000895d */ /* 0x001fea0003900000 */
[----:B------:R-:W0:Y:S02]  /*db30*/  @!P0 SYNCS.PHASECHK.TRANS64 P0, [R25+URZ+0x28860], R2 ;  /* 0x02886002190085a7 */ /* 0x000e24000800007f */
[----:B0-----:R-:W-:Y:S05]  /*db40*/  @!P0 BRA `(.L_x_336) ;  /* 0xfffffffc00f08947 */ /* 0x001fea000383ffff */
.L_x_328:
[----:B------:R-:W-:Y:S05]  /*db50*/  BSYNC B0 ;  /* 0x0000000000007941 */ /* 0x000fea0003800000 */
.L_x_327:
[----:B------:R-:W-:Y:S05]  /*db60*/  EXIT ;  /* 0x000000000000794d */ /* 0x000fea0003800000 */
.L_x_208:
[----:B0-----:R-:W-:-:S04]  /*db70*/  MOV R3, UR49 ;  /* 0x0000003100037c02 */ /* 0x001fc80008000f00 */
[----:B------:R0:W1:Y:S03]  /*db80*/  SYNCS.PHASECHK.TRANS64.TRYWAIT P1, [R3+URZ+0x28800], R0 ;  /* 0x02880000030075a7 */ /* 0x000066000802017f */
[----:B-1----:R-:W-:Y:S05]  /*db90*/  @!P1 NANOSLEEP.SYNCS 0x989680 ;  /* 0x009896800000995d */ /* 0x002fea0003900000 */
[----:B------:R-:W1:Y:S02]  /*dba0*/  @!P1 SYNCS.PHASECHK.TRANS64 P1, [R3+URZ+0x28800], R0 ;  /* 0x02880000030095a7 */ /* 0x000e64000802007f */
[----:B-1----:R-:W-:Y:S05]  /*dbb0*/  @!P1 BRA `(.L_x_208) ;  /* 0xfffffffc00ec9947 */ /* 0x002fea000383ffff */
[----:B------:R-:W-:Y:S05]  /*dbc0*/  BRA `(.L_x_337) ;  /* 0xffffff38007c7947 */ /* 0x000fea000383ffff */
.L_x_212:
[----:B-1----:R1:W2:Y:S02]  /*dbd0*/  SYNCS.PHASECHK.TRANS64.TRYWAIT P1, [R5+URZ+0x28830], R0 ;  /* 0x02883000050075a7 */ /* 0x0022a4000802017f */
[----:B--2---:R-:W-:Y:S05]  /*dbe0*/  @!P1 NANOSLEEP.SYNCS 0x989680 ;  /* 0x009896800000995d */ /* 0x004fea0003900000 */
[----:B------:R-:W2:Y:S02]  /*dbf0*/  @!P1 SYNCS.PHASECHK.TRANS64 P1, [R5+URZ+0x28830], R0 ;  /* 0x02883000050095a7 */ /* 0x000ea4000802007f */
[----:B--2---:R-:W-:Y:S05]  /*dc00*/  @!P1 BRA `(.L_x_212) ;  /* 0xfffffffc00f09947 */ /* 0x004fea000383ffff */
[----:B------:R-:W-:Y:S05]  /*dc10*/  BRA `(.L_x_211) ;  /* 0xffffff38009c7947 */ /* 0x000fea000383ffff */
.L_x_218:
[----:B-1----:R-:W-:-:S04]  /*dc20*/  IMAD.U32 R3, RZ, RZ, UR6 ;  /* 0x00000006ff037e24 */ /* 0x002fc8000f8e00ff */
[----:B------:R1:W2:Y:S03]  /*dc30*/  SYNCS.PHASECHK.TRANS64.TRYWAIT P1, [R3+URZ+0x28830], R0 ;  /* 0x02883000030075a7 */ /* 0x0002a6000802017f */
[----:B--2---:R-:W-:Y:S05]  /*dc40*/  @!P1 NANOSLEEP.SYNCS 0x989680 ;  /* 0x009896800000995d */ /* 0x004fea0003900000 */
[----:B------:R-:W2:Y:S02]  /*dc50*/  @!P1 SYNCS.PHASECHK.TRANS64 P1, [R3+URZ+0x28830], R0 ;  /* 0x02883000030095a7 */ /* 0x000ea4000802007f */
[----:B--2---:R-:W-:Y:S05]  /*dc60*/  @!P1 BRA `(.L_x_218) ;  /* 0xfffffffc00ec9947 */ /* 0x004fea000383ffff */
[----:B------:R-:W-:Y:S05]  /*dc70*/  BRA `(.L_x_215) ;  /* 0xffffff5c00f47947 */ /* 0x000fea000383ffff */
.L_x_222:
[----:B-1----:R-:W-:-:S04]  /*dc80*/  IMAD.U32 R3, RZ, RZ, UR6 ;  /* 0x00000006ff037e24 */ /* 0x002fc8000f8e00ff */
[----:B------:R1:W2:Y:S03]  /*dc90*/  SYNCS.PHASECHK.TRANS64.TRYWAIT P1, [R3+URZ+0x28850], R0 ;  /* 0x02885000030075a7 */ /* 0x0002a6000802017f */
[----:B--2---:R-:W-:Y:S05]  /*dca0*/  @!P1 NANOSLEEP.SYNCS 0x989680 ;  /* 0x009896800000995d */ /* 0x004fea0003900000 */
[----:B------:R-:W2:Y:S02]  /*dcb0*/  @!P1 SYNCS.PHASECHK.TRANS64 P1, [R3+URZ+0x28850], R0 ;  /* 0x02885000030095a7 */ /* 0x000ea4000802007f */
[----:B--2---:R-:W-:Y:S05]  /*dcc0*/  @!P1 BRA `(.L_x_222) ;  /* 0xfffffffc00ec9947 */ /* 0x004fea000383ffff */
[----:B------:R-:W-:Y:S05]  /*dcd0*/  BRA `(.L_x_219) ;  /* 0xffffff6000cc7947 */ /* 0x000fea000383ffff */
.L_x_229:
[----:B-1----:R-:W-:-:S04]  /*dce0*/  IMAD.U32 R8, RZ, RZ, UR5 ;  /* 0x00000005ff087e24 */ /* 0x002fc8000f8e00ff */
[----:B------:R1:W2:Y:S03]  /*dcf0*/  SYNCS.PHASECHK.TRANS64.TRYWAIT P1, [R8+URZ+0x28850], R7 ;  /* 0x02885007080075a7 */ /* 0x0002a6000802017f */
[----:B--2---:R-:W-:Y:S05]  /*dd00*/  @!P1 NANOSLEEP.SYNCS 0x989680 ;  /* 0x009896800000995d */ /* 0x004fea0003900000 */
[----:B------:R-:W2:Y:S02]  /*dd10*/  @!P1 SYNCS.PHASECHK.TRANS64 P1, [R8+URZ+0x28850], R7 ;  /* 0x02885007080095a7 */ /* 0x000ea4000802007f */
[----:B--2---:R-:W-:Y:S05]  /*dd20*/  @!P1 BRA `(.L_x_229) ;  /* 0xfffffffc00ec9947 */ /* 0x004fea000383ffff */
[----:B------:R-:W-:Y:S05]  /*dd30*/  BRA `(.L_x_228) ;  /* 0xffffff7c00cc7947 */ /* 0x000fea000383ffff */
.L_x_272:
[----:B------:R-:W1:Y:S01]  /*dd40*/  S2R R20, SR_TID.X ;  /* 0x0000000000147919 */ /* 0x000e620000002100 */
[----:B------:R-:W-:Y:S01]  /*dd50*/  BSSY B0, `(.L_x_338) ;  /* 0x000000a000007945 */ /* 0x000fe20003800000 */
[----:B------:R-:W-:Y:S02]  /*dd60*/  IMAD.MOV.U32 R12, RZ, RZ, RZ ;  /* 0x000000ffff0c7224 */ /* 0x000fe400078e00ff */
[----:B------:R-:W-:Y:S02]  /*dd70*/  IMAD.MOV.U32 R11, RZ, RZ, 0x1f ;  /* 0x0000001fff0b7424 */ /* 0x000fe400078e00ff */
[----:B------:R-:W-:Y:S01]  /*dd80*/  IMAD.MOV.U32 R15, RZ, RZ, -0x1 ;  /* 0xffffffffff0f7424 */ /* 0x000fe200078e00ff */
[----:B-1----:R-:W-:-:S04]  /*dd90*/  SHF.R.U32.HI R10, RZ, 0x5, R20 ;  /* 0x00000005ff0a7819 */ /* 0x002fc80000011614 */
[----:B------:R-:W-:-:S05]  /*dda0*/  LOP3.LUT R10, R10, 0x3, RZ, 0xc0, !PT ;  /* 0x000000030a0a7812 */ /* 0x000fca00078ec0ff */
[----:B------:R-:W-:-:S07]  /*ddb0*/  IMAD.MOV.U32 R13, RZ, RZ, R10 ;  /* 0x000000ffff0d7224 */ /* 0x000fce00078e000a */
[----:B0----5:R-:W-:Y:S05]  /*ddc0*/  WARPSYNC.COLLECTIVE R15, `(.L_x_339) ;  /* 0x000000000f087348 */ /* 0x021fea0003c00000 */
[----:B------:R1:W2:Y:S02]  /*ddd0*/  SHFL.IDX P6, R14, R13, R12, R11 ;  /* 0x0000000c0d0e7389 */ /* 0x0002a400000c000b */
[----:B012--5:R-:W-:Y:S01]  /*dde0*/  ENDCOLLECTIVE ;  /* 0x000000000000791b */ /* 0x027fe20003800000 */
.L_x_339:
[----:B------:R-:W-:Y:S05]  /*ddf0*/  BSYNC B0 ;  /* 0x0000000000007941 */ /* 0x000fea0003800000 */
.L_x_338:
[----:B------:R-:W-:Y:S05]  /*de00*/  BRA `(.L_x_340) ;  /* 0xffffffc0002c7947 */ /* 0x000fea000383ffff */
.L_x_275:
[----:B0-----:R0:W1:Y:S02]  /*de10*/  SYNCS.PHASECHK.TRANS64.TRYWAIT P0, [R7+URZ+0x28840], R2 ;  /* 0x02884002070075a7 */ /* 0x001064000800017f */
[----:B-1----:R-:W-:Y:S05]  /*de20*/  @!P0 NANOSLEEP.SYNCS 0x989680 ;  /* 0x009896800000895d */ /* 0x002fea0003900000 */
[----:B------:R-:W1:Y:S02]  /*de30*/  @!P0 SYNCS.PHASECHK.TRANS64 P0, [R7+URZ+0x28840], R2 ;  /* 0x02884002070085a7 */ /* 0x000e64000800007f */
[----:B-1----:R-:W-:Y:S05]  /*de40*/  @!P0 BRA `(.L_x_275) ;  /* 0xfffffffc00f08947 */ /* 0x002fea000383ffff */
[----:B------:R-:W-:Y:S05]  /*de50*/  BRA `(.L_x_341) ;  /* 0xffffffc000887947 */ /* 0x000fea000383ffff */
.L_x_276:
[----:B------:R-:W-:Y:S01]  /*de60*/  BSSY B0, `(.L_x_342) ;  /* 0x0000008000007945 */ /* 0x000fe20003800000 */
[----:B------:R-:W-:Y:S01]  /*de70*/  MOV R13, R0 ;  /* 0x00000000000d7202 */ /* 0x000fe20000000f00 */
[----:B------:R-:W-:Y:S02]  /*de80*/  IMAD.MOV.U32 R12, RZ, RZ, RZ ;  /* 0x000000ffff0c7224 */ /* 0x000fe400078e00ff */
[----:B------:R-:W-:Y:S02]  /*de90*/  IMAD.MOV.U32 R11, RZ, RZ, 0x181f ;  /* 0x0000181fff0b7424 */ /* 0x000fe400078e00ff */
[----:B------:R-:W-:-:S07]  /*dea0*/  IMAD.MOV.U32 R15, RZ, RZ, -0x1 ;  /* 0xffffffffff0f7424 */ /* 0x000fce00078e00ff */
[----:B------:R-:W-:Y:S05]  /*deb0*/  WARPSYNC.COLLECTIVE R15, `(.L_x_343) ;  /* 0x000000000f087348 */ /* 0x000fea0003c00000 */
[----:B------:R0:W1:Y:S02]  /*dec0*/  SHFL.IDX P6, R14, R13, R12, R11 ;  /* 0x0000000c0d0e7389 */ /* 0x00006400000c000b */
[----:B01----:R-:W-:Y:S01]  /*ded0*/  ENDCOLLECTIVE ;  /* 0x000000000000791b */ /* 0x003fe20003800000 */
.L_x_343:
[----:B------:R-:W-:Y:S05]  /*dee0*/  BSYNC B0 ;  /* 0x0000000000007941 */ /* 0x000fea0003800000 */
.L_x_342:
[----:B------:R-:W-:Y:S01]  /*def0*/  IMAD.MOV.U32 R13, RZ, RZ, R4 ;  /* 0x000000ffff0d7224 */ /* 0x000fe200078e0004 */
[----:B------:R-:W-:Y:S01]  /*df00*/  MOV R15, 0xffffffff ;  /* 0xffffffff000f7802 */ /* 0x000fe20000000f00 */
[----:B------:R-:W-:Y:S02]  /*df10*/  IMAD.MOV.U32 R12, RZ, RZ, RZ ;  /* 0x000000ffff0c7224 */ /* 0x000fe400078e00ff */
[----:B------:R-:W-:Y:S02]  /*df20*/  IMAD.MOV.U32 R11, RZ, RZ, 0x181f ;  /* 0x0000181fff0b7424 */ /* 0x000fe400078e00ff */
[----:B------:R-:W-:Y:S02]  /*df30*/  IMAD.MOV.U32 R2, RZ, RZ, R14 ;  /* 0x000000ffff027224 */ /* 0x000fe400078e000e */
[----:B------:R-:W-:-:S07]  /*df40*/  @P0 IMAD R8, R5, 0x2, R22 ;  /* 0x0000000205080824 */ /* 0x000fce00078e0216 */
[----:B------:R-:W-:Y:S05]  /*df50*/  WARPSYNC.COLLECTIVE R15, `(.L_x_344) ;  /* 0x000000000f087348 */ /* 0x000fea0003c00000 */
[----:B------:R0:W1:Y:S02]  /*df60*/  SHFL.IDX P6, R14, R13, R12, R11 ;  /* 0x0000000c0d0e7389 */ /* 0x00006400000c000b */
[----:B01----:R-:W-:Y:S01]  /*df70*/  ENDCOLLECTIVE ;  /* 0x000000000000791b */ /* 0x003fe20003800000 */
.L_x_344:
[----:B------:R-:W-:Y:S02]  /*df80*/  IMAD.MOV.U32 R13, RZ, RZ, R0 ;  /* 0x000000ffff0d7224 */ /* 0x000fe400078e0000 */
[----:B------:R-:W-:Y:S02]  /*df90*/  IMAD.MOV.U32 R12, RZ, RZ, 0x1 ;  /* 0x00000001ff0c7424 */ /* 0x000fe400078e00ff */
[----:B------:R-:W-:-:S07]  /*dfa0*/  IMAD.MOV.U32 R3, RZ, RZ, R14 ;  /* 0x000000ffff037224 */ /* 0x000fce00078e000e */
[----:B------:R-:W-:Y:S05]  /*dfb0*/  WARPSYNC.COLLECTIVE R15, `(.L_x_345) ;  /* 0x000000000f087348 */ /* 0x000fea0003c00000 */
[----:B------:R0:W1:Y:S02]  /*dfc0*/  SHFL.IDX P6, R14, R13, R12, R11 ;  /* 0x0000000c0d0e7389 */ /* 0x00006400000c000b */
[----:B01----:R-:W-:Y:S01]  /*dfd0*/  ENDCOLLECTIVE ;  /* 0x000000000000791b */ /* 0x003fe20003800000 */
.L_x_345:
[----:B------:R-:W-:-:S05]  /*dfe0*/  @P0 LEA R3, P1, R30, R3, 0x1 ;  /* 0x000000031e030211 */ /* 0x000fca00078208ff */
[----:B------:R-:W-:Y:S01]  /*dff0*/  @P0 IMAD.X R2, RZ, RZ, R2, P1 ;  /* 0x000000ffff020224 */ /* 0x000fe200008e0602 */
[----:B------:R-:W-:-:S04]  /*e000*/  ISETP.GE.AND P1, PT, R6, 0x11, PT ;  /* 0x000000110600780c */ /* 0x000fc80003f26270 */
[----:B------:R-:W-:Y:S01]  /*e010*/  @P0 LOP3.LUT R3, R3, R2, RZ, 0x3c, !PT ;  /* 0x0000000203030212 */ /* 0x000fe200078e3cff */
[----:B------:R-:W-:-:S03]  /*e020*/  IMAD.MOV.U32 R13, RZ, RZ, R4 ;  /* 0x000000ffff0d7224 */ /* 0x000fc600078e0004 */
[----:B------:R-:W-:-:S04]  /*e030*/  @P0 LOP3.LUT R2, R3, R2, RZ, 0x3c, !PT ;  /* 0x0000000203020212 */ /* 0x000fc800078e3cff */
[----:B------:R-:W-:-:S05]  /*e040*/  @P0 LOP3.LUT R3, R3, R2, RZ, 0x3c, !PT ;  /* 0x0000000203030212 */ /* 0x000fca00078e3cff */
[----:B------:R-:W-:Y:S01]  /*e050*/  @!PT LDS RZ, [RZ] ;  /* 0x00000000fffff984 */ /* 0x000fe20000000800 */
[----:B------:R-:W-:Y:S01]  /*e060*/  @!PT LDS RZ, [RZ] ;  /* 0x00000000fffff984 */ /* 0x000fe20000000800 */
[----:B------:R-:W-:Y:S01]  /*e070*/  @!PT LDS RZ, [RZ] ;  /* 0x00000000fffff984 */ /* 0x000fe20000000800 */
[----:B------:R-:W-:Y:S04]  /*e080*/  @P0 LDGSTS.E.BYPASS.LTC128B.128 [R8+0x18400], desc[UR50][R2.64], !P3 ;  /* 0x1840000002080fae */ /* 0x000fe8000d901d72 */
[----:B------:R0:W-:Y:S02]  /*e090*/  @P0 LDGSTS.E.BYPASS.LTC128B.128 [R8+0x1c400], desc[UR50][R2.64+0x80], !P2 ;  /* 0x1c40008002080fae */ /* 0x0001e4000d101d72 */
[----:B0-----:R-:W-:-:S07]  /*e0a0*/  IMAD.MOV.U32 R2, RZ, RZ, R14 ;  /* 0x000000ffff027224 */ /* 0x001fce00078e000e */
[----:B------:R-:W-:Y:S05]  /*e0b0*/  WARPSYNC.COLLECTIVE R15, `(.L_x_346) ;  /* 0x000000000f087348 */ /* 0x000fea0003c00000 */
[----:B------:R0:W1:Y:S02]  /*e0c0*/  SHFL.IDX P6, R14, R13, R12, R11 ;  /* 0x0000000c0d0e7389 */ /* 0x00006400000c000b */
[----:B01----:R-:W-:Y:S01]  /*e0d0*/  ENDCOLLECTIVE ;  /* 0x000000000000791b */ /* 0x003fe20003800000 */
.L_x_346:
[----:B------:R-:W-:Y:S02]  /*e0e0*/  @P1 IMAD R8, R5, 0x2, R22 ;  /* 0x0000000205081824 */ /* 0x000fe400078e0216 */
[----:B------:R-:W-:Y:S02]  /*e0f0*/  IMAD.MOV.U32 R13, RZ, RZ, R0 ;  /* 0x000000ffff0d7224 */ /* 0x000fe400078e0000 */
[----:B------:R-:W-:Y:S01]  /*e100*/  IMAD.MOV.U32 R12, RZ, RZ, 0x2 ;  /* 0x00000002ff0c7424 */ /* 0x000fe200078e00ff */
[----:B------:R-:W-:-:S07]  /*e110*/  MOV R3, R14 ;  /* 0x0000000e00037202 */ /* 0x000fce0000000f00 */
[----:B------:R-:W-:Y:S05]  /*e120*/  WARPSYNC.COLLECTIVE R15, `(.L_x_347) ;  /* 0x000000000f087348 */ /* 0x000fea0003c00000 */
[----:B------:R0:W1:Y:S02]  /*e130*/  SHFL.IDX P6, R14, R13, R12, R11 ;  /* 0x0000000c0d0e7389 */ /* 0x00006400000c000b */
[----:B01----:R-:W-:Y:S01]  /*e140*/  ENDCOLLECTIVE ;  /* 0x000000000000791b */ /* 0x003fe20003800000 */
.L_x_347:
[----:B------:R-:W-:-:S05]  /*e150*/  @P1 LEA R3, P0, R30, R3, 0x1 ;  /* 0x000000031e031211 */ /* 0x000fca00078008ff */
[----:B------:R-:W-:-:S05]  /*e160*/  @P1 IMAD.X R2, RZ, RZ, R2, P0 ;  /* 0x000000ffff021224 */ /* 0x000fca00000e0602 */
        /* <DEDUP_REMOVED lines=8> */
[----:B------:R0:W-:Y:S01]  /*e1f0*/  @P1 LDGSTS.E.BYPASS.LTC128B.128 [R8+0x1cc00], desc[UR50][R2.64+0x80], !P2 ;  /* 0x1cc0008002081fae */ /* 0x0001e2000d101d72 */
[----:B------:R-:W-:Y:S01]  /*e200*/  ISETP.GE.AND P1, PT, R6, 0x21, PT ;  /* 0x000000210600780c */ /* 0x000fe20003f26270 */
[----:B0-----:R-:W-:-:S12]  /*e210*/  IMAD.MOV.U32 R2, RZ, RZ, R14 ;  /* 0x000000ffff027224 */ /* 0x001fd800078e000e */
[----:B------:R-:W-:Y:S05]  /*e220*/  WARPSYNC.COLLECTIVE R15, `(.L_x_348) ;  /* 0x000000000f087348 */ /* 0x000fea0003c00000 */
[----:B------:R0:W1:Y:S02]  /*e230*/  SHFL.IDX P6, R14, R13, R12, R11 ;  /* 0x0000000c0d0e7389 */ /* 0x00006400000c000b */
[----:B01----:R-:W-:Y:S01]  /*e240*/  ENDCOLLECTIVE ;  /* 0x000000000000791b */ /* 0x003fe20003800000 */
.L_x_348:
[----:B------:R-:W-:Y:S02]  /*e250*/  @P1 IMAD R8, R5, 0x2, R22 ;  /* 0x0000000205081824 */ /* 0x000fe400078e0216 */
[----:B------:R-:W-:Y:S02]  /*e260*/  IMAD.MOV.U32 R13, RZ, RZ, R0 ;  /* 0x000000ffff0d7224 */ /* 0x000fe400078e0000 */
[----:B------:R-:W-:Y:S02]  /*e270*/  IMAD.MOV.U32 R12, RZ, RZ, 0x3 ;  /* 0x00000003ff0c7424 */ /* 0x000fe400078e00ff */
[----:B------:R-:W-:-:S07]  /*e280*/  IMAD.MOV.U32 R3, RZ, RZ, R14 ;  /* 0x000000ffff037224 */ /* 0x000fce00078e000e */
[----:B------:R-:W-:Y:S05]  /*e290*/  WARPSYNC.COLLECTIVE R15, `(.L_x_349) ;  /* 0x000000000f087348 */ /* 0x000fea0003c00000 */
[----:B------:R0:W1:Y:S02]  /*e2a0*/  SHFL.IDX P6, R14, R13, R12, R11 ;  /* 0x0000000c0d0e7389 */ /* 0x00006400000c000b */
[----:B01----:R-:W-:Y:S01]  /*e2b0*/  ENDCOLLECTIVE ;  /* 0x000000000000791b */ /* 0x003fe20003800000 */
.L_x_349:
[----:B------:R-:W-:-:S04]  /*e2c0*/  @P1 LEA R3, P0, R30, R3, 0x1 ;  /* 0x000000031e031211 */ /* 0x000fc800078008ff */
[----:B------:R-:W-:-:S04]  /*e2d0*/  @P1 IADD3.X R2, RZ, R2, RZ, P0, !PT ;  /* 0x00000002ff021210 */ /* 0x000fc800007fe4ff */
        /* <DEDUP_REMOVED lines=14> */
.L_x_350:
[----:B------:R-:W-:Y:S01]  /*e3c0*/  @P1 LEA R8, R5, R22, 0x1 ;  /* 0x0000001605081211 */ /* 0x000fe200078e08ff */
[----:B------:R-:W-:Y:S02]  /*e3d0*/  IMAD.MOV.U32 R13, RZ, RZ, R0 ;  /* 0x000000ffff0d7224 */ /* 0x000fe400078e0000 */
[----:B------:R-:W-:Y:S02]  /*e3e0*/  IMAD.MOV.U32 R12, RZ, RZ, 0x4 ;  /* 0x00000004ff0c7424 */ /* 0x000fe400078e00ff */
[----:B------:R-:W-:-:S07]  /*e3f0*/  IMAD.MOV.U32 R3, RZ, RZ, R14 ;  /* 0x000000ffff037224 */ /* 0x000fce00078e000e */
[----:B------:R-:W-:Y:S05]  /*e400*/  WARPSYNC.COLLECTIVE R15, `(.L_x_351) ;  /* 0x000000000f087348 */ /* 0x000fea0003c00000 */
[----:B------:R0:W1:Y:S02]  /*e410*/  SHFL.IDX P6, R14, R13, R12, R11 ;  /* 0x0000000c0d0e7389 */ /* 0x00006400000c000b */
[----:B01----:R-:W-:Y:S01]  /*e420*/  ENDCOLLECTIVE ;  /* 0x000000000000791b */ /* 0x003fe20003800000 */
.L_x_351:
        /* <DEDUP_REMOVED lines=16> */
.L_x_352:
[----:B------:R-:W-:Y:S01]  /*e530*/  @P1 IMAD R8, R5, 0x2, R22 ;  /* 0x0000000205081824 */ /* 0x000fe200078e0216 */
[----:B------:R-:W-:Y:S01]  /*e540*/  MOV R13, R0 ;  /* 0x00000000000d7202 */ /* 0x000fe20000000f00 */
[----:B------:R-:W-:Y:S02]  /*e550*/  IMAD.MOV.U32 R12, RZ, RZ, 0x5 ;  /* 0x00000005ff0c7424 */ /* 0x000fe400078e00ff */
[----:B------:R-:W-:-:S07]  /*e560*/  IMAD.MOV.U32 R3, RZ, RZ, R14 ;  /* 0x000000ffff037224 */ /* 0x000fce00078e000e */
[----:B------:R-:W-:Y:S05]  /*e570*/  WARPSYNC.COLLECTIVE R15, `(.L_x_353) ;  /* 0x000000000f087348 */ /* 0x000fea0003c00000 */
[----:B------:R0:W1:Y:S02]  /*e580*/  SHFL.IDX P6, R14, R13, R12, R11 ;  /* 0x0000000c0d0e7389 */ /* 0x00006400000c000b */
[----:B01----:R-:W-:Y:S01]  /*e590*/  ENDCOLLECTIVE ;  /* 0x000000000000791b */ /* 0x003fe20003800000 */
.L_x_353:
        /* <DEDUP_REMOVED lines=16> */
.L_x_354:
[----:B------:R-:W-:Y:S02]  /*e6a0*/  @P1 IMAD R8, R5, 0x2, R22 ;  /* 0x0000000205081824 */ /* 0x000fe400078e0216 */
[----:B------:R-:W-:Y:S01]  /*e6b0*/  IMAD.MOV.U32 R13, RZ, RZ, R0 ;  /* 0x000000ffff0d7224 */ /* 0x000fe200078e0000 */
[----:B------:R-:W-:Y:S01]  /*e6c0*/  MOV R12, 0x6 ;  /* 0x00000006000c7802 */ /* 0x000fe20000000f00 */
[----:B------:R-:W-:-:S07]  /*e6d0*/  IMAD.MOV.U32 R3, RZ, RZ, R14 ;  /* 0x000000ffff037224 */ /* 0x000fce00078e000e */
[----:B------:R-:W-:Y:S05]  /*e6e0*/  WARPSYNC.COLLECTIVE R15, `(.L_x_355) ;  /* 0x000000000f087348 */ /* 0x000fea0003c00000 */
[----:B------:R0:W1:Y:S02]  /*e6f0*/  SHFL.IDX P6, R14, R13, R12, R11 ;  /* 0x0000000c0d0e7389 */ /* 0x00006400000c000b */
[----:B01----:R-:W-:Y:S01]  /*e700*/  ENDCOLLECTIVE ;  /* 0x000000000000791b */ /* 0x003fe20003800000 */
.L_x_355:
        /* <DEDUP_REMOVED lines=16> */
.L_x_356:
[----:B------:R-:W-:Y:S02]  /*e810*/  @P1 IMAD R8, R5, 0x2, R22 ;  /* 0x0000000205081824 */ /* 0x000fe400078e0216 */
[----:B------:R-:W-:Y:S02]  /*e820*/  IMAD.MOV.U32 R13, RZ, RZ, R0 ;  /* 0x000000ffff0d7224 */ /* 0x000fe400078e0000 */
[----:B------:R-:W-:Y:S02]  /*e830*/  IMAD.MOV.U32 R12, RZ, RZ, 0x7 ;  /* 0x00000007ff0c7424 */ /* 0x000fe400078e00ff */
[----:B------:R-:W-:-:S07]  /*e840*/  IMAD.MOV.U32 R3, RZ, RZ, R14 ;  /* 0x000000ffff037224 */ /* 0x000fce00078e000e */
[----:B------:R-:W-:Y:S05]  /*e850*/  WARPSYNC.COLLECTIVE R15, `(.L_x_357) ;  /* 0x000000000f087348 */ /* 0x000fea0003c00000 */
[----:B------:R0:W1:Y:S02]  /*e860*/  SHFL.IDX P6, R14, R13, R12, R11 ;  /* 0x0000000c0d0e7389 */ /* 0x00006400000c000b */
[----:B01----:R-:W-:Y:S01]  /*e870*/  ENDCOLLECTIVE ;  /* 0x000000000000791b */ /* 0x003fe20003800000 */
.L_x_357:
[----:B------:R-:W-:-:S05]  /*e880*/  @P1 LEA R3, P0, R30, R3, 0x1 ;  /* 0x000000031e031211 */ /* 0x000fca00078008ff */
[----:B------:R-:W-:-:S05]  /*e890*/  @P1 IMAD.X R2, RZ, RZ, R2, P0 ;  /* 0x000000ffff021224 */ /* 0x000fca00000e0602 */
[----:B------:R-:W-:Y:S01]  /*e8a0*/  @P1 LOP3.LUT R3, R3, R2, RZ, 0x3c, !PT ;  /* 0x0000000203031212 */ /* 0x000fe200078e3cff */
[----:B------:R-:W-:-:S03]  /*e8b0*/  IMAD.MOV.U32 R13, RZ, RZ, R4 ;  /* 0x000000ffff0d7224 */ /* 0x000fc600078e0004 */
[----:B------:R-:W-:-:S04]  /*e8c0*/  @P1 LOP3.LUT R2, R3, R2, RZ, 0x3c, !PT ;  /* 0x0000000203021212 */ /* 0x000fc800078e3cff */
[----:B------:R-:W-:Y:S02]  /*e8d0*/  @P1 LOP3.LUT R3, R3, R2, RZ, 0x3c, !PT ;  /* 0x0000000203031212 */ /* 0x000fe400078e3cff */
[----:B------:R-:W-:-:S07]  /*e8e0*/  MOV R0, R14 ;  /* 0x0000000e00007202 */ /* 0x000fce0000000f00 */
[----:B------:R-:W-:Y:S05]  /*e8f0*/  WARPSYNC.COLLECTIVE R15, `(.L_x_358) ;  /* 0x000000000f087348 */ /* 0x000fea0003c00000 */
[----:B------:R0:W1:Y:S02]  /*e900*/  SHFL.IDX P6, R14, R13, R12, R11 ;  /* 0x0000000c0d0e7389 */ /* 0x00006400000c000b */
[----:B01----:R-:W-:Y:S01]  /*e910*/  ENDCOLLECTIVE ;  /* 0x000000000000791b */ /* 0x003fe20003800000 */
.L_x_358:
[----:B------:R-:W-:Y:S01]  /*e920*/  @!PT LDS RZ, [RZ] ;  /* 0x00000000fffff984 */ /* 0x000fe20000000800 */
[----:B------:R-:W-:Y:S01]  /*e930*/  @!PT LDS RZ, [RZ] ;  /* 0x00000000fffff984 */ /* 0x000fe20000000800 */
[----:B------:R-:W-:Y:S01]  /*e940*/  @!PT LDS RZ, [RZ] ;  /* 0x00000000fffff984 */ /* 0x000fe20000000800 */
[----:B------:R-:W-:Y:S04]  /*e950*/  @P1 LDGSTS.E.BYPASS.LTC128B.128 [R8+0x1b400], desc[UR50][R2.64], !P3 ;  /* 0x1b40000002081fae */ /* 0x000fe8000d901d72 */
[----:B------:R0:W-:Y:S02]  /*e960*/  @P1 LDGSTS.E.BYPASS.LTC128B.128 [R8+0x1f400], desc[UR50][R2.64+0x80], !P2 ;  /* 0x1f40008002081fae */ /* 0x0001e4000d101d72 */
[----:B0-----:R-:W-:Y:S01]  /*e970*/  IMAD.MOV.U32 R2, RZ, RZ, R14 ;  /* 0x000000ffff027224 */ /* 0x001fe200078e000e */
[----:B------:R-:W-:Y:S06]  /*e980*/  BRA `(.L_x_359) ;  /* 0xffffffbc006c7947 */ /* 0x000fec000383ffff */
.L_x_281:
[----:B------:R-:W-:Y:S02]  /*e990*/  IMAD.MOV.U32 R13, RZ, RZ, R5 ;  /* 0x000000ffff0d7224 */ /* 0x000fe400078e0005 */
[----:B------:R-:W-:Y:S02]  /*e9a0*/  IMAD.MOV.U32 R12, RZ, RZ, RZ ;  /* 0x000000ffff0c7224 */ /* 0x000fe400078e00ff */
[----:B------:R-:W-:Y:S02]  /*e9b0*/  IMAD.MOV.U32 R11, RZ, RZ, 0x181f ;  /* 0x0000181fff0b7424 */ /* 0x000fe400078e00ff */
[----:B------:R-:W-:Y:S02]  /*e9c0*/  IMAD.MOV.U32 R15, RZ, RZ, -0x1 ;  /* 0xffffffffff0f7424 */ /* 0x000fe400078e00ff */
[----:B-----5:R-:W-:Y:S02]  /*e9d0*/  IMAD R6, R21, R6, RZ ;  /* 0x0000000615067224 */ /* 0x020fe400078e02ff */
[----:B------:R-:W-:-:S07]  /*e9e0*/  IMAD.IADD R4, R20, 0x1, R4 ;  /* 0x0000000114047824 */ /* 0x000fce00078e0204 */
[----:B------:R-:W-:Y:S05]  /*e9f0*/  WARPSYNC.COLLECTIVE R15, `(.L_x_360) ;  /* 0x000000000f087348 */ /* 0x000fea0003c00000 */
[----:B------:R0:W1:Y:S02]  /*ea00*/  SHFL.IDX P6, R14, R13, R12, R11 ;  /* 0x0000000c0d0e7389 */ /* 0x00006400000c000b */
[----:B01----:R-:W-:Y:S01]  /*ea10*/  ENDCOLLECTIVE ;  /* 0x000000000000791b */ /* 0x003fe20003800000 */
.L_x_360:
[C---:B------:R-:W-:Y:S01]  /*ea20*/  VIADD R7, R4.reuse, 0x10 ;  /* 0x0000001004077836 */ /* 0x040fe20000000000 */
[----:B------:R-:W-:Y:S02]  /*ea30*/  ISETP.GE.AND P2, PT, R4, R6, PT ;  /* 0x000000060400720c */ /* 0x000fe40003f46270 */
[----:B------:R-:W-:Y:S01]  /*ea40*/  MOV R13, R0 ;  /* 0x00000000000d7202 */ /* 0x000fe20000000f00 */
[----:B------:R-:W-:-:S10]  /*ea50*/  IMAD.MOV.U32 R2, RZ, RZ, R14 ;  /* 0x000000ffff027224 */ /* 0x000fd400078e000e */
[----:B------:R-:W-:Y:S05]  /*ea60*/  WARPSYNC.COLLECTIVE R15, `(.L_x_361) ;  /* 0x000000000f087348 */ /* 0x000fea0003c00000 */
[----:B------:R0:W1:Y:S02]  /*ea70*/  SHFL.IDX P6, R14, R13, R12, R11 ;  /* 0x0000000c0d0e7389 */ /* 0x00006400000c000b */
[----:B01----:R-:W-:Y:S01]  /*ea80*/  ENDCOLLECTIVE ;  /* 0x000000000000791b */ /* 0x003fe20003800000 */
.L_x_361:
[----:B------:R-:W-:Y:S02]  /*ea90*/  IMAD.MOV.U32 R13, RZ, RZ, R5 ;  /* 0x000000ffff0d7224 */ /* 0x000fe400078e0005 */
[----:B------:R-:W-:Y:S01]  /*eaa0*/  IMAD.MOV.U32 R12, RZ, RZ, 0x1 ;  /* 0x00000001ff0c7424 */ /* 0x000fe200078e00ff */
[----:B------:R-:W-:-:S05]  /*eab0*/  @!P2 LEA R14, P3, R30, R14, 0x1 ;  /* 0x0000000e1e0ea211 */ /* 0x000fca00078608ff */
[----:B------:R-:W-:Y:S02]  /*eac0*/  @!P2 IMAD.X R3, RZ, RZ, R2, P3 ;  /* 0x000000ffff03a224 */ /* 0x000fe400018e0602 */
[----:B------:R-:W-:-:S07]  /*ead0*/  @!P2 IMAD.MOV.U32 R2, RZ, RZ, R14 ;  /* 0x000000ffff02a224 */ /* 0x000fce00078e000e */
[----:B------:R-:W-:Y:S05]  /*eae0*/  WARPSYNC.COLLECTIVE R15, `(.L_x_362) ;  /* 0x000000000f087348 */ /* 0x000fea0003c00000 */
[----:B------:R0:W1:Y:S02]  /*eaf0*/  SHFL.IDX P6, R14, R13, R12, R11 ;  /* 0x0000000c0d0e7389 */ /* 0x00006400000c000b */
[----:B01----:R-:W-:Y:S01]  /*eb00*/  ENDCOLLECTIVE ;  /* 0x000000000000791b */ /* 0x003fe20003800000 */
.L_x_362:
[----:B------:R-:W-:Y:S01]  /*eb10*/  @!PT LDS RZ, [RZ] ;  /* 0x00000000fffff984 */ /* 0x000fe20000000800 */
[----:B------:R-:W-:Y:S01]  /*eb20*/  @!PT LDS RZ, [RZ] ;  /* 0x00000000fffff984 */ /* 0x000fe20000000800 */
[----:B------:R-:W-:Y:S01]  /*eb30*/  @!PT LDS RZ, [RZ] ;  /* 0x00000000fffff984 */ /* 0x000fe20000000800 */
[----:B------:R-:W-:Y:S04]  /*eb40*/  @!P2 LDGSTS.E.BYPASS.LTC128B.128 [R10+0x10400], desc[UR50][R2.64], !P0 ;  /* 0x10400000020aafae */ /* 0x000fe8000c101d72 */
[----:B------:R0:W-:Y:S01]  /*eb50*/  @!P2 LDGSTS.E.BYPASS.LTC128B.128 [R10+0x14400], desc[UR50][R2.64+0x80], !P1 ;  /* 0x14400080020aafae */ /* 0x0001e2000c901d72 */
[----:B------:R-:W-:Y:S02]  /*eb60*/  ISETP.GE.AND P2, PT, R7, R6, PT ;  /* 0x000000060700720c */ /* 0x000fe40003f46270 */
[----:B------:R-:W-:Y:S01]  /*eb70*/  MOV R13, R0 ;  /* 0x00000000000d7202 */ /* 0x000fe20000000f00 */
[----:B0-----:R-:W-:-:S10]  /*eb80*/  IMAD.MOV.U32 R2, RZ, RZ, R14 ;  /* 0x000000ffff027224 */ /* 0x001fd400078e000e */
[----:B------:R-:W-:Y:S05]  /*eb90*/  WARPSYNC.COLLECTIVE R15, `(.L_x_363) ;  /* 0x000000000f087348 */ /* 0x000fea0003c00000 */
[----:B------:R0:W1:Y:S02]  /*eba0*/  SHFL.IDX P6, R14, R13, R12, R11 ;  /* 0x0000000c0d0e7389 */ /* 0x00006400000c000b */
[----:B01----:R-:W-:Y:S01]  /*ebb0*/  ENDCOLLECTIVE ;  /* 0x000000000000791b */ /* 0x003fe20003800000 */
.L_x_363:
        /* <DEDUP_REMOVED lines=8> */
.L_x_364:
[----:B------:R-:W-:Y:S02]  /*ec40*/  @!P2 IMAD.MOV.U32 R3, RZ, RZ, R7 ;  /* 0x000000ffff03a224 */ /* 0x000fe400078e0007 */
[----:B------:R-:W-:-:S03]  /*ec50*/  VIADD R7, R4, 0x20 ;  /* 0x0000002004077836 */ /* 0x000fc60000000000 */
        /* <DEDUP_REMOVED lines=11> */
.L_x_365:
        /* <DEDUP_REMOVED lines=8> */
.L_x_366:
        /* <DEDUP_REMOVED lines=13> */
.L_x_367:
        /* <DEDUP_REMOVED lines=8> */
.L_x_368:
        /* <DEDUP_REMOVED lines=13> */
.L_x_369:
        /* <DEDUP_REMOVED lines=8> */
.L_x_370:
        /* <DEDUP_REMOVED lines=13> */
.L_x_371:
        /* <DEDUP_REMOVED lines=8> */
.L_x_372:
        /* <DEDUP_REMOVED lines=13> */
.L_x_373:
        /* <DEDUP_REMOVED lines=8> */
.L_x_374:
        /* <DEDUP_REMOVED lines=11> */
.L_x_375:
[----:B------:R-:W-:Y:S05]  /*f380*/  BRA `(.L_x_376) ;  /* 0xffffffbc00d07947 */ /* 0x000fea000383ffff */
.L_x_286:
[----:B0-----:R0:W1:Y:S02]  /*f390*/  SYNCS.PHASECHK.TRANS64.TRYWAIT P1, [R22+URZ+0x28820], R3 ;  /* 0x02882003160075a7 */ /* 0x001064000802017f */
[----:B-1----:R-:W-:Y:S05]  /*f3a0*/  @!P1 NANOSLEEP.SYNCS 0x989680 ;  /* 0x009896800000995d */ /* 0x002fea0003900000 */
[----:B------:R-:W1:Y:S02]  /*f3b0*/  @!P1 SYNCS.PHASECHK.TRANS64 P1, [R22+URZ+0x28820], R3 ;  /* 0x02882003160095a7 */ /* 0x000e64000802007f */
[----:B-1----:R-:W-:Y:S05]  /*f3c0*/  @!P1 BRA `(.L_x_286) ;  /* 0xfffffffc00f09947 */ /* 0x002fea000383ffff */
[----:B------:R-:W-:Y:S05]  /*f3d0*/  BRA `(.L_x_377) ;  /* 0xffffffc000407947 */ /* 0x000fea000383ffff */
.L_x_291:
[----:B0-----:R0:W1:Y:S02]  /*f3e0*/  SYNCS.PHASECHK.TRANS64.TRYWAIT P0, [R6+URZ+0x28840], R3 ;  /* 0x02884003060075a7 */ /* 0x001064000800017f */
[----:B-1----:R-:W-:Y:S05]  /*f3f0*/  @!P0 NANOSLEEP.SYNCS 0x989680 ;  /* 0x009896800000895d */ /* 0x002fea0003900000 */
[----:B------:R-:W1:Y:S02]  /*f400*/  @!P0 SYNCS.PHASECHK.TRANS64 P0, [R6+URZ+0x28840], R3 ;  /* 0x02884003060085a7 */ /* 0x000e64000800007f */
[----:B-1----:R-:W-:Y:S05]  /*f410*/  @!P0 BRA `(.L_x_291) ;  /* 0xfffffffc00f08947 */ /* 0x002fea000383ffff */
[----:B------:R-:W-:Y:S05]  /*f420*/  BRA `(.L_x_378) ;  /* 0xffffffc4000c7947 */ /* 0x000fea000383ffff */
.L_x_292:
[----:B------:R-:W-:Y:S01]  /*f430*/  BSSY B1, `(.L_x_379) ;  /* 0x0000008000017945 */ /* 0x000fe20003800000 */
[----:B------:R-:W-:Y:S01]  /*f440*/  MOV R13, R9 ;  /* 0x00000009000d7202 */ /* 0x000fe20000000f00 */
[----:B------:R-:W-:Y:S02]  /*f450*/  IMAD.MOV.U32 R12, RZ, RZ, RZ ;  /* 0x000000ffff0c7224 */ /* 0x000fe400078e00ff */
[----:B------:R-:W-:Y:S02]  /*f460*/  IMAD.MOV.U32 R11, RZ, RZ, 0x181f ;  /* 0x0000181fff0b7424 */ /* 0x000fe400078e00ff */
[----:B------:R-:W-:-:S07]  /*f470*/  IMAD.MOV.U32 R15, RZ, RZ, -0x1 ;  /* 0xffffffffff0f7424 */ /* 0x000fce00078e00ff */
[----:B--2---:R-:W-:Y:S05]  /*f480*/  WARPSYNC.COLLECTIVE R15, `(.L_x_380) ;  /* 0x000000000f087348 */ /* 0x004fea0003c00000 */
[----:B--2---:R0:W1:Y:S02]  /*f490*/  SHFL.IDX P6, R14, R13, R12, R11 ;  /* 0x0000000c0d0e7389 */ /* 0x00406400000c000b */
[----:B01----:R-:W-:Y:S01]  /*f4a0*/  ENDCOLLECTIVE ;  /* 0x000000000000791b */ /* 0x003fe20003800000 */
.L_x_380:
[----:B------:R-:W-:Y:S05]  /*f4b0*/  BSYNC B1 ;  /* 0x0000000000017941 */ /* 0x000fea0003800000 */
.L_x_379:
[----:B------:R-:W-:Y:S01]  /*f4c0*/  IMAD.MOV.U32 R13, RZ, RZ, R7 ;  /* 0x000000ffff0d7224 */ /* 0x000fe200078e0007 */
[----:B------:R-:W-:Y:S01]  /*f4d0*/  MOV R15, 0xffffffff ;  /* 0xffffffff000f7802 */ /* 0x000fe20000000f00 */
[----:B------:R-:W-:Y:S02]  /*f4e0*/  IMAD.MOV.U32 R12, RZ, RZ, RZ ;  /* 0x000000ffff0c7224 */ /* 0x000fe400078e00ff */
[----:B------:R-:W-:Y:S02]  /*f4f0*/  IMAD.MOV.U32 R11, RZ, RZ, 0x181f ;  /* 0x0000181fff0b7424 */ /* 0x000fe400078e00ff */
[----:B------:R-:W-:Y:S02]  /*f500*/  IMAD.MOV.U32 R3, RZ, RZ, R14 ;  /* 0x000000ffff037224 */ /* 0x000fe400078e000e */
[----:B------:R-:W-:-:S07]  /*f510*/  IMAD.SHL.U32 R5, R30, 0x2, RZ ;  /* 0x000000021e057824 */ /* 0x000fce00078e00ff */
[----:B------:R-:W-:Y:S05]  /*f520*/  WARPSYNC.COLLECTIVE R15, `(.L_x_381) ;  /* 0x000000000f087348 */ /* 0x000fea0003c00000 */
[----:B------:R0:W1:Y:S02]  /*f530*/  SHFL.IDX P6, R14, R13, R12, R11 ;  /* 0x0000000c0d0e7389 */ /* 0x00006400000c000b */
[----:B01----:R-:W-:Y:S01]  /*f540*/  ENDCOLLECTIVE ;  /* 0x000000000000791b */ /* 0x003fe20003800000 */
.L_x_381:
[----:B------:R-:W-:Y:S02]  /*f550*/  IMAD R8, R8, 0x2, R22 ;  /* 0x0000000208087824 */ /* 0x000fe400078e0216 */
[----:B------:R-:W-:Y:S02]  /*f560*/  IMAD.MOV.U32 R13, RZ, RZ, R9 ;  /* 0x000000ffff0d7224 */ /* 0x000fe400078e0009 */
[----:B------:R-:W-:Y:S02]  /*f570*/  IMAD.MOV.U32 R12, RZ, RZ, 0x1 ;  /* 0x00000001ff0c7424 */ /* 0x000fe400078e00ff */
[----:B------:R-:W-:-:S07]  /*f580*/  IMAD.MOV.U32 R2, RZ, RZ, R14 ;  /* 0x000000ffff027224 */ /* 0x000fce00078e000e */
[----:B------:R-:W-:Y:S05]  /*f590*/  WARPSYNC.COLLECTIVE R15, `(.L_x_382) ;  /* 0x000000000f087348 */ /* 0x000fea0003c00000 */
[----:B------:R0:W1:Y:S02]  /*f5a0*/  SHFL.IDX P6, R14, R13, R12, R11 ;  /* 0x0000000c0d0e7389 */ /* 0x00006400000c000b */
[----:B01----:R-:W-:Y:S01]  /*f5b0*/  ENDCOLLECTIVE ;  /* 0x000000000000791b */ /* 0x003fe20003800000 */
.L_x_382:
[----:B------:R-:W-:-:S05]  /*f5c0*/  IADD3 R2, P0, R2, R5, RZ ;  /* 0x0000000502027210 */ /* 0x000fca0007f1e0ff */
[----:B------:R-:W-:-:S05]  /*f5d0*/  IMAD.X R3, RZ, RZ, R3, P0 ;  /* 0x000000ffff037224 */ /* 0x000fca00000e0603 */
[----:B------:R-:W-:Y:S01]  /*f5e0*/  @!PT LDS RZ, [RZ] ;  /* 0x00000000fffff984 */ /* 0x000fe20000000800 */
[----:B------:R-:W-:Y:S01]  /*f5f0*/  @!PT LDS RZ, [RZ] ;  /* 0x00000000fffff984 */ /* 0x000fe20000000800 */
[----:B------:R-:W-:Y:S01]  /*f600*/  @!PT LDS RZ, [RZ] ;  /* 0x00000000fffff984 */ /* 0x000fe20000000800 */
[----:B------:R-:W-:Y:S01]  /*f610*/  LDGSTS.E.BYPASS.LTC128B.128 [R8+0x18400], desc[UR50][R2.64], !P4 ;  /* 0x1840000002087fae */ /* 0x000fe2000e101d72 */
[----:B------:R-:W-:-:S03]  /*f620*/  MOV R13, R7 ;  /* 0x00000007000d7202 */ /* 0x000fc60000000f00 */
[----:B------:R0:W-:Y:S02]  /*f630*/  LDGSTS.E.BYPASS.LTC128B.128 [R8+0x1c400], desc[UR50][R2.64+0x80], !P3 ;  /* 0x1c40008002087fae */ /* 0x0001e4000d901d72 */
[----:B0-----:R-:W-:-:S07]  /*f640*/  IMAD.MOV.U32 R3, RZ, RZ, R14 ;  /* 0x000000ffff037224 */ /* 0x001fce00078e000e */
[----:B------:R-:W-:Y:S05]  /*f650*/  WARPSYNC.COLLECTIVE R15, `(.L_x_383) ;  /* 0x000000000f087348 */ /* 0x000fea0003c00000 */
[----:B------:R0:W1:Y:S02]  /*f660*/  SHFL.IDX P6, R14, R13, R12, R11 ;  /* 0x0000000c0d0e7389 */ /* 0x00006400000c000b */
[----:B01----:R-:W-:Y:S01]  /*f670*/  ENDCOLLECTIVE ;  /* 0x000000000000791b */ /* 0x003fe20003800000 */
.L_x_383:
[----:B------:R-:W-:Y:S02]  /*f680*/  IMAD.MOV.U32 R13, RZ, RZ, R9 ;  /* 0x000000ffff0d7224 */ /* 0x000fe400078e0009 */
[----:B------:R-:W-:Y:S02]  /*f690*/  IMAD.MOV.U32 R12, RZ, RZ, 0x2 ;  /* 0x00000002ff0c7424 */ /* 0x000fe400078e00ff */
[----:B------:R-:W-:-:S07]  /*f6a0*/  IMAD.MOV.U32 R2, RZ, RZ, R14 ;  /* 0x000000ffff027224 */ /* 0x000fce00078e000e */
[----:B------:R-:W-:Y:S05]  /*f6b0*/  WARPSYNC.COLLECTIVE R15, `(.L_x_384) ;  /* 0x000000000f087348 */ /* 0x000fea0003c00000 */
[----:B------:R0:W1:Y:S02]  /*f6c0*/  SHFL.IDX P6, R14, R13, R12, R11 ;  /* 0x0000000c0d0e7389 */ /* 0x00006400000c000b */
[----:B01----:R-:W-:Y:S01]  /*f6d0*/  ENDCOLLECTIVE ;  /* 0x000000000000791b */ /* 0x003fe20003800000 */
.L_x_384:
[----:B------:R-:W-:-:S05]  /*f6e0*/  IADD3 R2, P0, R2, R5, RZ ;  /* 0x0000000502027210 */ /* 0x000fca0007f1e0ff */
[----:B------:R-:W-:-:S05]  /*f6f0*/  IMAD.X R3, RZ, RZ, R3, P0 ;  /* 0x000000ffff037224 */ /* 0x000fca00000e0603 */
[----:B------:R-:W-:Y:S01]  /*f700*/  @!PT LDS RZ, [RZ] ;  /* 0x00000000fffff984 */ /* 0x000fe20000000800 */
[----:B------:R-:W-:Y:S01]  /*f710*/  @!PT LDS RZ, [RZ] ;  /* 0x00000000fffff984 */ /* 0x000fe20000000800 */
[----:B------:R-:W-:Y:S01]  /*f720*/  @!PT LDS RZ, [RZ] ;  /* 0x00000000fffff984 */ /* 0x000fe20000000800 */
[----:B------:R-:W-:Y:S01]  /*f730*/  LDGSTS.E.BYPASS.LTC128B.128 [R8+0x18c00], desc[UR50][R2.64], !P4 ;  /* 0x18c0000002087fae */ /* 0x000fe2000e101d72 */
[----:B------:R-:W-:-:S03]  /*f740*/  IMAD.MOV.U32 R13, RZ, RZ, R7 ;  /* 0x000000ffff0d7224 */ /* 0x000fc600078e0007 */
[----:B------:R0:W-:Y:S02]  /*f750*/  LDGSTS.E.BYPASS.LTC128B.128 [R8+0x1cc00], desc[UR50][R2.64+0x80], !P3 ;  /* 0x1cc0008002087fae */ /* 0x0001e4000d901d72 */
[----:B0-----:R-:W-:-:S07]  /*f760*/  IMAD.MOV.U32 R3, RZ, RZ, R14 ;  /* 0x000000ffff037224 */ /* 0x001fce00078e000e */
[----:B------:R-:W-:Y:S05]  /*f770*/  WARPSYNC.COLLECTIVE R15, `(.L_x_385) ;  /* 0x000000000f087348 */ /* 0x000fea0003c00000 */
[----:B------:R0:W1:Y:S02]  /*f780*/  SHFL.IDX P6, R14, R13, R12, R11 ;  /* 0x0000000c0d0e7389 */ /* 0x00006400000c000b */
[----:B01----:R-:W-:Y:S01]  /*f790*/  ENDCOLLECTIVE ;  /* 0x000000000000791b */ /* 0x003fe20003800000 */
.L_x_385:
[----:B------:R-:W-:Y:S02]  /*f7a0*/  IMAD.MOV.U32 R13, RZ, RZ, R9 ;  /* 0x000000ffff0d7224 */ /* 0x000fe400078e0009 */
[----:B------:R-:W-:Y:S02]  /*f7b0*/  IMAD.MOV.U32 R12, RZ, RZ, 0x3 ;  /* 0x00000003ff0c7424 */ /* 0x000fe400078e00ff */
[----:B------:R-:W-:-:S07]  /*f7c0*/  IMAD.MOV.U32 R2, RZ, RZ, R14 ;  /* 0x000000ffff027224 */ /* 0x000fce00078e000e */
[----:B------:R-:W-:Y:S05]  /*f7d0*/  WARPSYNC.COLLECTIVE R15, `(.L_x_386) ;  /* 0x000000000f087348 */ /* 0x000fea0003c00000 */
[----:B------:R0:W1:Y:S02]  /*f7e0*/  SHFL.IDX P6, R14, R13, R12, R11 ;  /* 0x0000000c0d0e7389 */ /* 0x00006400000c000b */
[----:B01----:R-:W-:Y:S01]  /*f7f0*/  ENDCOLLECTIVE ;  /* 0x000000000000791b */ /* 0x003fe20003800000 */
.L_x_386:
[----:B------:R-:W-:-:S04]  /*f800*/  IADD3 R2, P0, R2, R5, RZ ;  /* 0x0000000502027210 */ /* 0x000fc80007f1e0ff */
[----:B------:R-:W-:-:S05]  /*f810*/  IADD3.X R3, RZ, R3, RZ, P0, !PT ;  /* 0x00000003ff037210 */ /* 0x000fca00007fe4ff */
        /* <DEDUP_REMOVED lines=10> */
.L_x_387:
[----:B------:R-:W-:Y:S01]  /*f8c0*/  IMAD.MOV.U32 R13, RZ, RZ, R9 ;  /* 0x000000ffff0d7224 */ /* 0x000fe200078e0009 */
[----:B------:R-:W-:Y:S01]  /*f8d0*/  MOV R12, 0x4 ;  /* 0x00000004000c7802 */ /* 0x000fe20000000f00 */
[----:B------:R-:W-:-:S07]  /*f8e0*/  IMAD.MOV.U32 R2, RZ, RZ, R14 ;  /* 0x000000ffff027224 */ /* 0x000fce00078e000e */
[----:B------:R-:W-:Y:S05]  /*f8f0*/  WARPSYNC.COLLECTIVE R15, `(.L_x_388) ;  /* 0x000000000f087348 */ /* 0x000fea0003c00000 */
[----:B------:R0:W1:Y:S02]  /*f900*/  SHFL.IDX P6, R14, R13, R12, R11 ;  /* 0x0000000c0d0e7389 */ /* 0x00006400000c000b */
[----:B01----:R-:W-:Y:S01]  /*f910*/  ENDCOLLECTIVE ;  /* 0x000000000000791b */ /* 0x003fe20003800000 */
.L_x_388:
        /* <DEDUP_REMOVED lines=12> */
.L_x_389:
[----:B------:R-:W-:Y:S02]  /*f9e0*/  IMAD.MOV.U32 R13, RZ, RZ, R9 ;  /* 0x000000ffff0d7224 */ /* 0x000fe400078e0009 */
[----:B------:R-:W-:Y:S02]  /*f9f0*/  IMAD.MOV.U32 R12, RZ, RZ, 0x5 ;  /* 0x00000005ff0c7424 */ /* 0x000fe400078e00ff */
[----:B------:R-:W-:-:S07]  /*fa00*/  IMAD.MOV.U32 R2, RZ, RZ, R14 ;  /* 0x000000ffff027224 */ /* 0x000fce00078e000e */
[----:B------:R-:W-:Y:S05]  /*fa10*/  WARPSYNC.COLLECTIVE R15, `(.L_x_390) ;  /* 0x000000000f087348 */ /* 0x000fea0003c00000 */
[----:B------:R0:W1:Y:S02]  /*fa20*/  SHFL.IDX P6, R14, R13, R12, R11 ;  /* 0x0000000c0d0e7389 */ /* 0x00006400000c000b */
[----:B01----:R-:W-:Y:S01]  /*fa30*/  ENDCOLLECTIVE ;  /* 0x000000000000791b */ /* 0x003fe20003800000 */
.L_x_390:
        /* <DEDUP_REMOVED lines=12> */
.L_x_391:
[----:B------:R-:W-:Y:S02]  /*fb00*/  IMAD.MOV.U32 R13, RZ, RZ, R9 ;  /* 0x000000ffff0d7224 */ /* 0x000fe400078e0009 */
[----:B------:R-:W-:Y:S02]  /*fb10*/  IMAD.MOV.U32 R12, RZ, RZ, 0x6 ;  /* 0x00000006ff0c7424 */ /* 0x000fe400078e00ff */
[----:B------:R-:W-:-:S07]  /*fb20*/  IMAD.MOV.U32 R2, RZ, RZ, R14 ;  /* 0x000000ffff027224 */ /* 0x000fce00078e000e */
[----:B------:R-:W-:Y:S05]  /*fb30*/  WARPSYNC.COLLECTIVE R15, `(.L_x_392) ;  /* 0x000000000f087348 */ /* 0x000fea0003c00000 */
[----:B------:R0:W1:Y:S02]  /*fb40*/  SHFL.IDX P6, R14, R13, R12, R11 ;  /* 0x0000000c0d0e7389 */ /* 0x00006400000c000b */
[----:B01----:R-:W-:Y:S01]  /*fb50*/  ENDCOLLECTIVE ;  /* 0x000000000000791b */ /* 0x003fe20003800000 */
.L_x_392:
        /* <DEDUP_REMOVED lines=12> */
.L_x_393:
[----:B------:R-:W-:Y:S02]  /*fc20*/  IMAD.MOV.U32 R13, RZ, RZ, R9 ;  /* 0x000000ffff0d7224 */ /* 0x000fe400078e0009 */
[----:B------:R-:W-:Y:S02]  /*fc30*/  IMAD.MOV.U32 R12, RZ, RZ, 0x7 ;  /* 0x00000007ff0c7424 */ /* 0x000fe400078e00ff */
[----:B------:R-:W-:-:S07]  /*fc40*/  IMAD.MOV.U32 R2, RZ, RZ, R14 ;  /* 0x000000ffff027224 */ /* 0x000fce00078e000e */
[----:B------:R-:W-:Y:S05]  /*fc50*/  WARPSYNC.COLLECTIVE R15, `(.L_x_394) ;  /* 0x000000000f087348 */ /* 0x000fea0003c00000 */
[----:B------:R0:W1:Y:S02]  /*fc60*/  SHFL.IDX P6, R14, R13, R12, R11 ;  /* 0x0000000c0d0e7389 */ /* 0x00006400000c000b */
[----:B01----:R-:W-:Y:S01]  /*fc70*/  ENDCOLLECTIVE ;  /* 0x000000000000791b */ /* 0x003fe20003800000 */
.L_x_394:
[----:B------:R-:W-:-:S04]  /*fc80*/  IADD3 R2, P0, R2, R5, RZ ;  /* 0x0000000502027210 */ /* 0x000fc80007f1e0ff */
[----:B------:R-:W-:-:S05]  /*fc90*/  IADD3.X R3, RZ, R3, RZ, P0, !PT ;  /* 0x00000003ff037210 */ /* 0x000fca00007fe4ff */
[----:B------:R-:W-:Y:S01]  /*fca0*/  @!PT LDS RZ, [RZ] ;  /* 0x00000000fffff984 */ /* 0x000fe20000000800 */
[----:B------:R-:W-:Y:S01]  /*fcb0*/  @!PT LDS RZ, [RZ] ;  /* 0x00000000fffff984 */ /* 0x000fe20000000800 */
[----:B------:R-:W-:Y:S01]  /*fcc0*/  @!PT LDS RZ, [RZ] ;  /* 0x00000000fffff984 */ /* 0x000fe20000000800 */
[----:B------:R0:W-:Y:S01]  /*fcd0*/  LDGSTS.E.BYPASS.LTC128B.128 [R8+0x1b400], desc[UR50][R2.64], !P4 ;  /* 0x1b40000002087fae */ /* 0x0001e2000e101d72 */
[----:B------:R-:W-:-:S03]  /*fce0*/  IMAD.MOV.U32 R13, RZ, RZ, R7 ;  /* 0x000000ffff0d7224 */ /* 0x000fc600078e0007 */
[----:B------:R0:W-:Y:S01]  /*fcf0*/  LDGSTS.E.BYPASS.LTC128B.128 [R8+0x1f400], desc[UR50][R2.64+0x80], !P3 ;  /* 0x1f40008002087fae */ /* 0x0001e2000d901d72 */
[----:B------:R-:W-:-:S07]  /*fd00*/  IMAD.MOV.U32 R9, RZ, RZ, R14 ;  /* 0x000000ffff097224 */ /* 0x000fce00078e000e */
[----:B0-----:R-:W-:Y:S05]  /*fd10*/  WARPSYNC.COLLECTIVE R15, `(.L_x_395) ;  /* 0x000000000f087348 */ /* 0x001fea0003c00000 */
[----:B------:R1:W2:Y:S02]  /*fd20*/  SHFL.IDX P6, R14, R13, R12, R11 ;  /* 0x0000000c0d0e7389 */ /* 0x0002a400000c000b */
[----:B012---:R-:W-:Y:S01]  /*fd30*/  ENDCOLLECTIVE ;  /* 0x000000000000791b */ /* 0x007fe20003800000 */
.L_x_395:
[----:B------:R-:W-:Y:S01]  /*fd40*/  IMAD.MOV.U32 R2, RZ, RZ, R14 ;  /* 0x000000ffff027224 */ /* 0x000fe200078e000e */
[----:B------:R-:W-:Y:S06]  /*fd50*/  BRA `(.L_x_396) ;  /* 0xffffffbc00e07947 */ /* 0x000fec000383ffff */
.L_x_297:
[----:B-1----:R1:W3:Y:S02]  /*fd60*/  SYNCS.PHASECHK.TRANS64.TRYWAIT P0, [R6+URZ+0x28860], R3 ;  /* 0x02886003060075a7 */ /* 0x0022e4000800017f */
[----:B---3--:R-:W-:Y:S05]  /*fd70*/  @!P0 NANOSLEEP.SYNCS 0x989680 ;  /* 0x009896800000895d */ /* 0x008fea0003900000 */
[----:B------:R-:W3:Y:S02]  /*fd80*/  @!P0 SYNCS.PHASECHK.TRANS64 P0, [R6+URZ+0x28860], R3 ;  /* 0x02886003060085a7 */ /* 0x000ee4000800007f */
[----:B---3--:R-:W-:Y:S05]  /*fd90*/  @!P0 BRA `(.L_x_297) ;  /* 0xfffffffc00f08947 */ /* 0x008fea000383ffff */
[----:B------:R-:W-:Y:S05]  /*fda0*/  BRA `(.L_x_397) ;  /* 0xffffffc000407947 */ /* 0x000fea000383ffff */
.L_x_298:
[----:B------:R-:W-:Y:S01]  /*fdb0*/  BSSY B1, `(.L_x_398) ;  /* 0x0000008000017945 */ /* 0x000fe20003800000 */
[----:B------:R-:W-:Y:S01]  /*fdc0*/  IMAD.MOV.U32 R13, RZ, RZ, R24 ;  /* 0x000000ffff0d7224 */ /* 0x000fe200078e0018 */
[----:B------:R-:W-:Y:S01]  /*fdd0*/  MOV R11, 0x181f ;  /* 0x0000181f000b7802 */ /* 0x000fe20000000f00 */
[----:B------:R-:W-:Y:S02]  /*fde0*/  IMAD.MOV.U32 R12, RZ, RZ, RZ ;  /* 0x000000ffff0c7224 */ /* 0x000fe400078e00ff */
[----:B------:R-:W-:-:S07]  /*fdf0*/  IMAD.MOV.U32 R15, RZ, RZ, -0x1 ;  /* 0xffffffffff0f7424 */ /* 0x000fce00078e00ff */
[----:B-12---:R-:W-:Y:S05]  /*fe00*/  WARPSYNC.COLLECTIVE R15, `(.L_x_399) ;  /* 0x000000000f087348 */ /* 0x006fea0003c00000 */
[----:B--2---:R0:W2:Y:S02]  /*fe10*/  SHFL.IDX P6, R14, R13, R12, R11 ;  /* 0x0000000c0d0e7389 */ /* 0x0040a400000c000b */
[----:B012---:R-:W-:Y:S01]  /*fe20*/  ENDCOLLECTIVE ;  /* 0x000000000000791b */ /* 0x007fe20003800000 */
.L_x_399:
[----:B------:R-:W-:Y:S05]  /*fe30*/  BSYNC B1 ;  /* 0x0000000000017941 */ /* 0x000fea0003800000 */
.L_x_398:
[----:B------:R-:W-:Y:S01]  /*fe40*/  IMAD.MOV.U32 R13, RZ, RZ, R23 ;  /* 0x000000ffff0d7224 */ /* 0x000fe200078e0017 */
[----:B------:R-:W-:Y:S01]  /*fe50*/  LEA R7, R7, R22, 0x1 ;  /* 0x0000001607077211 */ /* 0x000fe200078e08ff */
[----:B------:R-:W-:Y:S02]  /*fe60*/  IMAD.MOV.U32 R12, RZ, RZ, RZ ;  /* 0x000000ffff0c7224 */ /* 0x000fe400078e00ff */
[----:B------:R-:W-:Y:S02]  /*fe70*/  IMAD.MOV.U32 R11, RZ, RZ, 0x181f ;  /* 0x0000181fff0b7424 */ /* 0x000fe400078e00ff */
[----:B------:R-:W-:Y:S02]  /*fe80*/  IMAD.MOV.U32 R15, RZ, RZ, -0x1 ;  /* 0xffffffffff0f7424 */ /* 0x000fe400078e00ff */
[----:B------:R-:W-:-:S07]  /*fe90*/  IMAD.MOV.U32 R3, RZ, RZ, R14 ;  /* 0x000000ffff037224 */ /* 0x000fce00078e000e */
[----:B------:R-:W-:Y:S05]  /*fea0*/  WARPSYNC.COLLECTIVE R15, `(.L_x_400) ;  /* 0x000000000f087348 */ /* 0x000fea0003c00000 */
[----:B------:R0:W1:Y:S02]  /*feb0*/  SHFL.IDX P6, R14, R13, R12, R11 ;  /* 0x0000000c0d0e7389 */ /* 0x00006400000c000b */
[----:B01----:R-:W-:Y:S01]  /*fec0*/  ENDCOLLECTIVE ;  /* 0x000000000000791b */ /* 0x003fe20003800000 */
.L_x_400:
[----:B------:R-:W-:Y:S02]  /*fed0*/  IMAD.MOV.U32 R13, RZ, RZ, R24 ;  /* 0x000000ffff0d7224 */ /* 0x000fe400078e0018 */
[----:B------:R-:W-:Y:S01]  /*fee0*/  IMAD.MOV.U32 R12, RZ, RZ, 0x1 ;  /* 0x00000001ff0c7424 */ /* 0x000fe200078e00ff */
[----:B------:R-:W-:-:S13]  /*fef0*/  IADD3 R2, P0, R14, R5, RZ ;  /* 0x000000050e027210 */ /* 0x000fda0007f1e0ff */
[----:B------:R-:W-:Y:S05]  /*ff00*/  WARPSYNC.COLLECTIVE R15, `(.L_x_401) ;  /* 0x000000000f087348 */ /* 0x000fea0003c00000 */
[----:B------:R0:W1:Y:S02]  /*ff10*/  SHFL.IDX P6, R14, R13, R12, R11 ;  /* 0x0000000c0d0e7389 */ /* 0x00006400000c000b */
[----:B01----:R-:W-:Y:S01]  /*ff20*/  ENDCOLLECTIVE ;  /* 0x000000000000791b */ /* 0x003fe20003800000 */
.L_x_401:
        /* <DEDUP_REMOVED lines=13> */
.L_x_402:
[----:B------:R-:W-:Y:S02]  /*10000*/  IMAD.MOV.U32 R13, RZ, RZ, R24 ;  /* 0x000000ffff0d7224 */ /* 0x000fe400078e0018 */
[----:B------:R-:W-:Y:S01]  /*10010*/  IMAD.MOV.U32 R12, RZ, RZ, 0x2 ;  /* 0x00000002ff0c7424 */ /* 0x000fe200078e00ff */
[----:B------:R-:W-:-:S13]  /*10020*/  IADD3 R2, P0, R14, R5, RZ ;  /* 0x000000050e027210 */ /* 0x000fda0007f1e0ff */
[----:B------:R-:W-:Y:S05]  /*10030*/  WARPSYNC.COLLECTIVE R15, `(.L_x_403) ;  /* 0x000000000f087348 */ /* 0x000fea0003c00000 */
[----:B------:R0:W1:Y:S02]  /*10040*/  SHFL.IDX P6, R14, R13, R12, R11 ;  /* 0x0000000c0d0e7389 */ /* 0x00006400000c000b */
[----:B01----:R-:W-:Y:S01]  /*10050*/  ENDCOLLECTIVE ;  /* 0x000000000000791b */ /* 0x003fe20003800000 */
.L_x_403:
        /* <DEDUP_REMOVED lines=9> */
[----:B0-----:R-:W-:-:S07]  /*100f0*/  MOV R3, R14 ;  /* 0x0000000e00037202 */ /* 0x001fce0000000f00 */
[----:B------:R-:W-:Y:S05]  /*10100*/  WARPSYNC.COLLECTIVE R15, `(.L_x_404) ;  /* 0x000000000f087348 */ /* 0x000fea0003c00000 */
[----:B------:R0:W1:Y:S02]  /*10110*/  SHFL.IDX P6, R14, R13, R12, R11 ;  /* 0x0000000c0d0e7389 */ /* 0x00006400000c000b */
[----:B01----:R-:W-:Y:S01]  /*10120*/  ENDCOLLECTIVE ;  /* 0x000000000000791b */ /* 0x003fe20003800000 */
.L_x_404:
[----:B------:R-:W-:Y:S02]  /*10130*/  IMAD.MOV.U32 R13, RZ, RZ, R24 ;  /* 0x000000ffff0d7224 */ /* 0x000fe400078e0018 */
[----:B------:R-:W-:Y:S01]  /*10140*/  IMAD.MOV.U32 R12, RZ, RZ, 0x3 ;  /* 0x00000003ff0c7424 */ /* 0x000fe200078e00ff */
[----:B------:R-:W-:-:S13]  /*10150*/  IADD3 R2, P0, R14, R5, RZ ;  /* 0x000000050e027210 */ /* 0x000fda0007f1e0ff */
[----:B------:R-:W-:Y:S05]  /*10160*/  WARPSYNC.COLLECTIVE R15, `(.L_x_405) ;  /* 0x000000000f087348 */ /* 0x000fea0003c00000 */
[----:B------:R0:W1:Y:S02]  /*10170*/  SHFL.IDX P6, R14, R13, R12, R11 ;  /* 0x0000000c0d0e7389 */ /* 0x00006400000c000b */
[----:B01----:R-:W-:Y:S01]  /*10180*/  ENDCOLLECTIVE ;  /* 0x000000000000791b */ /* 0x003fe20003800000 */
.L_x_405:
        /* <DEDUP_REMOVED lines=13> */
.L_x_406:
[----:B------:R-:W-:Y:S01]  /*10260*/  MOV R13, R24 ;  /* 0x00000018000d7202 */ /* 0x000fe20000000f00 */
[----:B------:R-:W-:Y:S01]  /*10270*/  IMAD.MOV.U32 R12, RZ, RZ, 0x4 ;  /* 0x00000004ff0c7424 */ /* 0x000fe200078e00ff */
[----:B------:R-:W-:-:S13]  /*10280*/  IADD3 R2, P0, R14, R5, RZ ;  /* 0x000000050e027210 */ /* 0x000fda0007f1e0ff */
[----:B------:R-:W-:Y:S05]  /*10290*/  WARPSYNC.COLLECTIVE R15, `(.L_x_407) ;  /* 0x000000000f087348 */ /* 0x000fea0003c00000 */
[----:B------:R0:W1:Y:S02]  /*102a0*/  SHFL.IDX P6, R14, R13, R12, R11 ;  /* 0x0000000c0d0e7389 */ /* 0x00006400000c000b */
[----:B01----:R-:W-:Y:S01]  /*102b0*/  ENDCOLLECTIVE ;  /* 0x000000000000791b */ /* 0x003fe20003800000 */
.L_x_407:
        /* <DEDUP_REMOVED lines=13> */
.L_x_408:
[----:B------:R-:W-:Y:S02]  /*10390*/  IMAD.MOV.U32 R13, RZ, RZ, R24 ;  /* 0x000000ffff0d7224 */ /* 0x000fe400078e0018 */
[----:B------:R-:W-:Y:S01]  /*103a0*/  IMAD.MOV.U32 R12, RZ, RZ, 0x5 ;  /* 0x00000005ff0c7424 */ /* 0x000fe200078e00ff */
[----:B------:R-:W-:-:S13]  /*103b0*/  IADD3 R2, P0, R14, R5, RZ ;  /* 0x000000050e027210 */ /* 0x000fda0007f1e0ff */
[----:B------:R-:W-:Y:S05]  /*103c0*/  WARPSYNC.COLLECTIVE R15, `(.L_x_409) ;  /* 0x000000000f087348 */ /* 0x000fea0003c00000 */
[----:B------:R0:W1:Y:S02]  /*103d0*/  SHFL.IDX P6, R14, R13, R12, R11 ;  /* 0x0000000c0d0e7389 */ /* 0x00006400000c000b */
[----:B01----:R-:W-:Y:S01]  /*103e0*/  ENDCOLLECTIVE ;  /* 0x000000000000791b */ /* 0x003fe20003800000 */
.L_x_409:
[----:B------:R-:W-:Y:S01]  /*103f0*/  IMAD.X R3, RZ, RZ, R3, P0 ;  /* 0x000000ffff037224 */ /* 0x000fe200000e0603 */
[----:B------:R-:W-:Y:S02]  /*10400*/  ISETP.LT.OR P0, PT, R8, 0x41, P2 ;  /* 0x000000410800780c */ /* 0x000fe40001701670 */
[----:B------:R-:W-:-:S11]  /*10410*/  MOV R13, R23 ;  /* 0x00000017000d7202 */ /* 0x000fd60000000f00 */
        /* <DEDUP_REMOVED lines=10> */
.L_x_410:
[----:B------:R-:W-:Y:S02]  /*104c0*/  IMAD.MOV.U32 R13, RZ, RZ, R24 ;  /* 0x000000ffff0d7224 */ /* 0x000fe400078e0018 */
[----:B------:R-:W-:Y:S01]  /*104d0*/  IMAD.MOV.U32 R12, RZ, RZ, 0x6 ;  /* 0x00000006ff0c7424 */ /* 0x000fe200078e00ff */
[----:B------:R-:W-:-:S13]  /*104e0*/  IADD3 R2, P0, R14, R5, RZ ;  /* 0x000000050e027210 */ /* 0x000fda0007f1e0ff */
[----:B------:R-:W-:Y:S05]  /*104f0*/  WARPSYNC.COLLECTIVE R15, `(.L_x_411) ;  /* 0x000000000f087348 */ /* 0x000fea0003c00000 */
[----:B------:R0:W1:Y:S02]  /*10500*/  SHFL.IDX P6, R14, R13, R12, R11 ;  /* 0x0000000c0d0e7389 */ /* 0x00006400000c000b */
[----:B01----:R-:W-:Y:S01]  /*10510*/  ENDCOLLECTIVE ;  /* 0x000000000000791b */ /* 0x003fe20003800000 */
.L_x_411:
        /* <DEDUP_REMOVED lines=13> */
.L_x_412:
[----:B------:R-:W-:Y:S01]  /*105f0*/  IMAD.MOV.U32 R13, RZ, RZ, R24 ;  /* 0x000000ffff0d7224 */ /* 0x000fe200078e0018 */
[----:B------:R-:W-:Y:S02]  /*10600*/  MOV R12, 0x7 ;  /* 0x00000007000c7802 */ /* 0x000fe40000000f00 */
[----:B------:R-:W-:-:S13]  /*10610*/  IADD3 R2, P0, R14, R5, RZ ;  /* 0x000000050e027210 */ /* 0x000fda0007f1e0ff */
[----:B------:R-:W-:Y:S05]  /*10620*/  WARPSYNC.COLLECTIVE R15, `(.L_x_413) ;  /* 0x000000000f087348 */ /* 0x000fea0003c00000 */
[----:B------:R0:W1:Y:S02]  /*10630*/  SHFL.IDX P6, R14, R13, R12, R11 ;  /* 0x0000000c0d0e7389 */ /* 0x00006400000c000b */
[----:B01----:R-:W-:Y:S01]  /*10640*/  ENDCOLLECTIVE ;  /* 0x000000000000791b */ /* 0x003fe20003800000 */
.L_x_413:
        /* <DEDUP_REMOVED lines=12> */
.L_x_414:
[----:B------:R-:W-:Y:S01]  /*10710*/  @!PT LDS RZ, [RZ] ;  /* 0x00000000fffff984 */ /* 0x000fe20000000800 */
[----:B------:R-:W-:Y:S01]  /*10720*/  @!PT LDS RZ, [RZ] ;  /* 0x00000000fffff984 */ /* 0x000fe20000000800 */
[----:B------:R-:W-:Y:S01]  /*10730*/  @!PT LDS RZ, [RZ] ;  /* 0x00000000fffff984 */ /* 0x000fe20000000800 */
[----:B------:R0:W-:Y:S01]  /*10740*/  LDGSTS.E.BYPASS.LTC128B.128 [R7+0x7400], desc[UR50][R2.64+0x80], !P0 ;  /* 0x0740008002077fae */ /* 0x0001e2000c101d72 */
[----:B------:R-:W-:Y:S05]  /*10750*/  BRA `(.L_x_415) ;  /* 0xffffffb800e07947 */ /* 0x000fea000383ffff */
.L_x_306:
[----:B0-----:R0:W1:Y:S02]  /*10760*/  SYNCS.PHASECHK.TRANS64.TRYWAIT P0, [R0+URZ+0x28860], R3 ;  /* 0x02886003000075a7 */ /* 0x001064000800017f */
[----:B-1----:R-:W-:Y:S05]  /*10770*/  @!P0 NANOSLEEP.SYNCS 0x989680 ;  /* 0x009896800000895d */ /* 0x002fea0003900000 */
[----:B------:R-:W1:Y:S02]  /*10780*/  @!P0 SYNCS.PHASECHK.TRANS64 P0, [R0+URZ+0x28860], R3 ;  /* 0x02886003000085a7 */ /* 0x000e64000800007f */
[----:B-1----:R-:W-:Y:S05]  /*10790*/  @!P0 BRA `(.L_x_306) ;  /* 0xfffffffc00f08947 */ /* 0x002fea000383ffff */
[----:B------:R-:W-:Y:S05]  /*107a0*/  BRA `(.L_x_416) ;  /* 0xffffffbc00fc7947 */ /* 0x000fea000383ffff */
.L_x_307:
[----:B------:R-:W-:Y:S01]  /*107b0*/  BSSY B0, `(.L_x_417) ;  /* 0x0000008000007945 */ /* 0x000fe20003800000 */
[----:B------:R-:W-:Y:S02]  /*107c0*/  IMAD.MOV.U32 R13, RZ, RZ, R24 ;  /* 0x000000ffff0d7224 */ /* 0x000fe400078e0018 */
[----:B------:R-:W-:Y:S02]  /*107d0*/  IMAD.MOV.U32 R12, RZ, RZ, RZ ;  /* 0x000000ffff0c7224 */ /* 0x000fe400078e00ff */
[----:B------:R-:W-:Y:S02]  /*107e0*/  IMAD.MOV.U32 R11, RZ, RZ, 0x181f ;  /* 0x0000181fff0b7424 */ /* 0x000fe400078e00ff */
[----:B------:R-:W-:-:S07]  /*107f0*/  IMAD.MOV.U32 R15, RZ, RZ, -0x1 ;  /* 0xffffffffff0f7424 */ /* 0x000fce00078e00ff */
[----:B0-2---:R-:W-:Y:S05]  /*10800*/  WARPSYNC.COLLECTIVE R15, `(.L_x_418) ;  /* 0x000000000f087348 */ /* 0x005fea0003c00000 */
[----:B--2---:R1:W2:Y:S02]  /*10810*/  SHFL.IDX P6, R14, R13, R12, R11 ;  /* 0x0000000c0d0e7389 */ /* 0x0042a400000c000b */
[----:B012---:R-:W-:Y:S01]  /*10820*/  ENDCOLLECTIVE ;  /* 0x000000000000791b */ /* 0x007fe20003800000 */
.L_x_418:
[----:B------:R-:W-:Y:S05]  /*10830*/  BSYNC B0 ;  /* 0x0000000000007941 */ /* 0x000fea0003800000 */
.L_x_417:
[----:B------:R-:W-:Y:S01]  /*10840*/  MOV R13, R23 ;  /* 0x00000017000d7202 */ /* 0x000fe20000000f00 */
[----:B------:R-:W-:Y:S02]  /*10850*/  IMAD.MOV.U32 R12, RZ, RZ, RZ ;  /* 0x000000ffff0c7224 */ /* 0x000fe400078e00ff */
[----:B------:R-:W-:Y:S02]  /*10860*/  IMAD.MOV.U32 R11, RZ, RZ, 0x181f ;  /* 0x0000181fff0b7424 */ /* 0x000fe400078e00ff */
[----:B------:R-:W-:Y:S02]  /*10870*/  IMAD.MOV.U32 R15, RZ, RZ, -0x1 ;  /* 0xffffffffff0f7424 */ /* 0x000fe400078e00ff */
[----:B------:R-:W-:Y:S02]  /*10880*/  IMAD.MOV.U32 R3, RZ, RZ, R14 ;  /* 0x000000ffff037224 */ /* 0x000fe400078e000e */
[----:B------:R-:W-:-:S07]  /*10890*/  IMAD.SHL.U32 R5, R30, 0x2, RZ ;  /* 0x000000021e057824 */ /* 0x000fce00078e00ff */
[----:B------:R-:W-:Y:S05]  /*108a0*/  WARPSYNC.COLLECTIVE R15, `(.L_x_419) ;  /* 0x000000000f087348 */ /* 0x000fea0003c00000 */
[----:B------:R0:W1:Y:S02]  /*108b0*/  SHFL.IDX P6, R14, R13, R12, R11 ;  /* 0x0000000c0d0e7389 */ /* 0x00006400000c000b */
[----:B01----:R-:W-:Y:S01]  /*108c0*/  ENDCOLLECTIVE ;  /* 0x000000000000791b */ /* 0x003fe20003800000 */
.L_x_419:
[----:B------:R-:W-:Y:S01]  /*108d0*/  ULDC UR4, c[0x0][0x2f4] ;  /* 0x0000bd0000047ab9 */ /* 0x000fe20000000800 */
[----:B------:R-:W-:Y:S01]  /*108e0*/  IMAD R4, R9, 0x2, R22 ;  /* 0x0000000209047824 */ /* 0x000fe200078e0216 */
[----:B------:R-:W-:Y:S02]  /*108f0*/  ISETP.GE.AND P1, PT, R30, UR4, PT ;  /* 0x000000041e007c0c */ /* 0x000fe4000bf26270 */
[----:B------:R-:W-:Y:S02]  /*10900*/  ISETP.GE.AND P0, PT, R29, UR4, PT ;  /* 0x000000041d007c0c */ /* 0x000fe4000bf06270 */
[C---:B------:R-:W-:Y:S02]  /*10910*/  ISETP.LT.OR P3, PT, R6.reuse, 0x1, P1 ;  /* 0x000000010600780c */ /* 0x040fe40000f61670 */
[----:B------:R-:W-:Y:S01]  /*10920*/  ISETP.LT.OR P4, PT, R6, 0x1, P0 ;  /* 0x000000010600780c */ /* 0x000fe20000781670 */
[----:B------:R-:W-:Y:S01]  /*10930*/  IMAD.MOV.U32 R13, RZ, RZ, R24 ;  /* 0x000000ffff0d7224 */ /* 0x000fe200078e0018 */
[----:B------:R-:W-:-:S02]  /*10940*/  MOV R12, 0x1 ;  /* 0x00000001000c7802 */ /* 0x000fc40000000f00 */
[----:B------:R-:W-:-:S13]  /*10950*/  IADD3 R2, P2, R14, R5, RZ ;  /* 0x000000050e027210 */ /* 0x000fda0007f5e0ff */
[----:B------:R-:W-:Y:S05]  /*10960*/  WARPSYNC.COLLECTIVE R15, `(.L_x_420) ;  /* 0x000000000f087348 */ /* 0x000fea0003c00000 */
[----:B------:R0:W1:Y:S02]  /*10970*/  SHFL.IDX P6, R14, R13, R12, R11 ;  /* 0x0000000c0d0e7389 */ /* 0x00006400000c000b */
[----:B01----:R-:W-:Y:S01]  /*10980*/  ENDCOLLECTIVE ;  /* 0x000000000000791b */ /* 0x003fe20003800000 */
.L_x_420:
[----:B------:R-:W-:-:S05]  /*10990*/  IMAD.X R3, RZ, RZ, R3, P2 ;  /* 0x000000ffff037224 */ /* 0x000fca00010e0603 */
[----:B------:R-:W-:Y:S01]  /*109a0*/  @!PT LDS RZ, [RZ] ;  /* 0x00000000fffff984 */ /* 0x000fe20000000800 */
[----:B------:R-:W-:Y:S01]  /*109b0*/  @!PT LDS RZ, [RZ] ;  /* 0x00000000fffff984 */ /* 0x000fe20000000800 */
[----:B------:R-:W-:Y:S01]  /*109c0*/  @!PT LDS RZ, [RZ] ;  /* 0x00000000fffff984 */ /* 0x000fe20000000800 */
[----:B------:R0:W-:Y:S01]  /*109d0*/  LDGSTS.E.BYPASS.LTC128B.128 [R4+0x400], desc[UR50][R2.64], !P3 ;  /* 0x0040000002047fae */ /* 0x0001e2000d901d72 */
[----:B------:R-:W-:-:S03]  /*109e0*/  ISETP.LT.OR P3, PT, R6, 0x11, P1 ;  /* 0x000000110600780c */ /* 0x000fc60000f61670 */
[----:B------:R0:W-:Y:S01]  /*109f0*/  LDGSTS.E.BYPASS.LTC128B.128 [R4+0x4400], desc[UR50][R2.64+0x80], !P4 ;  /* 0x0440008002047fae */ /* 0x0001e2000e101d72 */
[----:B------:R-:W-:Y:S01]  /*10a00*/  ISETP.LT.OR P4, PT, R6, 0x11, P0 ;  /* 0x000000110600780c */ /* 0x000fe20000781670 */
[----:B------:R-:W-:Y:S02]  /*10a10*/  IMAD.MOV.U32 R13, RZ, RZ, R23 ;  /* 0x000000ffff0d7224 */ /* 0x000fe400078e0017 */
[----:B------:R-:W-:-:S10]  /*10a20*/  IMAD.MOV.U32 R7, RZ, RZ, R14 ;  /* 0x000000ffff077224 */ /* 0x000fd400078e000e */
[----:B0-----:R-:W-:Y:S05]  /*10a30*/  WARPSYNC.COLLECTIVE R15, `(.L_x_421) ;  /* 0x000000000f087348 */ /* 0x001fea0003c00000 */
[----:B------:R1:W2:Y:S02]  /*10a40*/  SHFL.IDX P6, R14, R13, R12, R11 ;  /* 0x0000000c0d0e7389 */ /* 0x0002a400000c000b */
[----:B012---:R-:W-:Y:S01]  /*10a50*/  ENDCOLLECTIVE ;  /* 0x000000000000791b */ /* 0x007fe20003800000 */
.L_x_421:
[----:B------:R-:W-:Y:S02]  /*10a60*/  IMAD.MOV.U32 R13, RZ, RZ, R24 ;  /* 0x000000ffff0d7224 */ /* 0x000fe400078e0018 */
[----:B------:R-:W-:Y:S02]  /*10a70*/  IMAD.MOV.U32 R12, RZ, RZ, 0x2 ;  /* 0x00000002ff0c7424 */ /* 0x000fe400078e00ff */
[----:B------:R-:W-:-:S07]  /*10a80*/  IMAD.MOV.U32 R10, RZ, RZ, R14 ;  /* 0x000000ffff0a7224 */ /* 0x000fce00078e000e */
[----:B------:R-:W-:Y:S05]  /*10a90*/  WARPSYNC.COLLECTIVE R15, `(.L_x_422) ;  /* 0x000000000f087348 */ /* 0x000fea0003c00000 */
[----:B------:R0:W1:Y:S02]  /*10aa0*/  SHFL.IDX P6, R14, R13, R12, R11 ;  /* 0x0000000c0d0e7389 */ /* 0x00006400000c000b */
[----:B01----:R-:W-:Y:S01]  /*10ab0*/  ENDCOLLECTIVE ;  /* 0x000000000000791b */ /* 0x003fe20003800000 */
.L_x_422:
[----:B------:R-:W-:-:S05]  /*10ac0*/  IADD3 R2, P2, R10, R5, RZ ;  /* 0x000000050a027210 */ /* 0x000fca0007f5e0ff */
[----:B------:R-:W-:-:S05]  /*10ad0*/  IMAD.X R3, RZ, RZ, R7, P2 ;  /* 0x000000ffff037224 */ /* 0x000fca00010e0607 */
[----:B------:R-:W-:Y:S01]  /*10ae0*/  @!PT LDS RZ, [RZ] ;  /* 0x00000000fffff984 */ /* 0x000fe20000000800 */
[----:B------:R-:W-:Y:S01]  /*10af0*/  @!PT LDS RZ, [RZ] ;  /* 0x00000000fffff984 */ /* 0x000fe20000000800 */
[----:B------:R-:W-:Y:S01]  /*10b00*/  @!PT LDS RZ, [RZ] ;  /* 0x00000000fffff984 */ /* 0x000fe20000000800 */
[----:B------:R0:W-:Y:S01]  /*10b10*/  LDGSTS.E.BYPASS.LTC128B.128 [R4+0xc00], desc[UR50][R2.64], !P3 ;  /* 0x00c0000002047fae */ /* 0x0001e2000d901d72 */
[----:B------:R-:W-:Y:S02]  /*10b20*/  MOV R13, R23 ;  /* 0x00000017000d7202 */ /* 0x000fe40000000f00 */
[C---:B------:R-:W-:Y:S01]  /*10b30*/  ISETP.LT.OR P3, PT, R6.reuse, 0x21, P1 ;  /* 0x000000210600780c */ /* 0x040fe20000f61670 */
[----:B------:R0:W-:Y:S01]  /*10b40*/  LDGSTS.E.BYPASS.LTC128B.128 [R4+0x4c00], desc[UR50][R2.64+0x80], !P4 ;  /* 0x04c0008002047fae */ /* 0x0001e2000e101d72 */
[----:B------:R-:W-:Y:S01]  /*10b50*/  ISETP.LT.OR P4, PT, R6, 0x21, P0 ;  /* 0x000000210600780c */ /* 0x000fe20000781670 */
[----:B------:R-:W-:-:S12]  /*10b60*/  IMAD.MOV.U32 R8, RZ, RZ, R14 ;  /* 0x000000ffff087224 */ /* 0x000fd800078e000e */
[----:B0-----:R-:W-:Y:S05]  /*10b70*/  WARPSYNC.COLLECTIVE R15, `(.L_x_423) ;  /* 0x000000000f087348 */ /* 0x001fea0003c00000 */
[----:B------:R1:W2:Y:S02]  /*10b80*/  SHFL.IDX P6, R14, R13, R12, R11 ;  /* 0x0000000c0d0e7389 */ /* 0x0002a400000c000b */
[----:B012---:R-:W-:Y:S01]  /*10b90*/  ENDCOLLECTIVE ;  /* 0x000000000000791b */ /* 0x007fe20003800000 */
.L_x_423:
[----:B------:R-:W-:Y:S02]  /*10ba0*/  IMAD.MOV.U32 R13, RZ, RZ, R24 ;  /* 0x000000ffff0d7224 */ /* 0x000fe400078e0018 */
[----:B------:R-:W-:Y:S01]  /*10bb0*/  IMAD.MOV.U32 R12, RZ, RZ, 0x3 ;  /* 0x00000003ff0c7424 */ /* 0x000fe200078e00ff */
[----:B------:R-:W-:-:S13]  /*10bc0*/  IADD3 R2, P2, R14, R5, RZ ;  /* 0x000000050e027210 */ /* 0x000fda0007f5e0ff */
[----:B------:R-:W-:Y:S05]  /*10bd0*/  WARPSYNC.COLLECTIVE R15, `(.L_x_424) ;  /* 0x000000000f087348 */ /* 0x000fea0003c00000 */
[----:B------:R0:W1:Y:S02]  /*10be0*/  SHFL.IDX P6, R14, R13, R12, R11 ;  /* 0x0000000c0d0e7389 */ /* 0x00006400000c000b */
[----:B01----:R-:W-:Y:S01]  /*10bf0*/  ENDCOLLECTIVE ;  /* 0x000000000000791b */ /* 0x003fe20003800000 */
.L_x_424:
        /* <DEDUP_REMOVED lines=13> */
.L_x_425:
[----:B------:R-:W-:Y:S01]  /*10cd0*/  IMAD.MOV.U32 R13, RZ, RZ, R24 ;  /* 0x000000ffff0d7224 */ /* 0x000fe200078e0018 */
[----:B------:R-:W-:Y:S02]  /*10ce0*/  MOV R12, 0x4 ;  /* 0x00000004000c7802 */ /* 0x000fe40000000f00 */
[----:B------:R-:W-:-:S13]  /*10cf0*/  IADD3 R2, P2, R14, R5, RZ ;  /* 0x000000050e027210 */ /* 0x000fda0007f5e0ff */
[----:B------:R-:W-:Y:S05]  /*10d00*/  WARPSYNC.COLLECTIVE R15, `(.L_x_426) ;  /* 0x000000000f087348 */ /* 0x000fea0003c00000 */
[----:B------:R0:W1:Y:S02]  /*10d10*/  SHFL.IDX P6, R14, R13, R12, R11 ;  /* 0x0000000c0d0e7389 */ /* 0x00006400000c000b */
[----:B01----:R-:W-:Y:S01]  /*10d20*/  ENDCOLLECTIVE ;  /* 0x000000000000791b */ /* 0x003fe20003800000 */
.L_x_426:
        /* <DEDUP_REMOVED lines=13> */
.L_x_427:
[----:B------:R-:W-:Y:S02]  /*10e00*/  IMAD.MOV.U32 R13, RZ, RZ, R24 ;  /* 0x000000ffff0d7224 */ /* 0x000fe400078e0018 */
[----:B------:R-:W-:Y:S02]  /*10e10*/  IMAD.MOV.U32 R12, RZ, RZ, 0x5 ;  /* 0x00000005ff0c7424 */ /* 0x000fe400078e00ff */
[----:B------:R-:W-:-:S07]  /*10e20*/  IMAD.MOV.U32 R10, RZ, RZ, R14 ;  /* 0x000000ffff0a7224 */ /* 0x000fce00078e000e */
[----:B------:R-:W-:Y:S05]  /*10e30*/  WARPSYNC.COLLECTIVE R15, `(.L_x_428) ;  /* 0x000000000f087348 */ /* 0x000fea0003c00000 */
[----:B------:R0:W1:Y:S02]  /*10e40*/  SHFL.IDX P6, R14, R13, R12, R11 ;  /* 0x0000000c0d0e7389 */ /* 0x00006400000c000b */
[----:B01----:R-:W-:Y:S01]  /*10e50*/  ENDCOLLECTIVE ;  /* 0x000000000000791b */ /* 0x003fe20003800000 */
.L_x_428:
        /* <DEDUP_REMOVED lines=14> */
.L_x_429:
[----:B------:R-:W-:Y:S02]  /*10f40*/  IMAD.MOV.U32 R13, RZ, RZ, R24 ;  /* 0x000000ffff0d7224 */ /* 0x000fe400078e0018 */
[----:B------:R-:W-:Y:S01]  /*10f50*/  IMAD.MOV.U32 R12, RZ, RZ, 0x6 ;  /* 0x00000006ff0c7424 */ /* 0x000fe200078e00ff */
[----:B------:R-:W-:-:S13]  /*10f60*/  IADD3 R2, P2, R14, R5, RZ ;  /* 0x000000050e027210 */ /* 0x000fda0007f5e0ff */
[----:B------:R-:W-:Y:S05]  /*10f70*/  WARPSYNC.COLLECTIVE R15, `(.L_x_430) ;  /* 0x000000000f087348 */ /* 0x000fea0003c00000 */
[----:B------:R0:W1:Y:S02]  /*10f80*/  SHFL.IDX P6, R14, R13, R12, R11 ;  /* 0x0000000c0d0e7389 */ /* 0x00006400000c000b */
[----:B01----:R-:W-:Y:S01]  /*10f90*/  ENDCOLLECTIVE ;  /* 0x000000000000791b */ /* 0x003fe20003800000 */
.L_x_430:
        /* <DEDUP_REMOVED lines=13> */
.L_x_431:
[----:B------:R-:W-:Y:S01]  /*11070*/  MOV R13, R24 ;  /* 0x00000018000d7202 */ /* 0x000fe20000000f00 */
[----:B------:R-:W-:Y:S02]  /*11080*/  IMAD.MOV.U32 R12, RZ, RZ, 0x7 ;  /* 0x00000007ff0c7424 */ /* 0x000fe400078e00ff */
[----:B------:R-:W-:-:S07]  /*11090*/  IMAD.MOV.U32 R10, RZ, RZ, R14 ;  /* 0x000000ffff0a7224 */ /* 0x000fce00078e000e */
[----:B------:R-:W-:Y:S05]  /*110a0*/  WARPSYNC.COLLECTIVE R15, `(.L_x_432) ;  /* 0x000000000f087348 */ /* 0x000fea0003c00000 */
[----:B------:R0:W1:Y:S02]  /*110b0*/  SHFL.IDX P6, R14, R13, R12, R11 ;  /* 0x0000000c0d0e7389 */ /* 0x00006400000c000b */
[----:B01----:R-:W-:Y:S01]  /*110c0*/  ENDCOLLECTIVE ;  /* 0x000000000000791b */ /* 0x003fe20003800000 */
.L_x_432:
[----:B------:R-:W-:-:S05]  /*110d0*/  IADD3 R2, P2, R10, R5, RZ ;  /* 0x000000050a027210 */ /* 0x000fca0007f5e0ff */
[----:B------:R-:W-:-:S05]  /*110e0*/  IMAD.X R3, RZ, RZ, R8, P2 ;  /* 0x000000ffff037224 */ /* 0x000fca00010e0608 */
        /* <DEDUP_REMOVED lines=10> */
.L_x_433:
[----:B------:R-:W-:Y:S05]  /*11190*/  BRA `(.L_x_434) ;  /* 0xffffffb8009c7947 */ /* 0x000fea000383ffff */
.L_x_312:
[----:B------:R-:W-:Y:S01]  /*111a0*/  BSSY B0, `(.L_x_435) ;  /* 0x0000008000007945 */ /* 0x000fe20003800000 */
[----:B------:R-:W-:Y:S02]  /*111b0*/  IMAD.MOV.U32 R13, RZ, RZ, R16 ;  /* 0x000000ffff0d7224 */ /* 0x000fe400078e0010 */
[----:B------:R-:W-:Y:S02]  /*111c0*/  IMAD.MOV.U32 R12, RZ, RZ, RZ ;  /* 0x000000ffff0c7224 */ /* 0x000fe400078e00ff */
[----:B------:R-:W-:Y:S02]  /*111d0*/  IMAD.MOV.U32 R11, RZ, RZ, 0x1f ;  /* 0x0000001fff0b7424 */ /* 0x000fe400078e00ff */
[----:B------:R-:W-:-:S07]  /*111e0*/  IMAD.MOV.U32 R15, RZ, RZ, -0x1 ;  /* 0xffffffffff0f7424 */ /* 0x000fce00078e00ff */
[----:B0-----:R-:W-:Y:S05]  /*111f0*/  WARPSYNC.COLLECTIVE R15, `(.L_x_436) ;  /* 0x000000000f087348 */ /* 0x001fea0003c00000 */
[----:B------:R1:W2:Y:S02]  /*11200*/  SHFL.IDX P6, R14, R13, R12, R11 ;  /* 0x0000000c0d0e7389 */ /* 0x0002a400000c000b */
[----:B012---:R-:W-:Y:S01]  /*11210*/  ENDCOLLECTIVE ;  /* 0x000000000000791b */ /* 0x007fe20003800000 */
.L_x_436:
[----:B------:R-:W-:Y:S05]  /*11220*/  BSYNC B0 ;  /* 0x0000000000007941 */ /* 0x000fea0003800000 */
.L_x_435:
[----:B------:R-:W-:Y:S01]  /*11230*/  IMAD.MOV.U32 R13, RZ, RZ, R16 ;  /* 0x000000ffff0d7224 */ /* 0x000fe200078e0010 */
[----:B------:R-:W-:Y:S01]  /*11240*/  MOV R5, R14 ;  /* 0x0000000e00057202 */ /* 0x000fe20000000f00 */
[----:B------:R-:W-:Y:S02]  /*11250*/  IMAD.MOV.U32 R12, RZ, RZ, 0x1 ;  /* 0x00000001ff0c7424 */ /* 0x000fe400078e00ff */
[----:B------:R-:W-:Y:S02]  /*11260*/  IMAD.MOV.U32 R11, RZ, RZ, 0x1f ;  /* 0x0000001fff0b7424 */ /* 0x000fe400078e00ff */
[----:B------:R-:W-:Y:S02]  /*11270*/  IMAD.MOV.U32 R15, RZ, RZ, -0x1 ;  /* 0xffffffffff0f7424 */ /* 0x000fe400078e00ff */
[----:B------:R-:W-:-:S07]  /*11280*/  IMAD.IADD R7, R19, 0x1, R8 ;  /* 0x0000000113077824 */ /* 0x000fce00078e0208 */
[----:B------:R-:W-:Y:S05]  /*11290*/  WARPSYNC.COLLECTIVE R15, `(.L_x_437) ;  /* 0x000000000f087348 */ /* 0x000fea0003c00000 */
[----:B------:R0:W1:Y:S02]  /*112a0*/  SHFL.IDX P6, R14, R13, R12, R11 ;  /* 0x0000000c0d0e7389 */ /* 0x00006400000c000b */
[----:B01----:R-:W-:Y:S01]  /*112b0*/  ENDCOLLECTIVE ;  /* 0x000000000000791b */ /* 0x003fe20003800000 */
.L_x_437:
[----:B------:R-:W-:Y:S02]  /*112c0*/  ULDC UR4, c[0x0][0xc3c] ;  /* 0x00030f0000047ab9 */ /* 0x000fe40000000800 */
[----:B------:R-:W-:-:S13]  /*112d0*/  ISETP.GE.OR P1, PT, R7, UR4, !P0 ;  /* 0x0000000407007c0c */ /* 0x000fda000c726670 */
[----:B------:R-:W0:Y:S01]  /*112e0*/  @!P1 LDC.64 R2, c[0x0][0xc80] ;  /* 0x00032000ff029b82 */ /* 0x000e220000000a00 */
[----:B------:R-:W-:Y:S02]  /*112f0*/  IMAD.MOV.U32 R4, RZ, RZ, RZ ;  /* 0x000000ffff047224 */ /* 0x000fe400078e00ff */
[----:B------:R-:W-:Y:S02]  /*11300*/  IMAD.MOV.U32 R11, RZ, RZ, RZ ;  /* 0x000000ffff0b7224 */ /* 0x000fe400078e00ff */
[----:B------:R-:W-:Y:S02]  /*11310*/  IMAD.MOV.U32 R0, RZ, RZ, R14 ;  /* 0x000000ffff007224 */ /* 0x000fe400078e000e */
[----:B0-----:R-:W-:-:S06]  /*11320*/  @!P1 IMAD.WIDE R2, R7, 0x4, R2 ;  /* 0x0000000407029825 */ /* 0x001fcc00078e0202 */
[----:B------:R-:W2:Y:S01]  /*11330*/  @!P1 LDG.E R2, desc[UR50][R2.64] ;  /* 0x0000003202029981 */ /* 0x000ea2000c1e1900 */
[C---:B------:R-:W-:Y:S02]  /*11340*/  ISETP.GE.U32.AND P2, PT, R8.reuse, 0x2, PT ;  /* 0x000000020800780c */ /* 0x040fe40003f46070 */
[C---:B------:R-:W-:Y:S02]  /*11350*/  ISETP.GE.U32.AND P3, PT, R8.reuse, 0x4, PT ;  /* 0x000000040800780c */ /* 0x040fe40003f66070 */
[C---:B------:R-:W-:Y:S02]  /*11360*/  ISETP.GE.U32.AND P4, PT, R8.reuse, 0x8, PT ;  /* 0x000000080800780c */ /* 0x040fe40003f86070 */
[C---:B------:R-:W-:Y:S02]  /*11370*/  ISETP.GE.U32.AND P5, PT, R8.reuse, 0x10, PT ;  /* 0x000000100800780c */ /* 0x040fe40003fa6070 */
[----:B--2---:R-:W-:Y:S02]  /*11380*/  @!P1 MOV R4, R2 ;  /* 0x0000000200049202 */ /* 0x004fe40000000f00 */
[----:B------:R-:W-:-:S03]  /*11390*/  ISETP.NE.AND P1, PT, R8, RZ, PT ;  /* 0x000000ff0800720c */ /* 0x000fc60003f25270 */
[----:B------:R-:W-:-:S10]  /*113a0*/  IMAD.MOV.U32 R13, RZ, RZ, R4 ;  /* 0x000000ffff0d7224 */ /* 0x000fd400078e0004 */
[----:B------:R-:W-:Y:S05]  /*113b0*/  WARPSYNC.COLLECTIVE R15, `(.L_x_438) ;  /* 0x000000000f087348 */ /* 0x000fea0003c00000 */
[----:B------:R0:W1:Y:S02]  /*113c0*/  SHFL.UP P6, R14, R13, R12, R11 ;  /* 0x0400000c0d0e7389 */ /* 0x00006400000c000b */
[----:B01----:R-:W-:Y:S01]  /*113d0*/  ENDCOLLECTIVE ;  /* 0x000000000000791b */ /* 0x003fe20003800000 */
.L_x_438:
[----:B------:R-:W-:Y:S01]  /*113e0*/  IMAD.MOV.U32 R12, RZ, RZ, 0x2 ;  /* 0x00000002ff0c7424 */ /* 0x000fe200078e00ff */
[----:B------:R-:W-:-:S05]  /*113f0*/  SEL R7, R14, RZ, P1 ;  /* 0x000000ff0e077207 */ /* 0x000fca0000800000 */
[----:B------:R-:W-:-:S04]  /*11400*/  IMAD.IADD R6, R4, 0x1, R7 ;  /* 0x0000000104067824 */ /* 0x000fc800078e0207 */
[----:B------:R-:W-:-:S07]  /*11410*/  IMAD.MOV.U32 R13, RZ, RZ, R6 ;  /* 0x000000ffff0d7224 */ /* 0x000fce00078e0006 */
[----:B------:R-:W-:Y:S05]  /*11420*/  WARPSYNC.COLLECTIVE R15, `(.L_x_439) ;  /* 0x000000000f087348 */ /* 0x000fea0003c00000 */
[----:B------:R0:W1:Y:S02]  /*11430*/  SHFL.UP P6, R14, R13, R12, R11 ;  /* 0x0400000c0d0e7389 */ /* 0x00006400000c000b */
[----:B01----:R-:W-:Y:S01]  /*11440*/  ENDCOLLECTIVE ;  /* 0x000000000000791b */ /* 0x003fe20003800000 */
.L_x_439:
[----:B------:R-:W-:Y:S02]  /*11450*/  MOV R12, 0x4 ;  /* 0x00000004000c7802 */ /* 0x000fe40000000f00 */
[----:B------:R-:W-:-:S05]  /*11460*/  SEL R7, R14, RZ, P2 ;  /* 0x000000ff0e077207 */ /* 0x000fca0001000000 */
[----:B------:R-:W-:-:S04]  /*11470*/  IMAD.IADD R7, R6, 0x1, R7 ;  /* 0x0000000106077824 */ /* 0x000fc800078e0207 */
[----:B------:R-:W-:-:S07]  /*11480*/  IMAD.MOV.U32 R13, RZ, RZ, R7 ;  /* 0x000000ffff0d7224 */ /* 0x000fce00078e0007 */
[----:B------:R-:W-:Y:S05]  /*11490*/  WARPSYNC.COLLECTIVE R15, `(.L_x_440) ;  /* 0x000000000f087348 */ /* 0x000fea0003c00000 */
[----:B------:R0:W1:Y:S02]  /*114a0*/  SHFL.UP P6, R14, R13, R12, R11 ;  /* 0x0400000c0d0e7389 */ /* 0x00006400000c000b */
[----:B01----:R-:W-:Y:S01]  /*114b0*/  ENDCOLLECTIVE ;  /* 0x000000000000791b */ /* 0x003fe20003800000 */
.L_x_440:
[----:B------:R-:W-:Y:S01]  /*114c0*/  IMAD.MOV.U32 R12, RZ, RZ, 0x8 ;  /* 0x00000008ff0c7424 */ /* 0x000fe200078e00ff */
[----:B------:R-:W-:-:S05]  /*114d0*/  SEL R2, R14, RZ, P3 ;  /* 0x000000ff0e027207 */ /* 0x000fca0001800000 */
[----:B------:R-:W-:-:S04]  /*114e0*/  IMAD.IADD R2, R7, 0x1, R2 ;  /* 0x0000000107027824 */ /* 0x000fc800078e0202 */
[----:B------:R-:W-:-:S07]  /*114f0*/  IMAD.MOV.U32 R13, RZ, RZ, R2 ;  /* 0x000000ffff0d7224 */ /* 0x000fce00078e0002 */
[----:B------:R-:W-:Y:S05]  /*11500*/  WARPSYNC.COLLECTIVE R15, `(.L_x_441) ;  /* 0x000000000f087348 */ /* 0x000fea0003c00000 */
[----:B------:R0:W1:Y:S02]  /*11510*/  SHFL.UP P6, R14, R13, R12, R11 ;  /* 0x0400000c0d0e7389 */ /* 0x00006400000c000b */
[----:B01----:R-:W-:Y:S01]  /*11520*/  ENDCOLLECTIVE ;  /* 0x000000000000791b */ /* 0x003fe20003800000 */
.L_x_441:
[----:B------:R-:W-:Y:S01]  /*11530*/  IMAD.MOV.U32 R12, RZ, RZ, 0x10 ;  /* 0x00000010ff0c7424 */ /* 0x000fe200078e00ff */
[----:B------:R-:W-:-:S05]  /*11540*/  SEL R3, R14, RZ, P4 ;  /* 0x000000ff0e037207 */ /* 0x000fca0002000000 */
[----:B------:R-:W-:-:S04]  /*11550*/  IMAD.IADD R3, R2, 0x1, R3 ;  /* 0x0000000102037824 */ /* 0x000fc800078e0203 */
[----:B------:R-:W-:-:S07]  /*11560*/  IMAD.MOV.U32 R13, RZ, RZ, R3 ;  /* 0x000000ffff0d7224 */ /* 0x000fce00078e0003 */
[----:B------:R-:W-:Y:S05]  /*11570*/  WARPSYNC.COLLECTIVE R15, `(.L_x_442) ;  /* 0x000000000f087348 */ /* 0x000fea0003c00000 */
[----:B------:R0:W1:Y:S02]  /*11580*/  SHFL.UP P6, R14, R13, R12, R11 ;  /* 0x0400000c0d0e7389 */ /* 0x00006400000c000b */
[----:B01----:R-:W-:Y:S01]  /*11590*/  ENDCOLLECTIVE ;  /* 0x000000000000791b */ /* 0x003fe20003800000 */
.L_x_442:
[----:B------:R-:W-:Y:S02]  /*115a0*/  IMAD.MOV.U32 R12, RZ, RZ, 0x1f ;  /* 0x0000001fff0c7424 */ /* 0x000fe400078e00ff */
[----:B------:R-:W-:Y:S01]  /*115b0*/  IMAD.MOV.U32 R11, RZ, RZ, 0x1f ;  /* 0x0000001fff0b7424 */ /* 0x000fe200078e00ff */
[----:B------:R-:W-:-:S05]  /*115c0*/  SEL R6, R14, RZ, P5 ;  /* 0x000000ff0e067207 */ /* 0x000fca0002800000 */
[----:B------:R-:W-:-:S05]  /*115d0*/  IMAD.IADD R6, R3, 0x1, R6 ;  /* 0x0000000103067824 */ /* 0x000fca00078e0206 */
[----:B------:R-:W-:-:S07]  /*115e0*/  MOV R13, R6 ;  /* 0x00000006000d7202 */ /* 0x000fce0000000f00 */
[----:B------:R-:W-:Y:S05]  /*115f0*/  WARPSYNC.COLLECTIVE R15, `(.L_x_443) ;  /* 0x000000000f087348 */ /* 0x000fea0003c00000 */
[----:B------:R0:W1:Y:S02]  /*11600*/  SHFL.IDX P6, R14, R13, R12, R11 ;  /* 0x0000000c0d0e7389 */ /* 0x00006400000c000b */
[----:B01----:R-:W-:Y:S01]  /*11610*/  ENDCOLLECTIVE ;  /* 0x000000000000791b */ /* 0x003fe20003800000 */
.L_x_443:
[----:B------:R-:W-:Y:S05]  /*11620*/  BRA `(.L_x_444) ;  /* 0xffffffb800a87947 */ /* 0x000fea000383ffff */
.L_x_317:
[----:B------:R-:W-:Y:S01]  /*11630*/  BSSY B0, `(.L_x_445) ;  /* 0x0000008000007945 */ /* 0x000fe20003800000 */
[----:B-----5:R-:W-:Y:S02]  /*11640*/  IMAD.MOV.U32 R13, RZ, RZ, R4 ;  /* 0x000000ffff0d7224 */ /* 0x020fe400078e0004 */
[----:B------:R-:W-:Y:S02]  /*11650*/  IMAD.MOV.U32 R12, RZ, RZ, 0x1 ;  /* 0x00000001ff0c7424 */ /* 0x000fe400078e00ff */
[----:B------:R-:W-:Y:S02]  /*11660*/  IMAD.MOV.U32 R11, RZ, RZ, RZ ;  /* 0x000000ffff0b7224 */ /* 0x000fe400078e00ff */
[----:B------:R-:W-:-:S07]  /*11670*/  IMAD.MOV.U32 R15, RZ, RZ, -0x1 ;  /* 0xffffffffff0f7424 */ /* 0x000fce00078e00ff */
[----:B012---:R-:W-:Y:S05]  /*11680*/  WARPSYNC.COLLECTIVE R15, `(.L_x_446) ;  /* 0x000000000f087348 */ /* 0x007fea0003c00000 */
[----:B------:R3:W4:Y:S02]  /*11690*/  SHFL.UP P6, R14, R13, R12, R11 ;  /* 0x0400000c0d0e7389 */ /* 0x00072400000c000b */
[----:B01234-:R-:W-:Y:S01]  /*116a0*/  ENDCOLLECTIVE ;  /* 0x000000000000791b */ /* 0x01ffe20003800000 */
.L_x_446:
[----:B------:R-:W-:Y:S05]  /*116b0*/  BSYNC B0 ;  /* 0x0000000000007941 */ /* 0x000fea0003800000 */
.L_x_445:
[----:B------:R-:W-:Y:S01]  /*116c0*/  SEL R13, R14, RZ, P1 ;  /* 0x000000ff0e0d7207 */ /* 0x000fe20000800000 */
[----:B------:R-:W-:Y:S01]  /*116d0*/  IMAD.MOV.U32 R11, RZ, RZ, RZ ;  /* 0x000000ffff0b7224 */ /* 0x000fe200078e00ff */
[----:B------:R-:W-:Y:S01]  /*116e0*/  MOV R12, 0x2 ;  /* 0x00000002000c7802 */ /* 0x000fe20000000f00 */
[----:B------:R-:W-:Y:S02]  /*116f0*/  IMAD.MOV.U32 R15, RZ, RZ, -0x1 ;  /* 0xffffffffff0f7424 */ /* 0x000fe400078e00ff */
[----:B------:R-:W-:-:S07]  /*11700*/  IMAD.IADD R13, R4, 0x1, R13 ;  /* 0x00000001040d7824 */ /* 0x000fce00078e020d */
[----:B------:R-:W-:Y:S05]  /*11710*/  WARPSYNC.COLLECTIVE R15, `(.L_x_447) ;  /* 0x000000000f087348 */ /* 0x000fea0003c00000 */
[----:B------:R0:W1:Y:S02]  /*11720*/  SHFL.UP P6, R14, R13, R12, R11 ;  /* 0x0400000c0d0e7389 */ /* 0x00006400000c000b */
[----:B01----:R-:W-:Y:S01]  /*11730*/  ENDCOLLECTIVE ;  /* 0x000000000000791b */ /* 0x003fe20003800000 */
.L_x_447:
[----:B------:R-:W-:Y:S01]  /*11740*/  IMAD.MOV.U32 R12, RZ, RZ, 0x4 ;  /* 0x00000004ff0c7424 */ /* 0x000fe200078e00ff */
[----:B------:R-:W-:-:S05]  /*11750*/  SEL R0, R14, RZ, P2 ;  /* 0x000000ff0e007207 */ /* 0x000fca0001000000 */
[----:B------:R-:W-:-:S04]  /*11760*/  IMAD.IADD R0, R13, 0x1, R0 ;  /* 0x000000010d007824 */ /* 0x000fc800078e0200 */
[----:B------:R-:W-:-:S07]  /*11770*/  IMAD.MOV.U32 R13, RZ, RZ, R0 ;  /* 0x000000ffff0d7224 */ /* 0x000fce00078e0000 */
[----:B------:R-:W-:Y:S05]  /*11780*/  WARPSYNC.COLLECTIVE R15, `(.L_x_448) ;  /* 0x000000000f087348 */ /* 0x000fea0003c00000 */
[----:B------:R0:W1:Y:S02]  /*11790*/  SHFL.UP P6, R14, R13, R12, R11 ;  /* 0x0400000c0d0e7389 */ /* 0x00006400000c000b */
[----:B01----:R-:W-:Y:S01]  /*117a0*/  ENDCOLLECTIVE ;  /* 0x000000000000791b */ /* 0x003fe20003800000 */
.L_x_448:
[----:B------:R-:W-:Y:S02]  /*117b0*/  MOV R12, 0x8 ;  /* 0x00000008000c7802 */ /* 0x000fe40000000f00 */
[----:B------:R-:W-:-:S05]  /*117c0*/  SEL R3, R14, RZ, P3 ;  /* 0x000000ff0e037207 */ /* 0x000fca0001800000 */
[----:B------:R-:W-:-:S04]  /*117d0*/  IMAD.IADD R2, R0, 0x1, R3 ;  /* 0x0000000100027824 */ /* 0x000fc800078e0203 */
[----:B------:R-:W-:-:S07]  /*117e0*/  IMAD.MOV.U32 R13, RZ, RZ, R2 ;  /* 0x000000ffff0d7224 */ /* 0x000fce00078e0002 */
[----:B------:R-:W-:Y:S05]  /*117f0*/  WARPSYNC.COLLECTIVE R15, `(.L_x_449) ;  /* 0x000000000f087348 */ /* 0x000fea0003c00000 */
[----:B------:R0:W1:Y:S02]  /*11800*/  SHFL.UP P6, R14, R13, R12, R11 ;  /* 0x0400000c0d0e7389 */ /* 0x00006400000c000b */
[----:B01----:R-:W-:Y:S01]  /*11810*/  ENDCOLLECTIVE ;  /* 0x000000000000791b */ /* 0x003fe20003800000 */
.L_x_449:
[----:B------:R-:W-:Y:S01]  /*11820*/  IMAD.MOV.U32 R12, RZ, RZ, 0x10 ;  /* 0x00000010ff0c7424 */ /* 0x000fe200078e00ff */
[----:B------:R-:W-:-:S05]  /*11830*/  SEL R3, R14, RZ, P4 ;  /* 0x000000ff0e037207 */ /* 0x000fca0002000000 */
[----:B------:R-:W-:-:S04]  /*11840*/  IMAD.IADD R3, R2, 0x1, R3 ;  /* 0x0000000102037824 */ /* 0x000fc800078e0203 */
[----:B------:R-:W-:-:S07]  /*11850*/  IMAD.MOV.U32 R13, RZ, RZ, R3 ;  /* 0x000000ffff0d7224 */ /* 0x000fce00078e0003 */
[----:B------:R-:W-:Y:S05]  /*11860*/  WARPSYNC.COLLECTIVE R15, `(.L_x_450) ;  /* 0x000000000f087348 */ /* 0x000fea0003c00000 */
[----:B------:R0:W1:Y:S02]  /*11870*/  SHFL.UP P6, R14, R13, R12, R11 ;  /* 0x0400000c0d0e7389 */ /* 0x00006400000c000b */
[----:B01----:R-:W-:Y:S01]  /*11880*/  ENDCOLLECTIVE ;  /* 0x000000000000791b */ /* 0x003fe20003800000 */
.L_x_450:
[----:B------:R-:W-:Y:S02]  /*11890*/  IMAD.MOV.U32 R12, RZ, RZ, 0x1f ;  /* 0x0000001fff0c7424 */ /* 0x000fe400078e00ff */
[----:B------:R-:W-:Y:S01]  /*118a0*/  IMAD.MOV.U32 R11, RZ, RZ, 0x1f ;  /* 0x0000001fff0b7424 */ /* 0x000fe200078e00ff */
[----:B------:R-:W-:-:S05]  /*118b0*/  SEL R6, R14, RZ, P5 ;  /* 0x000000ff0e067207 */ /* 0x000fca0002800000 */
[----:B------:R-:W-:-:S04]  /*118c0*/  IMAD.IADD R6, R3, 0x1, R6 ;  /* 0x0000000103067824 */ /* 0x000fc800078e0206 */
[----:B------:R-:W-:-:S07]  /*118d0*/  IMAD.MOV.U32 R13, RZ, RZ, R6 ;  /* 0x000000ffff0d7224 */ /* 0x000fce00078e0006 */
[----:B------:R-:W-:Y:S05]  /*118e0*/  WARPSYNC.COLLECTIVE R15, `(.L_x_451) ;  /* 0x000000000f087348 */ /* 0x000fea0003c00000 */
[----:B------:R0:W1:Y:S02]  /*118f0*/  SHFL.IDX P6, R14, R13, R12, R11 ;  /* 0x0000000c0d0e7389 */ /* 0x00006400000c000b */
[----:B01----:R-:W-:Y:S01]  /*11900*/  ENDCOLLECTIVE ;  /* 0x000000000000791b */ /* 0x003fe20003800000 */
.L_x_451:
[----:B------:R-:W-:Y:S05]  /*11910*/  BRA `(.L_x_452) ;  /* 0xffffffb800887947 */ /* 0x000fea000383ffff */
.L_x_319:
[----:B------:R-:W-:Y:S01]  /*11920*/  BSSY B0, `(.L_x_453) ;  /* 0x0000006000007945 */ /* 0x000fe20003800000 */
[----:B------:R-:W-:Y:S02]  /*11930*/  PLOP3.LUT P6, PT, P6, PT, PT, 0x8, 0x0 ;  /* 0x000000000000781c */ /* 0x000fe400037ce170 */
[----:B------:R-:W-:-:S11]  /*11940*/  MOV R15, 0xffffffff ;  /* 0xffffffff000f7802 */ /* 0x000fd60000000f00 */
[----:B01----:R-:W-:Y:S05]  /*11950*/  WARPSYNC.COLLECTIVE R15, `(.L_x_454) ;  /* 0x000000000f087348 */ /* 0x003fea0003c00000 */
[----:B------:R-:W-:Y:S01]  /*11960*/  VOTE.ANY R14, PT, P6 ;  /* 0x00000000000e7806 */ /* 0x000fe200030e0100 */
[----:B01----:R-:W-:Y:S06]  /*11970*/  ENDCOLLECTIVE ;  /* 0x000000000000791b */ /* 0x003fec0003800000 */
.L_x_454:
[----:B------:R-:W-:Y:S05]  /*11980*/  BSYNC B0 ;  /* 0x0000000000007941 */ /* 0x000fea0003800000 */
.L_x_453:
[----:B------:R-:W-:Y:S02]  /*11990*/  IMAD.MOV.U32 R2, RZ, RZ, R14 ;  /* 0x000000ffff027224 */ /* 0x000fe400078e000e */
[----:B------:R-:W-:Y:S02]  /*119a0*/  IMAD.MOV.U32 R13, RZ, RZ, R4 ;  /* 0x000000ffff0d7224 */ /* 0x000fe400078e0004 */
[----:B------:R-:W0:Y:S01]  /*119b0*/  POPC R0, R2 ;  /* 0x0000000200007309 */ /* 0x000e220000000000 */
[----:B------:R-:W-:Y:S02]  /*119c0*/  IMAD.MOV.U32 R11, RZ, RZ, 0x1f ;  /* 0x0000001fff0b7424 */ /* 0x000fe400078e00ff */
[----:B------:R-:W-:Y:S02]  /*119d0*/  IMAD.MOV.U32 R15, RZ, RZ, -0x1 ;  /* 0xffffffffff0f7424 */ /* 0x000fe400078e00ff */
[----:B0-----:R-:W-:-:S07]  /*119e0*/  IMAD.MOV.U32 R12, RZ, RZ, R0 ;  /* 0x000000ffff0c7224 */ /* 0x001fce00078e0000 */
[----:B------:R-:W-:Y:S05]  /*119f0*/  WARPSYNC.COLLECTIVE R15, `(.L_x_455) ;  /* 0x000000000f087348 */ /* 0x000fea0003c00000 */
[----:B------:R0:W1:Y:S02]  /*11a00*/  SHFL.IDX P6, R14, R13, R12, R11 ;  /* 0x0000000c0d0e7389 */ /* 0x00006400000c000b */
[----:B01----:R-:W-:Y:S01]  /*11a10*/  ENDCOLLECTIVE ;  /* 0x000000000000791b */ /* 0x003fe20003800000 */
.L_x_455:
[----:B------:R-:W-:Y:S01]  /*11a20*/  IMAD.MOV.U32 R4, RZ, RZ, R14 ;  /* 0x000000ffff047224 */ /* 0x000fe200078e000e */
[----:B------:R-:W-:Y:S06]  /*11a30*/  BRA `(.L_x_456) ;  /* 0xffffffb800787947 */ /* 0x000fec000383ffff */
.L_x_321:
[----:B------:R-:W-:Y:S01]  /*11a40*/  BSSY B0, `(.L_x_457) ;  /* 0x0000007000007945 */ /* 0x000fe20003800000 */
[----:B------:R-:W-:Y:S01]  /*11a50*/  IMAD.MOV.U32 R13, RZ, RZ, R6 ;  /* 0x000000ffff0d7224 */ /* 0x000fe200078e0006 */
[----:B------:R-:W-:Y:S01]  /*11a60*/  MOV R11, 0x1f ;  /* 0x0000001f000b7802 */ /* 0x000fe20000000f00 */
[----:B------:R-:W-:-:S07]  /*11a70*/  IMAD.MOV.U32 R15, RZ, RZ, -0x1 ;  /* 0xffffffffff0f7424 */ /* 0x000fce00078e00ff */
[----:B0123--:R-:W-:Y:S05]  /*11a80*/  WARPSYNC.COLLECTIVE R15, `(.L_x_458) ;  /* 0x000000000f087348 */ /* 0x00ffea0003c00000 */
[----:B------:R4:W0:Y:S02]  /*11a90*/  SHFL.IDX P6, R14, R13, R12, R11 ;  /* 0x0000000c0d0e7389 */ /* 0x00082400000c000b */
[----:B01234-:R-:W-:Y:S01]  /*11aa0*/  ENDCOLLECTIVE ;  /* 0x000000000000791b */ /* 0x01ffe20003800000 */
.L_x_458:
[----:B------:R-:W-:Y:S05]  /*11ab0*/  BSYNC B0 ;  /* 0x0000000000007941 */ /* 0x000fea0003800000 */
.L_x_457:
[----:B------:R-:W-:Y:S05]  /*11ac0*/  BRA `(.L_x_320) ;  /* 0xffffffb800707947 */ /* 0x000fea000383ffff */
.L_x_325:
[----:B-1----:R1:W2:Y:S02]  /*11ad0*/  SYNCS.PHASECHK.TRANS64.TRYWAIT P0, [R4+URZ+0x28820], R0 ;  /* 0x02882000040075a7 */ /* 0x0022a4000800017f */
[----:B--2---:R-:W-:Y:S05]  /*11ae0*/  @!P0 NANOSLEEP.SYNCS 0x989680 ;  /* 0x009896800000895d */ /* 0x004fea0003900000 */
[----:B------:R-:W2:Y:S02]  /*11af0*/  @!P0 SYNCS.PHASECHK.TRANS64 P0, [R4+URZ+0x28820], R0 ;  /* 0x02882000040085a7 */ /* 0x000ea4000800007f */
[----:B--2---:R-:W-:Y:S05]  /*11b00*/  @!P0 BRA `(.L_x_325) ;  /* 0xfffffffc00f08947 */ /* 0x004fea000383ffff */
[----:B------:R-:W-:Y:S05]  /*11b10*/  BRA `(.L_x_459) ;  /* 0xffffffbc005c7947 */ /* 0x000fea000383ffff */
.L_x_326:
[----:B------:R-:W2:Y:S01]  /*11b20*/  S2R R2, SR_TID.X ;  /* 0x0000000000027919 */ /* 0x000ea20000002100 */
[----:B------:R-:W-:Y:S01]  /*11b30*/  BSSY B0, `(.L_x_460) ;  /* 0x000000a000007945 */ /* 0x000fe20003800000 */
[----:B------:R-:W-:Y:S02]  /*11b40*/  IMAD.MOV.U32 R12, RZ, RZ, RZ ;  /* 0x000000ffff0c7224 */ /* 0x000fe400078e00ff */
[----:B------:R-:W-:Y:S02]  /*11b50*/  IMAD.MOV.U32 R11, RZ, RZ, 0x1f ;  /* 0x0000001fff0b7424 */ /* 0x000fe400078e00ff */
[----:B------:R-:W-:Y:S01]  /*11b60*/  IMAD.MOV.U32 R15, RZ, RZ, -0x1 ;  /* 0xffffffffff0f7424 */ /* 0x000fe200078e00ff */
[----:B--2---:R-:W-:-:S04]  /*11b70*/  SHF.R.U32.HI R2, RZ, 0x5, R2 ;  /* 0x00000005ff027819 */ /* 0x004fc80000011602 */
[----:B------:R-:W-:-:S05]  /*11b80*/  LOP3.LUT R2, R2, 0x3, RZ, 0xc0, !PT ;  /* 0x0000000302027812 */ /* 0x000fca00078ec0ff */
[----:B------:R-:W-:-:S07]  /*11b90*/  IMAD.MOV.U32 R13, RZ, RZ, R2 ;  /* 0x000000ffff0d7224 */ /* 0x000fce00078e0002 */
[----:B01-3--:R-:W-:Y:S05]  /*11ba0*/  WARPSYNC.COLLECTIVE R15, `(.L_x_461) ;  /* 0x000000000f087348 */ /* 0x00bfea0003c00000 */
[----:B------:R2:W4:Y:S02]  /*11bb0*/  SHFL.IDX P6, R14, R13, R12, R11 ;  /* 0x0000000c0d0e7389 */ /* 0x00052400000c000b */
[----:B01234-:R-:W-:Y:S01]  /*11bc0*/  ENDCOLLECTIVE ;  /* 0x000000000000791b */ /* 0x01ffe20003800000 */
.L_x_461:
[----:B------:R-:W-:Y:S05]  /*11bd0*/  BSYNC B0 ;  /* 0x0000000000007941 */ /* 0x000fea0003800000 */
.L_x_460:
[----:B------:R-:W-:Y:S05]  /*11be0*/  BRA `(.L_x_462) ;  /* 0xffffffbc00447947 */ /* 0x000fea000383ffff */
.L_x_329:
[----:B------:R-:W-:Y:S01]  /*11bf0*/  BSSY B1, `(.L_x_463) ;  /* 0x0000006000017945 */ /* 0x000fe20003800000 */
[----:B------:R-:W-:-:S07]  /*11c00*/  IMAD.MOV.U32 R15, RZ, RZ, -0x1 ;  /* 0xffffffffff0f7424 */ /* 0x000fce00078e00ff */
[----:B01-3--:R-:W-:Y:S05]  /*11c10*/  WARPSYNC.COLLECTIVE R15, `(.L_x_464) ;  /* 0x000000000f0c7348 */ /* 0x00bfea0003c00000 */
[----:B------:R-:W-:Y:S02]  /*11c20*/  ELECT P6, UR62, PT ;  /* 0x00000000003e782f */ /* 0x000fe400038c0000 */
[----:B------:R-:W-:Y:S01]  /*11c30*/  MOV R14, UR62 ;  /* 0x0000003e000e7c02 */ /* 0x000fe20008000f00 */
[----:B01-3--:R-:W-:Y:S10]  /*11c40*/  ENDCOLLECTIVE ;  /* 0x000000000000791b */ /* 0x00bff40003800000 */
.L_x_464:
[----:B------:R-:W-:Y:S05]  /*11c50*/  BSYNC B1 ;  /* 0x0000000000017941 */ /* 0x000fea0003800000 */
.L_x_463:
[----:B------:R-:W-:Y:S05]  /*11c60*/  BRA `(.L_x_465) ;  /* 0xffffffbc003c7947 */ /* 0x000fea000383ffff */
.L_x_331:
[----:B-1----:R1:W2:Y:S02]  /*11c70*/  SYNCS.PHASECHK.TRANS64.TRYWAIT P1, [R5+URZ+0x28840], R0 ;  /* 0x02884000050075a7 */ /* 0x0022a4000802017f */
[----:B--2---:R-:W-:Y:S05]  /*11c80*/  @!P1 NANOSLEEP.SYNCS 0x989680 ;  /* 0x009896800000995d */ /* 0x004fea0003900000 */
[----:B------:R-:W2:Y:S02]  /*11c90*/  @!P1 SYNCS.PHASECHK.TRANS64 P1, [R5+URZ+0x28840], R0 ;  /* 0x02884000050095a7 */ /* 0x000ea4000802007f */
[----:B--2---:R-:W-:Y:S05]  /*11ca0*/  @!P1 BRA `(.L_x_331) ;  /* 0xfffffffc00f09947 */ /* 0x004fea000383ffff */
[----:B------:R-:W-:Y:S05]  /*11cb0*/  BRA `(.L_x_466) ;  /* 0xffffffbc005c7947 */ /* 0x000fea000383ffff */
.L_x_333:
[----:B--2---:R2:W4:Y:S02]  /*11cc0*/  SYNCS.PHASECHK.TRANS64.TRYWAIT P1, [R25+URZ+0x28840], R2 ;  /* 0x02884002190075a7 */ /* 0x004524000802017f */
[----:B----4-:R-:W-:Y:S05]  /*11cd0*/  @!P1 NANOSLEEP.SYNCS 0x989680 ;  /* 0x009896800000995d */ /* 0x010fea0003900000 */
[----:B------:R-:W4:Y:S02]  /*11ce0*/  @!P1 SYNCS.PHASECHK.TRANS64 P1, [R25+URZ+0x28840], R2 ;  /* 0x02884002190095a7 */ /* 0x000f24000802007f */
[----:B----4-:R-:W-:Y:S05]  /*11cf0*/  @!P1 BRA `(.L_x_333) ;  /* 0xfffffffc00f09947 */ /* 0x010fea000383ffff */
[----:B------:R-:W-:Y:S05]  /*11d00*/  BRA `(.L_x_467) ;  /* 0xffffffbc00687947 */ /* 0x000fea000383ffff */
.L_x_335:
[----:B----4-:R4:W0:Y:S02]  /*11d10*/  SYNCS.PHASECHK.TRANS64.TRYWAIT P1, [R5+URZ+0x28860], R0 ;  /* 0x02886000050075a7 */ /* 0x010824000802017f */
[----:B0-----:R-:W-:Y:S05]  /*11d20*/  @!P1 NANOSLEEP.SYNCS 0x989680 ;  /* 0x009896800000995d */ /* 0x001fea0003900000 */
[----:B------:R-:W0:Y:S02]  /*11d30*/  @!P1 SYNCS.PHASECHK.TRANS64 P1, [R5+URZ+0x28860], R0 ;  /* 0x02886000050095a7 */ /* 0x000e24000802007f */
[----:B0-----:R-:W-:Y:S05]  /*11d40*/  @!P1 BRA `(.L_x_335) ;  /* 0xfffffffc00f09947 */ /* 0x001fea000383ffff */
[----:B------:R-:W-:Y:S05]  /*11d50*/  BRA `(.L_x_468) ;  /* 0xffffffbc00647947 */ /* 0x000fea000383ffff */
.L_x_469:
        /* <DEDUP_REMOVED lines=10> */
.L_x_3479:


//--------------------- .text._ZN7cutlass13device_kernelIN5flash11enable_sm90INS1_16FlashAttnFwdSm90INS1_25CollectiveMainloopFwdSm90ILi2EN4cute5tupleIJNS5_1CILi1EEES8_S8_EEENS6_IJNS7_ILi128EEESA_SA_EEELi128ENS_10bfloat16_tEfNS_4arch4Sm90ELb0ELb0ELb0ELb1ELb1ELb1ELb0ELb1ELb1ELb1ELb0ELb0EEENS1_21CollectiveEpilogueFwdISB_S9_SC_SE_Li256ELb1ELb1ELb0ELb0EEENS1_36VarlenDynamicPersistentTileSchedulerILi128ELi128ELi256ELi128ELb0ELb1ELb1ELb0ELb1ELb1EEEEEEEEEvNT_6ParamsE --------------------------
	.section	.text._ZN7cutlass13device_kernelIN5flash11enable_sm90INS1_16FlashAttnFwdSm90INS1_25CollectiveMainloopFwdSm90ILi2EN4cute5tupleIJNS5_1CILi1EEES8_S8_EEENS6_IJNS7_ILi128EEESA_SA_EEELi128ENS_10bfloat16_tEfNS_4arch4Sm90ELb0ELb0ELb0ELb1ELb1ELb1ELb0ELb1ELb1ELb1ELb0ELb0EEENS1_21CollectiveEpilogueFwdISB_S9_SC_SE_Li256ELb1ELb1ELb0ELb0EEENS1_36VarlenDynamicPersistentTileSchedulerILi128ELi128ELi256ELi128ELb0ELb1ELb1ELb0ELb1ELb1EEEEEEEEEvNT_6ParamsE,"ax",@progbits
	.align	128
.text._ZN7cutlass13device_kernelIN5flash11enable_sm90INS1_16FlashAttnFwdSm90INS1_25CollectiveMainloopFwdSm90ILi2EN4cute5tupleIJNS5_1CILi1EEES8_S8_EEENS6_IJNS7_ILi128EEESA_SA_EEELi128ENS_10bfloat16_tEfNS_4arch4Sm90ELb0ELb0ELb0ELb1ELb1ELb1ELb0ELb1ELb1ELb1ELb0ELb0EEENS1_21CollectiveEpilogueFwdISB_S9_SC_SE_Li256ELb1ELb1ELb0ELb0EEENS1_36VarlenDynamicPersistentTileSchedulerILi128ELi128ELi256ELi128ELb0ELb1ELb1ELb0ELb1ELb1EEEEEEEEEvNT_6ParamsE:
        .type           _ZN7cutlass13device_kernelIN5flash11enable_sm90INS1_16FlashAttnFwdSm90INS1_25CollectiveMainloopFwdSm90ILi2EN4cute5tupleIJNS5_1CILi1EEES8_S8_EEENS6_IJNS7_ILi128EEESA_SA_EEELi128ENS_10bfloat16_tEfNS_4arch4Sm90ELb0ELb0ELb0ELb1ELb1ELb1ELb0ELb1ELb1ELb1ELb0ELb0EEENS1_21CollectiveEpilogueFwdISB_S9_SC_SE_Li256ELb1ELb1ELb0ELb0EEENS1_36VarlenDynamicPersistentTileSchedulerILi128ELi128ELi256ELi128ELb0ELb1ELb1ELb0ELb1ELb1EEEEEEEEEvNT_6ParamsE,@function
        .size           _ZN7cutlass13device_kernelIN5flash11enable_sm90INS1_16FlashAttnFwdSm90INS1_25CollectiveMainloopFwdSm90ILi2EN4cute5tupleIJNS5_1CILi1EEES8_S8_EEENS6_IJNS7_ILi128EEESA_SA_EEELi128ENS_10bfloat16_tEfNS_4arch4Sm90ELb0ELb0ELb0ELb1ELb1ELb1ELb0ELb1ELb1ELb1ELb0ELb0EEENS1_21CollectiveEpilogueFwdISB_S9_SC_SE_Li256ELb1ELb1ELb0ELb0EEENS1_36VarlenDynamicPersistentTileSchedulerILi128ELi128ELi256ELi128ELb0ELb1ELb1ELb0ELb1ELb1EEEEEEEEEvNT_6ParamsE,(.L_x_3480 - _ZN7cutlass13device_kernelIN5flash11enable_sm90INS1_16FlashAttnFwdSm90INS1_25CollectiveMainloopFwdSm90ILi2EN4cute5tupleIJNS5_1CILi1EEES8_S8_EEENS6_IJNS7_ILi128EEESA_SA_EEELi128ENS_10bfloat16_tEfNS_4arch4Sm90ELb0ELb0ELb0ELb1ELb1ELb1ELb0ELb1ELb1ELb1ELb0ELb0EEENS1_21CollectiveEpilogueFwdISB_S9_SC_SE_Li256ELb1ELb1ELb0ELb0EEENS1_36VarlenDynamicPersistentTileSchedulerILi128ELi128ELi256ELi128ELb0ELb1ELb1ELb0ELb1ELb1EEEEEEEEEvNT_6ParamsE)
        .other          _ZN7cutlass13device_kernelIN5flash11enable_sm90INS1_16FlashAttnFwdSm90INS1_25CollectiveMainloopFwdSm90ILi2EN4cute5tupleIJNS5_1CILi1EEES8_S8_EEENS6_IJNS7_ILi128EEESA_SA_EEELi128ENS_10bfloat16_tEfNS_4arch4Sm90ELb0ELb0ELb0ELb1ELb1ELb1ELb0ELb1ELb1ELb1ELb0ELb0EEENS1_21CollectiveEpilogueFwdISB_S9_SC_SE_Li256ELb1ELb1ELb0ELb0EEENS1_36VarlenDynamicPersistentTileSchedulerILi128ELi128ELi256ELi128ELb0ELb1ELb1ELb0ELb1ELb1EEEEEEEEEvNT_6ParamsE,@"STO_CUDA_ENTRY STV_DEFAULT"
_ZN7cutlass13device_kernelIN5flash11enable_sm90INS1_16FlashAttnFwdSm90INS1_25CollectiveMainloopFwdSm90ILi2EN4cute5tupleIJNS5_1CILi1EEES8_S8_EEENS6_IJNS7_ILi128EEESA_SA_EEELi128ENS_10bfloat16_tEfNS_4arch4Sm90ELb0ELb0ELb0ELb1ELb1ELb1ELb0ELb1ELb1ELb1ELb0ELb0EEENS1_21CollectiveEpilogueFwdISB_S9_SC_SE_Li256ELb1ELb1ELb0ELb0EEENS1_36VarlenDynamicPersistentTileSchedulerILi128ELi128ELi256ELi128ELb0ELb1ELb1ELb0ELb1ELb1EEEEEEEEEvNT_6ParamsE:
[----:B------:R-:W0:Y:S02]  /*0000*/  LDC R1, c[0x0][0x28] ;  /* 0x00000a00ff017b82 */ /* 0x000e240000000800 */
[----:B0-----:R-:W-:Y:S01]  /*0010*/  VIADD R1, R1, 0xffffffd0 ;  /* 0xffffffd001017836 */ /* 0x001fe20000000000 */
[----:B------:R-:W0:Y:S01]  /*0020*/  S2R R0, SR_TID.X ;  /* 0x0000000000007919 */ /* 0x000e220000002100 */
[----:B------:R-:W-:Y:S01]  /*0030*/  ELECT P0, URZ, PT ;  /* 0x00000000003f782f */ /* 0x000fe20003800000 */
[----:B------:R-:W-:Y:S01]  /*0040*/  BSSY B0, `(.L_x_470) ;  /* 0x000000d000007945 */ /* 0x000fe20003800000 */
[----:B0-----:R-:W-:-:S05]  /*0050*/  SHF.R.U32.HI R2, RZ, 0x5, R0 ;  /* 0x00000005ff027819 */ /* 0x001fca0000011600 */
[----:B------:R-:W0:Y:S02]  /*0060*/  SHFL.IDX PT, R3, R2, RZ, 0x1f ;  /* 0x00001fff02037589 */ /* 0x000e2400000e0000 */
[----:B0-----:R-:W-:-:S13]  /*0070*/  ISETP.EQ.AND P0, PT, R3, RZ, P0 ;  /* 0x000000ff0300720c */ /* 0x001fda0000702270 */
[----:B------:R-:W-:Y:S05]  /*0080*/  @!P0 BRA `(.L_x_471) ;  /* 0x0000000000208947 */ /* 0x000fea0003800000 */
[----:B------:R-:W-:Y:S02]  /*0090*/  ULDC.64 UR4, c[0x0][0x198] ;  /* 0x0000660000047ab9 */ /* 0x000fe40000000a00 */
[----:B------:R-:W-:Y:S02]  /*00a0*/  UIADD3 UR6, UP0, UR4, 0x570, URZ ;  /* 0x0000057004067890 */ /* 0x000fe4000ff1e03f */
[----:B------:R-:W-:Y:S02]  /*00b0*/  UIADD3 UR4, UP1, UR4, 0x670, URZ ;  /* 0x0000067004047890 */ /* 0x000fe4000ff3e03f */
[----:B------:R-:W-:Y:S02]  /*00c0*/  UIADD3.X UR7, URZ, UR5, URZ, UP0, !UPT ;  /* 0x000000053f077290 */ /* 0x000fe400087fe43f */
[----:B------:R-:W-:-:S07]  /*00d0*/  UIADD3.X UR5, URZ, UR5, URZ, UP1, !UPT ;  /* 0x000000053f057290 */ /* 0x000fce0008ffe43f */
[----:B------:R0:W-:Y:S02]  /*00e0*/  UTMACCTL.PF [UR6] ;  /* 0x00000000060079b9 */ /* 0x0001e40008040000 */
[----:B------:R0:W-:Y:S02]  /*00f0*/  UTMACCTL.PF [UR4] ;  /* 0x00000000040079b9 */ /* 0x0001e40008040000 */
[----:B0-----:R-:W-:Y:S01]  /*0100*/  NOP ;  /* 0x0000000000007918 */ /* 0x001fe20000000000 */
.L_x_471:
[----:B------:R-:W-:Y:S05]  /*0110*/  BSYNC B0 ;  /* 0x0000000000007941 */ /* 0x000fea0003800000 */
.L_x_470:
[----:B------:R-:W-:Y:S01]  /*0120*/  VOTEU.ANY UP0, P0 ;  /* 0x00000000003f7886 */ /* 0x000fe20000000100 */
[----:B------:R-:W0:Y:S01]  /*0130*/  SHFL.IDX PT, R3, R2, RZ, 0x1f ;  /* 0x00001fff02037589 */ /* 0x000e2200000e0000 */
[----:B------:R-:W-:Y:S01]  /*0140*/  UMOV UR4, 0x80 ;  /* 0x0000008000047882 */ /* 0x000fe20000000000 */
[----:B------:R-:W-:Y:S01]  /*0150*/  UMOV UR7, 0x100 ;  /* 0x0000010000077882 */ /* 0x000fe20000000000 */
[----:B------:R-:W-:Y:S01]  /*0160*/  SHF.R.U32.HI R4, RZ, 0x7, R0 ;  /* 0x00000007ff047819 */ /* 0x000fe20000011600 */
[----:B------:R-:W1:Y:S01]  /*0170*/  @UP0 S2UR UR8, SR_CgaCtaId ;  /* 0x00000000000809c3 */ /* 0x000e620000008800 */
[----:B------:R-:W-:Y:S01]  /*0180*/  @UP0 UMOV UR6, 0x400 ;  /* 0x0000040000060882 */ /* 0x000fe20000000000 */
[----:B------:R-:W-:-:S04]  /*0190*/  @UP0 UIADD3 UR4, -UR4, 0x100000, URZ ;  /* 0x0010000004040890 */ /* 0x000fc8000fffe13f */
[----:B------:R-:W-:Y:S02]  /*01a0*/  @UP0 USHF.L.U32 UR5, UR4, 0xb, URZ ;  /* 0x0000000b04050899 */ /* 0x000fe4000800063f */
[----:B------:R-:W-:Y:S01]  /*01b0*/  @UP0 USHF.L.U32 UR4, UR4, 0x1, URZ ;  /* 0x0000000104040899 */ /* 0x000fe2000800063f */
[----:B------:R-:W-:Y:S01]  /*01c0*/  VOTEU.ANY UP1, P0 ;  /* 0x00000000003f7886 */ /* 0x000fe20000020100 */
[----:B0-----:R-:W-:Y:S02]  /*01d0*/  ISETP.NE.AND P1, PT, R3, RZ, PT ;  /* 0x000000ff0300720c */ /* 0x001fe40003f25270 */
[----:B------:R0:W2:Y:S01]  /*01e0*/  SHFL.IDX PT, R3, R4, RZ, 0x1f ;  /* 0x00001fff04037589 */ /* 0x0000a200000e0000 */
[----:B-1----:R-:W-:Y:S02]  /*01f0*/  @UP0 ULEA UR8, UR8, UR6, 0x18 ;  /* 0x0000000608080291 */ /* 0x002fe4000f8ec03f */
[----:B------:R-:W-:-:S04]  /*0200*/  @UP0 UIADD3 UR6, -UR7, 0x100000, URZ ;  /* 0x0010000007060890 */ /* 0x000fc8000fffe13f */
[----:B------:R-:W-:Y:S02]  /*0210*/  @UP0 USHF.L.U32 UR7, UR6, 0xb, URZ ;  /* 0x0000000b06070899 */ /* 0x000fe4000800063f */
[----:B------:R-:W-:Y:S01]  /*0220*/  @UP0 USHF.L.U32 UR6, UR6, 0x1, URZ ;  /* 0x0000000106060899 */ /* 0x000fe2000800063f */
[----:B------:R-:W-:Y:S01]  /*0230*/  VOTEU.ANY UP0, P0 ;  /* 0x00000000003f7886 */ /* 0x000fe20000000100 */
[----:B------:R-:W1:Y:S04]  /*0240*/  FENCE.VIEW.ASYNC.S ;  /* 0x00000000000073c6 */ /* 0x000e680000000000 */
[----:B-1----:R0:W1:Y:S06]  /*0250*/  @UP0 SYNCS.EXCH.64 URZ, [UR8+0x28800], UR4 ;  /* 0x02880004083f05b2 */ /* 0x00206c0008000100 */
[----:B------:R0:W3:Y:S02]  /*0260*/  @UP1 SYNCS.EXCH.64 URZ, [UR8+0x28820], UR6 ;  /* 0x02882006083f15b2 */ /* 0x0000e40008000100 */
[----:B0-----:R-:W-:Y:S05]  /*0270*/  @P1 BRA `(.L_x_472) ;  /* 0x0000000000481947 */ /* 0x001fea0003800000 */
        /* <DEDUP_REMOVED lines=13> */
[----:B0-----:R0:W4:Y:S08]  /*0350*/  SYNCS.EXCH.64 URZ, [UR8+0x28830], UR4 ;  /* 0x02883004083f75b2 */ /* 0x0011300008000100 */
[----:B------:R0:W0:Y:S01]  /*0360*/  SYNCS.EXCH.64 URZ, [UR8+0x28840], UR6 ;  /* 0x02884006083f75b2 */ /* 0x0000220008000100 */
[----:B------:R0:W0:Y:S01]  /*0370*/  SYNCS.EXCH.64 URZ, [UR8+0x28838], UR4 ;  /* 0x02883804083f75b2 */ /* 0x0000220008000100 */
[----:B------:R0:W0:Y:S01]  /*0380*/  SYNCS.EXCH.64 URZ, [UR8+0x28848], UR6 ;  /* 0x02884806083f75b2 */ /* 0x0000220008000100 */
[----:B------:R-:W-:Y:S01]  /*0390*/  NOP ;  /* 0x0000000000007918 */ /* 0x000fe20000000000 */
.L_x_472:
        /* <DEDUP_REMOVED lines=22> */
.L_x_473:
        /* <DEDUP_REMOVED lines=18> */
.L_x_474:
        /* <DEDUP_REMOVED lines=22> */
.L_x_475:
        /* <DEDUP_REMOVED lines=22> */
.L_x_476:
[----:B--2---:R-:W-:Y:S01]  /*08e0*/  ISETP.NE.AND P0, PT, R3, RZ, PT ;  /* 0x000000ff0300720c */ /* 0x004fe20003f05270 */
[----:B------:R-:W-:Y:S01]  /*08f0*/  IMAD.MOV.U32 R3, RZ, RZ, 0x1 ;  /* 0x00000001ff037424 */ /* 0x000fe200078e00ff */
[----:B------:R-:W-:Y:S01]  /*0900*/  NOP ;  /* 0x0000000000007918 */ /* 0x000fe20000000000 */
[----:B------:R-:W-:Y:S01]  /*0910*/  ULDC.64 UR38, c[0x0][0x208] ;  /* 0x0000820000267ab9 */ /* 0x000fe20000000a00 */
[----:B------:R-:W-:Y:S02]  /*0920*/  BSSY B9, `(.L_x_477) ;  /* 0x000193a000097945 */ /* 0x000fe40003800000 */
[----:B------:R-:W-:-:S05]  /*0930*/  SEL R3, R3, 0x2, !P0 ;  /* 0x0000000203037807 */ /* 0x000fca0004000000 */
[----:B------:R2:W-:Y:S01]  /*0940*/  STL [R1+0xc], R3 ;  /* 0x00000c0301007387 */ /* 0x0005e20000100800 */
[----:B01-34-:R-:W-:Y:S06]  /*0950*/  BAR.SYNC.DEFER_BLOCKING 0x0 ;  /* 0x0000000000007b1d */ /* 0x01bfec0000010000 */
[----:B------:R-:W-:Y:S05]  /*0960*/  @!P0 BRA `(.L_x_478) ;  /* 0x0000012c00408947 */ /* 0x000fea0003800000 */
.L_x_479:
[----:B------:R-:W-:-:S08]  /*0970*/  NOP ;  /* 0x0000000000007918 */ /* 0x000fd00000000000 */
[----:B------:R-:W0:Y:S02]  /*0980*/  USETMAXREG.TRY_ALLOC.CTAPOOL UP0, 0xe8 ;  /* 0x000000e8000079c8 */ /* 0x000e240008000600 */
[----:B0-----:R-:W-:-:S13]  /*0990*/  PLOP3.LUT P0, PT, PT, PT, UP0, 0x80, 0x0 ;  /* 0x000000000000781c */ /* 0x001fda0003f0f008 */
[----:B------:R-:W-:Y:S05]  /*09a0*/  @!P0 BRA `(.L_x_479) ;  /* 0xfffffffc00f08947 */ /* 0x000fea000383ffff */
[----:B------:R-:W-:Y:S01]  /*09b0*/  SHF.R.U32.HI R2, RZ, 0x7, R0 ;  /* 0x00000007ff027819 */ /* 0x000fe20000011600 */
[----:B------:R-:W0:Y:S01]  /*09c0*/  S2R R222, SR_CgaCtaId ;  /* 0x0000000000de7919 */ /* 0x000e220000008800 */
[----:B--2---:R-:W-:Y:S01]  /*09d0*/  MOV R3, 0x400 ;  /* 0x0000040000037802 */ /* 0x004fe20000000f00 */
[----:B------:R-:W-:Y:S01]  /*09e0*/  ULDC UR4, c[0x0][0xc3c] ;  /* 0x00030f0000047ab9 */ /* 0x000fe20000000800 */
[----:B------:R-:W-:Y:S06]  /*09f0*/  BAR.ARV 0x8, 0x180 ;  /* 0x0206000000007b1d */ /* 0x000fec0000002000 */
[----:B------:R-:W-:-:S13]  /*0a00*/  ISETP.NE.AND P0, PT, R2, 0x1, PT ;  /* 0x000000010200780c */ /* 0x000fda0003f05270 */
[----:B------:R-:W-:Y:S08]  /*0a10*/  @!P0 BAR.ARV 0x9, 0x100 ;  /* 0x0244000000008b1d */ /* 0x000ff00000002000 */
[----:B------:R-:W-:Y:S01]  /*0a20*/  BAR.SYNC.DEFER_BLOCKING 0x5, 0x180 ;  /* 0x0146000000007b1d */ /* 0x000fe20000010000 */
[----:B0-----:R-:W-:-:S05]  /*0a30*/  LEA R156, R222, R3, 0x18 ;  /* 0x00000003de9c7211 */ /* 0x001fca00078ec0ff */
[----:B------:R-:W0:Y:S02]  /*0a40*/  LDS.128 R40, [R156+0x288d0] ;  /* 0x0288d0009c287984 */ /* 0x000e240000000c00 */
[----:B------:R-:W-:Y:S06]  /*0a50*/  BAR.ARV 0x4, 0x180 ;  /* 0x0106000000007b1d */ /* 0x000fec0000002000 */
[----:B0-----:R-:W-:-:S13]  /*0a60*/  ISETP.GE.AND P0, PT, R43, UR4, PT ;  /* 0x000000042b007c0c */ /* 0x001fda000bf06270 */
[----:B------:R-:W-:Y:S05]  /*0a70*/  @P0 BRA `(.L_x_480) ;  /* 0x0000019000900947 */ /* 0x000fea0003800000 */
[----:B------:R-:W2:Y:S01]  /*0a80*/  LDL.LU R14, [R1+0xc] ;  /* 0x00000c00010e7983 */ /* 0x000ea20000300800 */
[----:B------:R-:W-:Y:S01]  /*0a90*/  VIADD R13, R0, 0xffffff80 ;  /* 0xffffff80000d7836 */ /* 0x000fe20000000000 */
[----:B------:R-:W-:Y:S01]  /*0aa0*/  CS2R R154, SRZ ;  /* 0x00000000009a7805 */ /* 0x000fe2000001ff00 */
[----:B------:R-:W-:Y:S02]  /*0ab0*/  IMAD.MOV.U32 R12, RZ, RZ, -0x2 ;  /* 0xfffffffeff0c7424 */ /* 0x000fe400078e00ff */
[----:B------:R-:W-:Y:S01]  /*0ac0*/  VIADD R211, R156, 0x10400 ;  /* 0x000104009cd37836 */ /* 0x000fe20000000000 */
[----:B------:R-:W-:Y:S01]  /*0ad0*/  SHF.R.S32.HI R0, RZ, 0x1f, R13 ;  /* 0x0000001fff007819 */ /* 0x000fe2000001140d */
[----:B------:R-:W-:Y:S02]  /*0ae0*/  IMAD.MOV.U32 R207, RZ, RZ, RZ ;  /* 0x000000ffffcf7224 */ /* 0x000fe400078e00ff */
[----:B------:R-:W-:Y:S01]  /*0af0*/  IMAD.MOV.U32 R158, RZ, RZ, RZ ;  /* 0x000000ffff9e7224 */ /* 0x000fe200078e00ff */
[CC--:B------:R-:W-:Y:S01]  /*0b00*/  LEA.HI R2, R0.reuse, R13.reuse, RZ, 0x7 ;  /* 0x0000000d00027211 */ /* 0x0c0fe200078f38ff */
[----:B------:R-:W-:Y:S01]  /*0b10*/  IMAD.MOV.U32 R152, RZ, RZ, RZ ;  /* 0x000000ffff987224 */ /* 0x000fe200078e00ff */
[----:B------:R-:W-:-:S02]  /*0b20*/  LEA.HI R4, R0, R13, RZ, 0x5 ;  /* 0x0000000d00047211 */ /* 0x000fc400078f28ff */
[----:B------:R-:W-:Y:S02]  /*0b30*/  LOP3.LUT R212, R2, 0xffffff80, RZ, 0xc0, !PT ;  /* 0xffffff8002d47812 */ /* 0x000fe400078ec0ff */
[----:B------:R-:W-:Y:S01]  /*0b40*/  SHF.R.S32.HI R221, RZ, 0x7, R2 ;  /* 0x00000007ffdd7819 */ /* 0x000fe20000011402 */
[----:B------:R-:W-:Y:S01]  /*0b50*/  IMAD.SHL.U32 R5, R4, 0x20, RZ ;  /* 0x0000002004057824 */ /* 0x000fe200078e00ff */
[----:B------:R-:W-:Y:S01]  /*0b60*/  LEA.HI R3, R0, R13, RZ, 0x4 ;  /* 0x0000000d00037211 */ /* 0x000fe200078f20ff */
[----:B------:R-:W-:Y:S01]  /*0b70*/  IMAD.IADD R212, R13, 0x1, -R212 ;  /* 0x000000010dd47824 */ /* 0x000fe200078e0ad4 */
[----:B------:R-:W-:Y:S02]  /*0b80*/  LEA.HI R2, R2, R221, RZ, 0x1 ;  /* 0x000000dd02027211 */ /* 0x000fe400078f08ff */
[----:B------:R-:W-:Y:S02]  /*0b90*/  LEA.HI R11, R0, R13, RZ, 0x2 ;  /* 0x0000000d000b7211 */ /* 0x000fe400078f10ff */
[----:B------:R-:W-:-:S02]  /*0ba0*/  SHF.R.S32.HI R7, RZ, 0x1f, R212 ;  /* 0x0000001fff077819 */ /* 0x000fc400000114d4 */
[----:B------:R-:W-:Y:S02]  /*0bb0*/  LOP3.LUT R2, R2, 0x3fffffe, RZ, 0xc0, !PT ;  /* 0x03fffffe02027812 */ /* 0x000fe400078ec0ff */
[CC--:B------:R-:W-:Y:S02]  /*0bc0*/  LEA.HI R8, R7.reuse, R212.reuse, RZ, 0x2 ;  /* 0x000000d407087211 */ /* 0x0c0fe400078f10ff */
[----:B------:R-:W-:Y:S01]  /*0bd0*/  LEA.HI R7, R7, R212, RZ, 0x5 ;  /* 0x000000d407077211 */ /* 0x000fe200078f28ff */
[----:B------:R-:W-:Y:S01]  /*0be0*/  IMAD.IADD R2, R221, 0x1, -R2 ;  /* 0x00000001dd027824 */ /* 0x000fe200078e0a02 */
[--C-:B------:R-:W-:Y:S02]  /*0bf0*/  SHF.R.S32.HI R9, RZ, 0x2, R8.reuse ;  /* 0x00000002ff097819 */ /* 0x100fe40000011408 */
[----:B------:R-:W-:Y:S02]  /*0c00*/  SHF.R.S32.HI R10, RZ, 0x1f, R8 ;  /* 0x0000001fff0a7819 */ /* 0x000fe40000011408 */
[----:B------:R-:W-:-:S02]  /*0c10*/  SHF.R.S32.HI R7, RZ, 0x5, R7 ;  /* 0x00000005ff077819 */ /* 0x000fc40000011407 */
[----:B------:R-:W-:Y:S02]  /*0c20*/  LEA.HI R10, R10, R9, RZ, 0x3 ;  /* 0x000000090a0a7211 */ /* 0x000fe400078f18ff */
[----:B------:R-:W-:Y:S02]  /*0c30*/  SHF.R.S32.HI R6, RZ, 0x4, R3 ;  /* 0x00000004ff067819 */ /* 0x000fe40000011403 */
[----:B------:R-:W-:Y:S02]  /*0c40*/  LOP3.LUT R10, R10, 0xfffffff8, RZ, 0xc0, !PT ;  /* 0xfffffff80a0a7812 */ /* 0x000fe400078ec0ff */
[----:B------:R-:W-:Y:S02]  /*0c50*/  LOP3.LUT R4, R3, 0x3fffff0, RZ, 0xc0, !PT ;  /* 0x03fffff003047812 */ /* 0x000fe400078ec0ff */
[----:B------:R-:W-:Y:S01]  /*0c60*/  LOP3.LUT R11, R11, 0xfffffffc, RZ, 0xc0, !PT ;  /* 0xfffffffc0b0b7812 */ /* 0x000fe200078ec0ff */
[----:B------:R-:W-:Y:S01]  /*0c70*/  IMAD.IADD R10, R9, 0x1, -R10 ;  /* 0x00000001090a7824 */ /* 0x000fe200078e0a0a */
[----:B------:R-:W-:Y:S01]  /*0c80*/  LOP3.LUT R5, R5, 0xfffffc00, RZ, 0xc0, !PT ;  /* 0xfffffc0005057812 */ /* 0x000fe200078ec0ff */
[----:B------:R-:W-:Y:S01]  /*0c90*/  IMAD.IADD R4, R13, 0x1, -R4 ;  /* 0x000000010d047824 */ /* 0x000fe200078e0a04 */
[----:B------:R-:W-:Y:S01]  /*0ca0*/  LEA.HI R3, R3, R6, RZ, 0x1 ;  /* 0x0000000603037211 */ /* 0x000fe200078f08ff */
[----:B------:R-:W-:Y:S01]  /*0cb0*/  IMAD.IADD R11, R13, 0x1, -R11 ;  /* 0x000000010d0b7824 */ /* 0x000fe200078e0a0b */
[----:B------:R-:W-:Y:S01]  /*0cc0*/  LEA R7, R7, R10, 0x4 ;  /* 0x0000000a07077211 */ /* 0x000fe200078e20ff */
[----:B------:R-:W-:Y:S01]  /*0cd0*/  IMAD R4, R4, 0x40, R5 ;  /* 0x0000004004047824 */ /* 0x000fe200078e0205 */
[----:B------:R-:W-:-:S02]  /*0ce0*/  LOP3.LUT R3, R3, 0x1ffffffe, RZ, 0xc0, !PT ;  /* 0x1ffffffe03037812 */ /* 0x000fc400078ec0ff */
[----:B------:R-:W-:Y:S01]  /*0cf0*/  LEA.HI R5, R11, R11, RZ, 0x1 ;  /* 0x0000000b0b057211 */ /* 0x000fe200078f08ff */
[----:B------:R-:W-:Y:S01]  /*0d00*/  IMAD R223, R2, 0x40, R7 ;  /* 0x0000004002df7824 */ /* 0x000fe200078e0207 */
[-C--:B------:R-:W-:Y:S01]  /*0d10*/  LEA.HI R2, R0, R13.reuse, RZ, 0x6 ;  /* 0x0000000d00027211 */ /* 0x080fe200078f30ff */
[----:B------:R-:W-:Y:S01]  /*0d20*/  IMAD.IADD R3, R6, 0x1, -R3 ;  /* 0x0000000106037824 */ /* 0x000fe200078e0a03 */
[----:B------:R-:W-:Y:S02]  /*0d30*/  LEA.HI R0, R0, R13, RZ, 0x3 ;  /* 0x0000000d00007211 */ /* 0x000fe400078f18ff */
[----:B------:R-:W-:Y:S01]  /*0d40*/  LOP3.LUT R6, R5, 0x1ffffffe, RZ, 0xc0, !PT ;  /* 0x1ffffffe05067812 */ /* 0x000fe200078ec0ff */
[----:B------:R-:W-:Y:S01]  /*0d50*/  IMAD R226, R3, 0x8, R4 ;  /* 0x0000000803e27824 */ /* 0x000fe200078e0204 */
[----:B------:R-:W-:Y:S01]  /*0d60*/  SHF.R.S32.HI R153, RZ, 0x3, R0 ;  /* 0x00000003ff997819 */ /* 0x000fe20000011400 */
[----:B------:R-:W-:Y:S01]  /*0d70*/  IMAD.SHL.U32 R2, R2, 0x8, RZ ;  /* 0x0000000802027824 */ /* 0x000fe200078e00ff */
[----:B------:R-:W-:Y:S01]  /*0d80*/  LOP3.LUT R202, R0, 0xfffffff8, RZ, 0xc0, !PT ;  /* 0xfffffff800ca7812 */ /* 0x000fe200078ec0ff */
[----:B------:R-:W-:Y:S01]  /*0d90*/  IMAD.IADD R6, R11, 0x1, -R6 ;  /* 0x000000010b067824 */ /* 0x000fe200078e0a06 */
[C---:B------:R-:W-:Y:S01]  /*0da0*/  IADD3 R219, R153.reuse, 0x40, RZ ;  /* 0x0000004099db7810 */ /* 0x040fe20007ffe0ff */
[C---:B------:R-:W-:Y:S01]  /*0db0*/  VIADD R220, R153.reuse, 0x20 ;  /* 0x0000002099dc7836 */ /* 0x040fe20000000000 */
[----:B------:R-:W-:Y:S01]  /*0dc0*/  LOP3.LUT R9, R8, 0x7ffffffc, RZ, 0xc0, !PT ;  /* 0x7ffffffc08097812 */ /* 0x000fe200078ec0ff */
[----:B------:R-:W-:Y:S01]  /*0dd0*/  VIADD R218, R153, 0x60 ;  /* 0x0000006099da7836 */ /* 0x000fe20000000000 */
[----:B------:R-:W-:Y:S01]  /*0de0*/  SHF.R.S32.HI R0, RZ, 0x1f, R219 ;  /* 0x0000001fff007819 */ /* 0x000fe200000114db */
[----:B------:R-:W-:Y:S01]  /*0df0*/  IMAD.IADD R202, R13, 0x1, -R202 ;  /* 0x000000010dca7824 */ /* 0x000fe200078e0aca */
[----:B------:R-:W-:Y:S01]  /*0e00*/  SHF.R.S32.HI R5, RZ, 0x1f, R220 ;  /* 0x0000001fff057819 */ /* 0x000fe200000114dc */
[----:B------:R-:W-:Y:S01]  /*0e10*/  IMAD.SHL.U32 R228, R153, 0x40, RZ ;  /* 0x0000004099e47824 */ /* 0x000fe200078e00ff */
[----:B------:R-:W-:Y:S01]  /*0e20*/  SHF.R.S32.HI R7, RZ, 0x1f, R218 ;  /* 0x0000001fff077819 */ /* 0x000fe200000114da */
[----:B------:R-:W-:Y:S01]  /*0e30*/  IMAD.SHL.U32 R193, R220, 0x40, RZ ;  /* 0x00000040dcc17824 */ /* 0x000fe200078e00ff */
[----:B------:R-:W-:Y:S01]  /*0e40*/  LEA.HI R5, R5, R220, RZ, 0x3 ;  /* 0x000000dc05057211 */ /* 0x000fe200078f18ff */
[----:B------:R-:W-:Y:S01]  /*0e50*/  IMAD.SHL.U32 R192, R219, 0x40, RZ ;  /* 0x00000040dbc07824 */ /* 0x000fe200078e00ff */
[----:B------:R-:W-:Y:S01]  /*0e60*/  LEA.HI R0, R0, R219, RZ, 0x3 ;  /* 0x000000db00007211 */ /* 0x000fe200078f18ff */
[----:B------:R-:W-:Y:S01]  /*0e70*/  IMAD.SHL.U32 R159, R218, 0x40, RZ ;  /* 0x00000040da9f7824 */ /* 0x000fe200078e00ff */
[----:B------:R-:W-:Y:S01]  /*0e80*/  LEA.HI R7, R7, R218, RZ, 0x3 ;  /* 0x000000da07077211 */ /* 0x000fe200078f18ff */
[----:B------:R-:W-:Y:S01]  /*0e90*/  IMAD.SHL.U32 R16, R202, 0x8, RZ ;  /* 0x00000008ca107824 */ /* 0x000fe200078e00ff */
[----:B------:R-:W-:Y:S01]  /*0ea0*/  LOP3.LUT R3, R228, 0x1c0, RZ, 0xc0, !PT ;  /* 0x000001c0e4037812 */ /* 0x000fe200078ec0ff */
[----:B------:R-:W-:Y:S01]  /*0eb0*/  IMAD.IADD R9, R212, 0x1, -R9 ;  /* 0x00000001d4097824 */ /* 0x000fe200078e0a09 */
[----:B------:R-:W-:Y:S01]  /*0ec0*/  LOP3.LUT R193, R193, 0x1c0, RZ, 0xc0, !PT ;  /* 0x000001c0c1c17812 */ /* 0x000fe200078ec0ff */
[----:B------:R-:W-:Y:S01]  /*0ed0*/  IMAD.SHL.U32 R5, R5, 0x40, RZ ;  /* 0x0000004005057824 */ /* 0x000fe200078e00ff */
[----:B------:R-:W-:Y:S01]  /*0ee0*/  LOP3.LUT R192, R192, 0x1c0, RZ, 0xc0, !PT ;  /* 0x000001c0c0c07812 */ /* 0x000fe200078ec0ff */
[----:B------:R-:W-:Y:S01]  /*0ef0*/  IMAD.SHL.U32 R0, R0, 0x40, RZ ;  /* 0x0000004000007824 */ /* 0x000fe200078e00ff */
[----:B------:R-:W-:Y:S01]  /*0f00*/  LOP3.LUT R159, R159, 0x1c0, RZ, 0xc0, !PT ;  /* 0x000001c09f9f7812 */ /* 0x000fe200078ec0ff */
[----:B------:R-:W-:Y:S01]  /*0f10*/  IMAD.SHL.U32 R7, R7, 0x40, RZ ;  /* 0x0000004007077824 */ /* 0x000fe200078e00ff */
[----:B------:R-:W-:Y:S01]  /*0f20*/  SHF.R.U32.HI R198, RZ, 0x3, R3 ;  /* 0x00000003ffc67819 */ /* 0x000fe20000011603 */
[----:B------:R-:W-:Y:S01]  /*0f30*/  IMAD.SHL.U32 R18, R202, 0x4, RZ ;  /* 0x00000004ca127824 */ /* 0x000fe200078e00ff */
[--C-:B------:R-:W-:Y:S01]  /*0f40*/  LOP3.LUT R201, R3, 0x38, R16.reuse, 0xf8, !PT ;  /* 0x0000003803c97812 */ /* 0x100fe200078ef810 */
[----:B------:R-:W-:Y:S01]  /*0f50*/  IMAD R225, R9, R12, 0x80 ;  /* 0x0000008009e17424 */ /* 0x000fe200078e020c */
[----:B------:R-:W-:Y:S01]  /*0f60*/  SHF.R.U32.HI R11, RZ, 0x3, R193 ;  /* 0x00000003ff0b7819 */ /* 0x000fe200000116c1 */
[----:B------:R-:W-:Y:S01]  /*0f70*/  VIADD R23, R18, 0x20 ;  /* 0x0000002012177836 */ /* 0x000fe20000000000 */
[----:B------:R-:W-:Y:S01]  /*0f80*/  LOP3.LUT R4, R193, 0x38, R16, 0xf8, !PT ;  /* 0x00000038c1047812 */ /* 0x000fe200078ef810 */
[----:B------:R-:W-:Y:S01]  /*0f90*/  VIADD R22, R16, 0x40 ;  /* 0x0000004010167836 */ /* 0x000fe20000000000 */
[----:B------:R-:W-:Y:S01]  /*0fa0*/  SHF.R.U32.HI R9, RZ, 0x3, R192 ;  /* 0x00000003ff097819 */ /* 0x000fe200000116c0 */
[----:B------:R-:W-:Y:S01]  /*0fb0*/  IMAD.SHL.U32 R214, R23, 0x2, RZ ;  /* 0x0000000217d67824 */ /* 0x000fe200078e00ff */
[----:B------:R-:W-:Y:S01]  /*0fc0*/  LOP3.LUT R3, R192, 0x38, R16, 0xf8, !PT ;  /* 0x00000038c0037812 */ /* 0x000fe200078ef810 */
[----:B------:R-:W-:Y:S01]  /*0fd0*/  IMAD R224, R6, 0x8, R223 ;  /* 0x0000000806e07824 */ /* 0x000fe200078e02df */
[----:B------:R-:W-:-:S02]  /*0fe0*/  SHF.R.U32.HI R229, RZ, 0x3, R159 ;  /* 0x00000003ffe57819 */ /* 0x000fc4000001169f */
[----:B------:R-:W-:Y:S02]  /*0ff0*/  LOP3.LUT R8, R159, 0x38, R16, 0xf8, !PT ;  /* 0x000000389f087812 */ /* 0x000fe400078ef810 */
[----:B------:R-:W-:Y:S02]  /*1000*/  LOP3.LUT R197, R5, 0xfffffe00, RZ, 0xc0, !PT ;  /* 0xfffffe0005c57812 */ /* 0x000fe400078ec0ff */
[----:B------:R-:W-:Y:S02]  /*1010*/  LOP3.LUT R196, R0, 0xfffffe00, RZ, 0xc0, !PT ;  /* 0xfffffe0000c47812 */ /* 0x000fe400078ec0ff */
[----:B------:R-:W-:Y:S02]  /*1020*/  LOP3.LUT R195, R7, 0xfffffe00, RZ, 0xc0, !PT ;  /* 0xfffffe0007c37812 */ /* 0x000fe400078ec0ff */
[----:B------:R-:W-:Y:S02]  /*1030*/  LOP3.LUT R199, R2, 0xfffffe00, RZ, 0xc0, !PT ;  /* 0xfffffe0002c77812 */ /* 0x000fe400078ec0ff */
[----:B------:R-:W-:-:S02]  /*1040*/  LOP3.LUT R4, R197, R4, R11, 0xf6, !PT ;  /* 0x00000004c5047212 */ /* 0x000fc400078ef60b */
[----:B------:R-:W-:Y:S02]  /*1050*/  LOP3.LUT R216, R196, R3, R9, 0xf6, !PT ;  /* 0x00000003c4d87212 */ /* 0x000fe400078ef609 */
[----:B------:R-:W-:Y:S01]  /*1060*/  LOP3.LUT R8, R195, R8, R229, 0xf6, !PT ;  /* 0x00000008c3087212 */ /* 0x000fe200078ef6e5 */
[--C-:B------:R-:W-:Y:S01]  /*1070*/  IMAD R217, R4, 0x2, R211.reuse ;  /* 0x0000000204d97824 */ /* 0x100fe200078e02d3 */
[----:B------:R-:W-:Y:S01]  /*1080*/  LOP3.LUT R201, R199, R201, R198, 0xf6, !PT ;  /* 0x000000c9c7c97212 */ /* 0x000fe200078ef6c6 */
[----:B------:R-:W-:Y:S01]  /*1090*/  IMAD R216, R216, 0x2, R211 ;  /* 0x00000002d8d87824 */ /* 0x000fe200078e02d3 */
[----:B------:R-:W-:Y:S01]  /*10a0*/  SHF.R.S32.HI R10, RZ, 0x1f, R23 ;  /* 0x0000001fff0a7819 */ /* 0x000fe20000011417 */
[----:B------:R-:W-:Y:S01]  /*10b0*/  IMAD R215, R8, 0x2, R211 ;  /* 0x0000000208d77824 */ /* 0x000fe200078e02d3 */
[----:B------:R-:W-:Y:S02]  /*10c0*/  SHF.R.S32.HI R227, RZ, 0x1f, R153 ;  /* 0x0000001fffe37819 */ /* 0x000fe40000011499 */
[----:B------:R-:W-:-:S02]  /*10d0*/  SHF.R.S32.HI R19, RZ, 0x1f, R18 ;  /* 0x0000001fff137819 */ /* 0x000fc40000011412 */
[----:B------:R-:W-:Y:S02]  /*10e0*/  SHF.R.S32.HI R17, RZ, 0x1f, R16 ;  /* 0x0000001fff117819 */ /* 0x000fe40000011410 */
[----:B------:R-:W-:Y:S02]  /*10f0*/  SHF.R.S32.HI R2, RZ, 0x1f, R22 ;  /* 0x0000001fff027819 */ /* 0x000fe40000011416 */
[----:B------:R-:W-:Y:S02]  /*1100*/  SHF.L.U64.HI R213, R23, 0x1, R10 ;  /* 0x0000000117d57819 */ /* 0x000fe4000001020a */
[----:B------:R-:W-:Y:S02]  /*1110*/  LEA R200, R201, R211, 0x1 ;  /* 0x000000d3c9c87211 */ /* 0x000fe400078e08ff */
[----:B--2---:R-:W-:-:S07]  /*1120*/  LOP3.LUT R157, R14, 0x1, RZ, 0xfc, !PT ;  /* 0x000000010e9d7812 */ /* 0x004fce00078efcff */
.L_x_676:
[----:B0-----:R-:W0:Y:S02]  /*1130*/  LDC.64 R4, c[0x0][0xc88] ;  /* 0x00032200ff047b82 */ /* 0x001e240000000a00 */
[----:B0-----:R-:W-:-:S05]  /*1140*/  IMAD.WIDE R4, R43, 0x4, R4 ;  /* 0x000000042b047825 */ /* 0x001fca00078e0204 */
[----:B--2---:R-:W2:Y:S01]  /*1150*/  LDG.E R206, desc[UR38][R4.64] ;  /* 0x0000002604ce7981 */ /* 0x004ea2000c1e1900 */
[----:B------:R-:W-:Y:S05]  /*1160*/  YIELD ;  /* 0x0000000000007946 */ /* 0x000fea0003800000 */
[----:B------:R-:W-:Y:S01]  /*1170*/  ULDC.64 UR4, c[0x0][0xa28] ;  /* 0x00028a0000047ab9 */ /* 0x000fe20000000a00 */
[----:B------:R-:W-:Y:S01]  /*1180*/  ULDC.64 UR8, c[0x0][0xa18] ;  /* 0x0002860000087ab9 */ /* 0x000fe20000000a00 */
[----:B------:R-:W-:Y:S01]  /*1190*/  ISETP.NE.U32.AND P1, PT, RZ, UR4, PT ;  /* 0x00000004ff007c0c */ /* 0x000fe2000bf25070 */
[----:B------:R-:W-:Y:S01]  /*11a0*/  ULDC.64 UR6, c[0x0][0xa08] ;  /* 0x0002820000067ab9 */ /* 0x000fe20000000a00 */
[----:B------:R-:W-:Y:S01]  /*11b0*/  IMAD.MOV.U32 R0, RZ, RZ, RZ ;  /* 0x000000ffff007224 */ /* 0x000fe200078e00ff */
[----:B------:R-:W-:Y:S01]  /*11c0*/  ISETP.NE.U32.AND P0, PT, RZ, UR6, PT ;  /* 0x00000006ff007c0c */ /* 0x000fe2000bf05070 */
[----:B------:R-:W-:Y:S01]  /*11d0*/  IMAD.MOV.U32 R30, RZ, RZ, RZ ;  /* 0x000000ffff1e7224 */ /* 0x000fe200078e00ff */
[----:B------:R-:W-:-:S02]  /*11e0*/  ISETP.NE.AND.EX P1, PT, RZ, UR5, PT, P1 ;  /* 0x00000005ff007c0c */ /* 0x000fc4000bf25310 */
[----:B------:R-:W-:Y:S02]  /*11f0*/  ISETP.NE.AND.EX P0, PT, RZ, UR7, PT, P0 ;  /* 0x00000007ff007c0c */ /* 0x000fe4000bf05300 */
[----:B--2---:R-:W-:Y:S01]  /*1200*/  SHF.R.S32.HI R209, RZ, 0x1f, R206 ;  /* 0x0000001fffd17819 */ /* 0x004fe200000114ce */
[----:B------:R-:W-:-:S08]  /*1210*/  IMAD.SHL.U32 R204, R206, 0x4, RZ ;  /* 0x00000004cecc7824 */ /* 0x000fd000078e00ff */
[C---:B------:R-:W-:Y:S02]  /*1220*/  @P1 LEA R6, P2, R206.reuse, UR4, 0x2 ;  /* 0x00000004ce061c11 */ /* 0x040fe4000f8410ff */
[C-C-:B------:R-:W-:Y:S02]  /*1230*/  SHF.L.U64.HI R205, R206.reuse, 0x2, R209.reuse ;  /* 0x00000002cecd7819 */ /* 0x140fe400000102d1 */
[----:B----4-:R-:W-:Y:S02]  /*1240*/  @P1 LEA.HI.X R7, R206, UR5, R209, 0x2, P2 ;  /* 0x00000005ce071c11 */ /* 0x010fe400090f14d1 */
[----:B------:R-:W-:Y:S01]  /*1250*/  ISETP.NE.U32.AND P2, PT, RZ, UR8, PT ;  /* 0x00000008ff007c0c */ /* 0x000fe2000bf45070 */
[----:B------:R-:W-:Y:S01]  /*1260*/  ULDC UR4, c[0x0][0x288] ;  /* 0x0000a20000047ab9 */ /* 0x000fe20000000800 */
[----:B------:R-:W-:Y:S01]  /*1270*/  IADD3 R8, P3, R204, UR6, RZ ;  /* 0x00000006cc087c10 */ /* 0x000fe2000ff7e0ff */
[----:B------:R0:W5:Y:S01]  /*1280*/  @P1 LDG.E R0, desc[UR38][R6.64] ;  /* 0x0000002606001981 */ /* 0x000162000c1e1900 */
[----:B------:R-:W-:Y:S01]  /*1290*/  ISETP.NE.AND.EX P2, PT, RZ, UR9, PT, P2 ;  /* 0x00000009ff007c0c */ /* 0x000fe2000bf45320 */
[----:B------:R-:W-:Y:S01]  /*12a0*/  IMAD.U32 R95, RZ, RZ, UR4 ;  /* 0x00000004ff5f7e24 */ /* 0x000fe2000f8e00ff */
[----:B------:R-:W-:Y:S01]  /*12b0*/  IADD3.X R9, R205, UR7, RZ, P3, !PT ;  /* 0x00000007cd097c10 */ /* 0x000fe20009ffe4ff */
[----:B------:R-:W-:-:S04]  /*12c0*/  ULDC.64 UR4, c[0x0][0x418] ;  /* 0x0001060000047ab9 */ /* 0x000fc80000000a00 */
[----:B------:R0:W5:Y:S06]  /*12d0*/  @P0 LDG.E R30, desc[UR38][R8.64] ;  /* 0x00000026081e0981 */ /* 0x00016c000c1e1900 */
[----:B------:R-:W-:-:S04]  /*12e0*/  @P2 IADD3 R4, P1, R204, UR8, RZ ;  /* 0x00000008cc042c10 */ /* 0x000fc8000ff3e0ff */
[----:B------:R-:W-:-:S05]  /*12f0*/  @P2 IADD3.X R5, R205, UR9, RZ, P1, !PT ;  /* 0x00000009cd052c10 */ /* 0x000fca0008ffe4ff */
[----:B------:R0:W5:Y:S01]  /*1300*/  @P2 LDG.E R95, desc[UR38][R4.64] ;  /* 0x00000026045f2981 */ /* 0x000162000c1e1900 */
[----:B------:R-:W-:-:S03]  /*1310*/  UISETP.NE.U32.AND UP0, UPT, UR4, URZ, UPT ;  /* 0x0000003f0400728c */ /* 0x000fc6000bf05070 */
[----:B------:R-:W-:Y:S01]  /*1320*/  ULDC UR4, c[0x0][0x424] ;  /* 0x0001090000047ab9 */ /* 0x000fe20000000800 */
[----:B------:R-:W-:-:S03]  /*1330*/  UISETP.NE.AND.EX UP0, UPT, UR5, URZ, UPT, UP0 ;  /* 0x0000003f0500728c */ /* 0x000fc6000bf05300 */
[----:B------:R-:W-:Y:S01]  /*1340*/  ULDC UR5, c[0x0][0x2f0] ;  /* 0x0000bc0000057ab9 */ /* 0x000fe20000000800 */
[----:B------:R-:W-:-:S04]  /*1350*/  USEL UR4, UR4, 0x1, UP0 ;  /* 0x0000000104047887 */ /* 0x000fc80008000000 */
[----:B------:R-:W-:-:S03]  /*1360*/  UIMAD UR4, UR4, UR5, URZ ;  /* 0x00000005040472a4 */ /* 0x000fc6000f8e023f */
[----:B------:R-:W-:Y:S02]  /*1370*/  ULDC UR5, c[0x0][0x348] ;  /* 0x0000d20000057ab9 */ /* 0x000fe40000000800 */
[----:B------:R-:W-:Y:S02]  /*1380*/  IMAD.U32 R25, RZ, RZ, UR5 ;  /* 0x00000005ff197e24 */ /* 0x000fe4000f8e00ff */
[----:B------:R-:W-:Y:S02]  /*1390*/  IMAD.U32 R29, RZ, RZ, UR4 ;  /* 0x00000004ff1d7e24 */ /* 0x000fe4000f8e00ff */
[----:B------:R-:W-:Y:S01]  /*13a0*/  IMAD.MOV.U32 R26, RZ, RZ, R206 ;  /* 0x000000ffff1a7224 */ /* 0x000fe200078e00ce */
[----:B0--3--:R-:W-:Y:S06]  /*13b0*/  @P2 BRA `(.L_x_481) ;  /* 0x0000000000242947 */ /* 0x009fec0003800000 */
[----:B------:R-:W-:Y:S02]  /*13c0*/  ULDC.64 UR4, c[0x0][0xa00] ;  /* 0x0002800000047ab9 */ /* 0x000fe40000000a00 */
[----:B------:R-:W-:-:S04]  /*13d0*/  ISETP.NE.U32.AND P1, PT, RZ, UR4, PT ;  /* 0x00000004ff007c0c */ /* 0x000fc8000bf25070 */
[----:B------:R-:W-:-:S13]  /*13e0*/  ISETP.NE.AND.EX P1, PT, RZ, UR5, PT, P1 ;  /* 0x00000005ff007c0c */ /* 0x000fda000bf25310 */
[----:B------:R-:W-:Y:S05]  /*13f0*/  @!P1 BRA `(.L_x_481) ;  /* 0x0000000000149947 */ /* 0x000fea0003800000 */
[----:B------:R-:W0:Y:S02]  /*1400*/  LDC.64 R4, c[0x0][0xa00] ;  /* 0x00028000ff047b82 */ /* 0x000e240000000a00 */
[----:B0-----:R-:W-:-:S05]  /*1410*/  IMAD.WIDE R4, R26, 0x4, R4 ;  /* 0x000000041a047825 */ /* 0x001fca00078e0204 */
[----:B-----5:R-:W2:Y:S04]  /*1420*/  LDG.E R95, desc[UR38][R4.64] ;  /* 0x00000026045f7981 */ /* 0x020ea8000c1e1900 */
[----:B------:R-:W2:Y:S02]  /*1430*/  LDG.E R6, desc[UR38][R4.64+0x4] ;  /* 0x0000042604067981 */ /* 0x000ea4000c1e1900 */
[----:B--2---:R-:W-:-:S07]  /*1440*/  IMAD.IADD R95, R6, 0x1, -R95 ;  /* 0x00000001065f7824 */ /* 0x004fce00078e0a5f */
.L_x_481:
[----:B------:R-:W-:Y:S01]  /*1450*/  ULDC.64 UR4, c[0x0][0xa20] ;  /* 0x0002880000047ab9 */ /* 0x000fe20000000a00 */
[----:B------:R-:W-:Y:S01]  /*1460*/  MOV R208, R41 ;  /* 0x0000002900d07202 */ /* 0x000fe20000000f00 */
[----:B------:R-:W-:Y:S01]  /*1470*/  IMAD.MOV.U32 R203, RZ, RZ, R42 ;  /* 0x000000ffffcb7224 */ /* 0x000fe200078e002a */
[----:B------:R-:W-:-:S04]  /*1480*/  ISETP.NE.U32.AND P1, PT, RZ, UR4, PT ;  /* 0x00000004ff007c0c */ /* 0x000fc8000bf25070 */
[----:B------:R-:W-:-:S13]  /*1490*/  ISETP.NE.AND.EX P1, PT, RZ, UR5, PT, P1 ;  /* 0x00000005ff007c0c */ /* 0x000fda000bf25310 */
[----:B------:R-:W-:Y:S05]  /*14a0*/  @!P1 BRA `(.L_x_482) ;  /* 0x0000000000109947 */ /* 0x000fea0003800000 */
[----:B------:R-:W-:-:S04]  /*14b0*/  IADD3 R4, P0, R204, UR4, RZ ;  /* 0x00000004cc047c10 */ /* 0x000fc8000ff1e0ff */
[----:B------:R-:W-:-:S05]  /*14c0*/  IADD3.X R5, R205, UR5, RZ, P0, !PT ;  /* 0x00000005cd057c10 */ /* 0x000fca00087fe4ff */
[----:B------:R0:W5:Y:S01]  /*14d0*/  LDG.E R29, desc[UR38][R4.64] ;  /* 0x00000026041d7981 */ /* 0x000162000c1e1900 */
[----:B------:R-:W-:Y:S05]  /*14e0*/  BRA `(.L_x_483) ;  /* 0x0000000000107947 */ /* 0x000fea0003800000 */
.L_x_482:
[----:B------:R-:W-:Y:S05]  /*14f0*/  @!P0 BRA `(.L_x_483) ;  /* 0x00000000000c8947 */ /* 0x000fea0003800000 */
[----:B------:R-:W2:Y:S04]  /*1500*/  LDG.E R4, desc[UR38][R8.64] ;  /* 0x0000002608047981 */ /* 0x000ea8000c1e1900 */
[----:B------:R-:W2:Y:S02]  /*1510*/  LDG.E R29, desc[UR38][R8.64+0x4] ;  /* 0x00000426081d7981 */ /* 0x000ea4000c1e1900 */
[----:B--2---:R-:W-:-:S07]  /*1520*/  IMAD.IADD R29, R29, 0x1, -R4 ;  /* 0x000000011d1d7824 */ /* 0x004fce00078e0a04 */
.L_x_483:
[----:B------:R-:W-:Y:S02]  /*1530*/  ULDC.64 UR4, c[0x0][0xa10] ;  /* 0x0002840000047ab9 */ /* 0x000fe40000000a00 */
[----:B------:R-:W-:-:S04]  /*1540*/  ISETP.NE.U32.AND P0, PT, RZ, UR4, PT ;  /* 0x00000004ff007c0c */ /* 0x000fc8000bf05070 */
[----:B------:R-:W-:Y:S01]  /*1550*/  ISETP.NE.AND.EX P0, PT, RZ, UR5, PT, P0 ;  /* 0x00000005ff007c0c */ /* 0x000fe2000bf05300 */
[----:B-----5:R-:W-:Y:S01]  /*1560*/  IMAD.IADD R10, R29, 0x1, -R0 ;  /* 0x000000011d0a7824 */ /* 0x020fe200078e0a00 */
[----:B------:R-:W-:-:S11]  /*1570*/  ULDC.64 UR4, c[0x0][0xa30] ;  /* 0x00028c0000047ab9 */ /* 0x000fd60000000a00 */
[----:B0-----:R-:W0:Y:S02]  /*1580*/  @P0 LDC.64 R4, c[0x0][0xa10] ;  /* 0x00028400ff040b82 */ /* 0x001e240000000a00 */
[----:B0-----:R-:W-:-:S05]  /*1590*/  @P0 IMAD.WIDE R4, R26, 0x4, R4 ;  /* 0x000000041a040825 */ /* 0x001fca00078e0204 */
[----:B------:R-:W2:Y:S04]  /*15a0*/  @P0 LDG.E R3, desc[UR38][R4.64] ;  /* 0x0000002604030981 */ /* 0x000ea8000c1e1900 */
[----:B------:R-:W2:Y:S01]  /*15b0*/  @P0 LDG.E R8, desc[UR38][R4.64+0x4] ;  /* 0x0000042604080981 */ /* 0x000ea2000c1e1900 */
[----:B------:R-:W-:Y:S01]  /*15c0*/  IMAD.MOV R27, RZ, RZ, -R10 ;  /* 0x000000ffff1b7224 */ /* 0x000fe200078e0a0a */
[----:B------:R-:W-:Y:S01]  /*15d0*/  ISETP.NE.U32.AND P1, PT, RZ, UR4, PT ;  /* 0x00000004ff007c0c */ /* 0x000fe2000bf25070 */
[----:B------:R-:W-:-:S03]  /*15e0*/  IMAD.MOV.U32 R24, RZ, RZ, R29 ;  /* 0x000000ffff187224 */ /* 0x000fc600078e001d */
[----:B------:R-:W-:Y:S02]  /*15f0*/  VIMNMX R27, RZ, R27, !PT ;  /* 0x0000001bff1b7248 */ /* 0x000fe40007fe0100 */
[----:B------:R-:W-:-:S13]  /*1600*/  ISETP.NE.AND.EX P1, PT, RZ, UR5, PT, P1 ;  /* 0x00000005ff007c0c */ /* 0x000fda000bf25310 */
[----:B------:R-:W-:-:S04]  /*1610*/  @P1 IADD3 R6, P2, R204, UR4, RZ ;  /* 0x00000004cc061c10 */ /* 0x000fc8000ff5e0ff */
[----:B------:R-:W-:-:S05]  /*1620*/  @P1 IADD3.X R7, R205, UR5, RZ, P2, !PT ;  /* 0x00000005cd071c10 */ /* 0x000fca00097fe4ff */
[----:B------:R0:W5:Y:S01]  /*1630*/  @P1 LDG.E R24, desc[UR38][R6.64] ;  /* 0x0000002606181981 */ /* 0x000162000c1e1900 */
[----:B--2---:R-:W-:-:S04]  /*1640*/  @P0 IMAD.IADD R25, R8, 0x1, -R3 ;  /* 0x0000000108190824 */ /* 0x004fc800078e0a03 */
[----:B------:R-:W-:-:S04]  /*1650*/  IMAD.IADD R96, R10, 0x1, R25 ;  /* 0x000000010a607824 */ /* 0x000fc800078e0219 */
[----:B------:R-:W-:-:S05]  /*1660*/  VIADD R0, R96, 0x7f ;  /* 0x0000007f60007836 */ /* 0x000fca0000000000 */
[----:B------:R-:W-:-:S04]  /*1670*/  SHF.R.S32.HI R3, RZ, 0x1f, R0 ;  /* 0x0000001fff037819 */ /* 0x000fc80000011400 */
[----:B------:R-:W-:-:S04]  /*1680*/  LEA.HI R3, R3, R0, RZ, 0x7 ;  /* 0x0000000003037211 */ /* 0x000fc800078f38ff */
[----:B------:R-:W-:Y:S02]  /*1690*/  LOP3.LUT R0, R3, 0xffffff80, RZ, 0xc0, !PT ;  /* 0xffffff8003007812 */ /* 0x000fe400078ec0ff */
[----:B------:R-:W-:Y:S02]  /*16a0*/  SHF.R.S32.HI R210, RZ, 0x7, R3 ;  /* 0x00000007ffd27819 */ /* 0x000fe40000011403 */
[----:B------:R-:W-:-:S04]  /*16b0*/  VIADDMNMX R0, R0, -R10, R25, PT ;  /* 0x8000000a00007246 */ /* 0x000fc80003800119 */
[----:B------:R-:W-:Y:S02]  /*16c0*/  ISETP.GT.AND P0, PT, R0, R27, PT ;  /* 0x0000001b0000720c */ /* 0x000fe40003f04270 */
[----:B------:R-:W-:-:S05]  /*16d0*/  SHF.R.U32.HI R27, RZ, 0x7, R27 ;  /* 0x00000007ff1b7819 */ /* 0x000fca000001161b */
[----:B------:R-:W-:-:S06]  /*16e0*/  IMAD.MOV.U32 R28, RZ, RZ, R27 ;  /* 0x000000ffff1c7224 */ /* 0x000fcc00078e001b */
[----:B------:R-:W-:-:S05]  /*16f0*/  @P0 VIADD R0, R0, 0x7f ;  /* 0x0000007f00000836 */ /* 0x000fca0000000000 */
[----:B------:R-:W-:-:S04]  /*1700*/  @P0 SHF.R.S32.HI R5, RZ, 0x1f, R0 ;  /* 0x0000001fff050819 */ /* 0x000fc80000011400 */
[----:B------:R-:W-:-:S04]  /*1710*/  @P0 LEA.HI R5, R5, R0, RZ, 0x7 ;  /* 0x0000000005050211 */ /* 0x000fc800078f38ff */
[----:B------:R-:W-:Y:S02]  /*1720*/  @P0 SHF.R.S32.HI R28, RZ, 0x7, R5 ;  /* 0x00000007ff1c0819 */ /* 0x000fe40000011405 */
[----:B------:R-:W-:Y:S02]  /*1730*/  PLOP3.LUT P0, PT, PT, PT, PT, 0x80, 0x0 ;  /* 0x000000000000781c */ /* 0x000fe40003f0f070 */
[----:B------:R-:W-:-:S13]  /*1740*/  ISETP.GT.AND P1, PT, R28, R27, PT ;  /* 0x0000001b1c00720c */ /* 0x000fda0003f24270 */
[----:B0-----:R-:W-:Y:S05]  /*1750*/  @!P1 BRA `(.L_x_484) ;  /* 0x0000006c00b89947 */ /* 0x001fea0003800000 */
[----:B------:R-:W-:Y:S01]  /*1760*/  VIADD R0, R156, 0x18400 ;  /* 0x000184009c007836 */ /* 0x000fe20000000000 */
[----:B------:R-:W-:Y:S04]  /*1770*/  BSSY B6, `(.L_x_485) ;  /* 0x0000013000067945 */ /* 0x000fe80003800000 */
[----:B------:R-:W-:-:S13]  /*1780*/  LOP3.LUT P0, RZ, R0, 0x3ff, RZ, 0xc0, !PT ;  /* 0x000003ff00ff7812 */ /* 0x000fda000780c0ff */
[----:B------:R-:W-:Y:S05]  /*1790*/  @!P0 BRA `(.L_x_486) ;  /* 0x0000000000408947 */ /* 0x000fea0003800000 */
        /* <DEDUP_REMOVED lines=16> */
.L_x_486:
[----:B------:R-:W-:Y:S05]  /*18a0*/  BSYNC B6 ;  /* 0x0000000000067941 */ /* 0x000fea0003800000 */
.L_x_485:
        /* <DEDUP_REMOVED lines=20> */
.L_x_488:
[----:B------:R-:W-:Y:S05]  /*19f0*/  BSYNC B6 ;  /* 0x0000000000067941 */ /* 0x000fea0003800000 */
.L_x_487:
[----:B------:R-:W-:Y:S01]  /*1a00*/  ULDC.64 UR4, c[0x0][0x9f8] ;  /* 0x00027e0000047ab9 */ /* 0x000fe20000000a00 */
[----:B------:R-:W0:Y:S01]  /*1a10*/  LDC R37, c[0x0][0x3f4] ;  /* 0x0000fd00ff257b82 */ /* 0x000e220000000800 */
[----:B------:R-:W-:-:S04]  /*1a20*/  ISETP.NE.U32.AND P0, PT, RZ, UR4, PT ;  /* 0x00000004ff007c0c */ /* 0x000fc8000bf05070 */
[----:B------:R-:W-:-:S03]  /*1a30*/  ISETP.NE.AND.EX P0, PT, RZ, UR5, PT, P0 ;  /* 0x00000005ff007c0c */ /* 0x000fc6000bf05300 */
[----:B------:R-:W1:Y:S08]  /*1a40*/  LDC.64 R14, c[0x0][0x3f8] ;  /* 0x0000fe00ff0e7b82 */ /* 0x000e700000000a00 */
[----:B------:R-:W2:Y:S02]  /*1a50*/  LDC.64 R34, c[0x0][0x408] ;  /* 0x00010200ff227b82 */ /* 0x000ea40000000a00 */
[----:B------:R-:W-:-:S04]  /*1a60*/  @P0 IADD3 R4, P1, R204, UR4, RZ ;  /* 0x00000004cc040c10 */ /* 0x000fc8000ff3e0ff */
[----:B------:R-:W-:-:S05]  /*1a70*/  @P0 IADD3.X R5, R205, UR5, RZ, P1, !PT ;  /* 0x00000005cd050c10 */ /* 0x000fca0008ffe4ff */
[----:B------:R3:W4:Y:S01]  /*1a80*/  @P0 LDG.E R26, desc[UR38][R4.64] ;  /* 0x00000026041a0981 */ /* 0x000722000c1e1900 */
[----:B0-----:R-:W-:Y:S01]  /*1a90*/  ISETP.GE.AND P0, PT, R16, R37, PT ;  /* 0x000000251000720c */ /* 0x001fe20003f06270 */
[----:B------:R-:W-:Y:S01]  /*1aa0*/  IMAD.IADD R0, R30, 0x1, R29 ;  /* 0x000000011e007824 */ /* 0x000fe200078e021d */
[----:B------:R-:W-:Y:S01]  /*1ab0*/  SHF.R.U32.HI R21, RZ, 0x3, R193 ;  /* 0x00000003ff157819 */ /* 0x000fe200000116c1 */
[----:B------:R-:W0:Y:S01]  /*1ac0*/  S2R R38, SR_TID.X ;  /* 0x0000000000267919 */ /* 0x000e220000002100 */
[----:B------:R-:W-:Y:S01]  /*1ad0*/  SEL R3, R37, RZ, P0 ;  /* 0x000000ff25037207 */ /* 0x000fe20000000000 */
[----:B-1----:R-:W-:Y:S01]  /*1ae0*/  IMAD.WIDE.U32 R6, R153, R14, R18 ;  /* 0x0000000e99067225 */ /* 0x002fe200078e0012 */
[----:B------:R-:W-:-:S03]  /*1af0*/  SHF.R.U32.HI R20, RZ, 0x3, R192 ;  /* 0x00000003ff147819 */ /* 0x000fc600000116c0 */
[----:B------:R-:W-:Y:S02]  /*1b00*/  IMAD.IADD R3, R16, 0x1, R3 ;  /* 0x0000000110037824 */ /* 0x000fe400078e0203 */
[----:B------:R-:W-:Y:S01]  /*1b10*/  IMAD.MOV.U32 R84, RZ, RZ, R6 ;  /* 0x000000ffff547224 */ /* 0x000fe200078e0006 */
[C---:B--2---:R-:W-:Y:S01]  /*1b20*/  SHF.L.U64.HI R29, R34.reuse, 0x5, R35 ;  /* 0x00000005221d7819 */ /* 0x044fe20000010223 */
[-C--:B------:R-:W-:Y:S01]  /*1b30*/  IMAD R10, R227, R34.reuse, RZ ;  /* 0x00000022e30a7224 */ /* 0x080fe200078e02ff */
[----:B------:R-:W-:Y:S01]  /*1b40*/  SHF.R.S32.HI R6, RZ, 0x1f, R3 ;  /* 0x0000001fff067819 */ /* 0x000fe20000011403 */
[----:B---3--:R-:W-:Y:S01]  /*1b50*/  IMAD.WIDE.U32 R4, R153, R34, R18 ;  /* 0x0000002299047225 */ /* 0x008fe200078e0012 */
[----:B------:R-:W-:Y:S02]  /*1b60*/  SHF.L.U64.HI R30, R34, 0x6, R35 ;  /* 0x00000006221e7819 */ /* 0x000fe40000010223 */
[C---:B------:R-:W-:Y:S01]  /*1b70*/  LEA.HI R12, R6.reuse, R3, RZ, 0x3 ;  /* 0x00000003060c7211 */ /* 0x040fe200078f18ff */
[----:B------:R-:W-:Y:S01]  /*1b80*/  IMAD R8, R227, R14, RZ ;  /* 0x0000000ee3087224 */ /* 0x000fe200078e02ff */
[----:B------:R-:W-:Y:S01]  /*1b90*/  MOV R88, R4 ;  /* 0x0000000400587202 */ /* 0x000fe20000000f00 */
[C---:B------:R-:W-:Y:S01]  /*1ba0*/  IMAD R91, R153.reuse, R35, R10 ;  /* 0x00000023995b7224 */ /* 0x040fe200078e020a */
[----:B------:R-:W-:Y:S01]  /*1bb0*/  LEA.HI R4, R6, R3, RZ, 0x6 ;  /* 0x0000000306047211 */ /* 0x000fe200078f30ff */
[----:B------:R-:W-:Y:S01]  /*1bc0*/  IMAD.WIDE.U32 R10, R153, R34, R16 ;  /* 0x00000022990a7225 */ /* 0x000fe200078e0010 */
[----:B------:R-:W-:-:S02]  /*1bd0*/  LOP3.LUT R3, R12, 0x38, RZ, 0xc0, !PT ;  /* 0x000000380c037812 */ /* 0x000fc400078ec0ff */
[----:B------:R-:W-:Y:S01]  /*1be0*/  LOP3.LUT R43, R12, 0xfffffff8, RZ, 0xc0, !PT ;  /* 0xfffffff80c2b7812 */ /* 0x000fe200078ec0ff */
[----:B------:R-:W-:Y:S01]  /*1bf0*/  IMAD R87, R153, R15, R8 ;  /* 0x0000000f99577224 */ /* 0x000fe200078e0208 */
[----:B------:R-:W-:Y:S01]  /*1c00*/  LOP3.LUT R3, R3, 0x1c0, R228, 0xf8, !PT ;  /* 0x000001c003037812 */ /* 0x000fe200078ef8e4 */
[----:B------:R-:W-:Y:S01]  /*1c10*/  IMAD.IADD R89, R5, 0x1, R91 ;  /* 0x0000000105597824 */ /* 0x000fe200078e025b */
[----:B------:R-:W-:Y:S01]  /*1c20*/  LOP3.LUT R5, R193, 0x38, R12, 0xf8, !PT ;  /* 0x00000038c1057812 */ /* 0x000fe200078ef80c */
[-C--:B------:R-:W-:Y:S01]  /*1c30*/  IMAD.WIDE.U32 R8, R153, R14.reuse, R16 ;  /* 0x0000000e99087225 */ /* 0x080fe200078e0010 */
[----:B------:R-:W-:Y:S02]  /*1c40*/  SHF.L.U64.HI R31, R34, 0x7, R35 ;  /* 0x00000007221f7819 */ /* 0x000fe40000010223 */
[----:B------:R-:W-:Y:S01]  /*1c50*/  LOP3.LUT R5, R5, R21, RZ, 0x3c, !PT ;  /* 0x0000001505057212 */ /* 0x000fe200078e3cff */
[----:B------:R-:W-:Y:S01]  /*1c60*/  IMAD.IADD R91, R91, 0x1, R11 ;  /* 0x000000015b5b7824 */ /* 0x000fe200078e020b */
[----:B0-----:R-:W-:Y:S01]  /*1c70*/  SHF.R.U32.HI R38, RZ, 0x7, R38 ;  /* 0x00000007ff267819 */ /* 0x001fe20000011626 */
[----:B------:R-:W-:Y:S01]  /*1c80*/  IMAD.SHL.U32 R4, R4, 0x80, RZ ;  /* 0x0000008004047824 */ /* 0x000fe200078e00ff */
[----:B-----5:R-:W-:Y:S01]  /*1c90*/  SHF.R.S32.HI R11, RZ, 0x1f, R24 ;  /* 0x0000001fff0b7819 */ /* 0x020fe20000011418 */
[----:B------:R-:W-:Y:S01]  /*1ca0*/  IMAD.IADD R85, R7, 0x1, R87 ;  /* 0x0000000107557824 */ /* 0x000fe200078e0257 */
[----:B------:R-:W-:Y:S01]  /*1cb0*/  ISETP.NE.AND P6, PT, R38, 0x1, PT ;  /* 0x000000012600780c */ /* 0x000fe20003fc5270 */
[----:B------:R-:W-:Y:S01]  /*1cc0*/  IMAD.MOV.U32 R86, RZ, RZ, R8 ;  /* 0x000000ffff567224 */ /* 0x000fe200078e0008 */
[----:B------:R-:W-:Y:S01]  /*1cd0*/  LOP3.LUT R7, R192, 0x38, R12, 0xf8, !PT ;  /* 0x00000038c0077812 */ /* 0x000fe200078ef80c */
[----:B------:R-:W-:Y:S01]  /*1ce0*/  IMAD.MOV.U32 R90, RZ, RZ, R10 ;  /* 0x000000ffff5a7224 */ /* 0x000fe200078e000a */
[----:B------:R-:W-:Y:S01]  /*1cf0*/  LOP3.LUT R8, R159, 0x38, R12, 0xf8, !PT ;  /* 0x000000389f087812 */ /* 0x000fe200078ef80c */
[----:B------:R-:W-:Y:S01]  /*1d00*/  IMAD.IADD R87, R87, 0x1, R9 ;  /* 0x0000000157577824 */ /* 0x000fe200078e0209 */
[----:B------:R-:W-:Y:S01]  /*1d10*/  LOP3.LUT R6, R4, 0xffffe000, RZ, 0xc0, !PT ;  /* 0xffffe00004067812 */ /* 0x000fe200078ec0ff */
[----:B------:R-:W-:Y:S01]  /*1d20*/  IMAD R10, R11, R14, RZ ;  /* 0x0000000e0b0a7224 */ /* 0x000fe200078e02ff */
[----:B------:R-:W-:Y:S01]  /*1d30*/  LOP3.LUT R9, R7, R20, RZ, 0x3c, !PT ;  /* 0x0000001407097212 */ /* 0x000fe200078e3cff */
[----:B------:R-:W-:Y:S01]  /*1d40*/  IMAD R11, R11, R34, RZ ;  /* 0x000000220b0b7224 */ /* 0x000fe200078e02ff */
[----:B------:R-:W-:Y:S01]  /*1d50*/  LOP3.LUT R8, R8, R229, RZ, 0x3c, !PT ;  /* 0x000000e508087212 */ /* 0x000fe200078e3cff */
[C---:B------:R-:W-:Y:S01]  /*1d60*/  IMAD R39, R24.reuse, R15, R10 ;  /* 0x0000000f18277224 */ /* 0x040fe200078e020a */
[----:B------:R-:W-:Y:S01]  /*1d70*/  LOP3.LUT R7, R3, R198, RZ, 0x3c, !PT ;  /* 0x000000c603077212 */ /* 0x000fe200078e3cff */
[----:B------:R-:W-:Y:S05]  /*1d80*/  @!P6 WARPSYNC.ALL ;  /* 0x000000000000e948 */ /* 0x000fea0003800000 */
[C---:B------:R-:W-:Y:S01]  /*1d90*/  IMAD.WIDE.U32 R84, R24.reuse, R14, R84 ;  /* 0x0000000e18547225 */ /* 0x040fe200078e0054 */
[-C--:B------:R-:W-:Y:S01]  /*1da0*/  IADD3 R3, R5, R6.reuse, R197 ;  /* 0x0000000605037210 */ /* 0x080fe20007ffe0c5 */
[----:B------:R-:W-:Y:S01]  /*1db0*/  ULDC UR4, c[0x0][0x2f4] ;  /* 0x0000bd0000047ab9 */ /* 0x000fe20000000800 */
[----:B------:R-:W-:Y:S01]  /*1dc0*/  IADD3 R4, R9, R6, R196 ;  /* 0x0000000609047210 */ /* 0x000fe20007ffe0c4 */
[----:B------:R-:W-:Y:S01]  /*1dd0*/  IMAD.WIDE.U32 R86, R24, R14, R86 ;  /* 0x0000000e18567225 */ /* 0x000fe200078e0056 */
[----:B------:R-:W-:-:S02]  /*1de0*/  IADD3 R5, R8, R6, R195 ;  /* 0x0000000608057210 */ /* 0x000fc40007ffe0c3 */
[----:B------:R-:W-:Y:S01]  /*1df0*/  IADD3 R6, R7, R6, R199 ;  /* 0x0000000607067210 */ /* 0x000fe20007ffe0c7 */
[----:B------:R-:W-:Y:S01]  /*1e00*/  IMAD R11, R24, R35, R11 ;  /* 0x00000023180b7224 */ /* 0x000fe200078e020b */
[----:B------:R-:W-:Y:S01]  /*1e10*/  SHF.L.U64.HI R7, R14, 0x5, R15 ;  /* 0x000000050e077819 */ /* 0x000fe2000001020f */
[-C--:B------:R-:W-:Y:S01]  /*1e20*/  IMAD.WIDE.U32 R88, R24, R34.reuse, R88 ;  /* 0x0000002218587225 */ /* 0x080fe200078e0058 */
[C-C-:B------:R-:W-:Y:S02]  /*1e30*/  SHF.L.U64.HI R8, R14.reuse, 0x6, R15.reuse ;  /* 0x000000060e087819 */ /* 0x140fe4000001020f */
[----:B------:R-:W-:Y:S01]  /*1e40*/  SHF.L.U64.HI R9, R14, 0x7, R15 ;  /* 0x000000070e097819 */ /* 0x000fe2000001020f */
[----:B------:R-:W-:Y:S01]  /*1e50*/  IMAD.WIDE.U32 R90, R24, R34, R90 ;  /* 0x00000022185a7225 */ /* 0x000fe200078e005a */
[----:B------:R-:W-:Y:S02]  /*1e60*/  SHF.R.S32.HI R35, RZ, 0x1f, R42 ;  /* 0x0000001fff237819 */ /* 0x000fe4000001142a */
[----:B------:R-:W-:Y:S01]  /*1e70*/  ISETP.GE.AND P1, PT, R16, UR4, PT ;  /* 0x0000000410007c0c */ /* 0x000fe2000bf26270 */
[----:B------:R-:W-:Y:S01]  /*1e80*/  VIADD R97, R38, 0x8 ;  /* 0x0000000826617836 */ /* 0x000fe20000000000 */
[----:B------:R-:W-:Y:S01]  /*1e90*/  ISETP.GE.AND P2, PT, R22, UR4, PT ;  /* 0x0000000416007c0c */ /* 0x000fe2000bf46270 */
[C---:B------:R-:W-:Y:S01]  /*1ea0*/  IMAD.SHL.U32 R32, R34.reuse, 0x20, RZ ;  /* 0x0000002022207824 */ /* 0x040fe200078e00ff */
[----:B------:R-:W-:Y:S01]  /*1eb0*/  SHF.R.S32.HI R81, RZ, 0x3, R12 ;  /* 0x00000003ff517819 */ /* 0x000fe2000001140c */
[----:B------:R-:W-:Y:S01]  /*1ec0*/  IMAD.SHL.U32 R33, R34, 0x40, RZ ;  /* 0x0000004022217824 */ /* 0x000fe200078e00ff */
[----:B------:R-:W-:Y:S01]  /*1ed0*/  SHF.R.S32.HI R83, RZ, 0x1f, R43 ;  /* 0x0000001fff537819 */ /* 0x000fe2000001142b */
[----:B------:R-:W-:Y:S01]  /*1ee0*/  IMAD.IADD R38, R85, 0x1, R39 ;  /* 0x0000000155267824 */ /* 0x000fe200078e0227 */
[----:B------:R-:W-:Y:S01]  /*1ef0*/  IADD3 R39, R39, R87, RZ ;  /* 0x0000005727277210 */ /* 0x000fe20007ffe0ff */
[----:B------:R-:W-:-:S02]  /*1f00*/  IMAD.SHL.U32 R10, R14, 0x20, RZ ;  /* 0x000000200e0a7824 */ /* 0x000fc400078e00ff */
[C---:B------:R-:W-:Y:S02]  /*1f10*/  IMAD.SHL.U32 R20, R14.reuse, 0x40, RZ ;  /* 0x000000400e147824 */ /* 0x040fe400078e00ff */
[----:B------:R-:W-:Y:S02]  /*1f20*/  IMAD.SHL.U32 R21, R14, 0x80, RZ ;  /* 0x000000800e157824 */ /* 0x000fe400078e00ff */
[----:B------:R-:W-:Y:S02]  /*1f30*/  IMAD.SHL.U32 R34, R34, 0x80, RZ ;  /* 0x0000008022227824 */ /* 0x000fe400078e00ff */
[----:B------:R-:W-:Y:S02]  /*1f40*/  IMAD R36, R202, 0x20, R153 ;  /* 0x00000020ca247824 */ /* 0x000fe400078e0299 */
[----:B------:R-:W-:Y:S02]  /*1f50*/  IMAD.SHL.U32 R37, R37, 0x2, RZ ;  /* 0x0000000225257824 */ /* 0x000fe400078e00ff */
[----:B------:R-:W-:-:S02]  /*1f60*/  IMAD.IADD R40, R89, 0x1, R11 ;  /* 0x0000000159287824 */ /* 0x000fc400078e020b */
[----:B------:R-:W-:Y:S01]  /*1f70*/  IMAD.IADD R80, R11, 0x1, R91 ;  /* 0x000000010b507824 */ /* 0x000fe200078e025b */
[----:B------:R-:W-:Y:S01]  /*1f80*/  @!P6 BAR.SYNC.DEFER_BLOCKING 0x9, 0x100 ;  /* 0x024400000000eb1d */ /* 0x000fe20000010000 */
[----:B----4-:R-:W-:-:S07]  /*1f90*/  SHF.R.S32.HI R82, RZ, 0x1f, R26 ;  /* 0x0000001fff527819 */ /* 0x010fce000001141a */
.L_x_586:
[----:B------:R-:W0:Y:S01]  /*1fa0*/  LDC R101, c[0x0][0x430] ;  /* 0x00010c00ff657b82 */ /* 0x000e220000000800 */
[----:B------:R-:W-:Y:S02]  /*1fb0*/  VIADD R28, R28, 0xffffffff ;  /* 0xffffffff1c1c7836 */ /* 0x000fe40000000000 */
[----:B------:R-:W-:Y:S02]  /*1fc0*/  IMAD.MOV.U32 R102, RZ, RZ, RZ ;  /* 0x000000ffff667224 */ /* 0x000fe400078e00ff */
[----:B------:R-:W-:-:S03]  /*1fd0*/  IMAD R11, R28, 0x80, R36 ;  /* 0x000000801c0b7824 */ /* 0x000fc600078e0224 */
[----:B-1----:R-:W1:Y:S01]  /*1fe0*/  LDC R104, c[0x0][0x3f4] ;  /* 0x0000fd00ff687b82 */ /* 0x002e620000000800 */
[----:B------:R-:W-:Y:S01]  /*1ff0*/  IMAD.IADD R45, R0, 0x1, R11 ;  /* 0x00000001002d7824 */ /* 0x000fe200078e020b */
[----:B------:R-:W-:-:S03]  /*2000*/  ISETP.GE.AND P3, PT, R11, R25, PT ;  /* 0x000000190b00720c */ /* 0x000fc60003f66270 */
[----:B------:R-:W-:Y:S01]  /*2010*/  IMAD.MOV.U32 R11, RZ, RZ, R45 ;  /* 0x000000ffff0b7224 */ /* 0x000fe200078e002d */
[----:B------:R-:W-:Y:S02]  /*2020*/  ISETP.GT.OR P3, PT, R36, 0x7f, P3 ;  /* 0x0000007f2400780c */ /* 0x000fe40001f64670 */
[----:B0-----:R-:W-:-:S11]  /*2030*/  ISETP.NE.AND P4, PT, R101, 0x1, PT ;  /* 0x000000016500780c */ /* 0x001fd60003f85270 */
[----:B------:R-:W0:Y:S08]  /*2040*/  @!P3 LDC.64 R14, c[0x0][0x428] ;  /* 0x00010a00ff0ebb82 */ /* 0x000e300000000a00 */
[----:B--2---:R-:W2:Y:S08]  /*2050*/  @!P3 LDC.64 R46, c[0x0][0x418] ;  /* 0x00010600ff2ebb82 */ /* 0x004eb00000000a00 */
[----:B---3--:R-:W3:Y:S08]  /*2060*/  @P4 LDC R12, c[0x0][0x434] ;  /* 0x00010d00ff0c4b82 */ /* 0x008ef00000000800 */
[----:B------:R-:W4:Y:S01]  /*2070*/  @P4 LDC R13, c[0x0][0x438] ;  /* 0x00010e00ff0d4b82 */ /* 0x000f220000000800 */
[----:B---3--:R-:W-:-:S05]  /*2080*/  @P4 IMAD.HI.U32 R12, R45, R12, RZ ;  /* 0x0000000c2d0c4227 */ /* 0x008fca00078e00ff */
[----:B----4-:R-:W-:Y:S01]  /*2090*/  @P4 SHF.R.U32.HI R11, RZ, R13, R12 ;  /* 0x0000000dff0b4219 */ /* 0x010fe2000001160c */
[----:B0-----:R-:W-:-:S03]  /*20a0*/  @!P3 IMAD R12, R82, R14, RZ ;  /* 0x0000000e520cb224 */ /* 0x001fc600078e02ff */
[--C-:B------:R-:W-:Y:S01]  /*20b0*/  @!P3 SHF.R.S32.HI R13, RZ, 0x1f, R11.reuse ;  /* 0x0000001fff0db819 */ /* 0x100fe2000001140b */
[----:B------:R-:W-:Y:S02]  /*20c0*/  @!P3 IMAD R15, R26, R15, R12 ;  /* 0x0000000f1a0fb224 */ /* 0x000fe400078e020c */
[----:B------:R-:W-:-:S04]  /*20d0*/  @!P3 IMAD.MOV.U32 R12, RZ, RZ, R11 ;  /* 0x000000ffff0cb224 */ /* 0x000fc800078e000b */
[----:B------:R-:W-:-:S04]  /*20e0*/  @!P3 IMAD.WIDE.U32 R12, R26, R14, R12 ;  /* 0x0000000e1a0cb225 */ /* 0x000fc800078e000c */
[----:B------:R-:W-:Y:S01]  /*20f0*/  @!P3 IMAD.IADD R13, R13, 0x1, R15 ;  /* 0x000000010d0db824 */ /* 0x000fe200078e020f */
[----:B--2---:R-:W-:-:S04]  /*2100*/  @!P3 LEA R14, P4, R12, R46, 0x2 ;  /* 0x0000002e0c0eb211 */ /* 0x004fc800078810ff */
[----:B------:R-:W-:-:S05]  /*2110*/  @!P3 LEA.HI.X R15, R12, R47, R13, 0x2, P4 ;  /* 0x0000002f0c0fb211 */ /* 0x000fca00020f140d */
[----:B------:R0:W5:Y:S01]  /*2120*/  @!P3 LDG.E R102, desc[UR38][R14.64] ;  /* 0x000000260e66b981 */ /* 0x000162000c1e1900 */
[----:B-1----:R-:W-:Y:S01]  /*2130*/  ISETP.GE.AND P3, PT, R104, 0x1, PT ;  /* 0x000000016800780c */ /* 0x002fe20003f66270 */
[----:B------:R-:W-:Y:S01]  /*2140*/  IMAD.MOV R12, RZ, RZ, -R11 ;  /* 0x000000ffff0c7224 */ /* 0x000fe200078e0a0b */
[----:B------:R-:W-:Y:S01]  /*2150*/  ISETP.GT.AND P4, PT, R28, R27, PT ;  /* 0x0000001b1c00720c */ /* 0x000fe20003f84270 */
[----:B------:R-:W-:Y:S01]  /*2160*/  IMAD R11, R155, 0x4000, R201 ;  /* 0x000040009b0b7824 */ /* 0x000fe200078e02c9 */
[----:B------:R-:W-:Y:S05]  /*2170*/  YIELD ;  /* 0x0000000000007946 */ /* 0x000fea0003800000 */
[----:B------:R-:W-:Y:S01]  /*2180*/  BSSY B0, `(.L_x_489) ;  /* 0x00005cb000007945 */ /* 0x000fe20003800000 */
[----:B------:R-:W-:Y:S01]  /*2190*/  IMAD R101, R101, R12, R45 ;  /* 0x0000000c65657224 */ /* 0x000fe200078e022d */
[----:B------:R-:W-:Y:S01]  /*21a0*/  P2R R93, PR, RZ, 0x10 ;  /* 0x00000010ff5d7803 */ /* 0x000fe20000000000 */
[----:B------:R-:W-:Y:S01]  /*21b0*/  IMAD R94, R11, 0x2, R156 ;  /* 0x000000020b5e7824 */ /* 0x000fe200078e029c */
[----:B0-----:R-:W-:Y:S06]  /*21c0*/  @!P3 BRA `(.L_x_490) ;  /* 0x000000540070b947 */ /* 0x001fec0003800000 */
[----:B------:R-:W-:Y:S01]  /*21d0*/  SHF.R.S32.HI R100, RZ, 0x1f, R101 ;  /* 0x0000001fff647819 */ /* 0x000fe20000011465 */
[----:B------:R-:W-:Y:S01]  /*21e0*/  ULDC.64 UR4, c[0x0][0x300] ;  /* 0x0000c00000047ab9 */ /* 0x000fe20000000a00 */
[----:B-----5:R-:W-:Y:S01]  /*21f0*/  SHF.R.S32.HI R99, RZ, 0x1f, R102 ;  /* 0x0000001fff637819 */ /* 0x020fe20000011466 */
[----:B------:R-:W-:Y:S01]  /*2200*/  IMAD.WIDE.U32 R12, R101, UR4, RZ ;  /* 0x00000004650c7c25 */ /* 0x000fe2000f8e00ff */
[----:B------:R-:W-:Y:S02]  /*2210*/  ULDC.U8 UR6, c[0x0][0x410] ;  /* 0x0001040000067ab9 */ /* 0x000fe40000000000 */
[----:B------:R-:W-:Y:S01]  /*2220*/  ISETP.NE.AND P3, PT, RZ, UR6, PT ;  /* 0x00000006ff007c0c */ /* 0x000fe2000bf65270 */
[----:B------:R-:W-:Y:S02]  /*2230*/  IMAD R14, R100, UR4, RZ ;  /* 0x00000004640e7c24 */ /* 0x000fe4000f8e02ff */
[-C--:B------:R-:W-:Y:S02]  /*2240*/  IMAD R44, R31, R28.reuse, RZ ;  /* 0x0000001c1f2c7224 */ /* 0x080fe400078e02ff */
[----:B------:R-:W-:Y:S01]  /*2250*/  IMAD R11, R101, UR5, R14 ;  /* 0x00000005650b7c24 */ /* 0x000fe2000f8e020e */
[----:B------:R-:W-:Y:S01]  /*2260*/  ULDC.64 UR4, c[0x0][0x310] ;  /* 0x0000c40000047ab9 */ /* 0x000fe20000000a00 */
[----:B------:R-:W-:-:S02]  /*2270*/  IMAD R14, R9, R28, RZ ;  /* 0x0000001c090e7224 */ /* 0x000fc400078e02ff */
[----:B------:R-:W-:Y:S01]  /*2280*/  IMAD R15, R99, UR4, RZ ;  /* 0x00000004630f7c24 */ /* 0x000fe2000f8e02ff */
[----:B------:R-:W-:Y:S01]  /*2290*/  IADD3 R13, R13, R11, RZ ;  /* 0x0000000b0d0d7210 */ /* 0x000fe20007ffe0ff */
[----:B------:R-:W-:Y:S01]  /*22a0*/  IMAD R98, R28, -0x80, R25 ;  /* 0xffffff801c627824 */ /* 0x000fe200078e0219 */
[----:B------:R-:W-:Y:S01]  /*22b0*/  SHF.R.S32.HI R11, RZ, 0x1f, R28 ;  /* 0x0000001fff0b7819 */ /* 0x000fe2000001141c */
[C---:B------:R-:W-:Y:S02]  /*22c0*/  IMAD R15, R102.reuse, UR5, R15 ;  /* 0x00000005660f7c24 */ /* 0x040fe4000f8e020f */
[----:B------:R-:W-:Y:S01]  /*22d0*/  IMAD.WIDE.U32 R12, R102, UR4, R12 ;  /* 0x00000004660c7c25 */ /* 0x000fe2000f8e000c */
[----:B------:R-:W-:Y:S01]  /*22e0*/  ULDC.64 UR4, c[0x0][0x308] ;  /* 0x0000c20000047ab9 */ /* 0x000fe20000000a00 */
[----:B------:R-:W-:Y:S02]  /*22f0*/  VIMNMX R98, R98, 0x80, PT ;  /* 0x0000008062627848 */ /* 0x000fe40003fe0100 */
[----:B------:R-:W-:-:S02]  /*2300*/  IMAD.IADD R13, R13, 0x1, R15 ;  /* 0x000000010d0d7824 */ /* 0x000fc400078e020f */
[----:B------:R-:W-:Y:S02]  /*2310*/  IMAD R15, R35, UR4, RZ ;  /* 0x00000004230f7c24 */ /* 0x000fe4000f8e02ff */
[C---:B------:R-:W-:Y:S02]  /*2320*/  IMAD R103, R11.reuse, R21, R14 ;  /* 0x000000150b677224 */ /* 0x040fe400078e020e */
[----:B------:R-:W-:Y:S02]  /*2330*/  IMAD R45, R11, R34, R44 ;  /* 0x000000220b2d7224 */ /* 0x000fe400078e022c */
[C---:B------:R-:W-:Y:S02]  /*2340*/  IMAD R11, R42.reuse, UR5, R15 ;  /* 0x000000052a0b7c24 */ /* 0x040fe4000f8e020f */
[----:B------:R-:W-:Y:S01]  /*2350*/  IMAD.WIDE.U32 R108, R42, UR4, R12 ;  /* 0x000000042a6c7c25 */ /* 0x000fe2000f8e000c */
[----:B------:R-:W-:-:S03]  /*2360*/  ULDC.64 UR4, c[0x0][0x2e8] ;  /* 0x0000ba0000047ab9 */ /* 0x000fc60000000a00 */
[----:B------:R-:W-:Y:S01]  /*2370*/  IMAD.IADD R11, R109, 0x1, R11 ;  /* 0x000000016d0b7824 */ /* 0x000fe200078e020b */
[----:B------:R-:W-:Y:S01]  /*2380*/  LEA R109, P4, R108, UR4, 0x1 ;  /* 0x000000046c6d7c11 */ /* 0x000fe2000f8808ff */
[----:B------:R-:W-:-:S03]  /*2390*/  IMAD.WIDE.U32 R14, R21, R28, RZ ;  /* 0x0000001c150e7225 */ /* 0x000fc600078e00ff */
[----:B------:R-:W-:Y:S01]  /*23a0*/  LEA.HI.X R108, R108, UR5, R11, 0x1, P4 ;  /* 0x000000056c6c7c11 */ /* 0x000fe2000a0f0c0b */
[----:B------:R-:W-:-:S04]  /*23b0*/  IMAD.WIDE.U32 R12, R34, R28, RZ ;  /* 0x0000001c220c7225 */ /* 0x000fc800078e00ff */
[----:B------:R-:W-:Y:S02]  /*23c0*/  IMAD.IADD R103, R15, 0x1, R103 ;  /* 0x000000010f677824 */ /* 0x000fe400078e0267 */
[----:B------:R-:W-:Y:S01]  /*23d0*/  IMAD.IADD R11, R13, 0x1, R45 ;  /* 0x000000010d0b7824 */ /* 0x000fe200078e022d */
[----:B------:R-:W-:Y:S06]  /*23e0*/  @!P3 BRA `(.L_x_491) ;  /* 0x000000280080b947 */ /* 0x000fec0003800000 */
[----:B------:R-:W-:Y:S01]  /*23f0*/  ISETP.GE.AND P3, PT, R153, R98, PT ;  /* 0x000000629900720c */ /* 0x000fe20003f66270 */
[----:B------:R-:W-:Y:S01]  /*2400*/  BSSY B1, `(.L_x_492) ;  /* 0x000001c000017945 */ /* 0x000fe20003800000 */
[----:B------:R-:W-:Y:S02]  /*2410*/  CS2R R60, SRZ ;  /* 0x00000000003c7805 */ /* 0x000fe4000001ff00 */
[----:B------:R-:W-:Y:S02]  /*2420*/  CS2R R68, SRZ ;  /* 0x0000000000447805 */ /* 0x000fe4000001ff00 */
[----:B------:R-:W-:Y:S02]  /*2430*/  CS2R R72, SRZ ;  /* 0x0000000000487805 */ /* 0x000fe4000001ff00 */
[----:B------:R-:W-:Y:S02]  /*2440*/  P2R R140, PR, RZ, 0x8 ;  /* 0x00000008ff8c7803 */ /* 0x000fe40000000000 */
[----:B------:R-:W-:-:S02]  /*2450*/  CS2R R70, SRZ ;  /* 0x0000000000467805 */ /* 0x000fc4000001ff00 */
[----:B------:R-:W-:Y:S01]  /*2460*/  CS2R R74, SRZ ;  /* 0x00000000004a7805 */ /* 0x000fe2000001ff00 */
[----:B------:R-:W-:Y:S06]  /*2470*/  @P3 BRA `(.L_x_493) ;  /* 0x0000000000503947 */ /* 0x000fec0003800000 */
[----:B------:R-:W-:Y:S01]  /*2480*/  IADD3 R45, P3, R84, R14, RZ ;  /* 0x0000000e542d7210 */ /* 0x000fe20007f7e0ff */
[----:B------:R-:W-:Y:S01]  /*2490*/  ULDC.64 UR4, c[0x0][0x3e8] ;  /* 0x0000fa0000047ab9 */ /* 0x000fe20000000a00 */
[----:B------:R-:W-:Y:S02]  /*24a0*/  CS2R R72, SRZ ;  /* 0x0000000000487805 */ /* 0x000fe4000001ff00 */
[----:B------:R-:W-:Y:S01]  /*24b0*/  CS2R R74, SRZ ;  /* 0x00000000004a7805 */ /* 0x000fe2000001ff00 */
[----:B------:R-:W-:Y:S01]  /*24c0*/  IMAD.X R46, R103, 0x1, R38, P3 ;  /* 0x00000001672e7824 */ /* 0x000fe200018e0626 */
[----:B------:R-:W-:-:S04]  /*24d0*/  LEA R44, P3, R45, UR4, 0x1 ;  /* 0x000000042d2c7c11 */ /* 0x000fc8000f8608ff */
[----:B------:R-:W-:Y:S01]  /*24e0*/  LEA.HI.X R45, R45, UR5, R46, 0x1, P3 ;  /* 0x000000052d2d7c11 */ /* 0x000fe200098f0c2e */
[----:B------:R-:W-:Y:S01]  /*24f0*/  ULDC.64 UR4, c[0x0][0x400] ;  /* 0x0001000000047ab9 */ /* 0x000fe20000000a00 */
[----:B------:R-:W-:-:S05]  /*2500*/  IADD3 R47, P3, R88, R12, RZ ;  /* 0x0000000c582f7210 */ /* 0x000fca0007f7e0ff */
[----:B------:R-:W-:Y:S01]  /*2510*/  IMAD.X R48, R11, 0x1, R40, P3 ;  /* 0x000000010b307824 */ /* 0x000fe200018e0628 */
[----:B------:R-:W-:-:S04]  /*2520*/  LEA R46, P3, R47, UR4, 0x1 ;  /* 0x000000042f2e7c11 */ /* 0x000fc8000f8608ff */
[----:B------:R-:W-:Y:S02]  /*2530*/  LEA.HI.X R47, R47, UR5, R48, 0x1, P3 ;  /* 0x000000052f2f7c11 */ /* 0x000fe400098f0c30 */
[----:B------:R-:W-:Y:S02]  /*2540*/  ISETP.GE.AND P3, PT, R18, R104, PT ;  /* 0x000000681200720c */ /* 0x000fe40003f66270 */
[----:B------:R-:W-:Y:S02]  /*2550*/  CS2R R68, SRZ ;  /* 0x0000000000447805 */ /* 0x000fe4000001ff00 */
[----:B------:R-:W-:-:S09]  /*2560*/  CS2R R70, SRZ ;  /* 0x0000000000467805 */ /* 0x000fd2000001ff00 */
[----:B------:R0:W5:Y:S04]  /*2570*/  @!P3 LDG.E.64 R72, desc[UR38][R44.64] ;  /* 0x000000262c48b981 */ /* 0x000168000c1e1b00 */
[----:B------:R0:W5:Y:S01]  /*2580*/  @!P3 LDG.E.64 R74, desc[UR38][R46.64] ;  /* 0x000000262e4ab981 */ /* 0x000162000c1e1b00 */
[----:B------:R-:W-:-:S13]  /*2590*/  ISETP.GE.AND P3, PT, R23, R104, PT ;  /* 0x000000681700720c */ /* 0x000fda0003f66270 */
[----:B------:R0:W5:Y:S04]  /*25a0*/  @!P3 LDG.E.64 R68, desc[UR38][R44.64+0x40] ;  /* 0x000040262c44b981 */ /* 0x000168000c1e1b00 */
[----:B------:R0:W5:Y:S02]  /*25b0*/  @!P3 LDG.E.64 R70, desc[UR38][R46.64+0x40] ;  /* 0x000040262e46b981 */ /* 0x000164000c1e1b00 */
.L_x_493:
[----:B------:R-:W-:Y:S05]  /*25c0*/  BSYNC B1 ;  /* 0x0000000000017941 */ /* 0x000fea0003800000 */
.L_x_492:
[----:B------:R-:W-:Y:S01]  /*25d0*/  ISETP.GE.AND P3, PT, R220, R98, PT ;  /* 0x00000062dc00720c */ /* 0x000fe20003f66270 */
[----:B0----5:R-:W-:Y:S01]  /*25e0*/  IMAD.MOV.U32 R44, RZ, RZ, R68 ;  /* 0x000000ffff2c7224 */ /* 0x021fe200078e0044 */
[----:B------:R-:W-:Y:S01]  /*25f0*/  BSSY B1, `(.L_x_494) ;  /* 0x0000029000017945 */ /* 0x000fe20003800000 */
[----:B------:R-:W-:Y:S01]  /*2600*/  IMAD.MOV.U32 R45, RZ, RZ, R69 ;  /* 0x000000ffff2d7224 */ /* 0x000fe200078e0045 */
[----:B------:R-:W-:Y:S01]  /*2610*/  P2R R137, PR, RZ, 0x8 ;  /* 0x00000008ff897803 */ /* 0x000fe20000000000 */
[----:B------:R-:W-:Y:S01]  /*2620*/  IMAD.MOV.U32 R47, RZ, RZ, R73 ;  /* 0x000000ffff2f7224 */ /* 0x000fe200078e0049 */
[----:B------:R-:W-:Y:S01]  /*2630*/  PRMT R123, R44, 0x7610, R123 ;  /* 0x000076102c7b7816 */ /* 0x000fe2000000007b */
[----:B------:R-:W-:Y:S01]  /*2640*/  IMAD.MOV.U32 R46, RZ, RZ, R72 ;  /* 0x000000ffff2e7224 */ /* 0x000fe200078e0048 */
[----:B------:R-:W-:Y:S01]  /*2650*/  PRMT R124, R45, 0x7610, R124 ;  /* 0x000076102d7c7816 */ /* 0x000fe2000000007c */
[----:B------:R-:W-:Y:S01]  /*2660*/  IMAD.MOV.U32 R44, RZ, RZ, R70 ;  /* 0x000000ffff2c7224 */ /* 0x000fe200078e0046 */
[----:B------:R-:W-:Y:S01]  /*2670*/  PRMT R138, R47, 0x7610, R138 ;  /* 0x000076102f8a7816 */ /* 0x000fe2000000008a */
[----:B------:R-:W-:Y:S01]  /*2680*/  IMAD.MOV.U32 R45, RZ, RZ, R71 ;  /* 0x000000ffff2d7224 */ /* 0x000fe200078e0047 */
[----:B------:R-:W-:Y:S01]  /*2690*/  PRMT R139, R46, 0x7610, R139 ;  /* 0x000076102e8b7816 */ /* 0x000fe2000000008b */
[----:B------:R-:W-:Y:S01]  /*26a0*/  IMAD.MOV.U32 R47, RZ, RZ, R75 ;  /* 0x000000ffff2f7224 */ /* 0x000fe200078e004b */
[----:B------:R-:W-:-:S02]  /*26b0*/  MOV R46, R74 ;  /* 0x0000004a002e7202 */ /* 0x000fc40000000f00 */
[----:B------:R-:W-:Y:S02]  /*26c0*/  CS2R R64, SRZ ;  /* 0x0000000000407805 */ /* 0x000fe4000001ff00 */
[----:B------:R-:W-:Y:S02]  /*26d0*/  PRMT R125, R44, 0x7610, R125 ;  /* 0x000076102c7d7816 */ /* 0x000fe4000000007d */
[----:B------:R-:W-:Y:S02]  /*26e0*/  CS2R R62, SRZ ;  /* 0x00000000003e7805 */ /* 0x000fe4000001ff00 */
[----:B------:R-:W-:Y:S02]  /*26f0*/  PRMT R126, R45, 0x7610, R126 ;  /* 0x000076102d7e7816 */ /* 0x000fe4000000007e */
[----:B------:R-:W-:Y:S02]  /*2700*/  CS2R R66, SRZ ;  /* 0x0000000000427805 */ /* 0x000fe4000001ff00 */
[----:B------:R-:W-:-:S02]  /*2710*/  PRMT R136, R46, 0x7610, R136 ;  /* 0x000076102e887816 */ /* 0x000fc40000000088 */
[----:B------:R-:W-:Y:S01]  /*2720*/  PRMT R135, R47, 0x7610, R135 ;  /* 0x000076102f877816 */ /* 0x000fe20000000087 */
[----:B------:R-:W-:Y:S06]  /*2730*/  @P3 BRA `(.L_x_495) ;  /* 0x0000000000503947 */ /* 0x000fec0003800000 */
[----:B------:R-:W-:Y:S01]  /*2740*/  IADD3 R45, P3, P4, R84, R14, R10 ;  /* 0x0000000e542d7210 */ /* 0x000fe20007c7e00a */
[----:B------:R-:W-:Y:S01]  /*2750*/  ULDC.64 UR4, c[0x0][0x3e8] ;  /* 0x0000fa0000047ab9 */ /* 0x000fe20000000a00 */
[----:B------:R-:W-:Y:S02]  /*2760*/  CS2R R64, SRZ ;  /* 0x0000000000407805 */ /* 0x000fe4000001ff00 */
[----:B------:R-:W-:Y:S02]  /*2770*/  CS2R R66, SRZ ;  /* 0x0000000000427805 */ /* 0x000fe4000001ff00 */
[----:B------:R-:W-:Y:S02]  /*2780*/  IADD3.X R46, R38, R103, R7, P3, P4 ;  /* 0x00000067262e7210 */ /* 0x000fe40001fe8407 */
[----:B------:R-:W-:-:S04]  /*2790*/  IADD3 R47, P3, P4, R88, R12, R32 ;  /* 0x0000000c582f7210 */ /* 0x000fc80007c7e020 */
[----:B------:R-:W-:Y:S02]  /*27a0*/  IADD3.X R48, R40, R11, R29, P3, P4 ;  /* 0x0000000b28307210 */ /* 0x000fe40001fe841d */
[----:B------:R-:W-:-:S04]  /*27b0*/  LEA R44, P3, R45, UR4, 0x1 ;  /* 0x000000042d2c7c11 */ /* 0x000fc8000f8608ff */
[----:B------:R-:W-:Y:S01]  /*27c0*/  LEA.HI.X R45, R45, UR5, R46, 0x1, P3 ;  /* 0x000000052d2d7c11 */ /* 0x000fe200098f0c2e */
[----:B------:R-:W-:Y:S02]  /*27d0*/  ULDC.64 UR4, c[0x0][0x400] ;  /* 0x0001000000047ab9 */ /* 0x000fe40000000a00 */
        /* <DEDUP_REMOVED lines=10> */
.L_x_495:
[----:B------:R-:W-:Y:S05]  /*2880*/  BSYNC B1 ;  /* 0x0000000000017941 */ /* 0x000fea0003800000 */
.L_x_494:
[----:B------:R-:W-:Y:S01]  /*2890*/  ISETP.GE.AND P3, PT, R219, R98, PT ;  /* 0x00000062db00720c */ /* 0x000fe20003f66270 */
[----:B0----5:R-:W-:Y:S01]  /*28a0*/  IMAD.MOV.U32 R44, RZ, RZ, R60 ;  /* 0x000000ffff2c7224 */ /* 0x021fe200078e003c */
[----:B------:R-:W-:Y:S01]  /*28b0*/  BSSY B1, `(.L_x_496) ;  /* 0x000002d000017945 */ /* 0x000fe20003800000 */
[----:B------:R-:W-:Y:S01]  /*28c0*/  IMAD.MOV.U32 R45, RZ, RZ, R61 ;  /* 0x000000ffff2d7224 */ /* 0x000fe200078e003d */
[----:B------:R-:W-:Y:S01]  /*28d0*/  CS2R R52, SRZ ;  /* 0x0000000000347805 */ /* 0x000fe2000001ff00 */
        /* <DEDUP_REMOVED lines=11> */
[----:B------:R-:W-:-:S02]  /*2990*/  PRMT R114, R45, 0x7610, R114 ;  /* 0x000076102d727816 */ /* 0x000fc40000000072 */
[----:B------:R-:W-:Y:S02]  /*29a0*/  CS2R R44, SRZ ;  /* 0x00000000002c7805 */ /* 0x000fe4000001ff00 */
[----:B------:R-:W-:Y:S02]  /*29b0*/  PRMT R121, R46, 0x7610, R121 ;  /* 0x000076102e797816 */ /* 0x000fe40000000079 */
[----:B------:R-:W-:Y:S02]  /*29c0*/  CS2R R56, SRZ ;  /* 0x0000000000387805 */ /* 0x000fe4000001ff00 */
[----:B------:R-:W-:Y:S02]  /*29d0*/  PRMT R122, R47, 0x7610, R122 ;  /* 0x000076102f7a7816 */ /* 0x000fe4000000007a */
[----:B------:R-:W-:Y:S02]  /*29e0*/  CS2R R54, SRZ ;  /* 0x0000000000367805 */ /* 0x000fe4000001ff00 */
[----:B------:R-:W-:-:S02]  /*29f0*/  CS2R R58, SRZ ;  /* 0x00000000003a7805 */ /* 0x000fc4000001ff00 */
[----:B------:R-:W-:Y:S02]  /*2a00*/  CS2R R48, SRZ ;  /* 0x0000000000307805 */ /* 0x000fe4000001ff00 */
[----:B------:R-:W-:Y:S02]  /*2a10*/  CS2R R46, SRZ ;  /* 0x00000000002e7805 */ /* 0x000fe4000001ff00 */
[----:B------:R-:W-:Y:S01]  /*2a20*/  CS2R R50, SRZ ;  /* 0x0000000000327805 */ /* 0x000fe2000001ff00 */
        /* <DEDUP_REMOVED lines=21> */
.L_x_497:
[----:B------:R-:W-:Y:S05]  /*2b80*/  BSYNC B1 ;  /* 0x0000000000017941 */ /* 0x000fea0003800000 */
.L_x_496:
[----:B------:R-:W-:Y:S01]  /*2b90*/  ISETP.GE.AND P4, PT, R218, R98, PT ;  /* 0x00000062da00720c */ /* 0x000fe20003f86270 */
[----:B------:R-:W-:-:S12]  /*2ba0*/  BSSY B1, `(.L_x_498) ;  /* 0x000001e000017945 */ /* 0x000fd80003800000 */
[----:B------:R-:W-:Y:S05]  /*2bb0*/  @P4 BRA `(.L_x_499) ;  /* 0x0000000000704947 */ /* 0x000fea0003800000 */
[----:B------:R-:W1:Y:S01]  /*2bc0*/  LDC.64 R44, c[0x0][0x3f8] ;  /* 0x0000fe00ff2c7b82 */ /* 0x000e620000000a00 */
[----:B------:R-:W-:Y:S01]  /*2bd0*/  IMAD.MOV.U32 R15, RZ, RZ, R103 ;  /* 0x000000ffff0f7224 */ /* 0x000fe200078e0067 */
[----:B------:R-:W-:Y:S01]  /*2be0*/  ULDC.64 UR4, c[0x0][0x3e8] ;  /* 0x0000fa0000047ab9 */ /* 0x000fe20000000a00 */
[----:B------:R-:W-:Y:S02]  /*2bf0*/  CS2R R48, SRZ ;  /* 0x0000000000307805 */ /* 0x000fe4000001ff00 */
[----:B------:R-:W-:Y:S01]  /*2c00*/  CS2R R50, SRZ ;  /* 0x0000000000327805 */ /* 0x000fe2000001ff00 */
[----:B-1----:R-:W-:-:S04]  /*2c10*/  IMAD.WIDE.U32 R14, R44, 0x60, R14 ;  /* 0x000000602c0e7825 */ /* 0x002fc800078e000e */
[----:B------:R-:W-:Y:S01]  /*2c20*/  IMAD R13, R45, 0x60, RZ ;  /* 0x000000602d0d7824 */ /* 0x000fe200078e02ff */
[----:B------:R-:W-:-:S04]  /*2c30*/  IADD3 R45, P5, R84, R14, RZ ;  /* 0x0000000e542d7210 */ /* 0x000fc80007fbe0ff */
[----:B------:R-:W-:Y:S01]  /*2c40*/  IADD3.X R46, R38, R15, R13, P5, !PT ;  /* 0x0000000f262e7210 */ /* 0x000fe20002ffe40d */
[----:B------:R-:W-:Y:S01]  /*2c50*/  IMAD.MOV.U32 R13, RZ, RZ, R11 ;  /* 0x000000ffff0d7224 */ /* 0x000fe200078e000b */
[----:B------:R-:W1:Y:S02]  /*2c60*/  LDC.64 R14, c[0x0][0x408] ;  /* 0x00010200ff0e7b82 */ /* 0x000e640000000a00 */
[----:B-1----:R-:W-:-:S04]  /*2c70*/  IMAD.WIDE.U32 R12, R14, 0x60, R12 ;  /* 0x000000600e0c7825 */ /* 0x002fc800078e000c */
[----:B------:R-:W-:Y:S01]  /*2c80*/  IMAD R15, R15, 0x60, RZ ;  /* 0x000000600f0f7824 */ /* 0x000fe200078e02ff */
[----:B------:R-:W-:-:S04]  /*2c90*/  IADD3 R11, P5, R88, R12, RZ ;  /* 0x0000000c580b7210 */ /* 0x000fc80007fbe0ff */
[----:B------:R-:W-:Y:S02]  /*2ca0*/  IADD3.X R44, R40, R13, R15, P5, !PT ;  /* 0x0000000d282c7210 */ /* 0x000fe40002ffe40f */
        /* <DEDUP_REMOVED lines=13> */
.L_x_499:
[----:B------:R-:W-:Y:S05]  /*2d80*/  BSYNC B1 ;  /* 0x0000000000017941 */ /* 0x000fea0003800000 */
.L_x_498:
[----:B-----5:R-:W-:Y:S01]  /*2d90*/  IMAD.MOV.U32 R11, RZ, RZ, R52 ;  /* 0x000000ffff0b7224 */ /* 0x020fe200078e0034 */
[----:B-1----:R-:W-:Y:S01]  /*2da0*/  MOV R12, R53 ;  /* 0x00000035000c7202 */ /* 0x002fe20000000f00 */
[----:B------:R-:W-:Y:S01]  /*2db0*/  IMAD.MOV.U32 R13, RZ, RZ, R56 ;  /* 0x000000ffff0d7224 */ /* 0x000fe200078e0038 */
[----:B------:R-:W-:Y:S01]  /*2dc0*/  ISETP.NE.AND P5, PT, R157, 0x3, PT ;  /* 0x000000039d00780c */ /* 0x000fe20003fa5270 */
        /* <DEDUP_REMOVED lines=17> */
[----:B0-----:R-:W-:Y:S01]  /*2ee0*/  PRMT R78, R11, 0x7610, R78 ;  /* 0x000076100b4e7816 */ /* 0x001fe2000000004e */
[----:B------:R-:W-:Y:S01]  /*2ef0*/  IMAD.MOV.U32 R11, RZ, RZ, R46 ;  /* 0x000000ffff0b7224 */ /* 0x000fe200078e002e */
[----:B------:R-:W-:Y:S01]  /*2f00*/  PRMT R115, R13, 0x7610, R115 ;  /* 0x000076100d737816 */ /* 0x000fe20000000073 */
[----:B------:R-:W-:Y:S01]  /*2f10*/  IMAD.MOV.U32 R13, RZ, RZ, R50 ;  /* 0x000000ffff0d7224 */ /* 0x000fe200078e0032 */
[----:B------:R-:W-:Y:S01]  /*2f20*/  PRMT R116, R14, 0x7610, R116 ;  /* 0x000076100e747816 */ /* 0x000fe20000000074 */
[----:B------:R-:W-:Y:S01]  /*2f30*/  IMAD.MOV.U32 R14, RZ, RZ, R51 ;  /* 0x000000ffff0e7224 */ /* 0x000fe200078e0033 */
[----:B------:R-:W-:-:S02]  /*2f40*/  PRMT R106, R12, 0x7610, R106 ;  /* 0x000076100c6a7816 */ /* 0x000fc4000000006a */
[----:B------:R-:W-:Y:S02]  /*2f50*/  MOV R12, R47 ;  /* 0x0000002f000c7202 */ /* 0x000fe40000000f00 */
[----:B------:R-:W-:Y:S02]  /*2f60*/  PRMT R107, R11, 0x7610, R107 ;  /* 0x000076100b6b7816 */ /* 0x000fe4000000006b */
[----:B------:R-:W-:Y:S02]  /*2f70*/  PRMT R110, R12, 0x7610, R110 ;  /* 0x000076100c6e7816 */ /* 0x000fe4000000006e */
[----:B------:R-:W-:Y:S02]  /*2f80*/  PRMT R117, R13, 0x7610, R117 ;  /* 0x000076100d757816 */ /* 0x000fe40000000075 */
[----:B------:R-:W-:Y:S01]  /*2f90*/  PRMT R118, R14, 0x7610, R118 ;  /* 0x000076100e767816 */ /* 0x000fe20000000076 */
[----:B------:R-:W-:Y:S06]  /*2fa0*/  @!P5 BRA `(.L_x_500) ;  /* 0x000000000004d947 */ /* 0x000fec0003800000 */
[----:B------:R-:W-:Y:S01]  /*2fb0*/  BPT.TRAP 0x1 ;  /* 0x000000040000795c */ /* 0x000fe20000300000 */
.L_x_500:
[----:B------:R-:W-:Y:S01]  /*2fc0*/  IMAD R92, R155, 0x8, R156 ;  /* 0x000000089b5c7824 */ /* 0x000fe200078e029c */
[----:B------:R-:W-:Y:S01]  /*2fd0*/  SHF.L.U32 R103, R154, 0x1f, RZ ;  /* 0x0000001f9a677819 */ /* 0x000fe200000006ff */
[----:B------:R-:W-:Y:S03]  /*2fe0*/  BSSY B1, `(.L_x_501) ;  /* 0x0000003000017945 */ /* 0x000fe60003800000 */
[----:B------:R-:W0:Y:S02]  /*2ff0*/  SYNCS.PHASECHK.TRANS64.TRYWAIT P6, [R92+URZ+0x28890], R103 ;  /* 0x028890675c0075a7 */ /* 0x000e2400080c017f */
[----:B0-----:R-:W-:Y:S05]  /*3000*/  @!P6 BRA `(.L_x_502) ;  /* 0x0000016c0034e947 */ /* 0x001fea0003800000 */
.L_x_797:
[----:B------:R-:W-:Y:S05]  /*3010*/  BSYNC B1 ;  /* 0x0000000000017941 */ /* 0x000fea0003800000 */
.L_x_501:
[----:B------:R-:W-:-:S03]  /*3020*/  UMOV UR4, 0xffffffff ;  /* 0xffffffff00047882 */ /* 0x000fc60000000000 */
[----:B------:R-:W-:Y:S05]  /*3030*/  BRA.DIV UR4, `(.L_x_503) ;  /* 0x0000016e043c7947 */ /* 0x000fea000b800000 */
[----:B------:R1:W2:Y:S04]  /*3040*/  SHFL.IDX PT, R79, R108, RZ, 0x181f ;  /* 0x00181fff6c4f7589 */ /* 0x0002a800000e0000 */
[----:B------:R1:W3:Y:S02]  /*3050*/  SHFL.IDX PT, R105, R109, RZ, 0x181f ;  /* 0x00181fff6d697589 */ /* 0x0002e400000e0000 */
.L_x_801:
[----:B------:R-:W-:Y:S01]  /*3060*/  ISETP.NE.AND P6, PT, R140, RZ, PT ;  /* 0x000000ff8c00720c */ /* 0x000fe20003fc5270 */
[----:B------:R-:W-:-:S12]  /*3070*/  BSSY B1, `(.L_x_504) ;  /* 0x0000072000017945 */ /* 0x000fd80003800000 */
[----:B------:R-:W-:Y:S05]  /*3080*/  @P6 BRA `(.L_x_505) ;  /* 0x0000000400c06947 */ /* 0x000fea0003800000 */
[----:B------:R-:W-:Y:S04]  /*3090*/  BSSY B2, `(.L_x_506) ;  /* 0x0000038000027945 */ /* 0x000fe80003800000 */
[----:B------:R-:W-:Y:S05]  /*30a0*/  @P1 BRA `(.L_x_507) ;  /* 0x0000000000d81947 */ /* 0x000fea0003800000 */
[----:B------:R4:W0:Y:S01]  /*30b0*/  LDS.128 R12, [R94+0x18400] ;  /* 0x018400005e0c7984 */ /* 0x0008220000000c00 */
[C---:B---3--:R-:W-:Y:S01]  /*30c0*/  LEA R76, P6, R16.reuse, R105, 0x1 ;  /* 0x00000069104c7211 */ /* 0x048fe200078c08ff */
[----:B------:R-:W-:Y:S03]  /*30d0*/  BSSY B3, `(.L_x_508) ;  /* 0x0000032000037945 */ /* 0x000fe60003800000 */
[----:B--2---:R-:W-:Y:S02]  /*30e0*/  LEA.HI.X R77, R16, R79, R17, 0x1, P6 ;  /* 0x0000004f104d7211 */ /* 0x004fe400030f0c11 */
[----:B------:R-:W-:-:S13]  /*30f0*/  ISETP.GE.AND P6, PT, R18, R104, PT ;  /* 0x000000681200720c */ /* 0x000fda0003fc6270 */
[----:B----4-:R-:W-:Y:S05]  /*3100*/  @P6 BRA `(.L_x_509) ;  /* 0x0000000000b86947 */ /* 0x010fea0003800000 */
[----:B------:R-:W-:Y:S02]  /*3110*/  SHF.R.U32.HI R141, RZ, 0x10, R73 ;  /* 0x00000010ff8d7819 */ /* 0x000fe40000011649 */
[--C-:B------:R-:W-:Y:S02]  /*3120*/  SHF.R.U64 R11, R74, 0x10, R75.reuse ;  /* 0x000000104a0b7819 */ /* 0x100fe4000000124b */
[----:B------:R-:W-:Y:S02]  /*3130*/  SHF.R.U32.HI R140, RZ, 0x10, R75 ;  /* 0x00000010ff8c7819 */ /* 0x000fe4000001164b */
[----:B------:R-:W-:Y:S01]  /*3140*/  SHF.R.U64 R142, R72, 0x10, R73 ;  /* 0x00000010488e7819 */ /* 0x000fe20000001249 */
[----:B0-----:R-:W-:Y:S01]  /*3150*/  IMAD.U32 R72, R14, 0x10000, RZ ;  /* 0x000100000e487824 */ /* 0x001fe200078e00ff */
[----:B------:R-:W-:Y:S02]  /*3160*/  PRMT R138, R138, 0x5410, R141 ;  /* 0x000054108a8a7816 */ /* 0x000fe4000000008d */
[----:B------:R-:W-:Y:S01]  /*3170*/  PRMT R136, R136, 0x5410, R11 ;  /* 0x0000541088887816 */ /* 0x000fe2000000000b */
[----:B------:R-:W-:Y:S01]  /*3180*/  IMAD.U32 R11, R12, 0x10000, RZ ;  /* 0x000100000c0b7824 */ /* 0x000fe200078e00ff */
[----:B------:R-:W-:Y:S01]  /*3190*/  PRMT R141, R135, 0x5410, R140 ;  /* 0x00005410878d7816 */ /* 0x000fe2000000008c */
[----:B------:R-:W-:Y:S01]  /*31a0*/  IMAD.U32 R135, R138, 0x10000, RZ ;  /* 0x000100008a877824 */ /* 0x000fe200078e00ff */
[----:B------:R-:W-:-:S02]  /*31b0*/  PRMT R139, R139, 0x5410, R142 ;  /* 0x000054108b8b7816 */ /* 0x000fc4000000008e */
[----:B------:R-:W-:Y:S01]  /*31c0*/  LOP3.LUT R73, R14, 0xffff0000, RZ, 0xc0, !PT ;  /* 0xffff00000e497812 */ /* 0x000fe200078ec0ff */
[C---:B------:R-:W-:Y:S01]  /*31d0*/  IMAD.U32 R14, R13.reuse, 0x10000, RZ ;  /* 0x000100000d0e7824 */ /* 0x040fe200078e00ff */
[----:B------:R-:W-:Y:S01]  /*31e0*/  LOP3.LUT R13, R13, 0xffff0000, RZ, 0xc0, !PT ;  /* 0xffff00000d0d7812 */ /* 0x000fe200078ec0ff */
[----:B------:R-:W-:Y:S01]  /*31f0*/  IMAD.U32 R142, R141, 0x10000, RZ ;  /* 0x000100008d8e7824 */ /* 0x000fe200078e00ff */
[C---:B------:R-:W-:Y:S01]  /*3200*/  LOP3.LUT R140, R136.reuse, 0xffff0000, RZ, 0xc0, !PT ;  /* 0xffff0000888c7812 */ /* 0x040fe200078ec0ff */
[----:B------:R-:W-:Y:S01]  /*3210*/  IMAD.U32 R136, R136, 0x10000, RZ ;  /* 0x0001000088887824 */ /* 0x000fe200078e00ff */
[----:B------:R-:W-:Y:S01]  /*3220*/  LOP3.LUT R75, R139, 0xffff0000, RZ, 0xc0, !PT ;  /* 0xffff00008b4b7812 */ /* 0x000fe200078ec0ff */
[----:B------:R-:W-:Y:S01]  /*3230*/  FMUL.FTZ R145, R73, R142 ;  /* 0x0000008e49917220 */ /* 0x000fe20000410000 */
[----:B------:R-:W-:Y:S01]  /*3240*/  LOP3.LUT R74, R15, 0xffff0000, RZ, 0xc0, !PT ;  /* 0xffff00000f4a7812 */ /* 0x000fe200078ec0ff */
[CC--:B------:R-:W-:Y:S01]  /*3250*/  FMUL.FTZ R143, R13.reuse, R140.reuse ;  /* 0x0000008c0d8f7220 */ /* 0x0c0fe20000410000 */
[----:B------:R-:W-:Y:S01]  /*3260*/  LOP3.LUT R12, R12, 0xffff0000, RZ, 0xc0, !PT ;  /* 0xffff00000c0c7812 */ /* 0x000fe200078ec0ff */
[----:B------:R-:W-:Y:S01]  /*3270*/  FMUL.FTZ R13, R13, R75 ;  /* 0x0000004b0d0d7220 */ /* 0x000fe20000410000 */
[-C--:B------:R-:W-:Y:S01]  /*3280*/  FMUL.FTZ R73, R73, R135.reuse ;  /* 0x0000008749497220 */ /* 0x080fe20000410000 */
[----:B------:R-:W-:Y:S01]  /*3290*/  LOP3.LUT R141, R141, 0xffff0000, RZ, 0xc0, !PT ;  /* 0xffff00008d8d7812 */ /* 0x000fe200078ec0ff */
[----:B------:R-:W-:Y:S01]  /*32a0*/  IMAD.U32 R139, R139, 0x10000, RZ ;  /* 0x000100008b8b7824 */ /* 0x000fe200078e00ff */
[----:B------:R-:W-:Y:S01]  /*32b0*/  LOP3.LUT R138, R138, 0xffff0000, RZ, 0xc0, !PT ;  /* 0xffff00008a8a7812 */ /* 0x000fe200078ec0ff */
[----:B------:R-:W-:Y:S01]  /*32c0*/  FFMA.FTZ R145, R72, R135, -R145 ;  /* 0x0000008748917223 */ /* 0x000fe20000010891 */
[C---:B------:R-:W-:Y:S01]  /*32d0*/  FFMA.FTZ R143, R14.reuse, R75, -R143 ;  /* 0x0000004b0e8f7223 */ /* 0x040fe2000001088f */
[----:B------:R-:W-:Y:S01]  /*32e0*/  FFMA.FTZ R140, R14, R140, R13 ;  /* 0x0000008c0e8c7223 */ /* 0x000fe2000001000d */
[----:B------:R-:W-:Y:S01]  /*32f0*/  FFMA.FTZ R72, R72, R142, R73 ;  /* 0x0000008e48487223 */ /* 0x000fe20000010049 */
[----:B------:R-:W-:-:S02]  /*3300*/  IMAD.U32 R15, R15, 0x10000, RZ ;  /* 0x000100000f0f7824 */ /* 0x000fc400078e00ff */
[----:B------:R-:W-:Y:S01]  /*3310*/  FMUL.FTZ R142, R74, R141 ;  /* 0x0000008d4a8e7220 */ /* 0x000fe20000410000 */
[C---:B------:R-:W-:Y:S01]  /*3320*/  FMUL.FTZ R14, R12.reuse, R136 ;  /* 0x000000880c0e7220 */ /* 0x040fe20000410000 */
[-C--:B------:R-:W-:Y:S01]  /*3330*/  FMUL.FTZ R13, R12, R139.reuse ;  /* 0x0000008b0c0d7220 */ /* 0x080fe20000410000 */
[-C--:B------:R-:W-:Y:S01]  /*3340*/  FMUL.FTZ R74, R74, R138.reuse ;  /* 0x0000008a4a4a7220 */ /* 0x080fe20000410000 */
[----:B------:R-:W-:Y:S01]  /*3350*/  FFMA.FTZ R142, R15, R138, -R142 ;  /* 0x0000008a0f8e7223 */ /* 0x000fe2000001088e */
[C---:B------:R-:W-:Y:S01]  /*3360*/  FFMA.FTZ R14, R11.reuse, R139, -R14 ;  /* 0x0000008b0b0e7223 */ /* 0x040fe2000001080e */
[----:B------:R-:W-:Y:S01]  /*3370*/  FFMA.FTZ R13, R11, R136, R13 ;  /* 0x000000880b0d7223 */ /* 0x000fe2000001000d */
[----:B------:R-:W-:Y:S01]  /*3380*/  FFMA.FTZ R15, R15, R141, R74 ;  /* 0x0000008d0f0f7223 */ /* 0x000fe2000001004a */
[----:B------:R-:W-:Y:S02]  /*3390*/  F2FP.BF16.F32.PACK_AB R140, R140, R143 ;  /* 0x0000008f8c8c723e */ /* 0x000fe400000010ff */
[----:B------:R-:W-:-:S02]  /*33a0*/  F2FP.BF16.F32.PACK_AB R72, R72, R145 ;  /* 0x000000914848723e */ /* 0x000fc400000010ff */
[----:B------:R-:W-:Y:S01]  /*33b0*/  F2FP.BF16.F32.PACK_AB R12, R13, R14 ;  /* 0x0000000e0d0c723e */ /* 0x000fe200000010ff */
[----:B------:R-:W-:Y:S01]  /*33c0*/  IMAD.MOV.U32 R13, RZ, RZ, R140 ;  /* 0x000000ffff0d7224 */ /* 0x000fe200078e008c */
[----:B------:R-:W-:Y:S02]  /*33d0*/  F2FP.BF16.F32.PACK_AB R15, R15, R142 ;  /* 0x0000008e0f0f723e */ /* 0x000fe400000010ff */
[----:B------:R-:W-:-:S07]  /*33e0*/  MOV R14, R72 ;  /* 0x00000048000e7202 */ /* 0x000fce0000000f00 */
.L_x_509:
[----:B------:R-:W-:Y:S05]  /*33f0*/  BSYNC B3 ;  /* 0x0000000000037941 */ /* 0x000fea0003800000 */
.L_x_508:
[----:B0-----:R4:W-:Y:S02]  /*3400*/  ST.E.128 desc[UR38][R76.64], R12 ;  /* 0x0000000c4c007985 */ /* 0x0019e4000c101d26 */
.L_x_507:
[----:B------:R-:W-:Y:S05]  /*3410*/  BSYNC B2 ;  /* 0x0000000000027941 */ /* 0x000fea0003800000 */
.L_x_506:
[----:B------:R-:W-:Y:S05]  /*3420*/  @P2 BRA `(.L_x_505) ;  /* 0x0000000000d82947 */ /* 0x000fea0003800000 */
[----:B----4-:R4:W0:Y:S01]  /*3430*/  LDS.128 R12, [R94+0x1c400] ;  /* 0x01c400005e0c7984 */ /* 0x0108220000000c00 */
[C---:B---3--:R-:W-:Y:S01]  /*3440*/  LEA R72, P6, R22.reuse, R105, 0x1 ;  /* 0x0000006916487211 */ /* 0x048fe200078c08ff */
[----:B------:R-:W-:Y:S03]  /*3450*/  BSSY B2, `(.L_x_510) ;  /* 0x0000032000027945 */ /* 0x000fe60003800000 */
[----:B--2---:R-:W-:Y:S02]  /*3460*/  LEA.HI.X R73, R22, R79, R2, 0x1, P6 ;  /* 0x0000004f16497211 */ /* 0x004fe400030f0c02 */
[----:B------:R-:W-:-:S13]  /*3470*/  ISETP.GE.AND P6, PT, R23, R104, PT ;  /* 0x000000681700720c */ /* 0x000fda0003fc6270 */
[----:B----4-:R-:W-:Y:S05]  /*3480*/  @P6 BRA `(.L_x_511) ;  /* 0x0000000000b86947 */ /* 0x010fea0003800000 */
[----:B------:R-:W-:Y:S01]  /*3490*/  SHF.R.U64 R76, R68, 0x10, R69 ;  /* 0x00000010444c7819 */ /* 0x000fe20000001245 */
[----:B0-----:R-:W-:Y:S01]  /*34a0*/  IMAD.U32 R68, R14, 0x10000, RZ ;  /* 0x000100000e447824 */ /* 0x001fe200078e00ff */
[--C-:B------:R-:W-:Y:S02]  /*34b0*/  SHF.R.U64 R74, R70, 0x10, R71.reuse ;  /* 0x00000010464a7819 */ /* 0x100fe40000001247 */
[----:B------:R-:W-:Y:S02]  /*34c0*/  SHF.R.U32.HI R71, RZ, 0x10, R71 ;  /* 0x00000010ff477819 */ /* 0x000fe40000011647 */
[----:B------:R-:W-:Y:S02]  /*34d0*/  SHF.R.U32.HI R11, RZ, 0x10, R69 ;  /* 0x00000010ff0b7819 */ /* 0x000fe40000011645 */
[----:B------:R-:W-:Y:S02]  /*34e0*/  PRMT R123, R123, 0x5410, R76 ;  /* 0x000054107b7b7816 */ /* 0x000fe4000000004c */
[----:B------:R-:W-:-:S02]  /*34f0*/  PRMT R125, R125, 0x5410, R74 ;  /* 0x000054107d7d7816 */ /* 0x000fc4000000004a */
[----:B------:R-:W-:Y:S02]  /*3500*/  PRMT R126, R126, 0x5410, R71 ;  /* 0x000054107e7e7816 */ /* 0x000fe40000000047 */
[----:B------:R-:W-:Y:S01]  /*3510*/  LOP3.LUT R69, R14, 0xffff0000, RZ, 0xc0, !PT ;  /* 0xffff00000e457812 */ /* 0x000fe200078ec0ff */
[C---:B------:R-:W-:Y:S01]  /*3520*/  IMAD.U32 R14, R13.reuse, 0x10000, RZ ;  /* 0x000100000d0e7824 */ /* 0x040fe200078e00ff */
[----:B------:R-:W-:Y:S01]  /*3530*/  PRMT R124, R124, 0x5410, R11 ;  /* 0x000054107c7c7816 */ /* 0x000fe2000000000b */
[----:B------:R-:W-:Y:S01]  /*3540*/  IMAD.U32 R76, R126, 0x10000, RZ ;  /* 0x000100007e4c7824 */ /* 0x000fe200078e00ff */
[----:B------:R-:W-:Y:S01]  /*3550*/  LOP3.LUT R13, R13, 0xffff0000, RZ, 0xc0, !PT ;  /* 0xffff00000d0d7812 */ /* 0x000fe200078ec0ff */
[----:B------:R-:W-:Y:S01]  /*3560*/  IMAD.U32 R11, R12, 0x10000, RZ ;  /* 0x000100000c0b7824 */ /* 0x000fe200078e00ff */
[----:B------:R-:W-:Y:S01]  /*3570*/  LOP3.LUT R75, R125, 0xffff0000, RZ, 0xc0, !PT ;  /* 0xffff00007d4b7812 */ /* 0x000fe200078ec0ff */
[----:B------:R-:W-:Y:S01]  /*3580*/  IMAD.U32 R74, R124, 0x10000, RZ ;  /* 0x000100007c4a7824 */ /* 0x000fe200078e00ff */
[----:B------:R-:W-:Y:S01]  /*3590*/  LOP3.LUT R71, R123, 0xffff0000, RZ, 0xc0, !PT ;  /* 0xffff00007b477812 */ /* 0x000fe200078ec0ff */
[----:B------:R-:W-:Y:S01]  /*35a0*/  IMAD.U32 R125, R125, 0x10000, RZ ;  /* 0x000100007d7d7824 */ /* 0x000fe200078e00ff */
[----:B------:R-:W-:Y:S01]  /*35b0*/  LOP3.LUT R12, R12, 0xffff0000, RZ, 0xc0, !PT ;  /* 0xffff00000c0c7812 */ /* 0x000fe200078ec0ff */
[----:B------:R-:W-:Y:S01]  /*35c0*/  FMUL.FTZ R77, R13, R75 ;  /* 0x0000004b0d4d7220 */ /* 0x000fe20000410000 */
[----:B------:R-:W-:Y:S01]  /*35d0*/  LOP3.LUT R70, R15, 0xffff0000, RZ, 0xc0, !PT ;  /* 0xffff00000f467812 */ /* 0x000fe200078ec0ff */
[-C--:B------:R-:W-:Y:S01]  /*35e0*/  FMUL.FTZ R136, R13, R71.reuse ;  /* 0x000000470d887220 */ /* 0x080fe20000410000 */
[C---:B------:R-:W-:Y:S01]  /*35f0*/  FMUL.FTZ R13, R69.reuse, R76 ;  /* 0x0000004c450d7220 */ /* 0x040fe20000410000 */
[-C--:B------:R-:W-:Y:S01]  /*3600*/  FMUL.FTZ R69, R69, R74.reuse ;  /* 0x0000004a45457220 */ /* 0x080fe20000410000 */
[----:B------:R-:W-:Y:S01]  /*3610*/  LOP3.LUT R126, R126, 0xffff0000, RZ, 0xc0, !PT ;  /* 0xffff00007e7e7812 */ /* 0x000fe200078ec0ff */
[----:B------:R-:W-:Y:S01]  /*3620*/  IMAD.U32 R123, R123, 0x10000, RZ ;  /* 0x000100007b7b7824 */ /* 0x000fe200078e00ff */
[----:B------:R-:W-:Y:S01]  /*3630*/  LOP3.LUT R124, R124, 0xffff0000, RZ, 0xc0, !PT ;  /* 0xffff00007c7c7812 */ /* 0x000fe200078ec0ff */
[C---:B------:R-:W-:Y:S01]  /*3640*/  FFMA.FTZ R77, R14.reuse, R71, -R77 ;  /* 0x000000470e4d7223 */ /* 0x040fe2000001084d */
[----:B------:R-:W-:Y:S01]  /*3650*/  FFMA.FTZ R136, R14, R75, R136 ;  /* 0x0000004b0e887223 */ /* 0x000fe20000010088 */
[----:B------:R-:W-:Y:S01]  /*3660*/  FFMA.FTZ R13, R68, R74, -R13 ;  /* 0x0000004a440d7223 */ /* 0x000fe2000001080d */
[----:B------:R-:W-:Y:S01]  /*3670*/  FMUL.FTZ R14, R12, R125 ;  /* 0x0000007d0c0e7220 */ /* 0x000fe20000410000 */
[----:B------:R-:W-:Y:S01]  /*3680*/  FFMA.FTZ R68, R68, R76, R69 ;  /* 0x0000004c44447223 */ /* 0x000fe20000010045 */
[----:B------:R-:W-:Y:S01]  /*3690*/  FMUL.FTZ R12, R12, R123 ;  /* 0x0000007b0c0c7220 */ /* 0x000fe20000410000 */
[----:B------:R-:W-:-:S02]  /*36a0*/  IMAD.U32 R15, R15, 0x10000, RZ ;  /* 0x000100000f0f7824 */ /* 0x000fc400078e00ff */
[C---:B------:R-:W-:Y:S01]  /*36b0*/  FMUL.FTZ R74, R70.reuse, R126 ;  /* 0x0000007e464a7220 */ /* 0x040fe20000410000 */
[-C--:B------:R-:W-:Y:S01]  /*36c0*/  FMUL.FTZ R69, R70, R124.reuse ;  /* 0x0000007c46457220 */ /* 0x080fe20000410000 */
[C---:B------:R-:W-:Y:S01]  /*36d0*/  FFMA.FTZ R14, R11.reuse, R123, -R14 ;  /* 0x0000007b0b0e7223 */ /* 0x040fe2000001080e */
[----:B------:R-:W-:Y:S01]  /*36e0*/  FFMA.FTZ R11, R11, R125, R12 ;  /* 0x0000007d0b0b7223 */ /* 0x000fe2000001000c */
[C---:B------:R-:W-:Y:S01]  /*36f0*/  FFMA.FTZ R74, R15.reuse, R124, -R74 ;  /* 0x0000007c0f4a7223 */ /* 0x040fe2000001084a */
[----:B------:R-:W-:Y:S01]  /*3700*/  FFMA.FTZ R69, R15, R126, R69 ;  /* 0x0000007e0f457223 */ /* 0x000fe20000010045 */
[----:B------:R-:W-:Y:S02]  /*3710*/  F2FP.BF16.F32.PACK_AB R77, R136, R77 ;  /* 0x0000004d884d723e */ /* 0x000fe400000010ff */
[----:B------:R-:W-:Y:S02]  /*3720*/  F2FP.BF16.F32.PACK_AB R68, R68, R13 ;  /* 0x0000000d4444723e */ /* 0x000fe400000010ff */
[----:B------:R-:W-:Y:S01]  /*3730*/  F2FP.BF16.F32.PACK_AB R12, R11, R14 ;  /* 0x0000000e0b0c723e */ /* 0x000fe200000010ff */
[----:B------:R-:W-:Y:S01]  /*3740*/  IMAD.MOV.U32 R13, RZ, RZ, R77 ;  /* 0x000000ffff0d7224 */ /* 0x000fe200078e004d */
[----:B------:R-:W-:Y:S01]  /*3750*/  F2FP.BF16.F32.PACK_AB R15, R69, R74 ;  /* 0x0000004a450f723e */ /* 0x000fe200000010ff */
[----:B------:R-:W-:-:S07]  /*3760*/  IMAD.MOV.U32 R14, RZ, RZ, R68 ;  /* 0x000000ffff0e7224 */ /* 0x000fce00078e0044 */
.L_x_511:
[----:B------:R-:W-:Y:S05]  /*3770*/  BSYNC B2 ;  /* 0x0000000000027941 */ /* 0x000fea0003800000 */
.L_x_510:
[----:B0-----:R0:W-:Y:S02]  /*3780*/  ST.E.128 desc[UR38][R72.64], R12 ;  /* 0x0000000c48007985 */ /* 0x0011e4000c101d26 */
.L_x_505:
[----:B------:R-:W-:Y:S05]  /*3790*/  BSYNC B1 ;  /* 0x0000000000017941 */ /* 0x000fea0003800000 */
.L_x_504:
[----:B------:R-:W-:-:S03]  /*37a0*/  UMOV UR4, 0xffffffff ;  /* 0xffffffff00047882 */ /* 0x000fc60000000000 */
[----:B------:R-:W-:Y:S05]  /*37b0*/  BRA.DIV UR4, `(.L_x_512) ;  /* 0x0000016604a87947 */ /* 0x000fea000b800000 */
[----:B------:R1:W1:Y:S04]  /*37c0*/  SHFL.IDX PT, R71, R108, 0x1, 0x181f ;  /* 0x00381f006c477f89 */ /* 0x00026800000e0000 */
[----:B0-----:R0:W0:Y:S02]  /*37d0*/  SHFL.IDX PT, R73, R109, 0x1, 0x181f ;  /* 0x00381f006d497f89 */ /* 0x00102400000e0000 */
.L_x_805:
[----:B------:R-:W-:Y:S01]  /*37e0*/  ISETP.NE.AND P6, PT, R137, RZ, PT ;  /* 0x000000ff8900720c */ /* 0x000fe20003fc5270 */
[----:B------:R-:W-:-:S12]  /*37f0*/  BSSY B1, `(.L_x_513) ;  /* 0x0000072000017945 */ /* 0x000fd80003800000 */
[----:B------:R-:W-:Y:S05]  /*3800*/  @P6 BRA `(.L_x_514) ;  /* 0x0000000400c06947 */ /* 0x000fea0003800000 */
[----:B------:R-:W-:Y:S04]  /*3810*/  BSSY B2, `(.L_x_515) ;  /* 0x0000038000027945 */ /* 0x000fe80003800000 */
[----:B------:R-:W-:Y:S05]  /*3820*/  @P1 BRA `(.L_x_516) ;  /* 0x0000000000d81947 */ /* 0x000fea0003800000 */
[----:B----4-:R4:W2:Y:S01]  /*3830*/  LDS.128 R12, [R94+0x19400] ;  /* 0x019400005e0c7984 */ /* 0x0108a20000000c00 */
[C---:B0-----:R-:W-:Y:S01]  /*3840*/  LEA R68, P6, R16.reuse, R73, 0x1 ;  /* 0x0000004910447211 */ /* 0x041fe200078c08ff */
[----:B------:R-:W-:Y:S03]  /*3850*/  BSSY B3, `(.L_x_517) ;  /* 0x0000032000037945 */ /* 0x000fe60003800000 */
[----:B-1----:R-:W-:Y:S02]  /*3860*/  LEA.HI.X R69, R16, R71, R17, 0x1, P6 ;  /* 0x0000004710457211 */ /* 0x002fe400030f0c11 */
[----:B------:R-:W-:-:S13]  /*3870*/  ISETP.GE.AND P6, PT, R18, R104, PT ;  /* 0x000000681200720c */ /* 0x000fda0003fc6270 */
[----:B----4-:R-:W-:Y:S05]  /*3880*/  @P6 BRA `(.L_x_518) ;  /* 0x0000000000b86947 */ /* 0x010fea0003800000 */
[----:B------:R-:W-:Y:S02]  /*3890*/  SHF.R.U64 R70, R66, 0x10, R67 ;  /* 0x0000001042467819 */ /* 0x000fe40000001243 */
[----:B------:R-:W-:Y:S02]  /*38a0*/  SHF.R.U64 R72, R64, 0x10, R65 ;  /* 0x0000001040487819 */ /* 0x000fe40000001241 */
[----:B------:R-:W-:Y:S02]  /*38b0*/  SHF.R.U32.HI R67, RZ, 0x10, R67 ;  /* 0x00000010ff437819 */ /* 0x000fe40000011643 */
[----:B------:R-:W-:Y:S02]  /*38c0*/  SHF.R.U32.HI R11, RZ, 0x10, R65 ;  /* 0x00000010ff0b7819 */ /* 0x000fe40000011641 */
[----:B------:R-:W-:Y:S02]  /*38d0*/  PRMT R121, R121, 0x5410, R70 ;  /* 0x0000541079797816 */ /* 0x000fe40000000046 */
[----:B------:R-:W-:-:S02]  /*38e0*/  PRMT R119, R119, 0x5410, R72 ;  /* 0x0000541077777816 */ /* 0x000fc40000000048 */
[C---:B--2---:R-:W-:Y:S02]  /*38f0*/  SHF.L.U32 R64, R14.reuse, 0x10, RZ ;  /* 0x000000100e407819 */ /* 0x044fe400000006ff */
[----:B------:R-:W-:Y:S01]  /*3900*/  LOP3.LUT R65, R14, 0xffff0000, RZ, 0xc0, !PT ;  /* 0xffff00000e417812 */ /* 0x000fe200078ec0ff */
[C---:B------:R-:W-:Y:S01]  /*3910*/  IMAD.U32 R14, R13.reuse, 0x10000, RZ ;  /* 0x000100000d0e7824 */ /* 0x040fe200078e00ff */
[----:B------:R-:W-:Y:S02]  /*3920*/  PRMT R122, R122, 0x5410, R67 ;  /* 0x000054107a7a7816 */ /* 0x000fe40000000043 */
[----:B------:R-:W-:Y:S01]  /*3930*/  PRMT R120, R120, 0x5410, R11 ;  /* 0x0000541078787816 */ /* 0x000fe2000000000b */
        /* <DEDUP_REMOVED lines=8> */
[----:B------:R-:W-:Y:S01]  /*39c0*/  FMUL.FTZ R75, R13, R72 ;  /* 0x000000480d4b7220 */ /* 0x000fe20000410000 */
[----:B------:R-:W-:Y:S01]  /*39d0*/  LOP3.LUT R66, R15, 0xffff0000, RZ, 0xc0, !PT ;  /* 0xffff00000f427812 */ /* 0x000fe200078ec0ff */
[----:B------:R-:W-:Y:S01]  /*39e0*/  FMUL.FTZ R13, R13, R67 ;  /* 0x000000430d0d7220 */ /* 0x000fe20000410000 */
[----:B------:R-:W-:Y:S01]  /*39f0*/  LOP3.LUT R122, R122, 0xffff0000, RZ, 0xc0, !PT ;  /* 0xffff00007a7a7812 */ /* 0x000fe200078ec0ff */
[----:B------:R-:W-:Y:S01]  /*3a00*/  IMAD.U32 R121, R121, 0x10000, RZ ;  /* 0x0001000079797824 */ /* 0x000fe200078e00ff */
[----:B------:R-:W-:Y:S01]  /*3a10*/  LOP3.LUT R120, R120, 0xffff0000, RZ, 0xc0, !PT ;  /* 0xffff000078787812 */ /* 0x000fe200078ec0ff */
[----:B------:R-:W-:Y:S01]  /*3a20*/  FMUL.FTZ R65, R65, R70 ;  /* 0x0000004641417220 */ /* 0x000fe20000410000 */
[----:B------:R-:W-:-:S02]  /*3a30*/  IMAD.U32 R119, R119, 0x10000, RZ ;  /* 0x0001000077777824 */ /* 0x000fc400078e00ff */
[C---:B------:R-:W-:Y:S01]  /*3a40*/  FFMA.FTZ R75, R14.reuse, R67, -R75 ;  /* 0x000000430e4b7223 */ /* 0x040fe2000001084b */
[----:B------:R-:W-:Y:S01]  /*3a50*/  FFMA.FTZ R72, R14, R72, R13 ;  /* 0x000000480e487223 */ /* 0x000fe2000001000d */
[----:B------:R-:W-:Y:S01]  /*3a60*/  FFMA.FTZ R77, R64, R70, -R77 ;  /* 0x00000046404d7223 */ /* 0x000fe2000001084d */
[----:B------:R-:W-:Y:S01]  /*3a70*/  FMUL.FTZ R14, R12, R121 ;  /* 0x000000790c0e7220 */ /* 0x000fe20000410000 */
[----:B------:R-:W-:Y:S02]  /*3a80*/  IMAD.U32 R15, R15, 0x10000, RZ ;  /* 0x000100000f0f7824 */ /* 0x000fe400078e00ff */
[----:B------:R-:W-:Y:S01]  /*3a90*/  FFMA.FTZ R64, R64, R74, R65 ;  /* 0x0000004a40407223 */ /* 0x000fe20000010041 */
[C---:B------:R-:W-:Y:S01]  /*3aa0*/  FMUL.FTZ R70, R66.reuse, R122 ;  /* 0x0000007a42467220 */ /* 0x040fe20000410000 */
[-C--:B------:R-:W-:Y:S01]  /*3ab0*/  FMUL.FTZ R13, R66, R120.reuse ;  /* 0x00000078420d7220 */ /* 0x080fe20000410000 */
[-C--:B------:R-:W-:Y:S01]  /*3ac0*/  FMUL.FTZ R12, R12, R119.reuse ;  /* 0x000000770c0c7220 */ /* 0x080fe20000410000 */
[----:B------:R-:W-:Y:S01]  /*3ad0*/  FFMA.FTZ R14, R11, R119, -R14 ;  /* 0x000000770b0e7223 */ /* 0x000fe2000001080e */
[C---:B------:R-:W-:Y:S01]  /*3ae0*/  FFMA.FTZ R70, R15.reuse, R120, -R70 ;  /* 0x000000780f467223 */ /* 0x040fe20000010846 */
[----:B------:R-:W-:Y:S01]  /*3af0*/  FFMA.FTZ R13, R15, R122, R13 ;  /* 0x0000007a0f0d7223 */ /* 0x000fe2000001000d */
[----:B------:R-:W-:Y:S01]  /*3b00*/  FFMA.FTZ R11, R11, R121, R12 ;  /* 0x000000790b0b7223 */ /* 0x000fe2000001000c */
[----:B------:R-:W-:-:S02]  /*3b10*/  F2FP.BF16.F32.PACK_AB R72, R72, R75 ;  /* 0x0000004b4848723e */ /* 0x000fc400000010ff */
[----:B------:R-:W-:Y:S02]  /*3b20*/  F2FP.BF16.F32.PACK_AB R64, R64, R77 ;  /* 0x0000004d4040723e */ /* 0x000fe400000010ff */
[----:B------:R-:W-:Y:S01]  /*3b30*/  F2FP.BF16.F32.PACK_AB R15, R13, R70 ;  /* 0x000000460d0f723e */ /* 0x000fe200000010ff */
[----:B------:R-:W-:Y:S01]  /*3b40*/  IMAD.MOV.U32 R13, RZ, RZ, R72 ;  /* 0x000000ffff0d7224 */ /* 0x000fe200078e0048 */
[----:B------:R-:W-:Y:S01]  /*3b50*/  F2FP.BF16.F32.PACK_AB R12, R11, R14 ;  /* 0x0000000e0b0c723e */ /* 0x000fe200000010ff */
[----:B------:R-:W-:-:S07]  /*3b60*/  IMAD.MOV.U32 R14, RZ, RZ, R64 ;  /* 0x000000ffff0e7224 */ /* 0x000fce00078e0040 */
.L_x_518:
[----:B------:R-:W-:Y:S05]  /*3b70*/  BSYNC B3 ;  /* 0x0000000000037941 */ /* 0x000fea0003800000 */
.L_x_517:
[----:B--2---:R0:W-:Y:S02]  /*3b80*/  ST.E.128 desc[UR38][R68.64], R12 ;  /* 0x0000000c44007985 */ /* 0x0041e4000c101d26 */
.L_x_516:
[----:B------:R-:W-:Y:S05]  /*3b90*/  BSYNC B2 ;  /* 0x0000000000027941 */ /* 0x000fea0003800000 */
.L_x_515:
[----:B------:R-:W-:Y:S05]  /*3ba0*/  @P2 BRA `(.L_x_514) ;  /* 0x0000000000d82947 */ /* 0x000fea0003800000 */
[----:B0---4-:R0:W4:Y:S01]  /*3bb0*/  LDS.128 R12, [R94+0x1d400] ;  /* 0x01d400005e0c7984 */ /* 0x0111220000000c00 */
[C---:B------:R-:W-:Y:S01]  /*3bc0*/  LEA R64, P6, R22.reuse, R73, 0x1 ;  /* 0x0000004916407211 */ /* 0x040fe200078c08ff */
[----:B------:R-:W-:Y:S03]  /*3bd0*/  BSSY B2, `(.L_x_519) ;  /* 0x0000032000027945 */ /* 0x000fe60003800000 */
[----:B-1----:R-:W-:Y:S02]  /*3be0*/  LEA.HI.X R65, R22, R71, R2, 0x1, P6 ;  /* 0x0000004716417211 */ /* 0x002fe400030f0c02 */
[----:B------:R-:W-:-:S13]  /*3bf0*/  ISETP.GE.AND P6, PT, R23, R104, PT ;  /* 0x000000681700720c */ /* 0x000fda0003fc6270 */
[----:B0-----:R-:W-:Y:S05]  /*3c00*/  @P6 BRA `(.L_x_520) ;  /* 0x0000000000b86947 */ /* 0x001fea0003800000 */
[----:B------:R-:W-:Y:S01]  /*3c10*/  SHF.R.U64 R68, R60, 0x10, R61 ;  /* 0x000000103c447819 */ /* 0x000fe2000000123d */
[----:B----4-:R-:W-:Y:S01]  /*3c20*/  IMAD.U32 R60, R14, 0x10000, RZ ;  /* 0x000100000e3c7824 */ /* 0x010fe200078e00ff */
[--C-:B------:R-:W-:Y:S02]  /*3c30*/  SHF.R.U64 R66, R62, 0x10, R63.reuse ;  /* 0x000000103e427819 */ /* 0x100fe4000000123f */
[----:B------:R-:W-:Y:S02]  /*3c40*/  SHF.R.U32.HI R63, RZ, 0x10, R63 ;  /* 0x00000010ff3f7819 */ /* 0x000fe4000001163f */
[----:B------:R-:W-:Y:S02]  /*3c50*/  SHF.R.U32.HI R11, RZ, 0x10, R61 ;  /* 0x00000010ff0b7819 */ /* 0x000fe4000001163d */
[----:B------:R-:W-:Y:S02]  /*3c60*/  PRMT R111, R111, 0x5410, R68 ;  /* 0x000054106f6f7816 */ /* 0x000fe40000000044 */
[----:B------:R-:W-:-:S02]  /*3c70*/  PRMT R113, R113, 0x5410, R66 ;  /* 0x0000541071717816 */ /* 0x000fc40000000042 */
[----:B------:R-:W-:Y:S02]  /*3c80*/  PRMT R114, R114, 0x5410, R63 ;  /* 0x0000541072727816 */ /* 0x000fe4000000003f */
[----:B------:R-:W-:Y:S02]  /*3c90*/  LOP3.LUT R61, R14, 0xffff0000, RZ, 0xc0, !PT ;  /* 0xffff00000e3d7812 */ /* 0x000fe400078ec0ff */
[----:B------:R-:W-:Y:S01]  /*3ca0*/  PRMT R112, R112, 0x5410, R11 ;  /* 0x0000541070707816 */ /* 0x000fe2000000000b */
[----:B------:R-:W-:Y:S01]  /*3cb0*/  IMAD.U32 R68, R114, 0x10000, RZ ;  /* 0x0001000072447824 */ /* 0x000fe200078e00ff */
[C---:B------:R-:W-:Y:S01]  /*3cc0*/  SHF.L.U32 R14, R13.reuse, 0x10, RZ ;  /* 0x000000100d0e7819 */ /* 0x040fe200000006ff */
[----:B------:R-:W-:Y:S01]  /*3cd0*/  IMAD.U32 R11, R12, 0x10000, RZ ;  /* 0x000100000c0b7824 */ /* 0x000fe200078e00ff */
[----:B------:R-:W-:Y:S01]  /*3ce0*/  LOP3.LUT R13, R13, 0xffff0000, RZ, 0xc0, !PT ;  /* 0xffff00000d0d7812 */ /* 0x000fe200078ec0ff */
[----:B------:R-:W-:Y:S01]  /*3cf0*/  IMAD.U32 R66, R112, 0x10000, RZ ;  /* 0x0001000070427824 */ /* 0x000fe200078e00ff */
[C---:B------:R-:W-:Y:S01]  /*3d00*/  LOP3.LUT R67, R113.reuse, 0xffff0000, RZ, 0xc0, !PT ;  /* 0xffff000071437812 */ /* 0x040fe200078ec0ff */
[----:B------:R-:W-:Y:S01]  /*3d10*/  IMAD.U32 R113, R113, 0x10000, RZ ;  /* 0x0001000071717824 */ /* 0x000fe200078e00ff */
[C---:B------:R-:W-:Y:S01]  /*3d20*/  LOP3.LUT R63, R111.reuse, 0xffff0000, RZ, 0xc0, !PT ;  /* 0xffff00006f3f7812 */ /* 0x040fe200078ec0ff */
        /* <DEDUP_REMOVED lines=8> */
[----:B------:R-:W-:Y:S01]  /*3db0*/  FFMA.FTZ R69, R14, R63, -R69 ;  /* 0x0000003f0e457223 */ /* 0x000fe20000010845 */
[----:B------:R-:W-:Y:S01]  /*3dc0*/  LOP3.LUT R112, R112, 0xffff0000, RZ, 0xc0, !PT ;  /* 0xffff000070707812 */ /* 0x000fe200078ec0ff */
        /* <DEDUP_REMOVED lines=18> */
.L_x_520:
[----:B------:R-:W-:Y:S05]  /*3ef0*/  BSYNC B2 ;  /* 0x0000000000027941 */ /* 0x000fea0003800000 */
.L_x_519:
[----:B----4-:R0:W-:Y:S02]  /*3f00*/  ST.E.128 desc[UR38][R64.64], R12 ;  /* 0x0000000c40007985 */ /* 0x0101e4000c101d26 */
.L_x_514:
[----:B------:R-:W-:Y:S05]  /*3f10*/  BSYNC B1 ;  /* 0x0000000000017941 */ /* 0x000fea0003800000 */
.L_x_513:
[----:B------:R-:W-:-:S03]  /*3f20*/  UMOV UR4, 0xffffffff ;  /* 0xffffffff00047882 */ /* 0x000fc60000000000 */
[----:B------:R-:W-:Y:S05]  /*3f30*/  BRA.DIV UR4, `(.L_x_521) ;  /* 0x0000016204147947 */ /* 0x000fea000b800000 */
[----:B------:R1:W1:Y:S04]  /*3f40*/  SHFL.IDX PT, R63, R108, 0x2, 0x181f ;  /* 0x00581f006c3f7f89 */ /* 0x00026800000e0000 */
[----:B0-----:R0:W0:Y:S02]  /*3f50*/  SHFL.IDX PT, R65, R109, 0x2, 0x181f ;  /* 0x00581f006d417f89 */ /* 0x00102400000e0000 */
.L_x_809:
[----:B------:R-:W-:Y:S04]  /*3f60*/  BSSY B1, `(.L_x_522) ;  /* 0x0000072000017945 */ /* 0x000fe80003800000 */
        /* <DEDUP_REMOVED lines=10> */
[----:B------:R-:W-:Y:S01]  /*4010*/  SHF.R.U64 R64, R56, 0x10, R57 ;  /* 0x0000001038407819 */ /* 0x000fe20000001239 */
[----:B--2---:R-:W-:Y:S01]  /*4020*/  IMAD.U32 R56, R14, 0x10000, RZ ;  /* 0x000100000e387824 */ /* 0x004fe200078e00ff */
[----:B------:R-:W-:Y:S02]  /*4030*/  SHF.R.U32.HI R59, RZ, 0x10, R59 ;  /* 0x00000010ff3b7819 */ /* 0x000fe4000001163b */
[----:B------:R-:W-:Y:S02]  /*4040*/  SHF.R.U32.HI R11, RZ, 0x10, R57 ;  /* 0x00000010ff0b7819 */ /* 0x000fe40000011639 */
[----:B------:R-:W-:Y:S02]  /*4050*/  PRMT R133, R133, 0x5410, R62 ;  /* 0x0000541085857816 */ /* 0x000fe4000000003e */
[----:B------:R-:W-:-:S02]  /*4060*/  PRMT R131, R131, 0x5410, R64 ;  /* 0x0000541083837816 */ /* 0x000fc40000000040 */
[----:B------:R-:W-:Y:S01]  /*4070*/  LOP3.LUT R57, R14, 0xffff0000, RZ, 0xc0, !PT ;  /* 0xffff00000e397812 */ /* 0x000fe200078ec0ff */
[C---:B------:R-:W-:Y:S01]  /*4080*/  IMAD.U32 R14, R13.reuse, 0x10000, RZ ;  /* 0x000100000d0e7824 */ /* 0x040fe200078e00ff */
[----:B------:R-:W-:Y:S02]  /*4090*/  PRMT R134, R134, 0x5410, R59 ;  /* 0x0000541086867816 */ /* 0x000fe4000000003b */
[----:B------:R-:W-:Y:S01]  /*40a0*/  PRMT R132, R132, 0x5410, R11 ;  /* 0x0000541084847816 */ /* 0x000fe2000000000b */
[----:B------:R-:W-:Y:S01]  /*40b0*/  IMAD.U32 R11, R12, 0x10000, RZ ;  /* 0x000100000c0b7824 */ /* 0x000fe200078e00ff */
[----:B------:R-:W-:Y:S02]  /*40c0*/  LOP3.LUT R13, R13, 0xffff0000, RZ, 0xc0, !PT ;  /* 0xffff00000d0d7812 */ /* 0x000fe400078ec0ff */
[----:B------:R-:W-:Y:S01]  /*40d0*/  LOP3.LUT R64, R133, 0xffff0000, RZ, 0xc0, !PT ;  /* 0xffff000085407812 */ /* 0x000fe200078ec0ff */
[----:B------:R-:W-:Y:S01]  /*40e0*/  IMAD.U32 R62, R132, 0x10000, RZ ;  /* 0x00010000843e7824 */ /* 0x000fe200078e00ff */
[----:B------:R-:W-:Y:S01]  /*40f0*/  LOP3.LUT R59, R131, 0xffff0000, RZ, 0xc0, !PT ;  /* 0xffff0000833b7812 */ /* 0x000fe200078ec0ff */
[----:B------:R-:W-:Y:S01]  /*4100*/  IMAD.U32 R133, R133, 0x10000, RZ ;  /* 0x0001000085857824 */ /* 0x000fe200078e00ff */
[----:B------:R-:W-:Y:S01]  /*4110*/  SHF.L.U32 R66, R134, 0x10, RZ ;  /* 0x0000001086427819 */ /* 0x000fe200000006ff */
[C---:B------:R-:W-:Y:S01]  /*4120*/  FMUL.FTZ R67, R13.reuse, R64 ;  /* 0x000000400d437220 */ /* 0x040fe20000410000 */
[----:B------:R-:W-:Y:S01]  /*4130*/  LOP3.LUT R12, R12, 0xffff0000, RZ, 0xc0, !PT ;  /* 0xffff00000c0c7812 */ /* 0x000fe200078ec0ff */
[----:B------:R-:W-:Y:S01]  /*4140*/  FMUL.FTZ R13, R13, R59 ;  /* 0x0000003b0d0d7220 */ /* 0x000fe20000410000 */
[----:B------:R-:W-:Y:S01]  /*4150*/  LOP3.LUT R58, R15, 0xffff0000, RZ, 0xc0, !PT ;  /* 0xffff00000f3a7812 */ /* 0x000fe200078ec0ff */
[C---:B------:R-:W-:Y:S01]  /*4160*/  FMUL.FTZ R69, R57.reuse, R66 ;  /* 0x0000004239457220 */ /* 0x040fe20000410000 */
[----:B------:R-:W-:Y:S01]  /*4170*/  LOP3.LUT R134, R134, 0xffff0000, RZ, 0xc0, !PT ;  /* 0xffff000086867812 */ /* 0x000fe200078ec0ff */
[----:B------:R-:W-:Y:S01]  /*4180*/  FMUL.FTZ R57, R57, R62 ;  /* 0x0000003e39397220 */ /* 0x000fe20000410000 */
[----:B------:R-:W-:Y:S01]  /*4190*/  LOP3.LUT R132, R132, 0xffff0000, RZ, 0xc0, !PT ;  /* 0xffff000084847812 */ /* 0x000fe200078ec0ff */
        /* <DEDUP_REMOVED lines=20> */
.L_x_527:
[----:B------:R-:W-:Y:S05]  /*42e0*/  BSYNC B3 ;  /* 0x0000000000037941 */ /* 0x000fea0003800000 */
.L_x_526:
[----:B--2---:R0:W-:Y:S02]  /*42f0*/  ST.E.128 desc[UR38][R60.64], R12 ;  /* 0x0000000c3c007985 */ /* 0x0041e4000c101d26 */
.L_x_525:
[----:B------:R-:W-:Y:S05]  /*4300*/  BSYNC B2 ;  /* 0x0000000000027941 */ /* 0x000fea0003800000 */
.L_x_524:
        /* <DEDUP_REMOVED lines=23> */
[C---:B------:R-:W-:Y:S01]  /*4480*/  LOP3.LUT R55, R127.reuse, 0xffff0000, RZ, 0xc0, !PT ;  /* 0xffff00007f377812 */ /* 0x040fe200078ec0ff */
[----:B------:R-:W-:Y:S01]  /*4490*/  IMAD.U32 R127, R127, 0x10000, RZ ;  /* 0x000100007f7f7824 */ /* 0x000fe200078e00ff */
[----:B------:R-:W-:Y:S01]  /*44a0*/  LOP3.LUT R12, R12, 0xffff0000, RZ, 0xc0, !PT ;  /* 0xffff00000c0c7812 */ /* 0x000fe200078ec0ff */
[----:B------:R-:W-:Y:S01]  /*44b0*/  FMUL.FTZ R61, R13, R59 ;  /* 0x0000003b0d3d7220 */ /* 0x000fe20000410000 */
[----:B------:R-:W-:Y:S01]  /*44c0*/  SHF.L.U32 R129, R129, 0x10, RZ ;  /* 0x0000001081817819 */ /* 0x000fe200000006ff */
[-C--:B------:R-:W-:Y:S01]  /*44d0*/  FMUL.FTZ R62, R13, R55.reuse ;  /* 0x000000370d3e7220 */ /* 0x080fe20000410000 */
[----:B------:R-:W-:Y:S01]  /*44e0*/  FMUL.FTZ R13, R53, R60 ;  /* 0x0000003c350d7220 */ /* 0x000fe20000410000 */
[----:B------:R-:W-:Y:S01]  /*44f0*/  LOP3.LUT R54, R15, 0xffff0000, RZ, 0xc0, !PT ;  /* 0xffff00000f367812 */ /* 0x000fe200078ec0ff */
        /* <DEDUP_REMOVED lines=22> */
.L_x_529:
[----:B------:R-:W-:Y:S05]  /*4660*/  BSYNC B2 ;  /* 0x0000000000027941 */ /* 0x000fea0003800000 */
.L_x_528:
[----:B----4-:R0:W-:Y:S02]  /*4670*/  ST.E.128 desc[UR38][R56.64], R12 ;  /* 0x0000000c38007985 */ /* 0x0101e4000c101d26 */
.L_x_523:
[----:B------:R-:W-:Y:S05]  /*4680*/  BSYNC B1 ;  /* 0x0000000000017941 */ /* 0x000fea0003800000 */
.L_x_522:
[----:B------:R-:W-:-:S03]  /*4690*/  UMOV UR4, 0xffffffff ;  /* 0xffffffff00047882 */ /* 0x000fc60000000000 */
[----:B------:R-:W-:Y:S05]  /*46a0*/  BRA.DIV UR4, `(.L_x_530) ;  /* 0x0000015a04847947 */ /* 0x000fea000b800000 */
[----:B------:R2:W2:Y:S04]  /*46b0*/  SHFL.IDX PT, R55, R108, 0x3, 0x181f ;  /* 0x00781f006c377f89 */ /* 0x0004a800000e0000 */
[----:B01----:R-:W0:Y:S02]  /*46c0*/  SHFL.IDX PT, R109, R109, 0x3, 0x181f ;  /* 0x00781f006d6d7f89 */ /* 0x003e2400000e0000 */
.L_x_813:
[----:B------:R-:W-:Y:S05]  /*46d0*/  @P4 BRA `(.L_x_531) ;  /* 0x0000003400d44947 */ /* 0x000fea0003800000 */
[----:B------:R-:W-:Y:S04]  /*46e0*/  BSSY B1, `(.L_x_532) ;  /* 0x0000038000017945 */ /* 0x000fe80003800000 */
[----:B------:R-:W-:Y:S05]  /*46f0*/  @P1 BRA `(.L_x_533) ;  /* 0x0000000000d81947 */ /* 0x000fea0003800000 */
[----:B----4-:R1:W4:Y:S01]  /*4700*/  LDS.128 R12, [R94+0x1b400] ;  /* 0x01b400005e0c7984 */ /* 0x0103220000000c00 */
[C---:B0-----:R-:W-:Y:S01]  /*4710*/  LEA R52, P3, R16.reuse, R109, 0x1 ;  /* 0x0000006d10347211 */ /* 0x041fe200078608ff */
[----:B------:R-:W-:Y:S03]  /*4720*/  BSSY B2, `(.L_x_534) ;  /* 0x0000032000027945 */ /* 0x000fe60003800000 */
[----:B--2---:R-:W-:Y:S02]  /*4730*/  LEA.HI.X R53, R16, R55, R17, 0x1, P3 ;  /* 0x0000003710357211 */ /* 0x004fe400018f0c11 */
[----:B------:R-:W-:-:S13]  /*4740*/  ISETP.GE.AND P3, PT, R18, R104, PT ;  /* 0x000000681200720c */ /* 0x000fda0003f66270 */
[----:B-1----:R-:W-:Y:S05]  /*4750*/  @P3 BRA `(.L_x_535) ;  /* 0x0000000000b83947 */ /* 0x002fea0003800000 */
[----:B------:R-:W-:Y:S02]  /*4760*/  SHF.R.U64 R54, R50, 0x10, R51 ;  /* 0x0000001032367819 */ /* 0x000fe40000001233 */
[----:B------:R-:W-:Y:S01]  /*4770*/  SHF.R.U64 R56, R48, 0x10, R49 ;  /* 0x0000001030387819 */ /* 0x000fe20000001231 */
[----:B----4-:R-:W-:Y:S01]  /*4780*/  IMAD.U32 R48, R14, 0x10000, RZ ;  /* 0x000100000e307824 */ /* 0x010fe200078e00ff */
        /* <DEDUP_REMOVED lines=22> */
[----:B------:R-:W-:-:S02]  /*48f0*/  IMAD.U32 R115, R115, 0x10000, RZ ;  /* 0x0001000073737824 */ /* 0x000fc400078e00ff */
[----:B------:R-:W-:Y:S01]  /*4900*/  FMUL.FTZ R49, R49, R54 ;  /* 0x0000003631317220 */ /* 0x000fe20000410000 */
[C---:B------:R-:W-:Y:S01]  /*4910*/  FFMA.FTZ R59, R14.reuse, R51, -R59 ;  /* 0x000000330e3b7223 */ /* 0x040fe2000001083b */
[----:B------:R-:W-:Y:S01]  /*4920*/  FFMA.FTZ R56, R14, R56, R13 ;  /* 0x000000380e387223 */ /* 0x000fe2000001000d */
[----:B------:R-:W-:Y:S01]  /*4930*/  FFMA.FTZ R61, R48, R54, -R61 ;  /* 0x00000036303d7223 */ /* 0x000fe2000001083d */
[----:B------:R-:W-:Y:S01]  /*4940*/  FMUL.FTZ R14, R12, R117 ;  /* 0x000000750c0e7220 */ /* 0x000fe20000410000 */
[----:B------:R-:W-:Y:S02]  /*4950*/  IMAD.U32 R15, R15, 0x10000, RZ ;  /* 0x000100000f0f7824 */ /* 0x000fe400078e00ff */
[C---:B------:R-:W-:Y:S01]  /*4960*/  FMUL.FTZ R54, R50.reuse, R118 ;  /* 0x0000007632367220 */ /* 0x040fe20000410000 */
[-C--:B------:R-:W-:Y:S01]  /*4970*/  FMUL.FTZ R13, R50, R116.reuse ;  /* 0x00000074320d7220 */ /* 0x080fe20000410000 */
[----:B------:R-:W-:Y:S01]  /*4980*/  FMUL.FTZ R12, R12, R115 ;  /* 0x000000730c0c7220 */ /* 0x000fe20000410000 */
[----:B------:R-:W-:Y:S01]  /*4990*/  FFMA.FTZ R48, R48, R57, R49 ;  /* 0x0000003930307223 */ /* 0x000fe20000010031 */
        /* <DEDUP_REMOVED lines=8> */
[----:B------:R-:W-:Y:S02]  /*4a20*/  F2FP.BF16.F32.PACK_AB R12, R11, R14 ;  /* 0x0000000e0b0c723e */ /* 0x000fe400000010ff */
[----:B------:R-:W-:-:S07]  /*4a30*/  MOV R14, R48 ;  /* 0x00000030000e7202 */ /* 0x000fce0000000f00 */
.L_x_535:
[----:B------:R-:W-:Y:S05]  /*4a40*/  BSYNC B2 ;  /* 0x0000000000027941 */ /* 0x000fea0003800000 */
.L_x_534:
[----:B----4-:R1:W-:Y:S02]  /*4a50*/  ST.E.128 desc[UR38][R52.64], R12 ;  /* 0x0000000c34007985 */ /* 0x0103e4000c101d26 */
.L_x_533:
[----:B------:R-:W-:Y:S05]  /*4a60*/  BSYNC B1 ;  /* 0x0000000000017941 */ /* 0x000fea0003800000 */
.L_x_532:
[----:B------:R-:W-:Y:S05]  /*4a70*/  @P2 BRA `(.L_x_531) ;  /* 0x0000003000ec2947 */ /* 0x000fea0003800000 */
[----:B-1--4-:R1:W4:Y:S01]  /*4a80*/  LDS.128 R12, [R94+0x1f400] ;  /* 0x01f400005e0c7984 */ /* 0x0123220000000c00 */
[C---:B0-----:R-:W-:Y:S01]  /*4a90*/  LEA R48, P3, R22.reuse, R109, 0x1 ;  /* 0x0000006d16307211 */ /* 0x041fe200078608ff */
[----:B------:R-:W-:Y:S03]  /*4aa0*/  BSSY B1, `(.L_x_536) ;  /* 0x0000032000017945 */ /* 0x000fe60003800000 */
[----:B--2---:R-:W-:Y:S02]  /*4ab0*/  LEA.HI.X R49, R22, R55, R2, 0x1, P3 ;  /* 0x0000003716317211 */ /* 0x004fe400018f0c02 */
[----:B------:R-:W-:-:S13]  /*4ac0*/  ISETP.GE.AND P3, PT, R23, R104, PT ;  /* 0x000000681700720c */ /* 0x000fda0003f66270 */
[----:B-1----:R-:W-:Y:S05]  /*4ad0*/  @P3 BRA `(.L_x_537) ;  /* 0x0000000000b83947 */ /* 0x002fea0003800000 */
        /* <DEDUP_REMOVED lines=14> */
[C---:B------:R-:W-:Y:S01]  /*4bc0*/  LOP3.LUT R51, R107.reuse, 0xffff0000, RZ, 0xc0, !PT ;  /* 0xffff00006b337812 */ /* 0x040fe200078ec0ff */
        /* <DEDUP_REMOVED lines=20> */
[----:B------:R-:W-:Y:S01]  /*4d10*/  FMUL.FTZ R45, R46, R106 ;  /* 0x0000006a2e2d7220 */ /* 0x000fe20000410000 */
        /* <DEDUP_REMOVED lines=10> */
.L_x_537:
[----:B------:R-:W-:Y:S05]  /*4dc0*/  BSYNC B1 ;  /* 0x0000000000017941 */ /* 0x000fea0003800000 */
.L_x_536:
[----:B----4-:R0:W-:Y:S01]  /*4dd0*/  ST.E.128 desc[UR38][R48.64], R12 ;  /* 0x0000000c30007985 */ /* 0x0101e2000c101d26 */
[----:B------:R-:W-:Y:S05]  /*4de0*/  BRA `(.L_x_531) ;  /* 0x0000003000107947 */ /* 0x000fea0003800000 */
.L_x_491:
[----:B------:R-:W-:Y:S02]  /*4df0*/  ISETP.GE.AND P4, PT, R220, R98, PT ;  /* 0x00000062dc00720c */ /* 0x000fe40003f86270 */
[----:B------:R-:W-:Y:S02]  /*4e00*/  CS2R R50, SRZ ;  /* 0x0000000000327805 */ /* 0x000fe4000001ff00 */
[----:B------:R-:W-:-:S13]  /*4e10*/  ISETP.GE.OR P4, PT, R16, R104, P4 ;  /* 0x000000681000720c */ /* 0x000fda0002786670 */
[----:B------:R-:W-:Y:S01]  /*4e20*/  @!P4 IADD3 R46, P3, P5, R86, R14, R10 ;  /* 0x0000000e562ec210 */ /* 0x000fe20007d7e00a */
[----:B------:R-:W0:Y:S03]  /*4e30*/  @!P4 LDC.64 R60, c[0x0][0x3e8] ;  /* 0x0000fa00ff3ccb82 */ /* 0x000e260000000a00 */
[----:B------:R-:W-:Y:S02]  /*4e40*/  @!P4 IADD3.X R47, R39, R103, R7, P3, P5 ;  /* 0x00000067272fc210 */ /* 0x000fe40001fea407 */
[----:B------:R-:W-:-:S03]  /*4e50*/  @!P4 IADD3 R44, P3, P5, R90, R12, R32 ;  /* 0x0000000c5a2cc210 */ /* 0x000fc60007d7e020 */
[----:B------:R-:W1:Y:S01]  /*4e60*/  @!P4 LDC.64 R62, c[0x0][0x400] ;  /* 0x00010000ff3ecb82 */ /* 0x000e620000000a00 */
[----:B------:R-:W-:Y:S02]  /*4e70*/  @!P4 IADD3.X R45, R80, R11, R29, P3, P5 ;  /* 0x0000000b502dc210 */ /* 0x000fe40001fea41d */
[----:B------:R-:W-:-:S04]  /*4e80*/  ISETP.GE.AND P3, PT, R219, R98, PT ;  /* 0x00000062db00720c */ /* 0x000fc80003f66270 */
[----:B------:R-:W-:-:S13]  /*4e90*/  ISETP.GE.OR P3, PT, R16, R104, P3 ;  /* 0x000000681000720c */ /* 0x000fda0001f66670 */
[----:B------:R-:W-:Y:S01]  /*4ea0*/  @!P3 IADD3 R66, P5, P6, R86, R20, R14 ;  /* 0x000000145642b210 */ /* 0x000fe20007ebe00e */
[----:B------:R-:W2:Y:S03]  /*4eb0*/  @!P3 LDC.64 R68, c[0x0][0x3e8] ;  /* 0x0000fa00ff44bb82 */ /* 0x000ea60000000a00 */
[----:B------:R-:W-:Y:S02]  /*4ec0*/  @!P3 IADD3.X R67, R39, R8, R103, P5, P6 ;  /* 0x000000082743b210 */ /* 0x000fe40002fec467 */
[----:B------:R-:W-:-:S03]  /*4ed0*/  @!P3 IADD3 R64, P5, P6, R90, R33, R12 ;  /* 0x000000215a40b210 */ /* 0x000fc60007ebe00c */
[----:B------:R-:W3:Y:S01]  /*4ee0*/  @!P3 LDC.64 R70, c[0x0][0x400] ;  /* 0x00010000ff46bb82 */ /* 0x000ee20000000a00 */
[----:B------:R-:W-:Y:S02]  /*4ef0*/  @!P3 IADD3.X R65, R80, R30, R11, P5, P6 ;  /* 0x0000001e5041b210 */ /* 0x000fe40002fec40b */
[----:B------:R-:W-:-:S04]  /*4f00*/  ISETP.GE.AND P5, PT, R153, R98, PT ;  /* 0x000000629900720c */ /* 0x000fc80003fa6270 */
[----:B------:R-:W-:-:S13]  /*4f10*/  ISETP.GE.OR P5, PT, R16, R104, P5 ;  /* 0x000000681000720c */ /* 0x000fda0002fa6670 */
[----:B------:R-:W4:Y:S01]  /*4f20*/  @!P5 LDC.64 R52, c[0x0][0x3e8] ;  /* 0x0000fa00ff34db82 */ /* 0x000f220000000a00 */
[----:B------:R-:W-:-:S04]  /*4f30*/  @!P5 IADD3 R48, P6, R86, R14, RZ ;  /* 0x0000000e5630d210 */ /* 0x000fc80007fde0ff */
[----:B------:R-:W-:-:S03]  /*4f40*/  @!P5 IADD3.X R49, R103, R39, RZ, P6, !PT ;  /* 0x000000276731d210 */ /* 0x000fc600037fe4ff */
[----:B------:R-:W0:Y:S01]  /*4f50*/  @!P5 LDC.64 R54, c[0x0][0x400] ;  /* 0x00010000ff36db82 */ /* 0x000e220000000a00 */
[----:B----4-:R-:W-:-:S04]  /*4f60*/  @!P5 LEA R52, P6, R48, R52, 0x1 ;  /* 0x000000343034d211 */ /* 0x010fc800078c08ff */
[----:B------:R-:W-:Y:S02]  /*4f70*/  @!P5 LEA.HI.X R53, R48, R53, R49, 0x1, P6 ;  /* 0x000000353035d211 */ /* 0x000fe400030f0c31 */
[----:B------:R-:W-:-:S05]  /*4f80*/  @!P5 IADD3 R48, P6, R90, R12, RZ ;  /* 0x0000000c5a30d210 */ /* 0x000fca0007fde0ff */
[----:B------:R-:W-:Y:S01]  /*4f90*/  @!P5 IMAD.X R49, R11, 0x1, R80, P6 ;  /* 0x000000010b31d824 */ /* 0x000fe200030e0650 */
[----:B0-----:R-:W-:-:S04]  /*4fa0*/  @!P5 LEA R54, P6, R48, R54, 0x1 ;  /* 0x000000363036d211 */ /* 0x001fc800078c08ff */
[----:B------:R-:W-:Y:S02]  /*4fb0*/  @!P5 LEA.HI.X R55, R48, R55, R49, 0x1, P6 ;  /* 0x000000373037d211 */ /* 0x000fe400030f0c31 */
[----:B------:R-:W-:Y:S02]  /*4fc0*/  CS2R R48, SRZ ;  /* 0x0000000000307805 */ /* 0x000fe4000001ff00 */
[----:B------:R-:W-:-:S04]  /*4fd0*/  @!P4 LEA R60, P6, R46, R60, 0x1 ;  /* 0x0000003c2e3cc211 */ /* 0x000fc800078c08ff */
[----:B------:R-:W-:Y:S02]  /*4fe0*/  @!P4 LEA.HI.X R61, R46, R61, R47, 0x1, P6 ;  /* 0x0000003d2e3dc211 */ /* 0x000fe400030f0c2f */
[----:B------:R-:W-:Y:S02]  /*4ff0*/  CS2R R46, SRZ ;  /* 0x00000000002e7805 */ /* 0x000fe4000001ff00 */
[C---:B-1----:R-:W-:Y:S01]  /*5000*/  @!P4 LEA R62, P6, R44.reuse, R62, 0x1 ;  /* 0x0000003e2c3ec211 */ /* 0x042fe200078c08ff */
[----:B------:R0:W5:Y:S03]  /*5010*/  @!P5 LDG.E.128 R48, desc[UR38][R54.64] ;  /* 0x000000263630d981 */ /* 0x000166000c1e1d00 */
[----:B------:R-:W-:Y:S02]  /*5020*/  @!P4 LEA.HI.X R63, R44, R63, R45, 0x1, P6 ;  /* 0x0000003f2c3fc211 */ /* 0x000fe400030f0c2d */
[----:B------:R-:W-:-:S02]  /*5030*/  CS2R R44, SRZ ;  /* 0x00000000002c7805 */ /* 0x000fc4000001ff00 */
[----:B------:R-:W-:Y:S02]  /*5040*/  CS2R R58, SRZ ;  /* 0x00000000003a7805 */ /* 0x000fe4000001ff00 */
[----:B------:R-:W-:Y:S02]  /*5050*/  CS2R R56, SRZ ;  /* 0x0000000000387805 */ /* 0x000fe4000001ff00 */
[----:B------:R1:W5:Y:S01]  /*5060*/  @!P5 LDG.E.128 R44, desc[UR38][R52.64] ;  /* 0x00000026342cd981 */ /* 0x000362000c1e1d00 */
[----:B0-----:R-:W-:-:S03]  /*5070*/  CS2R R54, SRZ ;  /* 0x0000000000367805 */ /* 0x001fc6000001ff00 */
[----:B------:R0:W5:Y:S01]  /*5080*/  @!P4 LDG.E.128 R56, desc[UR38][R62.64] ;  /* 0x000000263e38c981 */ /* 0x000162000c1e1d00 */
[----:B-1----:R-:W-:-:S06]  /*5090*/  CS2R R52, SRZ ;  /* 0x0000000000347805 */ /* 0x002fcc000001ff00 */
[----:B------:R1:W5:Y:S01]  /*50a0*/  @!P4 LDG.E.128 R52, desc[UR38][R60.64] ;  /* 0x000000263c34c981 */ /* 0x000362000c1e1d00 */
[----:B--2---:R-:W-:-:S04]  /*50b0*/  @!P3 LEA R68, P4, R66, R68, 0x1 ;  /* 0x000000444244b211 */ /* 0x004fc800078808ff */
[----:B------:R-:W-:Y:S02]  /*50c0*/  @!P3 LEA.HI.X R69, R66, R69, R67, 0x1, P4 ;  /* 0x000000454245b211 */ /* 0x000fe400020f0c43 */
[----:B---3--:R-:W-:-:S04]  /*50d0*/  @!P3 LEA R70, P4, R64, R70, 0x1 ;  /* 0x000000464046b211 */ /* 0x008fc800078808ff */
[----:B------:R-:W-:Y:S02]  /*50e0*/  @!P3 LEA.HI.X R71, R64, R71, R65, 0x1, P4 ;  /* 0x000000474047b211 */ /* 0x000fe400020f0c41 */
[----:B------:R-:W-:-:S04]  /*50f0*/  ISETP.GE.AND P4, PT, R218, R98, PT ;  /* 0x00000062da00720c */ /* 0x000fc80003f86270 */
[----:B------:R-:W-:Y:S02]  /*5100*/  ISETP.GE.OR P4, PT, R16, R104, P4 ;  /* 0x000000681000720c */ /* 0x000fe40002786670 */
[----:B0-----:R-:W-:Y:S02]  /*5110*/  CS2R R62, SRZ ;  /* 0x00000000003e7805 */ /* 0x001fe4000001ff00 */
[----:B-1----:R-:W-:Y:S02]  /*5120*/  CS2R R60, SRZ ;  /* 0x00000000003c7805 */ /* 0x002fe4000001ff00 */
[----:B------:R-:W-:Y:S02]  /*5130*/  CS2R R66, SRZ ;  /* 0x0000000000427805 */ /* 0x000fe4000001ff00 */
[----:B------:R-:W-:Y:S01]  /*5140*/  CS2R R64, SRZ ;  /* 0x0000000000407805 */ /* 0x000fe2000001ff00 */
[----:B------:R-:W-:Y:S01]  /*5150*/  BSSY B1, `(.L_x_538) ;  /* 0x000001d000017945 */ /* 0x000fe20003800000 */
[----:B------:R-:W-:-:S02]  /*5160*/  CS2R R74, SRZ ;  /* 0x00000000004a7805 */ /* 0x000fc4000001ff00 */
[----:B------:R-:W-:Y:S01]  /*5170*/  CS2R R72, SRZ ;  /* 0x0000000000487805 */ /* 0x000fe2000001ff00 */
[----:B------:R0:W5:Y:S04]  /*5180*/  @!P3 LDG.E.128 R60, desc[UR38][R68.64] ;  /* 0x00000026443cb981 */ /* 0x000168000c1e1d00 */
[----:B------:R1:W5:Y:S01]  /*5190*/  @!P3 LDG.E.128 R64, desc[UR38][R70.64] ;  /* 0x000000264640b981 */ /* 0x000362000c1e1d00 */
[----:B------:R-:W-:Y:S02]  /*51a0*/  ISETP.GE.AND P3, PT, R16, R104, PT ;  /* 0x000000681000720c */ /* 0x000fe40003f66270 */
[----:B0-----:R-:W-:Y:S02]  /*51b0*/  CS2R R68, SRZ ;  /* 0x0000000000447805 */ /* 0x001fe4000001ff00 */
[----:B-1----:R-:W-:Y:S01]  /*51c0*/  CS2R R70, SRZ ;  /* 0x0000000000467805 */ /* 0x002fe2000001ff00 */
[----:B------:R-:W-:Y:S08]  /*51d0*/  @P4 BRA `(.L_x_539) ;  /* 0x0000000000504947 */ /* 0x000ff00003800000 */
[----:B------:R-:W0:Y:S01]  /*51e0*/  LDC.64 R68, c[0x0][0x3f8] ;  /* 0x0000fe00ff447b82 */ /* 0x000e220000000a00 */
[----:B------:R-:W-:Y:S01]  /*51f0*/  IMAD.MOV.U32 R15, RZ, RZ, R103 ;  /* 0x000000ffff0f7224 */ /* 0x000fe200078e0067 */
[----:B------:R-:W-:Y:S01]  /*5200*/  ULDC.64 UR4, c[0x0][0x3e8] ;  /* 0x0000fa0000047ab9 */ /* 0x000fe20000000a00 */
[----:B------:R-:W-:Y:S01]  /*5210*/  IMAD.MOV.U32 R13, RZ, RZ, R11 ;  /* 0x000000ffff0d7224 */ /* 0x000fe200078e000b */
[----:B------:R-:W-:-:S04]  /*5220*/  ULDC.64 UR6, c[0x0][0x400] ;  /* 0x0001000000067ab9 */ /* 0x000fc80000000a00 */
[----:B------:R-:W1:Y:S01]  /*5230*/  LDC.64 R70, c[0x0][0x408] ;  /* 0x00010200ff467b82 */ /* 0x000e620000000a00 */
[----:B0-----:R-:W-:-:S04]  /*5240*/  IMAD.WIDE.U32 R14, R68, 0x60, R14 ;  /* 0x00000060440e7825 */ /* 0x001fc800078e000e */
[----:B------:R-:W-:Y:S01]  /*5250*/  IMAD R69, R69, 0x60, RZ ;  /* 0x0000006045457824 */ /* 0x000fe200078e02ff */
[----:B------:R-:W-:Y:S01]  /*5260*/  IADD3 R14, P4, R86, R14, RZ ;  /* 0x0000000e560e7210 */ /* 0x000fe20007f9e0ff */
[----:B-1----:R-:W-:-:S03]  /*5270*/  IMAD.WIDE.U32 R12, R70, 0x60, R12 ;  /* 0x00000060460c7825 */ /* 0x002fc600078e000c */
[----:B------:R-:W-:Y:S01]  /*5280*/  IADD3.X R15, R39, R15, R69, P4, !PT ;  /* 0x0000000f270f7210 */ /* 0x000fe200027fe445 */
[----:B------:R-:W-:Y:S01]  /*5290*/  IMAD R71, R71, 0x60, RZ ;  /* 0x0000006047477824 */ /* 0x000fe200078e02ff */
[----:B------:R-:W-:-:S04]  /*52a0*/  IADD3 R11, P4, R90, R12, RZ ;  /* 0x0000000c5a0b7210 */ /* 0x000fc80007f9e0ff */
[----:B------:R-:W-:Y:S02]  /*52b0*/  IADD3.X R12, R80, R13, R71, P4, !PT ;  /* 0x0000000d500c7210 */ /* 0x000fe400027fe447 */
[----:B------:R-:W-:-:S04]  /*52c0*/  LEA R68, P4, R14, UR4, 0x1 ;  /* 0x000000040e447c11 */ /* 0x000fc8000f8808ff */
[----:B------:R-:W-:Y:S02]  /*52d0*/  LEA.HI.X R69, R14, UR5, R15, 0x1, P4 ;  /* 0x000000050e457c11 */ /* 0x000fe4000a0f0c0f */
[----:B------:R-:W-:-:S04]  /*52e0*/  LEA R72, P4, R11, UR6, 0x1 ;  /* 0x000000060b487c11 */ /* 0x000fc8000f8808ff */
[----:B------:R-:W-:Y:S01]  /*52f0*/  LEA.HI.X R73, R11, UR7, R12, 0x1, P4 ;  /* 0x000000070b497c11 */ /* 0x000fe2000a0f0c0c */
[----:B------:R-:W5:Y:S05]  /*5300*/  LDG.E.128 R68, desc[UR38][R68.64] ;  /* 0x0000002644447981 */ /* 0x000f6a000c1e1d00 */
[----:B------:R-:W5:Y:S03]  /*5310*/  LDG.E.128 R72, desc[UR38][R72.64] ;  /* 0x0000002648487981 */ /* 0x000f66000c1e1d00 */
.L_x_539:
[----:B------:R-:W-:Y:S05]  /*5320*/  BSYNC B1 ;  /* 0x0000000000017941 */ /* 0x000fea0003800000 */
.L_x_538:
[----:B-----5:R-:W-:Y:S01]  /*5330*/  IMAD.MOV.U32 R12, RZ, RZ, R71 ;  /* 0x000000ffff0c7224 */ /* 0x020fe200078e0047 */
[----:B------:R-:W-:Y:S01]  /*5340*/  ISETP.NE.AND P5, PT, R157, 0x3, PT ;  /* 0x000000039d00780c */ /* 0x000fe20003fa5270 */
[----:B------:R-:W-:Y:S02]  /*5350*/  IMAD.MOV.U32 R13, RZ, RZ, R68 ;  /* 0x000000ffff0d7224 */ /* 0x000fe400078e0044 */
        /* <DEDUP_REMOVED lines=41> */
[----:B------:R-:W-:Y:S02]  /*55f0*/  MOV R11, R58 ;  /* 0x0000003a000b7202 */ /* 0x000fe40000000f00 */
        /* <DEDUP_REMOVED lines=17> */
[----:B------:R-:W-:Y:S02]  /*5710*/  PRMT R125, R12, 0x7610, R125 ;  /* 0x000076100c7d7816 */ /* 0x000fe4000000007d */
[----:B------:R-:W-:Y:S02]  /*5720*/  PRMT R126, R13, 0x7610, R126 ;  /* 0x000076100d7e7816 */ /* 0x000fe4000000007e */
[----:B------:R-:W-:Y:S01]  /*5730*/  PRMT R127, R14, 0x7610, R127 ;  /* 0x000076100e7f7816 */ /* 0x000fe2000000007f */
[----:B------:R-:W-:Y:S06]  /*5740*/  @!P5 BRA `(.L_x_540) ;  /* 0x000000000004d947 */ /* 0x000fec0003800000 */
[----:B------:R-:W-:Y:S01]  /*5750*/  BPT.TRAP 0x1 ;  /* 0x000000040000795c */ /* 0x000fe20000300000 */
.L_x_540:
[----:B------:R-:W-:Y:S01]  /*5760*/  LEA R92, R155, R156, 0x3 ;  /* 0x0000009c9b5c7211 */ /* 0x000fe200078e18ff */
[----:B------:R-:W0:Y:S01]  /*5770*/  LDC R110, c[0x0][0x2f4] ;  /* 0x0000bd00ff6e7b82 */ /* 0x000e220000000800 */
[----:B------:R-:W-:Y:S01]  /*5780*/  SHF.L.U32 R103, R154, 0x1f, RZ ;  /* 0x0000001f9a677819 */ /* 0x000fe200000006ff */
[----:B------:R-:W-:Y:S03]  /*5790*/  BSSY B1, `(.L_x_541) ;  /* 0x0000003000017945 */ /* 0x000fe60003800000 */
[----:B------:R-:W1:Y:S02]  /*57a0*/  SYNCS.PHASECHK.TRANS64.TRYWAIT P4, [R92+URZ+0x28890], R103 ;  /* 0x028890675c0075a7 */ /* 0x000e64000808017f */
[----:B-1----:R-:W-:Y:S05]  /*57b0*/  @!P4 BRA `(.L_x_542) ;  /* 0x00000148008cc947 */ /* 0x002fea0003800000 */
.L_x_814:
[----:B------:R-:W-:Y:S05]  /*57c0*/  BSYNC B1 ;  /* 0x0000000000017941 */ /* 0x000fea0003800000 */
.L_x_541:
[----:B------:R-:W-:Y:S01]  /*57d0*/  UMOV UR4, 0xffffffff ;  /* 0xffffffff00047882 */ /* 0x000fe20000000000 */
[----:B0-----:R-:W-:Y:S02]  /*57e0*/  IMAD.IADD R112, R110, 0x1, -R37 ;  /* 0x000000016e707824 */ /* 0x001fe400078e0a25 */
[----:B------:R-:W-:Y:S05]  /*57f0*/  BRA.DIV UR4, `(.L_x_543) ;  /* 0x0000014a04907947 */ /* 0x000fea000b800000 */
[----:B------:R0:W2:Y:S04]  /*5800*/  SHFL.IDX PT, R107, R108, RZ, 0x181f ;  /* 0x00181fff6c6b7589 */ /* 0x0000a800000e0000 */
[----:B------:R0:W3:Y:S02]  /*5810*/  SHFL.IDX PT, R106, R109, RZ, 0x181f ;  /* 0x00181fff6d6a7589 */ /* 0x0000e400000e0000 */
.L_x_818:
[----:B------:R-:W-:Y:S01]  /*5820*/  ISETP.GE.OR P4, PT, R153, R98, P1 ;  /* 0x000000629900720c */ /* 0x000fe20000f86670 */
[----:B------:R-:W-:-:S12]  /*5830*/  BSSY B1, `(.L_x_544) ;  /* 0x000007a000017945 */ /* 0x000fd80003800000 */
[----:B------:R-:W-:Y:S05]  /*5840*/  @P4 BRA `(.L_x_545) ;  /* 0x0000000400e04947 */ /* 0x000fea0003800000 */
[----:B------:R-:W-:Y:S01]  /*5850*/  SEL R11, R37, R112, !P0 ;  /* 0x00000070250b7207 */ /* 0x000fe20004000000 */
[----:B------:R-:W-:Y:S01]  /*5860*/  BSSY B2, `(.L_x_546) ;  /* 0x0000072000027945 */ /* 0x000fe20003800000 */
[C---:B---3--:R-:W-:Y:S02]  /*5870*/  LEA R104, P4, R43.reuse, R106, 0x1 ;  /* 0x0000006a2b687211 */ /* 0x048fe400078808ff */
[----:B------:R-:W-:Y:S02]  /*5880*/  SHF.R.S32.HI R12, RZ, 0x1f, R11 ;  /* 0x0000001fff0c7819 */ /* 0x000fe4000001140b */
[----:B--2---:R-:W-:Y:S02]  /*5890*/  LEA.HI.X R105, R43, R107, R83, 0x1, P4 ;  /* 0x0000006b2b697211 */ /* 0x004fe400020f0c53 */
[----:B------:R-:W-:-:S04]  /*58a0*/  LEA.HI R12, R12, R11, RZ, 0x4 ;  /* 0x0000000b0c0c7211 */ /* 0x000fc800078f20ff */
[----:B------:R-:W-:-:S04]  /*58b0*/  LEA.HI.SX32 R12, R12, R81, 0x1c ;  /* 0x000000510c0c7211 */ /* 0x000fc800078fe2ff */
[----:B------:R-:W-:Y:S01]  /*58c0*/  SHF.R.S32.HI R13, RZ, 0x1f, R12 ;  /* 0x0000001fff0d7819 */ /* 0x000fe2000001140c */
[----:B------:R-:W-:-:S03]  /*58d0*/  IMAD.SHL.U32 R11, R12, 0x8, RZ ;  /* 0x000000080c0b7824 */ /* 0x000fc600078e00ff */
[----:B------:R-:W-:Y:S02]  /*58e0*/  LEA.HI R12, R13, R12, RZ, 0x3 ;  /* 0x0000000c0d0c7211 */ /* 0x000fe400078f18ff */
[----:B------:R-:W-:-:S03]  /*58f0*/  LOP3.LUT R13, R11, 0x38, RZ, 0xc0, !PT ;  /* 0x000000380b0d7812 */ /* 0x000fc600078ec0ff */
[----:B------:R-:W-:Y:S01]  /*5900*/  IMAD.SHL.U32 R12, R12, 0x400, RZ ;  /* 0x000004000c0c7824 */ /* 0x000fe200078e00ff */
[----:B------:R-:W-:-:S04]  /*5910*/  LOP3.LUT R13, R13, 0x1c0, R228, 0xf8, !PT ;  /* 0x000001c00d0d7812 */ /* 0x000fc800078ef8e4 */
[----:B------:R-:W-:Y:S02]  /*5920*/  LOP3.LUT R12, R12, 0x7fffe000, RZ, 0xc0, !PT ;  /* 0x7fffe0000c0c7812 */ /* 0x000fe400078ec0ff */
[----:B------:R-:W-:-:S04]  /*5930*/  LOP3.LUT R13, R13, R198, RZ, 0x3c, !PT ;  /* 0x000000c60d0d7212 */ /* 0x000fc800078e3cff */
[----:B------:R-:W-:Y:S01]  /*5940*/  IADD3 R12, R13, R12, R199 ;  /* 0x0000000c0d0c7210 */ /* 0x000fe20007ffe0c7 */
[----:B------:R-:W-:-:S04]  /*5950*/  IMAD R13, R155, 0x4000, R6 ;  /* 0x000040009b0d7824 */ /* 0x000fc800078e0206 */
[----:B------:R-:W-:Y:S02]  /*5960*/  IMAD R15, R155, 0x4000, R12 ;  /* 0x000040009b0f7824 */ /* 0x000fe400078e020c */
[--C-:B------:R-:W-:Y:S02]  /*5970*/  IMAD R13, R13, 0x2, R156.reuse ;  /* 0x000000020d0d7824 */ /* 0x100fe400078e029c */
[----:B------:R-:W-:-:S04]  /*5980*/  IMAD R76, R15, 0x2, R156 ;  /* 0x000000020f4c7824 */ /* 0x000fc800078e029c */
[----:B------:R-:W2:Y:S04]  /*5990*/  LDS.128 R12, [R13+0x18400] ;  /* 0x018400000d0c7984 */ /* 0x000ea80000000c00 */
[----:B------:R-:W3:Y:S01]  /*59a0*/  LDS.128 R76, [R76+0x18400] ;  /* 0x018400004c4c7984 */ /* 0x000ee20000000c00 */
[----:B------:R-:W-:Y:S05]  /*59b0*/  @P3 BRA `(.L_x_547) ;  /* 0x0000000400703947 */ /* 0x000fea0003800000 */
[----:B------:R-:W-:Y:S01]  /*59c0*/  SHF.R.U32.HI R147, RZ, 0x10, R49 ;  /* 0x00000010ff937819 */ /* 0x000fe20000011631 */
[C---:B---3--:R-:W-:Y:S01]  /*59d0*/  IMAD.U32 R144, R79.reuse, 0x10000, RZ ;  /* 0x000100004f907824 */ /* 0x048fe200078e00ff */
[--C-:B------:R-:W-:Y:S02]  /*59e0*/  SHF.R.U64 R50, R50, 0x10, R51.reuse ;  /* 0x0000001032327819 */ /* 0x100fe40000001233 */
[----:B------:R-:W-:Y:S02]  /*59f0*/  SHF.R.U32.HI R145, RZ, 0x10, R51 ;  /* 0x00000010ff917819 */ /* 0x000fe40000011633 */
[----:B------:R-:W-:Y:S02]  /*5a00*/  SHF.R.U32.HI R146, RZ, 0x10, R45 ;  /* 0x00000010ff927819 */ /* 0x000fe4000001162d */
[----:B------:R-:W-:Y:S02]  /*5a10*/  LOP3.LUT R51, R79, 0xffff0000, RZ, 0xc0, !PT ;  /* 0xffff00004f337812 */ /* 0x000fe400078ec0ff */
[----:B------:R-:W-:-:S02]  /*5a20*/  PRMT R79, R142, 0x5410, R147 ;  /* 0x000054108e4f7816 */ /* 0x000fc40000000093 */
[----:B------:R-:W-:Y:S01]  /*5a30*/  SHF.R.U64 R149, R48, 0x10, R49 ;  /* 0x0000001030957819 */ /* 0x000fe20000001231 */
[----:B--2---:R-:W-:Y:S01]  /*5a40*/  IMAD.U32 R49, R13, 0x10000, RZ ;  /* 0x000100000d317824 */ /* 0x004fe200078e00ff */
[----:B------:R-:W-:Y:S01]  /*5a50*/  PRMT R141, R141, 0x5410, R146 ;  /* 0x000054108d8d7816 */ /* 0x000fe20000000092 */
[----:B------:R-:W-:Y:S01]  /*5a60*/  IMAD.U32 R146, R79, 0x10000, RZ ;  /* 0x000100004f927824 */ /* 0x000fe200078e00ff */
[----:B------:R-:W-:Y:S01]  /*5a70*/  SHF.R.U64 R161, R44, 0x10, R45 ;  /* 0x000000102ca17819 */ /* 0x000fe2000000122d */
[----:B------:R-:W-:Y:S01]  /*5a80*/  IMAD.U32 R45, R77, 0x10000, RZ ;  /* 0x000100004d2d7824 */ /* 0x000fe200078e00ff */
[----:B------:R-:W-:Y:S01]  /*5a90*/  SHF.R.U32.HI R151, RZ, 0x10, R47 ;  /* 0x00000010ff977819 */ /* 0x000fe2000001162f */
[----:B------:R-:W-:Y:S01]  /*5aa0*/  IMAD.U32 R44, R12, 0x10000, RZ ;  /* 0x000100000c2c7824 */ /* 0x000fe200078e00ff */
[----:B------:R-:W-:Y:S01]  /*5ab0*/  PRMT R142, R138, 0x5410, R149 ;  /* 0x000054108a8e7816 */ /* 0x000fe20000000095 */
[----:B------:R-:W-:Y:S01]  /*5ac0*/  IMAD.U32 R138, R141, 0x10000, RZ ;  /* 0x000100008d8a7824 */ /* 0x000fe200078e00ff */
[----:B------:R-:W-:Y:S01]  /*5ad0*/  LOP3.LUT R143, R77, 0xffff0000, RZ, 0xc0, !PT ;  /* 0xffff00004d8f7812 */ /* 0x000fe200078ec0ff */
[----:B------:R-:W-:Y:S01]  /*5ae0*/  FMUL.FTZ R150, R45, R146 ;  /* 0x000000922d967220 */ /* 0x000fe20000410000 */
[----:B------:R-:W-:Y:S01]  /*5af0*/  LOP3.LUT R148, R79, 0xffff0000, RZ, 0xc0, !PT ;  /* 0xffff00004f947812 */ /* 0x000fe200078ec0ff */
[-C--:B------:R-:W-:Y:S01]  /*5b00*/  FMUL.FTZ R160, R45, R138.reuse ;  /* 0x0000008a2da07220 */ /* 0x080fe20000410000 */
[----:B------:R-:W-:Y:S01]  /*5b10*/  PRMT R140, R140, 0x5410, R151 ;  /* 0x000054108c8c7816 */ /* 0x000fe20000000097 */
[----:B------:R-:W-:Y:S01]  /*5b20*/  FFMA.FTZ R45, R49, R138, -R150 ;  /* 0x0000008a312d7223 */ /* 0x000fe20000010896 */
[----:B------:R-:W-:Y:S01]  /*5b30*/  PRMT R145, R136, 0x5410, R145 ;  /* 0x0000541088917816 */ /* 0x000fe20000000091 */
[----:B------:R-:W-:Y:S01]  /*5b40*/  FMUL.FTZ R150, R143, R148 ;  /* 0x000000948f967220 */ /* 0x000fe20000410000 */
[----:B------:R-:W-:Y:S01]  /*5b50*/  LOP3.LUT R136, R141, 0xffff0000, RZ, 0xc0, !PT ;  /* 0xffff00008d887812 */ /* 0x000fe200078ec0ff */
[----:B------:R-:W-:Y:S01]  /*5b60*/  IMAD.U32 R79, R140, 0x10000, RZ ;  /* 0x000100008c4f7824 */ /* 0x000fe200078e00ff */
[----:B------:R-:W-:Y:S01]  /*5b70*/  LOP3.LUT R137, R13, 0xffff0000, RZ, 0xc0, !PT ;  /* 0xffff00000d897812 */ /* 0x000fe200078ec0ff */
[----:B------:R-:W-:-:S02]  /*5b80*/  IMAD.U32 R138, R145, 0x10000, RZ ;  /* 0x00010000918a7824 */ /* 0x000fc400078e00ff */
[----:B------:R-:W-:Y:S01]  /*5b90*/  FFMA.FTZ R49, R49, R146, R160 ;  /* 0x0000009231317223 */ /* 0x000fe200000100a0 */
[-C--:B------:R-:W-:Y:S01]  /*5ba0*/  FMUL.FTZ R146, R143, R136.reuse ;  /* 0x000000888f927220 */ /* 0x080fe20000410000 */
[----:B------:R-:W-:Y:S01]  /*5bb0*/  SHF.L.U32 R139, R15, 0x10, RZ ;  /* 0x000000100f8b7819 */ /* 0x000fe200000006ff */
[----:B------:R-:W-:Y:S01]  /*5bc0*/  FFMA.FTZ R136, R137, R136, -R150 ;  /* 0x0000008889887223 */ /* 0x000fe20000010896 */
[CC--:B------:R-:W-:Y:S01]  /*5bd0*/  FMUL.FTZ R150, R144.reuse, R138.reuse ;  /* 0x0000008a90967220 */ /* 0x0c0fe20000410000 */
[----:B------:R-:W-:Y:S01]  /*5be0*/  LOP3.LUT R145, R145, 0xffff0000, RZ, 0xc0, !PT ;  /* 0xffff000091917812 */ /* 0x000fe200078ec0ff */
[-C--:B------:R-:W-:Y:S01]  /*5bf0*/  FMUL.FTZ R141, R144, R79.reuse ;  /* 0x0000004f908d7220 */ /* 0x080fe20000410000 */
[----:B------:R-:W-:Y:S01]  /*5c00*/  LOP3.LUT R140, R140, 0xffff0000, RZ, 0xc0, !PT ;  /* 0xffff00008c8c7812 */ /* 0x000fe200078ec0ff */
[C---:B------:R-:W-:Y:S01]  /*5c10*/  FFMA.FTZ R150, R139.reuse, R79, -R150 ;  /* 0x0000004f8b967223 */ /* 0x040fe20000010896 */
[----:B------:R-:W-:Y:S01]  /*5c20*/  PRMT R77, R114, 0x5432, R161 ;  /* 0x00005432724d7816 */ /* 0x000fe200000000a1 */
[----:B------:R-:W-:Y:S01]  /*5c30*/  FFMA.FTZ R141, R139, R138, R141 ;  /* 0x0000008a8b8d7223 */ /* 0x000fe2000001008d */
[----:B------:R-:W-:Y:S01]  /*5c40*/  SHF.R.U64 R46, R46, 0x10, R47 ;  /* 0x000000102e2e7819 */ /* 0x000fe2000000122f */
[C---:B------:R-:W-:Y:S01]  /*5c50*/  IMAD.U32 R47, R76.reuse, 0x10000, RZ ;  /* 0x000100004c2f7824 */ /* 0x040fe200078e00ff */
[----:B------:R-:W-:Y:S01]  /*5c60*/  LOP3.LUT R48, R15, 0xffff0000, RZ, 0xc0, !PT ;  /* 0xffff00000f307812 */ /* 0x000fe200078ec0ff */
[----:B------:R-:W-:Y:S01]  /*5c70*/  FFMA.FTZ R146, R137, R148, R146 ;  /* 0x0000009489927223 */ /* 0x000fe20000010092 */
[C---:B------:R-:W-:Y:S01]  /*5c80*/  FMUL.FTZ R139, R51.reuse, R145 ;  /* 0x00000091338b7220 */ /* 0x040fe20000410000 */
[----:B------:R-:W-:Y:S01]  /*5c90*/  FMUL.FTZ R147, R51, R140 ;  /* 0x0000008c33937220 */ /* 0x000fe20000410000 */
[----:B------:R-:W-:Y:S01]  /*5ca0*/  LOP3.LUT R76, R76, 0xffff0000, RZ, 0xc0, !PT ;  /* 0xffff00004c4c7812 */ /* 0x000fe200078ec0ff */
[----:B------:R-:W-:Y:S01]  /*5cb0*/  IMAD.U32 R79, R77, 0x10000, RZ ;  /* 0x000100004d4f7824 */ /* 0x000fe200078e00ff */
[C---:B------:R-:W-:Y:S01]  /*5cc0*/  LOP3.LUT R51, R142.reuse, 0xffff0000, RZ, 0xc0, !PT ;  /* 0xffff00008e337812 */ /* 0x040fe200078ec0ff */
[----:B------:R-:W-:-:S02]  /*5cd0*/  IMAD.U32 R137, R142, 0x10000, RZ ;  /* 0x000100008e897824 */ /* 0x000fc400078e00ff */
[----:B------:R-:W-:Y:S01]  /*5ce0*/  FFMA.FTZ R143, R48, R140, -R139 ;  /* 0x0000008c308f7223 */ /* 0x000fe2000001088b */
[----:B------:R-:W-:Y:S01]  /*5cf0*/  LOP3.LUT R12, R12, 0xffff0000, RZ, 0xc0, !PT ;  /* 0xffff00000c0c7812 */ /* 0x000fe200078ec0ff */
[----:B------:R-:W-:Y:S01]  /*5d00*/  FMUL.FTZ R138, R47, R79 ;  /* 0x0000004f2f8a7220 */ /* 0x000fe20000410000 */
[----:B------:R-:W-:Y:S01]  /*5d10*/  LOP3.LUT R77, R77, 0xffff0000, RZ, 0xc0, !PT ;  /* 0xffff00004d4d7812 */ /* 0x000fe200078ec0ff */
[----:B------:R-:W-:Y:S01]  /*5d20*/  FMUL.FTZ R139, R47, R137 ;  /* 0x000000892f8b7220 */ /* 0x000fe20000410000 */
[----:B------:R-:W-:Y:S01]  /*5d30*/  PRMT R50, R111, 0x5432, R50 ;  /* 0x000054326f327816 */ /* 0x000fe20000000032 */
[----:B------:R-:W-:Y:S01]  /*5d40*/  FMUL.FTZ R47, R76, R51 ;  /* 0x000000334c2f7220 */ /* 0x000fe20000410000 */
[----:B------:R-:W-:Y:S01]  /*5d50*/  PRMT R46, R113, 0x5432, R46 ;  /* 0x00005432712e7816 */ /* 0x000fe2000000002e */
[----:B------:R-:W-:Y:S01]  /*5d60*/  FFMA.FTZ R140, R48, R145, R147 ;  /* 0x00000091308c7223 */ /* 0x000fe20000010093 */
[----:B------:R-:W-:Y:S01]  /*5d70*/  FFMA.FTZ R139, R44, R79, -R139 ;  /* 0x0000004f2c8b7223 */ /* 0x000fe2000001088b */
[C---:B------:R-:W-:Y:S01]  /*5d80*/  IMAD.U32 R13, R14.reuse, 0x10000, RZ ;  /* 0x000100000e0d7824 */ /* 0x040fe200078e00ff */
[----:B------:R-:W-:Y:S01]  /*5d90*/  LOP3.LUT R15, R14, 0xffff0000, RZ, 0xc0, !PT ;  /* 0xffff00000e0f7812 */ /* 0x000fe200078ec0ff */
[-C--:B------:R-:W-:Y:S01]  /*5da0*/  FMUL.FTZ R79, R76, R77.reuse ;  /* 0x0000004d4c4f7220 */ /* 0x080fe20000410000 */
[----:B------:R-:W-:Y:S01]  /*5db0*/  FFMA.FTZ R48, R12, R77, -R47 ;  /* 0x0000004d0c307223 */ /* 0x000fe2000001082f */
[----:B------:R-:W-:-:S02]  /*5dc0*/  IMAD.U32 R14, R78, 0x10000, RZ ;  /* 0x000100004e0e7824 */ /* 0x000fc400078e00ff */
[----:B------:R-:W-:Y:S01]  /*5dd0*/  FFMA.FTZ R138, R44, R137, R138 ;  /* 0x000000892c8a7223 */ /* 0x000fe2000001008a */
[----:B------:R-:W-:Y:S01]  /*5de0*/  IMAD.U32 R47, R50, 0x10000, RZ ;  /* 0x00010000322f7824 */ /* 0x000fe200078e00ff */
[----:B------:R-:W-:Y:S01]  /*5df0*/  LOP3.LUT R78, R78, 0xffff0000, RZ, 0xc0, !PT ;  /* 0xffff00004e4e7812 */ /* 0x000fe200078ec0ff */
[----:B------:R-:W-:Y:S01]  /*5e00*/  IMAD.U32 R44, R46, 0x10000, RZ ;  /* 0x000100002e2c7824 */ /* 0x000fe200078e00ff */
[----:B------:R-:W-:Y:S01]  /*5e10*/  LOP3.LUT R50, R50, 0xffff0000, RZ, 0xc0, !PT ;  /* 0xffff000032327812 */ /* 0x000fe200078ec0ff */
[----:B------:R-:W-:Y:S01]  /*5e20*/  FFMA.FTZ R79, R12, R51, R79 ;  /* 0x000000330c4f7223 */ /* 0x000fe2000001004f */
[----:B------:R-:W-:Y:S01]  /*5e30*/  FMUL.FTZ R12, R14, R47 ;  /* 0x0000002f0e0c7220 */ /* 0x000fe20000410000 */
[----:B------:R-:W-:Y:S01]  /*5e40*/  LOP3.LUT R46, R46, 0xffff0000, RZ, 0xc0, !PT ;  /* 0xffff00002e2e7812 */ /* 0x000fe200078ec0ff */
[----:B------:R-:W-:Y:S01]  /*5e50*/  FMUL.FTZ R14, R14, R44 ;  /* 0x0000002c0e0e7220 */ /* 0x000fe20000410000 */
[----:B------:R-:W-:Y:S01]  /*5e60*/  FMUL.FTZ R76, R78, R50 ;  /* 0x000000324e4c7220 */ /* 0x000fe20000410000 */
[C---:B------:R-:W-:Y:S01]  /*5e70*/  FFMA.FTZ R12, R13.reuse, R44, -R12 ;  /* 0x0000002c0d0c7223 */ /* 0x040fe2000001080c */
[----:B------:R-:W-:Y:S01]  /*5e80*/  F2FP.BF16.F32.PACK_AB R45, R136, R45 ;  /* 0x0000002d882d723e */ /* 0x000fe200000010ff */
[----:B------:R-:W-:Y:S01]  /*5e90*/  FFMA.FTZ R14, R13, R47, R14 ;  /* 0x0000002f0d0e7223 */ /* 0x000fe2000001000e */
[-C--:B------:R-:W-:Y:S01]  /*5ea0*/  FMUL.FTZ R51, R78, R46.reuse ;  /* 0x0000002e4e337220 */ /* 0x080fe20000410000 */
[----:B------:R-:W-:Y:S01]  /*5eb0*/  FFMA.FTZ R13, R15, R46, -R76 ;  /* 0x0000002e0f0d7223 */ /* 0x000fe2000001084c */
[----:B------:R-:W-:-:S02]  /*5ec0*/  F2FP.BF16.F32.PACK_AB R140, R140, R141 ;  /* 0x0000008d8c8c723e */ /* 0x000fc400000010ff */
[----:B------:R-:W-:Y:S01]  /*5ed0*/  FFMA.FTZ R51, R15, R50, R51 ;  /* 0x000000320f337223 */ /* 0x000fe20000010033 */
[----:B------:R-:W-:Y:S02]  /*5ee0*/  F2FP.BF16.F32.PACK_AB R44, R48, R139 ;  /* 0x0000008b302c723e */ /* 0x000fe400000010ff */
[----:B------:R-:W-:Y:S01]  /*5ef0*/  F2FP.BF16.F32.PACK_AB R46, R13, R12 ;  /* 0x0000000c0d2e723e */ /* 0x000fe200000010ff */
[----:B------:R-:W-:Y:S01]  /*5f00*/  IMAD.MOV.U32 R13, RZ, RZ, R45 ;  /* 0x000000ffff0d7224 */ /* 0x000fe200078e002d */
[----:B------:R-:W-:Y:S01]  /*5f10*/  F2FP.BF16.F32.PACK_AB R76, R79, R138 ;  /* 0x0000008a4f4c723e */ /* 0x000fe200000010ff */
[----:B------:R-:W-:Y:S01]  /*5f20*/  IMAD.MOV.U32 R79, RZ, RZ, R140 ;  /* 0x000000ffff4f7224 */ /* 0x000fe200078e008c */
[----:B------:R-:W-:Y:S01]  /*5f30*/  F2FP.BF16.F32.PACK_AB R78, R51, R14 ;  /* 0x0000000e334e723e */ /* 0x000fe200000010ff */
[----:B------:R-:W-:Y:S01]  /*5f40*/  IMAD.MOV.U32 R14, RZ, RZ, R46 ;  /* 0x000000ffff0e7224 */ /* 0x000fe200078e002e */
[----:B------:R-:W-:Y:S02]  /*5f50*/  F2FP.BF16.F32.PACK_AB R15, R143, R150 ;  /* 0x000000968f0f723e */ /* 0x000fe400000010ff */
[----:B------:R-:W-:-:S02]  /*5f60*/  F2FP.BF16.F32.PACK_AB R77, R146, R49 ;  /* 0x00000031924d723e */ /* 0x000fc400000010ff */
[----:B------:R-:W-:-:S07]  /*5f70*/  MOV R12, R44 ;  /* 0x0000002c000c7202 */ /* 0x000fce0000000f00 */
.L_x_547:
[----:B------:R-:W-:Y:S05]  /*5f80*/  BSYNC B2 ;  /* 0x0000000000027941 */ /* 0x000fea0003800000 */
.L_x_546:
[----:B------:R-:W-:Y:S01]  /*5f90*/  ISETP.GE.AND P4, PT, R11, R110, PT ;  /* 0x0000006e0b00720c */ /* 0x000fe20003f86270 */
[----:B--2---:R4:W-:-:S12]  /*5fa0*/  ST.E.128 desc[UR38][R104.64], R12 ;  /* 0x0000000c68007985 */ /* 0x0049d8000c101d26 */
[----:B------:R-:W-:-:S05]  /*5fb0*/  @!P4 IMAD.WIDE R106, R11, 0x2, R106 ;  /* 0x000000020b6ac825 */ /* 0x000fca00078e026a */
[----:B---3--:R4:W-:Y:S02]  /*5fc0*/  @!P4 ST.E.128 desc[UR38][R106.64], R76 ;  /* 0x0000004c6a00c985 */ /* 0x0089e4000c101d26 */
.L_x_545:
[----:B------:R-:W-:Y:S05]  /*5fd0*/  BSYNC B1 ;  /* 0x0000000000017941 */ /* 0x000fea0003800000 */
.L_x_544:
[----:B------:R-:W-:-:S03]  /*5fe0*/  UMOV UR4, 0xffffffff ;  /* 0xffffffff00047882 */ /* 0x000fc60000000000 */
[----:B------:R-:W-:Y:S05]  /*5ff0*/  BRA.DIV UR4, `(.L_x_548) ;  /* 0x0000014204dc7947 */ /* 0x000fea000b800000 */
[----:B------:R0:W0:Y:S04]  /*6000*/  SHFL.IDX PT, R51, R108, 0x1, 0x181f ;  /* 0x00381f006c337f89 */ /* 0x00002800000e0000 */
[----:B------:R0:W0:Y:S02]  /*6010*/  SHFL.IDX PT, R50, R109, 0x1, 0x181f ;  /* 0x00381f006d327f89 */ /* 0x00002400000e0000 */
.L_x_822:
[----:B------:R-:W-:Y:S01]  /*6020*/  ISETP.GE.OR P4, PT, R220, R98, P1 ;  /* 0x00000062dc00720c */ /* 0x000fe20000f86670 */
[----:B------:R-:W-:-:S12]  /*6030*/  BSSY B1, `(.L_x_549) ;  /* 0x0000078000017945 */ /* 0x000fd80003800000 */
[----:B------:R-:W-:Y:S05]  /*6040*/  @P4 BRA `(.L_x_550) ;  /* 0x0000000400d84947 */ /* 0x000fea0003800000 */
[----:B------:R-:W-:Y:S01]  /*6050*/  SEL R11, R37, R112, !P0 ;  /* 0x00000070250b7207 */ /* 0x000fe20004000000 */
[----:B------:R-:W-:Y:S01]  /*6060*/  BSSY B2, `(.L_x_551) ;  /* 0x0000070000027945 */ /* 0x000fe20003800000 */
[----:B----4-:R-:W-:Y:S02]  /*6070*/  SHF.R.U32.HI R14, RZ, 0x3, R193 ;  /* 0x00000003ff0e7819 */ /* 0x010fe400000116c1 */
[----:B------:R-:W-:Y:S02]  /*6080*/  SHF.R.S32.HI R12, RZ, 0x1f, R11 ;  /* 0x0000001fff0c7819 */ /* 0x000fe4000001140b */
[C---:B0-----:R-:W-:Y:S02]  /*6090*/  LEA R48, P4, R43.reuse, R50, 0x1 ;  /* 0x000000322b307211 */ /* 0x041fe400078808ff */
[----:B------:R-:W-:Y:S02]  /*60a0*/  LEA.HI R12, R12, R11, RZ, 0x4 ;  /* 0x0000000b0c0c7211 */ /* 0x000fe400078f20ff */
[----:B------:R-:W-:-:S02]  /*60b0*/  LEA.HI.X R49, R43, R51, R83, 0x1, P4 ;  /* 0x000000332b317211 */ /* 0x000fc400020f0c53 */
[----:B------:R-:W-:-:S04]  /*60c0*/  LEA.HI.SX32 R12, R12, R81, 0x1c ;  /* 0x000000510c0c7211 */ /* 0x000fc800078fe2ff */
[----:B------:R-:W-:Y:S01]  /*60d0*/  SHF.R.S32.HI R13, RZ, 0x1f, R12 ;  /* 0x0000001fff0d7819 */ /* 0x000fe2000001140c */
[----:B------:R-:W-:-:S03]  /*60e0*/  IMAD.SHL.U32 R11, R12, 0x8, RZ ;  /* 0x000000080c0b7824 */ /* 0x000fc600078e00ff */
[----:B------:R-:W-:Y:S02]  /*60f0*/  LEA.HI R13, R13, R12, RZ, 0x3 ;  /* 0x0000000c0d0d7211 */ /* 0x000fe400078f18ff */
[----:B------:R-:W-:-:S03]  /*6100*/  LOP3.LUT R12, R193, 0x38, R11, 0xf8, !PT ;  /* 0x00000038c10c7812 */ /* 0x000fc600078ef80b */
[----:B------:R-:W-:Y:S01]  /*6110*/  IMAD.SHL.U32 R13, R13, 0x400, RZ ;  /* 0x000004000d0d7824 */ /* 0x000fe200078e00ff */
[----:B------:R-:W-:-:S04]  /*6120*/  LOP3.LUT R12, R12, R14, RZ, 0x3c, !PT ;  /* 0x0000000e0c0c7212 */ /* 0x000fc800078e3cff */
[----:B------:R-:W-:-:S04]  /*6130*/  LOP3.LUT R13, R13, 0x7fffe000, RZ, 0xc0, !PT ;  /* 0x7fffe0000d0d7812 */ /* 0x000fc800078ec0ff */
[----:B------:R-:W-:Y:S01]  /*6140*/  IADD3 R12, R12, R13, R197 ;  /* 0x0000000d0c0c7210 */ /* 0x000fe20007ffe0c5 */
[----:B------:R-:W-:-:S04]  /*6150*/  IMAD R13, R155, 0x4000, R3 ;  /* 0x000040009b0d7824 */ /* 0x000fc800078e0203 */
[----:B------:R-:W-:Y:S02]  /*6160*/  IMAD R15, R155, 0x4000, R12 ;  /* 0x000040009b0f7824 */ /* 0x000fe400078e020c */
[--C-:B------:R-:W-:Y:S02]  /*6170*/  IMAD R13, R13, 0x2, R156.reuse ;  /* 0x000000020d0d7824 */ /* 0x100fe400078e029c */
[----:B------:R-:W-:-:S04]  /*6180*/  IMAD R44, R15, 0x2, R156 ;  /* 0x000000020f2c7824 */ /* 0x000fc800078e029c */
[----:B------:R-:W0:Y:S04]  /*6190*/  LDS.128 R12, [R13+0x18400] ;  /* 0x018400000d0c7984 */ /* 0x000e280000000c00 */
[----:B------:R-:W4:Y:S01]  /*61a0*/  LDS.128 R44, [R44+0x18400] ;  /* 0x018400002c2c7984 */ /* 0x000f220000000c00 */
[----:B------:R-:W-:Y:S05]  /*61b0*/  @P3 BRA `(.L_x_552) ;  /* 0x0000000400683947 */ /* 0x000fea0003800000 */
[----:B------:R-:W-:Y:S02]  /*61c0*/  SHF.R.U32.HI R76, RZ, 0x10, R57 ;  /* 0x00000010ff4c7819 */ /* 0x000fe40000011639 */
[----:B------:R-:W-:Y:S02]  /*61d0*/  SHF.R.U32.HI R78, RZ, 0x10, R53 ;  /* 0x00000010ff4e7819 */ /* 0x000fe40000011635 */
[----:B------:R-:W-:Y:S02]  /*61e0*/  PRMT R135, R135, 0x5410, R76 ;  /* 0x0000541087877816 */ /* 0x000fe4000000004c */
[----:B------:R-:W-:Y:S02]  /*61f0*/  PRMT R131, R131, 0x5410, R78 ;  /* 0x0000541083837816 */ /* 0x000fe4000000004e */
[----:B------:R-:W-:Y:S01]  /*6200*/  SHF.R.U64 R79, R56, 0x10, R57 ;  /* 0x00000010384f7819 */ /* 0x000fe20000001239 */
[----:B------:R-:W-:Y:S01]  /*6210*/  IMAD.U32 R78, R135, 0x10000, RZ ;  /* 0x00010000874e7824 */ /* 0x000fe200078e00ff */
[----:B------:R-:W-:Y:S01]  /*6220*/  SHF.R.U32.HI R104, RZ, 0x10, R55 ;  /* 0x00000010ff687819 */ /* 0x000fe20000011637 */
[----:B------:R-:W-:Y:S01]  /*6230*/  IMAD.U32 R76, R131, 0x10000, RZ ;  /* 0x00010000834c7824 */ /* 0x000fe200078e00ff */
[----:B----4-:R-:W-:Y:S01]  /*6240*/  SHF.L.U32 R57, R45, 0x10, RZ ;  /* 0x000000102d397819 */ /* 0x010fe200000006ff */
[----:B------:R-:W-:Y:S01]  /*6250*/  IMAD.U32 R56, R44, 0x10000, RZ ;  /* 0x000100002c387824 */ /* 0x000fe200078e00ff */
[----:B---3--:R-:W-:-:S02]  /*6260*/  SHF.R.U32.HI R106, RZ, 0x10, R59 ;  /* 0x00000010ff6a7819 */ /* 0x008fc4000001163b */
[----:B--2---:R-:W-:Y:S01]  /*6270*/  SHF.R.U64 R107, R52, 0x10, R53 ;  /* 0x00000010346b7819 */ /* 0x004fe20000001235 */
[----:B0-----:R-:W-:Y:S01]  /*6280*/  IMAD.U32 R53, R13, 0x10000, RZ ;  /* 0x000100000d357824 */ /* 0x001fe200078e00ff */
[----:B------:R-:W-:Y:S01]  /*6290*/  PRMT R129, R129, 0x5410, R104 ;  /* 0x0000541081817816 */ /* 0x000fe20000000068 */
[----:B------:R-:W-:Y:S01]  /*62a0*/  FMUL.FTZ R104, R57, R78 ;  /* 0x0000004e39687220 */ /* 0x000fe20000410000 */
[----:B------:R-:W-:Y:S01]  /*62b0*/  PRMT R133, R133, 0x5410, R106 ;  /* 0x0000541085857816 */ /* 0x000fe2000000006a */
[-C--:B------:R-:W-:Y:S01]  /*62c0*/  FMUL.FTZ R106, R57, R76.reuse ;  /* 0x0000004c396a7220 */ /* 0x080fe20000410000 */
[----:B------:R-:W-:Y:S01]  /*62d0*/  SHF.R.U64 R77, R58, 0x10, R59 ;  /* 0x000000103a4d7819 */ /* 0x000fe2000000123b */
[----:B------:R-:W-:Y:S01]  /*62e0*/  FFMA.FTZ R57, R53, R76, -R104 ;  /* 0x0000004c35397223 */ /* 0x000fe20000010868 */
[----:B------:R-:W-:Y:S01]  /*62f0*/  LOP3.LUT R58, R45, 0xffff0000, RZ, 0xc0, !PT ;  /* 0xffff00002d3a7812 */ /* 0x000fe200078ec0ff */
[----:B------:R-:W-:Y:S01]  /*6300*/  IMAD.U32 R59, R47, 0x10000, RZ ;  /* 0x000100002f3b7824 */ /* 0x000fe200078e00ff */
[----:B------:R-:W-:Y:S01]  /*6310*/  LOP3.LUT R135, R135, 0xffff0000, RZ, 0xc0, !PT ;  /* 0xffff000087877812 */ /* 0x000fe200078ec0ff */
[----:B------:R-:W-:Y:S01]  /*6320*/  IMAD.U32 R104, R133, 0x10000, RZ ;  /* 0x0001000085687824 */ /* 0x000fe200078e00ff */
[----:B------:R-:W-:Y:S01]  /*6330*/  LOP3.LUT R131, R131, 0xffff0000, RZ, 0xc0, !PT ;  /* 0xffff000083837812 */ /* 0x000fe200078ec0ff */
[----:B------:R-:W-:Y:S01]  /*6340*/  FFMA.FTZ R106, R53, R78, R106 ;  /* 0x0000004e356a7223 */ /* 0x000fe2000001006a */
[----:B------:R-:W-:Y:S01]  /*6350*/  SHF.R.U64 R105, R54, 0x10, R55 ;  /* 0x0000001036697819 */ /* 0x000fe20000001237 */
[----:B------:R-:W-:Y:S01]  /*6360*/  IMAD.U32 R76, R129, 0x10000, RZ ;  /* 0x00010000814c7824 */ /* 0x000fe200078e00ff */
[----:B------:R-:W-:Y:S01]  /*6370*/  LOP3.LUT R54, R13, 0xffff0000, RZ, 0xc0, !PT ;  /* 0xffff00000d367812 */ /* 0x000fe200078ec0ff */
[----:B------:R-:W-:Y:S01]  /*6380*/  FMUL.FTZ R53, R58, R131 ;  /* 0x000000833a357220 */ /* 0x000fe20000410000 */
[----:B------:R-:W-:Y:S01]  /*6390*/  PRMT R132, R132, 0x5410, R77 ;  /* 0x0000541084847816 */ /* 0x000fe2000000004d */
[----:B------:R-:W-:Y:S01]  /*63a0*/  FMUL.FTZ R77, R58, R135 ;  /* 0x000000873a4d7220 */ /* 0x000fe20000410000 */
[----:B------:R-:W-:Y:S01]  /*63b0*/  PRMT R134, R134, 0x5410, R79 ;  /* 0x0000541086867816 */ /* 0x000fe2000000004f */
[----:B------:R-:W-:Y:S01]  /*63c0*/  FMUL.FTZ R136, R59, R104 ;  /* 0x000000683b887220 */ /* 0x000fe20000410000 */
[----:B------:R-:W-:Y:S01]  /*63d0*/  IMAD.U32 R45, R15, 0x10000, RZ ;  /* 0x000100000f2d7824 */ /* 0x000fe200078e00ff */
[----:B------:R-:W-:Y:S01]  /*63e0*/  PRMT R130, R130, 0x5410, R107 ;  /* 0x0000541082827816 */ /* 0x000fe2000000006b */
[-C--:B------:R-:W-:Y:S01]  /*63f0*/  FMUL.FTZ R59, R59, R76.reuse ;  /* 0x0000004c3b3b7220 */ /* 0x080fe20000410000 */
[C---:B------:R-:W-:Y:S01]  /*6400*/  FFMA.FTZ R78, R54.reuse, R131, -R77 ;  /* 0x00000083364e7223 */ /* 0x040fe2000001084d */
[----:B------:R-:W-:Y:S01]  /*6410*/  FFMA.FTZ R135, R54, R135, R53 ;  /* 0x0000008736877223 */ /* 0x000fe20000010035 */
[----:B------:R-:W-:Y:S01]  /*6420*/  LOP3.LUT R47, R47, 0xffff0000, RZ, 0xc0, !PT ;  /* 0xffff00002f2f7812 */ /* 0x000fe200078ec0ff */
[----:B------:R-:W-:Y:S01]  /*6430*/  FFMA.FTZ R136, R45, R76, -R136 ;  /* 0x0000004c2d887223 */ /* 0x000fe20000010888 */
[----:B------:R-:W-:Y:S01]  /*6440*/  LOP3.LUT R58, R133, 0xffff0000, RZ, 0xc0, !PT ;  /* 0xffff0000853a7812 */ /* 0x000fe200078ec0ff */
[----:B------:R-:W-:Y:S01]  /*6450*/  FFMA.FTZ R104, R45, R104, R59 ;  /* 0x000000682d687223 */ /* 0x000fe2000001003b */
[----:B------:R-:W-:Y:S01]  /*6460*/  LOP3.LUT R54, R129, 0xffff0000, RZ, 0xc0, !PT ;  /* 0xffff000081367812 */ /* 0x000fe200078ec0ff */
[----:B------:R-:W-:Y:S01]  /*6470*/  IMAD.U32 R53, R134, 0x10000, RZ ;  /* 0x0001000086357824 */ /* 0x000fe200078e00ff */
[----:B------:R-:W-:Y:S01]  /*6480*/  LOP3.LUT R55, R15, 0xffff0000, RZ, 0xc0, !PT ;  /* 0xffff00000f377812 */ /* 0x000fe200078ec0ff */
[----:B------:R-:W-:-:S02]  /*6490*/  IMAD.U32 R45, R130, 0x10000, RZ ;  /* 0x00010000822d7824 */ /* 0x000fc400078e00ff */
[C---:B------:R-:W-:Y:S01]  /*64a0*/  FMUL.FTZ R76, R47.reuse, R58 ;  /* 0x0000003a2f4c7220 */ /* 0x040fe20000410000 */
[-C--:B------:R-:W-:Y:S01]  /*64b0*/  FMUL.FTZ R138, R47, R54.reuse ;  /* 0x000000362f8a7220 */ /* 0x080fe20000410000 */
[----:B------:R-:W-:Y:S01]  /*64c0*/  LOP3.LUT R44, R44, 0xffff0000, RZ, 0xc0, !PT ;  /* 0xffff00002c2c7812 */ /* 0x000fe200078ec0ff */
[----:B------:R-:W-:Y:S01]  /*64d0*/  FMUL.FTZ R47, R56, R53 ;  /* 0x00000035382f7220 */ /* 0x000fe20000410000 */
[----:B------:R-:W-:Y:S01]  /*64e0*/  LOP3.LUT R134, R134, 0xffff0000, RZ, 0xc0, !PT ;  /* 0xffff000086867812 */ /* 0x000fe200078ec0ff */
[----:B------:R-:W-:Y:S01]  /*64f0*/  IMAD.U32 R52, R12, 0x10000, RZ ;  /* 0x000100000c347824 */ /* 0x000fe200078e00ff */
[----:B------:R-:W-:Y:S01]  /*6500*/  LOP3.LUT R130, R130, 0xffff0000, RZ, 0xc0, !PT ;  /* 0xffff000082827812 */ /* 0x000fe200078ec0ff */
[-C--:B------:R-:W-:Y:S01]  /*6510*/  FMUL.FTZ R56, R56, R45.reuse ;  /* 0x0000002d38387220 */ /* 0x080fe20000410000 */
[----:B------:R-:W-:Y:S01]  /*6520*/  PRMT R128, R128, 0x5410, R105 ;  /* 0x0000541080807816 */ /* 0x000fe20000000069 */
[C---:B------:R-:W-:Y:S01]  /*6530*/  FFMA.FTZ R77, R55.reuse, R54, -R76 ;  /* 0x00000036374d7223 */ /* 0x040fe2000001084c */
[----:B------:R-:W-:Y:S01]  /*6540*/  LOP3.LUT R13, R12, 0xffff0000, RZ, 0xc0, !PT ;  /* 0xffff00000c0d7812 */ /* 0x000fe200078ec0ff */
[----:B------:R-:W-:Y:S01]  /*6550*/  FFMA.FTZ R79, R55, R58, R138 ;  /* 0x0000003a374f7223 */ /* 0x000fe2000001008a */
[----:B------:R-:W-:Y:S01]  /*6560*/  FMUL.FTZ R58, R44, R134 ;  /* 0x000000862c3a7220 */ /* 0x000fe20000410000 */
[C---:B------:R-:W-:Y:S01]  /*6570*/  FFMA.FTZ R54, R52.reuse, R45, -R47 ;  /* 0x0000002d34367223 */ /* 0x040fe2000001082f */
[----:B------:R-:W-:Y:S01]  /*6580*/  FFMA.FTZ R56, R52, R53, R56 ;  /* 0x0000003534387223 */ /* 0x000fe20000010038 */
[----:B------:R-:W-:-:S02]  /*6590*/  IMAD.U32 R15, R46, 0x10000, RZ ;  /* 0x000100002e0f7824 */ /* 0x000fc400078e00ff */
[-C--:B------:R-:W-:Y:S01]  /*65a0*/  FMUL.FTZ R52, R44, R130.reuse ;  /* 0x000000822c347220 */ /* 0x080fe20000410000 */
[----:B------:R-:W-:Y:S01]  /*65b0*/  SHF.L.U32 R47, R132, 0x10, RZ ;  /* 0x00000010842f7819 */ /* 0x000fe200000006ff */
[----:B------:R-:W-:Y:S01]  /*65c0*/  IMAD.U32 R44, R128, 0x10000, RZ ;  /* 0x00010000802c7824 */ /* 0x000fe200078e00ff */
[----:B------:R-:W-:Y:S01]  /*65d0*/  LOP3.LUT R46, R46, 0xffff0000, RZ, 0xc0, !PT ;  /* 0xffff00002e2e7812 */ /* 0x000fe200078ec0ff */
[C---:B------:R-:W-:Y:S01]  /*65e0*/  FFMA.FTZ R55, R13.reuse, R130, -R58 ;  /* 0x000000820d377223 */ /* 0x040fe2000001083a */
[----:B------:R-:W-:Y:S01]  /*65f0*/  LOP3.LUT R53, R132, 0xffff0000, RZ, 0xc0, !PT ;  /* 0xffff000084357812 */ /* 0x000fe200078ec0ff */
[----:B------:R-:W-:Y:S01]  /*6600*/  IMAD.U32 R12, R14, 0x10000, RZ ;  /* 0x000100000e0c7824 */ /* 0x000fe200078e00ff */
[----:B------:R-:W-:Y:S01]  /*6610*/  LOP3.LUT R45, R128, 0xffff0000, RZ, 0xc0, !PT ;  /* 0xffff0000802d7812 */ /* 0x000fe200078ec0ff */
[----:B------:R-:W-:Y:S01]  /*6620*/  FFMA.FTZ R13, R13, R134, R52 ;  /* 0x000000860d0d7223 */ /* 0x000fe20000010034 */
[----:B------:R-:W-:Y:S01]  /*6630*/  LOP3.LUT R14, R14, 0xffff0000, RZ, 0xc0, !PT ;  /* 0xffff00000e0e7812 */ /* 0x000fe200078ec0ff */
[C---:B------:R-:W-:Y:S01]  /*6640*/  FMUL.FTZ R59, R15.reuse, R47 ;  /* 0x0000002f0f3b7220 */ /* 0x040fe20000410000 */
[-C--:B------:R-:W-:Y:S01]  /*6650*/  FMUL.FTZ R52, R15, R44.reuse ;  /* 0x0000002c0f347220 */ /* 0x080fe20000410000 */
[C---:B------:R-:W-:Y:S01]  /*6660*/  FMUL.FTZ R15, R46.reuse, R53 ;  /* 0x000000352e0f7220 */ /* 0x040fe20000410000 */
[----:B------:R-:W-:Y:S01]  /*6670*/  FMUL.FTZ R46, R46, R45 ;  /* 0x0000002d2e2e7220 */ /* 0x000fe20000410000 */
[C---:B------:R-:W-:Y:S01]  /*6680*/  FFMA.FTZ R59, R12.reuse, R44, -R59 ;  /* 0x0000002c0c3b7223 */ /* 0x040fe2000001083b */
[----:B------:R-:W-:Y:S01]  /*6690*/  FFMA.FTZ R52, R12, R47, R52 ;  /* 0x0000002f0c347223 */ /* 0x000fe20000010034 */
[C---:B------:R-:W-:Y:S01]  /*66a0*/  FFMA.FTZ R12, R14.reuse, R45, -R15 ;  /* 0x0000002d0e0c7223 */ /* 0x040fe2000001080f */
[----:B------:R-:W-:Y:S01]  /*66b0*/  FFMA.FTZ R53, R14, R53, R46 ;  /* 0x000000350e357223 */ /* 0x000fe2000001002e */
[----:B------:R-:W-:-:S02]  /*66c0*/  F2FP.BF16.F32.PACK_AB R57, R78, R57 ;  /* 0x000000394e39723e */ /* 0x000fc400000010ff */
[----:B------:R-:W-:Y:S02]  /*66d0*/  F2FP.BF16.F32.PACK_AB R54, R55, R54 ;  /* 0x000000363736723e */ /* 0x000fe400000010ff */
[----:B------:R-:W-:Y:S01]  /*66e0*/  F2FP.BF16.F32.PACK_AB R44, R13, R56 ;  /* 0x000000380d2c723e */ /* 0x000fe200000010ff */
[----:B------:R-:W-:Y:S01]  /*66f0*/  IMAD.MOV.U32 R13, RZ, RZ, R57 ;  /* 0x000000ffff0d7224 */ /* 0x000fe200078e0039 */
[----:B------:R-:W-:Y:S01]  /*6700*/  F2FP.BF16.F32.PACK_AB R14, R12, R59 ;  /* 0x0000003b0c0e723e */ /* 0x000fe200000010ff */
[----:B------:R-:W-:Y:S01]  /*6710*/  IMAD.MOV.U32 R12, RZ, RZ, R54 ;  /* 0x000000ffff0c7224 */ /* 0x000fe200078e0036 */
[----:B------:R-:W-:Y:S02]  /*6720*/  F2FP.BF16.F32.PACK_AB R15, R77, R136 ;  /* 0x000000884d0f723e */ /* 0x000fe400000010ff */
[----:B------:R-:W-:Y:S02]  /*6730*/  F2FP.BF16.F32.PACK_AB R45, R135, R106 ;  /* 0x0000006a872d723e */ /* 0x000fe400000010ff */
[----:B------:R-:W-:-:S02]  /*6740*/  F2FP.BF16.F32.PACK_AB R47, R79, R104 ;  /* 0x000000684f2f723e */ /* 0x000fc400000010ff */
[----:B------:R-:W-:-:S07]  /*6750*/  F2FP.BF16.F32.PACK_AB R46, R53, R52 ;  /* 0x00000034352e723e */ /* 0x000fce00000010ff */
.L_x_552:
[----:B------:R-:W-:Y:S05]  /*6760*/  BSYNC B2 ;  /* 0x0000000000027941 */ /* 0x000fea0003800000 */
.L_x_551:
[----:B------:R-:W-:Y:S01]  /*6770*/  ISETP.GE.AND P4, PT, R11, R110, PT ;  /* 0x0000006e0b00720c */ /* 0x000fe20003f86270 */
[----:B0-----:R0:W-:-:S12]  /*6780*/  ST.E.128 desc[UR38][R48.64], R12 ;  /* 0x0000000c30007985 */ /* 0x0011d8000c101d26 */
[----:B------:R-:W-:-:S05]  /*6790*/  @!P4 IMAD.WIDE R50, R11, 0x2, R50 ;  /* 0x000000020b32c825 */ /* 0x000fca00078e0232 */
[----:B----4-:R0:W-:Y:S02]  /*67a0*/  @!P4 ST.E.128 desc[UR38][R50.64], R44 ;  /* 0x0000002c3200c985 */ /* 0x0101e4000c101d26 */
.L_x_550:
[----:B------:R-:W-:Y:S05]  /*67b0*/  BSYNC B1 ;  /* 0x0000000000017941 */ /* 0x000fea0003800000 */
.L_x_549:
[----:B------:R-:W-:-:S03]  /*67c0*/  UMOV UR4, 0xffffffff ;  /* 0xffffffff00047882 */ /* 0x000fc60000000000 */
[----:B------:R-:W-:Y:S05]  /*67d0*/  BRA.DIV UR4, `(.L_x_553) ;  /* 0x0000013e04307947 */ /* 0x000fea000b800000 */
[----:B0-----:R0:W0:Y:S04]  /*67e0*/  SHFL.IDX PT, R51, R108, 0x2, 0x181f ;  /* 0x00581f006c337f89 */ /* 0x00102800000e0000 */
[----:B------:R0:W0:Y:S02]  /*67f0*/  SHFL.IDX PT, R50, R109, 0x2, 0x181f ;  /* 0x00581f006d327f89 */ /* 0x00002400000e0000 */
.L_x_826:
        /* <DEDUP_REMOVED lines=26> */
[--C-:B------:R-:W-:Y:S01]  /*69a0*/  SHF.R.U64 R79, R60, 0x10, R61.reuse ;  /* 0x000000103c4f7819 */ /* 0x100fe2000000123d */
[----:B0-----:R-:W-:Y:S01]  /*69b0*/  IMAD.U32 R52, R13, 0x10000, RZ ;  /* 0x000100000d347824 */ /* 0x001fe200078e00ff */
[----:B------:R-:W-:Y:S01]  /*69c0*/  SHF.R.U32.HI R60, RZ, 0x10, R61 ;  /* 0x00000010ff3c7819 */ /* 0x000fe2000001163d */
[----:B----4-:R-:W-:Y:S01]  /*69d0*/  IMAD.U32 R58, R47, 0x10000, RZ ;  /* 0x000100002f3a7824 */ /* 0x010fe200078e00ff */
[--C-:B------:R-:W-:Y:S01]  /*69e0*/  SHF.R.U64 R61, R64, 0x10, R65.reuse ;  /* 0x00000010403d7819 */ /* 0x100fe20000001241 */
[----:B------:R-:W-:Y:S01]  /*69f0*/  IMAD.U32 R54, R44, 0x10000, RZ ;  /* 0x000100002c367824 */ /* 0x000fe200078e00ff */
[----:B------:R-:W-:Y:S02]  /*6a00*/  SHF.R.U32.HI R64, RZ, 0x10, R65 ;  /* 0x00000010ff407819 */ /* 0x000fe40000011641 */
[----:B------:R-:W-:Y:S02]  /*6a10*/  PRMT R123, R123, 0x5410, R60 ;  /* 0x000054107b7b7816 */ /* 0x000fe4000000003c */
[----:B------:R-:W-:-:S02]  /*6a20*/  PRMT R127, R127, 0x5410, R64 ;  /* 0x000054107f7f7816 */ /* 0x000fc40000000040 */
[--C-:B------:R-:W-:Y:S02]  /*6a30*/  SHF.R.U64 R77, R62, 0x10, R63.reuse ;  /* 0x000000103e4d7819 */ /* 0x100fe4000000123f */
[----:B------:R-:W-:Y:S01]  /*6a40*/  SHF.R.U32.HI R62, RZ, 0x10, R63 ;  /* 0x00000010ff3e7819 */ /* 0x000fe2000001163f */
[----:B------:R-:W-:Y:S01]  /*6a50*/  IMAD.U32 R63, R127, 0x10000, RZ ;  /* 0x000100007f3f7824 */ /* 0x000fe200078e00ff */
[----:B------:R-:W-:Y:S02]  /*6a60*/  SHF.R.U64 R65, R66, 0x10, R67 ;  /* 0x0000001042417819 */ /* 0x000fe40000001243 */
[----:B------:R-:W-:Y:S02]  /*6a70*/  SHF.L.U32 R56, R45, 0x10, RZ ;  /* 0x000000102d387819 */ /* 0x000fe400000006ff */
[----:B------:R-:W-:Y:S01]  /*6a80*/  PRMT R126, R126, 0x5410, R61 ;  /* 0x000054107e7e7816 */ /* 0x000fe2000000003d */
[----:B------:R-:W-:Y:S01]  /*6a90*/  IMAD.U32 R61, R123, 0x10000, RZ ;  /* 0x000100007b3d7824 */ /* 0x000fe200078e00ff */
[----:B------:R-:W-:-:S02]  /*6aa0*/  SHF.R.U32.HI R66, RZ, 0x10, R67 ;  /* 0x00000010ff427819 */ /* 0x000fc40000011643 */
[----:B------:R-:W-:Y:S01]  /*6ab0*/  PRMT R124, R124, 0x5410, R65 ;  /* 0x000054107c7c7816 */ /* 0x000fe20000000041 */
[C---:B------:R-:W-:Y:S01]  /*6ac0*/  FMUL.FTZ R65, R56.reuse, R63 ;  /* 0x0000003f38417220 */ /* 0x040fe20000410000 */
[----:B------:R-:W-:Y:S01]  /*6ad0*/  LOP3.LUT R57, R45, 0xffff0000, RZ, 0xc0, !PT ;  /* 0xffff00002d397812 */ /* 0x000fe200078ec0ff */
[----:B------:R-:W-:Y:S01]  /*6ae0*/  FMUL.FTZ R67, R56, R61 ;  /* 0x0000003d38437220 */ /* 0x000fe20000410000 */
[----:B------:R-:W-:Y:S02]  /*6af0*/  PRMT R125, R125, 0x5410, R66 ;  /* 0x000054107d7d7816 */ /* 0x000fe40000000042 */
[----:B------:R-:W-:Y:S01]  /*6b00*/  LOP3.LUT R60, R127, 0xffff0000, RZ, 0xc0, !PT ;  /* 0xffff00007f3c7812 */ /* 0x000fe200078ec0ff */
[C---:B------:R-:W-:Y:S01]  /*6b10*/  FFMA.FTZ R67, R52.reuse, R63, R67 ;  /* 0x0000003f34437223 */ /* 0x040fe20000010043 */
[----:B------:R-:W-:Y:S01]  /*6b20*/  PRMT R121, R121, 0x5410, R62 ;  /* 0x0000541079797816 */ /* 0x000fe2000000003e */
[----:B------:R-:W-:Y:S01]  /*6b30*/  FFMA.FTZ R62, R52, R61, -R65 ;  /* 0x0000003d343e7223 */ /* 0x000fe20000010841 */
[----:B------:R-:W-:Y:S01]  /*6b40*/  LOP3.LUT R56, R123, 0xffff0000, RZ, 0xc0, !PT ;  /* 0xffff00007b387812 */ /* 0x000fe200078ec0ff */
[----:B------:R-:W-:Y:S01]  /*6b50*/  IMAD.U32 R65, R125, 0x10000, RZ ;  /* 0x000100007d417824 */ /* 0x000fe200078e00ff */
[----:B------:R-:W-:Y:S01]  /*6b60*/  LOP3.LUT R53, R13, 0xffff0000, RZ, 0xc0, !PT ;  /* 0xffff00000d357812 */ /* 0x000fe200078ec0ff */
[----:B------:R-:W-:Y:S01]  /*6b70*/  FMUL.FTZ R64, R57, R60 ;  /* 0x0000003c39407220 */ /* 0x000fe20000410000 */
[----:B------:R-:W-:-:S02]  /*6b80*/  IMAD.U32 R61, R121, 0x10000, RZ ;  /* 0x00010000793d7824 */ /* 0x000fc400078e00ff */
[-C--:B------:R-:W-:Y:S01]  /*6b90*/  FMUL.FTZ R52, R57, R56.reuse ;  /* 0x0000003839347220 */ /* 0x080fe20000410000 */
[----:B------:R-:W-:Y:S01]  /*6ba0*/  LOP3.LUT R55, R44, 0xffff0000, RZ, 0xc0, !PT ;  /* 0xffff00002c377812 */ /* 0x000fe200078ec0ff */
[----:B------:R-:W-:Y:S01]  /*6bb0*/  FFMA.FTZ R57, R53, R56, -R64 ;  /* 0x0000003835397223 */ /* 0x000fe20000010840 */
[C---:B------:R-:W-:Y:S01]  /*6bc0*/  FMUL.FTZ R63, R58.reuse, R65 ;  /* 0x000000413a3f7220 */ /* 0x040fe20000410000 */
[----:B------:R-:W-:Y:S01]  /*6bd0*/  IMAD.U32 R44, R15, 0x10000, RZ ;  /* 0x000100000f2c7824 */ /* 0x000fe200078e00ff */
[----:B------:R-:W-:Y:S01]  /*6be0*/  LOP3.LUT R59, R47, 0xffff0000, RZ, 0xc0, !PT ;  /* 0xffff00002f3b7812 */ /* 0x000fe200078ec0ff */
[----:B------:R-:W-:Y:S01]  /*6bf0*/  FMUL.FTZ R58, R58, R61 ;  /* 0x0000003d3a3a7220 */ /* 0x000fe20000410000 */
[----:B------:R-:W-:Y:S01]  /*6c00*/  LOP3.LUT R56, R125, 0xffff0000, RZ, 0xc0, !PT ;  /* 0xffff00007d387812 */ /* 0x000fe200078ec0ff */
[----:B------:R-:W-:Y:S01]  /*6c10*/  FFMA.FTZ R60, R53, R60, R52 ;  /* 0x0000003c353c7223 */ /* 0x000fe20000010034 */
[----:B------:R-:W-:Y:S01]  /*6c20*/  PRMT R122, R122, 0x5410, R79 ;  /* 0x000054107a7a7816 */ /* 0x000fe2000000004f */
[C---:B------:R-:W-:Y:S01]  /*6c30*/  FFMA.FTZ R65, R44.reuse, R65, R58 ;  /* 0x000000412c417223 */ /* 0x040fe2000001003a */
[----:B------:R-:W-:Y:S01]  /*6c40*/  LOP3.LUT R52, R121, 0xffff0000, RZ, 0xc0, !PT ;  /* 0xffff000079347812 */ /* 0x000fe200078ec0ff */
[----:B------:R-:W-:Y:S01]  /*6c50*/  FFMA.FTZ R63, R44, R61, -R63 ;  /* 0x0000003d2c3f7223 */ /* 0x000fe2000001083f */
[----:B------:R-:W-:Y:S01]  /*6c60*/  LOP3.LUT R45, R15, 0xffff0000, RZ, 0xc0, !PT ;  /* 0xffff00000f2d7812 */ /* 0x000fe200078ec0ff */
[----:B------:R-:W-:Y:S01]  /*6c70*/  FMUL.FTZ R58, R59, R56 ;  /* 0x000000383b3a7220 */ /* 0x000fe20000410000 */
[----:B------:R-:W-:-:S02]  /*6c80*/  IMAD.U32 R53, R126, 0x10000, RZ ;  /* 0x000100007e357824 */ /* 0x000fc400078e00ff */
[-C--:B------:R-:W-:Y:S01]  /*6c90*/  FMUL.FTZ R66, R59, R52.reuse ;  /* 0x000000343b427220 */ /* 0x080fe20000410000 */
[----:B------:R-:W-:Y:S01]  /*6ca0*/  IMAD.U32 R44, R122, 0x10000, RZ ;  /* 0x000100007a2c7824 */ /* 0x000fe200078e00ff */
[----:B------:R-:W-:Y:S01]  /*6cb0*/  LOP3.LUT R126, R126, 0xffff0000, RZ, 0xc0, !PT ;  /* 0xffff00007e7e7812 */ /* 0x000fe200078ec0ff */
[C---:B------:R-:W-:Y:S02]  /*6cc0*/  IMAD.U32 R13, R12.reuse, 0x10000, RZ ;  /* 0x000100000c0d7824 */ /* 0x040fe400078e00ff */
[C---:B------:R-:W-:Y:S01]  /*6cd0*/  FFMA.FTZ R64, R45.reuse, R52, -R58 ;  /* 0x000000342d407223 */ /* 0x040fe2000001083a */
[----:B------:R-:W-:Y:S01]  /*6ce0*/  LOP3.LUT R12, R12, 0xffff0000, RZ, 0xc0, !PT ;  /* 0xffff00000c0c7812 */ /* 0x000fe200078ec0ff */
[----:B------:R-:W-:Y:S01]  /*6cf0*/  FMUL.FTZ R58, R54, R44 ;  /* 0x0000002c363a7220 */ /* 0x000fe20000410000 */
[----:B------:R-:W-:Y:S01]  /*6d00*/  LOP3.LUT R122, R122, 0xffff0000, RZ, 0xc0, !PT ;  /* 0xffff00007a7a7812 */ /* 0x000fe200078ec0ff */
[----:B------:R-:W-:Y:S01]  /*6d10*/  FFMA.FTZ R66, R45, R56, R66 ;  /* 0x000000382d427223 */ /* 0x000fe20000010042 */
[-C--:B------:R-:W-:Y:S01]  /*6d20*/  FMUL.FTZ R52, R54, R53.reuse ;  /* 0x0000003536347220 */ /* 0x080fe20000410000 */
[----:B------:R-:W-:Y:S01]  /*6d30*/  FMUL.FTZ R45, R55, R126 ;  /* 0x0000007e372d7220 */ /* 0x000fe20000410000 */
[----:B------:R-:W-:Y:S01]  /*6d40*/  PRMT R120, R120, 0x5410, R77 ;  /* 0x0000541078787816 */ /* 0x000fe2000000004d */
[----:B------:R-:W-:Y:S01]  /*6d50*/  FFMA.FTZ R58, R13, R53, R58 ;  /* 0x000000350d3a7223 */ /* 0x000fe2000001003a */
[----:B------:R-:W-:-:S02]  /*6d60*/  IMAD.U32 R47, R46, 0x10000, RZ ;  /* 0x000100002e2f7824 */ /* 0x000fc400078e00ff */
[----:B------:R-:W-:Y:S01]  /*6d70*/  FFMA.FTZ R54, R13, R44, -R52 ;  /* 0x0000002c0d367223 */ /* 0x000fe20000010834 */
[-C--:B------:R-:W-:Y:S01]  /*6d80*/  FFMA.FTZ R53, R12, R122.reuse, -R45 ;  /* 0x0000007a0c357223 */ /* 0x080fe2000001082d */
[----:B------:R-:W-:Y:S01]  /*6d90*/  LOP3.LUT R46, R46, 0xffff0000, RZ, 0xc0, !PT ;  /* 0xffff00002e2e7812 */ /* 0x000fe200078ec0ff */
[----:B------:R-:W-:Y:S01]  /*6da0*/  FMUL.FTZ R55, R55, R122 ;  /* 0x0000007a37377220 */ /* 0x000fe20000410000 */
[----:B------:R-:W-:Y:S01]  /*6db0*/  SHF.L.U32 R52, R124, 0x10, RZ ;  /* 0x000000107c347819 */ /* 0x000fe200000006ff */
[----:B------:R-:W-:Y:S01]  /*6dc0*/  IMAD.U32 R44, R120, 0x10000, RZ ;  /* 0x00010000782c7824 */ /* 0x000fe200078e00ff */
[----:B------:R-:W-:Y:S01]  /*6dd0*/  LOP3.LUT R45, R124, 0xffff0000, RZ, 0xc0, !PT ;  /* 0xffff00007c2d7812 */ /* 0x000fe200078ec0ff */
[----:B------:R-:W-:Y:S01]  /*6de0*/  IMAD.U32 R15, R14, 0x10000, RZ ;  /* 0x000100000e0f7824 */ /* 0x000fe200078e00ff */
[----:B------:R-:W-:Y:S01]  /*6df0*/  LOP3.LUT R13, R120, 0xffff0000, RZ, 0xc0, !PT ;  /* 0xffff0000780d7812 */ /* 0x000fe200078ec0ff */
[----:B------:R-:W-:Y:S01]  /*6e00*/  FFMA.FTZ R55, R12, R126, R55 ;  /* 0x0000007e0c377223 */ /* 0x000fe20000010037 */
[----:B------:R-:W-:Y:S01]  /*6e10*/  LOP3.LUT R14, R14, 0xffff0000, RZ, 0xc0, !PT ;  /* 0xffff00000e0e7812 */ /* 0x000fe200078ec0ff */
[C---:B------:R-:W-:Y:S01]  /*6e20*/  FMUL.FTZ R12, R47.reuse, R52 ;  /* 0x000000342f0c7220 */ /* 0x040fe20000410000 */
[C---:B------:R-:W-:Y:S01]  /*6e30*/  FMUL.FTZ R59, R46.reuse, R45 ;  /* 0x0000002d2e3b7220 */ /* 0x040fe20000410000 */
[-C--:B------:R-:W-:Y:S01]  /*6e40*/  FMUL.FTZ R47, R47, R44.reuse ;  /* 0x0000002c2f2f7220 */ /* 0x080fe20000410000 */
[-C--:B------:R-:W-:Y:S01]  /*6e50*/  FMUL.FTZ R46, R46, R13.reuse ;  /* 0x0000000d2e2e7220 */ /* 0x080fe20000410000 */
[C---:B------:R-:W-:Y:S01]  /*6e60*/  FFMA.FTZ R12, R15.reuse, R44, -R12 ;  /* 0x0000002c0f0c7223 */ /* 0x040fe2000001080c */
[C---:B------:R-:W-:Y:S01]  /*6e70*/  FFMA.FTZ R59, R14.reuse, R13, -R59 ;  /* 0x0000000d0e3b7223 */ /* 0x040fe2000001083b */
[----:B------:R-:W-:Y:S01]  /*6e80*/  FFMA.FTZ R47, R15, R52, R47 ;  /* 0x000000340f2f7223 */ /* 0x000fe2000001002f */
[----:B------:R-:W-:Y:S01]  /*6e90*/  FFMA.FTZ R46, R14, R45, R46 ;  /* 0x0000002d0e2e7223 */ /* 0x000fe2000001002e */
[----:B------:R-:W-:-:S02]  /*6ea0*/  F2FP.BF16.F32.PACK_AB R65, R66, R65 ;  /* 0x000000414241723e */ /* 0x000fc400000010ff */
[----:B------:R-:W-:Y:S02]  /*6eb0*/  F2FP.BF16.F32.PACK_AB R54, R53, R54 ;  /* 0x000000363536723e */ /* 0x000fe400000010ff */
[----:B------:R-:W-:Y:S02]  /*6ec0*/  F2FP.BF16.F32.PACK_AB R14, R59, R12 ;  /* 0x0000000c3b0e723e */ /* 0x000fe400000010ff */
[----:B------:R-:W-:Y:S01]  /*6ed0*/  F2FP.BF16.F32.PACK_AB R46, R46, R47 ;  /* 0x0000002f2e2e723e */ /* 0x000fe200000010ff */
[----:B------:R-:W-:Y:S01]  /*6ee0*/  IMAD.MOV.U32 R12, RZ, RZ, R54 ;  /* 0x000000ffff0c7224 */ /* 0x000fe200078e0036 */
[----:B------:R-:W-:Y:S01]  /*6ef0*/  F2FP.BF16.F32.PACK_AB R13, R57, R62 ;  /* 0x0000003e390d723e */ /* 0x000fe200000010ff */
[----:B------:R-:W-:Y:S01]  /*6f00*/  IMAD.MOV.U32 R47, RZ, RZ, R65 ;  /* 0x000000ffff2f7224 */ /* 0x000fe200078e0041 */
[----:B------:R-:W-:Y:S02]  /*6f10*/  F2FP.BF16.F32.PACK_AB R15, R64, R63 ;  /* 0x0000003f400f723e */ /* 0x000fe400000010ff */
[----:B------:R-:W-:-:S02]  /*6f20*/  F2FP.BF16.F32.PACK_AB R45, R60, R67 ;  /* 0x000000433c2d723e */ /* 0x000fc400000010ff */
[----:B------:R-:W-:-:S07]  /*6f30*/  F2FP.BF16.F32.PACK_AB R44, R55, R58 ;  /* 0x0000003a372c723e */ /* 0x000fce00000010ff */
.L_x_557:
[----:B------:R-:W-:Y:S05]  /*6f40*/  BSYNC B2 ;  /* 0x0000000000027941 */ /* 0x000fea0003800000 */
.L_x_556:
[----:B------:R-:W-:Y:S01]  /*6f50*/  ISETP.GE.AND P4, PT, R11, R110, PT ;  /* 0x0000006e0b00720c */ /* 0x000fe20003f86270 */
[----:B0-----:R0:W-:-:S12]  /*6f60*/  ST.E.128 desc[UR38][R48.64], R12 ;  /* 0x0000000c30007985 */ /* 0x0011d8000c101d26 */
[----:B------:R-:W-:-:S05]  /*6f70*/  @!P4 IMAD.WIDE R50, R11, 0x2, R50 ;  /* 0x000000020b32c825 */ /* 0x000fca00078e0232 */
[----:B----4-:R0:W-:Y:S02]  /*6f80*/  @!P4 ST.E.128 desc[UR38][R50.64], R44 ;  /* 0x0000002c3200c985 */ /* 0x0101e4000c101d26 */
.L_x_555:
[----:B------:R-:W-:Y:S05]  /*6f90*/  BSYNC B1 ;  /* 0x0000000000017941 */ /* 0x000fea0003800000 */
.L_x_554:
[----:B------:R-:W-:-:S03]  /*6fa0*/  UMOV UR4, 0xffffffff ;  /* 0xffffffff00047882 */ /* 0x000fc60000000000 */
[----:B------:R-:W-:Y:S05]  /*6fb0*/  BRA.DIV UR4, `(.L_x_558) ;  /* 0x0000013604847947 */ /* 0x000fea000b800000 */
[----:B0-----:R-:W0:Y:S04]  /*6fc0*/  SHFL.IDX PT, R108, R108, 0x3, 0x181f ;  /* 0x00781f006c6c7f89 */ /* 0x001e2800000e0000 */
[----:B------:R0:W0:Y:S02]  /*6fd0*/  SHFL.IDX PT, R50, R109, 0x3, 0x181f ;  /* 0x00781f006d327f89 */ /* 0x00002400000e0000 */
.L_x_830:
[----:B------:R-:W-:-:S13]  /*6fe0*/  ISETP.GE.OR P4, PT, R218, R98, P1 ;  /* 0x00000062da00720c */ /* 0x000fda0000f86670 */
[----:B------:R-:W-:Y:S05]  /*6ff0*/  @P4 BRA `(.L_x_531) ;  /* 0x0000000c008c4947 */ /* 0x000fea0003800000 */
[----:B------:R-:W-:Y:S01]  /*7000*/  SEL R112, R37, R112, !P0 ;  /* 0x0000007025707207 */ /* 0x000fe20004000000 */
[----:B------:R-:W-:Y:S01]  /*7010*/  BSSY B1, `(.L_x_559) ;  /* 0x0000070000017945 */ /* 0x000fe20003800000 */
[C---:B0-----:R-:W-:Y:S02]  /*7020*/  LEA R48, P4, R43.reuse, R50, 0x1 ;  /* 0x000000322b307211 */ /* 0x041fe400078808ff */
[----:B------:R-:W-:Y:S02]  /*7030*/  SHF.R.S32.HI R11, RZ, 0x1f, R112 ;  /* 0x0000001fff0b7819 */ /* 0x000fe40000011470 */
[----:B------:R-:W-:Y:S02]  /*7040*/  LEA.HI.X R49, R43, R108, R83, 0x1, P4 ;  /* 0x0000006c2b317211 */ /* 0x000fe400020f0c53 */
[----:B------:R-:W-:-:S04]  /*7050*/  LEA.HI R112, R11, R112, RZ, 0x4 ;  /* 0x000000700b707211 */ /* 0x000fc800078f20ff */
[----:B------:R-:W-:-:S04]  /*7060*/  LEA.HI.SX32 R112, R112, R81, 0x1c ;  /* 0x0000005170707211 */ /* 0x000fc800078fe2ff */
[----:B----4-:R-:W-:Y:S01]  /*7070*/  SHF.R.S32.HI R13, RZ, 0x1f, R112 ;  /* 0x0000001fff0d7819 */ /* 0x010fe20000011470 */
        /* <DEDUP_REMOVED lines=14> */
[----:B------:R-:W-:Y:S01]  /*7160*/  SHF.R.U64 R63, R68, 0x10, R69 ;  /* 0x00000010443f7819 */ /* 0x000fe20000001245 */
[----:B0-----:R-:W-:Y:S01]  /*7170*/  IMAD.U32 R51, R13, 0x10000, RZ ;  /* 0x000100000d337824 */ /* 0x001fe200078e00ff */
[----:B------:R-:W-:Y:S01]  /*7180*/  SHF.R.U64 R61, R72, 0x10, R73 ;  /* 0x00000010483d7819 */ /* 0x000fe20000001249 */
[----:B----4-:R-:W-:Y:S01]  /*7190*/  IMAD.U32 R57, R47, 0x10000, RZ ;  /* 0x000100002f397824 */ /* 0x010fe200078e00ff */
[----:B------:R-:W-:Y:S01]  /*71a0*/  SHF.R.U32.HI R68, RZ, 0x10, R69 ;  /* 0x00000010ff447819 */ /* 0x000fe20000011645 */
[----:B------:R-:W-:Y:S01]  /*71b0*/  IMAD.U32 R53, R44, 0x10000, RZ ;  /* 0x000100002c357824 */ /* 0x000fe200078e00ff */
[----:B------:R-:W-:Y:S02]  /*71c0*/  SHF.R.U32.HI R72, RZ, 0x10, R73 ;  /* 0x00000010ff487819 */ /* 0x000fe40000011649 */
[----:B------:R-:W-:Y:S02]  /*71d0*/  SHF.R.U64 R60, R70, 0x10, R71 ;  /* 0x00000010463c7819 */ /* 0x000fe40000001247 */
[----:B------:R-:W-:-:S02]  /*71e0*/  PRMT R115, R115, 0x5410, R68 ;  /* 0x0000541073737816 */ /* 0x000fc40000000044 */
[----:B------:R-:W-:Y:S02]  /*71f0*/  PRMT R119, R119, 0x5410, R72 ;  /* 0x0000541077777816 */ /* 0x000fe40000000048 */
[----:B------:R-:W-:Y:S02]  /*7200*/  SHF.L.U32 R55, R45, 0x10, RZ ;  /* 0x000000102d377819 */ /* 0x000fe400000006ff */
[----:B------:R-:W-:Y:S01]  /*7210*/  PRMT R111, R111, 0x5410, R60 ;  /* 0x000054106f6f7816 */ /* 0x000fe2000000003c */
[----:B------:R-:W-:Y:S01]  /*7220*/  IMAD.U32 R62, R119, 0x10000, RZ ;  /* 0x00010000773e7824 */ /* 0x000fe200078e00ff */
[----:B------:R-:W-:Y:S01]  /*7230*/  SHF.R.U32.HI R70, RZ, 0x10, R71 ;  /* 0x00000010ff467819 */ /* 0x000fe20000011647 */
[----:B------:R-:W-:Y:S01]  /*7240*/  IMAD.U32 R60, R115, 0x10000, RZ ;  /* 0x00010000733c7824 */ /* 0x000fe200078e00ff */
[--C-:B------:R-:W-:Y:S01]  /*7250*/  SHF.R.U64 R59, R74, 0x10, R75.reuse ;  /* 0x000000104a3b7819 */ /* 0x100fe2000000124b */
[C---:B------:R-:W-:Y:S01]  /*7260*/  FMUL.FTZ R64, R55.reuse, R62 ;  /* 0x0000003e37407220 */ /* 0x040fe20000410000 */
[----:B------:R-:W-:Y:S01]  /*7270*/  SHF.R.U32.HI R74, RZ, 0x10, R75 ;  /* 0x00000010ff4a7819 */ /* 0x000fe2000001164b */
[-C--:B------:R-:W-:Y:S01]  /*7280*/  FMUL.FTZ R66, R55, R60.reuse ;  /* 0x0000003c37427220 */ /* 0x080fe20000410000 */
[----:B------:R-:W-:Y:S01]  /*7290*/  PRMT R113, R113, 0x5410, R70 ;  /* 0x0000541071717816 */ /* 0x000fe20000000046 */
[----:B------:R-:W-:Y:S01]  /*72a0*/  FFMA.FTZ R64, R51, R60, -R64 ;  /* 0x0000003c33407223 */ /* 0x000fe20000010840 */
[----:B------:R-:W-:Y:S01]  /*72b0*/  PRMT R117, R117, 0x5410, R74 ;  /* 0x0000541075757816 */ /* 0x000fe2000000004a */
[----:B------:R-:W-:Y:S01]  /*72c0*/  FFMA.FTZ R66, R51, R62, R66 ;  /* 0x0000003e33427223 */ /* 0x000fe20000010042 */
[----:B------:R-:W-:Y:S01]  /*72d0*/  LOP3.LUT R56, R45, 0xffff0000, RZ, 0xc0, !PT ;  /* 0xffff00002d387812 */ /* 0x000fe200078ec0ff */
[----:B------:R-:W-:Y:S01]  /*72e0*/  IMAD.U32 R51, R113, 0x10000, RZ ;  /* 0x0001000071337824 */ /* 0x000fe200078e00ff */
[----:B------:R-:W-:Y:S01]  /*72f0*/  LOP3.LUT R119, R119, 0xffff0000, RZ, 0xc0, !PT ;  /* 0xffff000077777812 */ /* 0x000fe200078ec0ff */
[----:B------:R-:W-:Y:S01]  /*7300*/  IMAD.U32 R55, R117, 0x10000, RZ ;  /* 0x0001000075377824 */ /* 0x000fe200078e00ff */
[----:B------:R-:W-:-:S02]  /*7310*/  LOP3.LUT R115, R115, 0xffff0000, RZ, 0xc0, !PT ;  /* 0xffff000073737812 */ /* 0x000fc400078ec0ff */
[----:B------:R-:W-:Y:S02]  /*7320*/  PRMT R118, R118, 0x5410, R61 ;  /* 0x0000541076767816 */ /* 0x000fe4000000003d */
[----:B------:R-:W-:Y:S01]  /*7330*/  PRMT R116, R116, 0x5410, R59 ;  /* 0x0000541074747816 */ /* 0x000fe2000000003b */
[----:B------:R-:W-:Y:S01]  /*7340*/  FMUL.FTZ R59, R56, R119 ;  /* 0x00000077383b7220 */ /* 0x000fe20000410000 */
[----:B------:R-:W-:Y:S01]  /*7350*/  LOP3.LUT R54, R44, 0xffff0000, RZ, 0xc0, !PT ;  /* 0xffff00002c367812 */ /* 0x000fe200078ec0ff */
[----:B------:R-:W-:Y:S01]  /*7360*/  FMUL.FTZ R61, R56, R115 ;  /* 0x00000073383d7220 */ /* 0x000fe20000410000 */
[----:B------:R-:W-:Y:S01]  /*7370*/  LOP3.LUT R52, R13, 0xffff0000, RZ, 0xc0, !PT ;  /* 0xffff00000d347812 */ /* 0x000fe200078ec0ff */
[----:B------:R-:W-:Y:S01]  /*7380*/  IMAD.U32 R44, R15, 0x10000, RZ ;  /* 0x000100000f2c7824 */ /* 0x000fe200078e00ff */
[----:B------:R-:W-:Y:S01]  /*7390*/  LOP3.LUT R58, R47, 0xffff0000, RZ, 0xc0, !PT ;  /* 0xffff00002f3a7812 */ /* 0x000fe200078ec0ff */
[----:B------:R-:W-:Y:S01]  /*73a0*/  FMUL.FTZ R56, R57, R51 ;  /* 0x0000003339387220 */ /* 0x000fe20000410000 */
[----:B------:R-:W-:Y:S01]  /*73b0*/  LOP3.LUT R117, R117, 0xffff0000, RZ, 0xc0, !PT ;  /* 0xffff000075757812 */ /* 0x000fe200078ec0ff */
[----:B------:R-:W-:Y:S01]  /*73c0*/  FFMA.FTZ R59, R52, R115, -R59 ;  /* 0x00000073343b7223 */ /* 0x000fe2000001083b */
[----:B------:R-:W-:Y:S01]  /*73d0*/  PRMT R114, R114, 0x5410, R63 ;  /* 0x0000541072727816 */ /* 0x000fe2000000003f */
[-C--:B------:R-:W-:Y:S01]  /*73e0*/  FMUL.FTZ R63, R57, R55.reuse ;  /* 0x00000037393f7220 */ /* 0x080fe20000410000 */
[----:B------:R-:W-:Y:S01]  /*73f0*/  LOP3.LUT R113, R113, 0xffff0000, RZ, 0xc0, !PT ;  /* 0xffff000071717812 */ /* 0x000fe200078ec0ff */
[----:B------:R-:W-:Y:S01]  /*7400*/  FFMA.FTZ R60, R44, R55, R56 ;  /* 0x000000372c3c7223 */ /* 0x000fe20000010038 */
[----:B------:R-:W-:Y:S01]  /*7410*/  LOP3.LUT R45, R15, 0xffff0000, RZ, 0xc0, !PT ;  /* 0xffff00000f2d7812 */ /* 0x000fe200078ec0ff */
[----:B------:R-:W-:Y:S01]  /*7420*/  FFMA.FTZ R61, R52, R119, R61 ;  /* 0x00000077343d7223 */ /* 0x000fe2000001003d */
[----:B------:R-:W-:Y:S01]  /*7430*/  FMUL.FTZ R56, R58, R117 ;  /* 0x000000753a387220 */ /* 0x000fe20000410000 */
[----:B------:R-:W-:Y:S01]  /*7440*/  FFMA.FTZ R63, R44, R51, -R63 ;  /* 0x000000332c3f7223 */ /* 0x000fe2000001083f */
[----:B------:R-:W-:-:S02]  /*7450*/  IMAD.U32 R52, R118, 0x10000, RZ ;  /* 0x0001000076347824 */ /* 0x000fc400078e00ff */
[-C--:B------:R-:W-:Y:S01]  /*7460*/  FMUL.FTZ R62, R58, R113.reuse ;  /* 0x000000713a3e7220 */ /* 0x080fe20000410000 */
[----:B------:R-:W-:Y:S02]  /*7470*/  IMAD.U32 R44, R114, 0x10000, RZ ;  /* 0x00010000722c7824 */ /* 0x000fe400078e00ff */
[----:B------:R-:W-:Y:S01]  /*7480*/  FFMA.FTZ R58, R45, R113, -R56 ;  /* 0x000000712d3a7223 */ /* 0x000fe20000010838 */
[C---:B------:R-:W-:Y:S01]  /*7490*/  FMUL.FTZ R56, R53.reuse, R52 ;  /* 0x0000003435387220 */ /* 0x040fe20000410000 */
[----:B------:R-:W-:Y:S01]  /*74a0*/  IMAD.U32 R13, R12, 0x10000, RZ ;  /* 0x000100000c0d7824 */ /* 0x000fe200078e00ff */
[----:B------:R-:W-:Y:S01]  /*74b0*/  LOP3.LUT R55, R118, 0xffff0000, RZ, 0xc0, !PT ;  /* 0xffff000076377812 */ /* 0x000fe200078ec0ff */
[-C--:B------:R-:W-:Y:S01]  /*74c0*/  FMUL.FTZ R53, R53, R44.reuse ;  /* 0x0000002c35357220 */ /* 0x080fe20000410000 */
[----:B------:R-:W-:Y:S01]  /*74d0*/  LOP3.LUT R12, R12, 0xffff0000, RZ, 0xc0, !PT ;  /* 0xffff00000c0c7812 */ /* 0x000fe200078ec0ff */
[----:B------:R-:W-:Y:S01]  /*74e0*/  IMAD.U32 R47, R46, 0x10000, RZ ;  /* 0x000100002e2f7824 */ /* 0x000fe200078e00ff */
[----:B------:R-:W-:Y:S01]  /*74f0*/  LOP3.LUT R51, R114, 0xffff0000, RZ, 0xc0, !PT ;  /* 0xffff000072337812 */ /* 0x000fe200078ec0ff */
[----:B------:R-:W-:Y:S01]  /*7500*/  FFMA.FTZ R117, R45, R117, R62 ;  /* 0x000000752d757223 */ /* 0x000fe2000001003e */
[C---:B------:R-:W-:Y:S01]  /*7510*/  FFMA.FTZ R56, R13.reuse, R44, -R56 ;  /* 0x0000002c0d387223 */ /* 0x040fe20000010838 */
[----:B------:R-:W-:Y:S01]  /*7520*/  FFMA.FTZ R53, R13, R52, R53 ;  /* 0x000000340d357223 */ /* 0x000fe20000010035 */
[----:B------:R-:W-:Y:S01]  /*7530*/  LOP3.LUT R46, R46, 0xffff0000, RZ, 0xc0, !PT ;  /* 0xffff00002e2e7812 */ /* 0x000fe200078ec0ff */
[----:B------:R-:W-:Y:S01]  /*7540*/  FMUL.FTZ R45, R54, R55 ;  /* 0x00000037362d7220 */ /* 0x000fe20000410000 */
[C---:B------:R-:W-:Y:S01]  /*7550*/  SHF.L.U32 R52, R116.reuse, 0x10, RZ ;  /* 0x0000001074347819 */ /* 0x040fe200000006ff */
[C---:B------:R-:W-:Y:S01]  /*7560*/  IMAD.U32 R44, R111.reuse, 0x10000, RZ ;  /* 0x000100006f2c7824 */ /* 0x040fe200078e00ff */
[----:B------:R-:W-:Y:S01]  /*7570*/  LOP3.LUT R13, R116, 0xffff0000, RZ, 0xc0, !PT ;  /* 0xffff0000740d7812 */ /* 0x000fe200078ec0ff */
[----:B------:R-:W-:Y:S01]  /*7580*/  IMAD.U32 R15, R14, 0x10000, RZ ;  /* 0x000100000e0f7824 */ /* 0x000fe200078e00ff */
[----:B------:R-:W-:Y:S01]  /*7590*/  LOP3.LUT R111, R111, 0xffff0000, RZ, 0xc0, !PT ;  /* 0xffff00006f6f7812 */ /* 0x000fe200078ec0ff */
[-C--:B------:R-:W-:Y:S01]  /*75a0*/  FMUL.FTZ R57, R54, R51.reuse ;  /* 0x0000003336397220 */ /* 0x080fe20000410000 */
[----:B------:R-:W-:Y:S01]  /*75b0*/  FFMA.FTZ R45, R12, R51, -R45 ;  /* 0x000000330c2d7223 */ /* 0x000fe2000001082d */
[----:B------:R-:W-:Y:S01]  /*75c0*/  LOP3.LUT R14, R14, 0xffff0000, RZ, 0xc0, !PT ;  /* 0xffff00000e0e7812 */ /* 0x000fe200078ec0ff */
[C---:B------:R-:W-:Y:S01]  /*75d0*/  FMUL.FTZ R54, R47.reuse, R52 ;  /* 0x000000342f367220 */ /* 0x040fe20000410000 */
[C---:B------:R-:W-:Y:S01]  /*75e0*/  FMUL.FTZ R51, R46.reuse, R13 ;  /* 0x0000000d2e337220 */ /* 0x040fe20000410000 */
[-C--:B------:R-:W-:Y:S01]  /*75f0*/  FMUL.FTZ R47, R47, R44.reuse ;  /* 0x0000002c2f2f7220 */ /* 0x080fe20000410000 */
[----:B------:R-:W-:Y:S01]  /*7600*/  FMUL.FTZ R46, R46, R111 ;  /* 0x0000006f2e2e7220 */ /* 0x000fe20000410000 */
[----:B------:R-:W-:Y:S01]  /*7610*/  FFMA.FTZ R12, R12, R55, R57 ;  /* 0x000000370c0c7223 */ /* 0x000fe20000010039 */
[C---:B------:R-:W-:Y:S01]  /*7620*/  FFMA.FTZ R54, R15.reuse, R44, -R54 ;  /* 0x0000002c0f367223 */ /* 0x040fe20000010836 */
[----:B------:R-:W-:Y:S01]  /*7630*/  FFMA.FTZ R47, R15, R52, R47 ;  /* 0x000000340f2f7223 */ /* 0x000fe2000001002f */
[C---:B------:R-:W-:Y:S01]  /*7640*/  FFMA.FTZ R46, R14.reuse, R13, R46 ;  /* 0x0000000d0e2e7223 */ /* 0x040fe2000001002e */
[----:B------:R-:W-:Y:S01]  /*7650*/  FFMA.FTZ R51, R14, R111, -R51 ;  /* 0x0000006f0e337223 */ /* 0x000fe20000010833 */
[----:B------:R-:W-:-:S02]  /*7660*/  F2FP.BF16.F32.PACK_AB R61, R61, R66 ;  /* 0x000000423d3d723e */ /* 0x000fc400000010ff */
[----:B------:R-:W-:Y:S02]  /*7670*/  F2FP.BF16.F32.PACK_AB R60, R117, R60 ;  /* 0x0000003c753c723e */ /* 0x000fe400000010ff */
[----:B------:R-:W-:Y:S01]  /*7680*/  F2FP.BF16.F32.PACK_AB R56, R45, R56 ;  /* 0x000000382d38723e */ /* 0x000fe200000010ff */
[----:B------:R-:W-:Y:S01]  /*7690*/  IMAD.MOV.U32 R45, RZ, RZ, R61 ;  /* 0x000000ffff2d7224 */ /* 0x000fe200078e003d */
[----:B------:R-:W-:Y:S02]  /*76a0*/  F2FP.BF16.F32.PACK_AB R44, R12, R53 ;  /* 0x000000350c2c723e */ /* 0x000fe400000010ff */
[----:B------:R-:W-:Y:S01]  /*76b0*/  F2FP.BF16.F32.PACK_AB R46, R46, R47 ;  /* 0x0000002f2e2e723e */ /* 0x000fe200000010ff */
[----:B------:R-:W-:Y:S01]  /*76c0*/  IMAD.MOV.U32 R12, RZ, RZ, R56 ;  /* 0x000000ffff0c7224 */ /* 0x000fe200078e0038 */
[----:B------:R-:W-:Y:S01]  /*76d0*/  F2FP.BF16.F32.PACK_AB R13, R59, R64 ;  /* 0x000000403b0d723e */ /* 0x000fe200000010ff */
[----:B------:R-:W-:Y:S01]  /*76e0*/  IMAD.MOV.U32 R47, RZ, RZ, R60 ;  /* 0x000000ffff2f7224 */ /* 0x000fe200078e003c */
[----:B------:R-:W-:-:S02]  /*76f0*/  F2FP.BF16.F32.PACK_AB R15, R58, R63 ;  /* 0x0000003f3a0f723e */ /* 0x000fc400000010ff */
[----:B------:R-:W-:-:S07]  /*7700*/  F2FP.BF16.F32.PACK_AB R14, R51, R54 ;  /* 0x00000036330e723e */ /* 0x000fce00000010ff */
.L_x_560:
[----:B------:R-:W-:Y:S05]  /*7710*/  BSYNC B1 ;  /* 0x0000000000017941 */ /* 0x000fea0003800000 */
.L_x_559:
[----:B0-----:R0:W-:Y:S01]  /*7720*/  ST.E.128 desc[UR38][R48.64], R12 ;  /* 0x0000000c30007985 */ /* 0x0011e2000c101d26 */
[----:B------:R-:W-:Y:S01]  /*7730*/  ISETP.GE.AND P3, PT, R11, R110, PT ;  /* 0x0000006e0b00720c */ /* 0x000fe20003f66270 */
[----:B------:R-:W-:-:S12]  /*7740*/  IMAD.MOV.U32 R51, RZ, RZ, R108 ;  /* 0x000000ffff337224 */ /* 0x000fd800078e006c */
[----:B------:R-:W-:Y:S05]  /*7750*/  @P3 BRA `(.L_x_531) ;  /* 0x0000000400b43947 */ /* 0x000fea0003800000 */
[----:B0-----:R-:W-:-:S05]  /*7760*/  IMAD.WIDE R12, R11, 0x2, R50 ;  /* 0x000000020b0c7825 */ /* 0x001fca00078e0232 */
[----:B----4-:R0:W-:Y:S01]  /*7770*/  ST.E.128 desc[UR38][R12.64], R44 ;  /* 0x0000002c0c007985 */ /* 0x0101e2000c101d26 */
[----:B------:R-:W-:Y:S05]  /*7780*/  BRA `(.L_x_531) ;  /* 0x0000000400a87947 */ /* 0x000fea0003800000 */
.L_x_490:
[----:B------:R-:W-:-:S13]  /*7790*/  ISETP.NE.AND P5, PT, R157, 0x3, PT ;  /* 0x000000039d00780c */ /* 0x000fda0003fa5270 */
[----:B------:R-:W-:Y:S05]  /*77a0*/  @!P5 BRA `(.L_x_561) ;  /* 0x000000000004d947 */ /* 0x000fea0003800000 */
[----:B------:R-:W-:Y:S01]  /*77b0*/  BPT.TRAP 0x1 ;  /* 0x000000040000795c */ /* 0x000fe20000300000 */
.L_x_561:
[----:B------:R-:W-:Y:S01]  /*77c0*/  IMAD R92, R155, 0x8, R156 ;  /* 0x000000089b5c7824 */ /* 0x000fe200078e029c */
[----:B------:R-:W-:Y:S01]  /*77d0*/  SHF.L.U32 R103, R154, 0x1f, RZ ;  /* 0x0000001f9a677819 */ /* 0x000fe200000006ff */
[----:B------:R-:W-:Y:S01]  /*77e0*/  BSSY B1, `(.L_x_562) ;  /* 0x0000004000017945 */ /* 0x000fe20003800000 */
[----:B------:R-:W-:Y:S02]  /*77f0*/  SHF.R.S32.HI R100, RZ, 0x1f, R101 ;  /* 0x0000001fff647819 */ /* 0x000fe40000011465 */
[----:B------:R-:W0:Y:S02]  /*7800*/  SYNCS.PHASECHK.TRANS64.TRYWAIT P3, [R92+URZ+0x28890], R103 ;  /* 0x028890675c0075a7 */ /* 0x000e24000806017f */
[----:B0-----:R-:W-:Y:S05]  /*7810*/  @!P3 BRA `(.L_x_563) ;  /* 0x0000012c00b8b947 */ /* 0x001fea0003800000 */
.L_x_831:
[----:B------:R-:W-:Y:S05]  /*7820*/  BSYNC B1 ;  /* 0x0000000000017941 */ /* 0x000fea0003800000 */
.L_x_562:
[----:B------:R-:W-:Y:S01]  /*7830*/  ULDC.64 UR4, c[0x0][0x300] ;  /* 0x0000c00000047ab9 */ /* 0x000fe20000000a00 */
[----:B-----5:R-:W-:Y:S01]  /*7840*/  SHF.R.S32.HI R99, RZ, 0x1f, R102 ;  /* 0x0000001fff637819 */ /* 0x020fe20000011466 */
[----:B------:R-:W-:Y:S02]  /*7850*/  IMAD R14, R100, UR4, RZ ;  /* 0x00000004640e7c24 */ /* 0x000fe4000f8e02ff */
[----:B------:R-:W-:-:S04]  /*7860*/  IMAD.WIDE.U32 R12, R101, UR4, RZ ;  /* 0x00000004650c7c25 */ /* 0x000fc8000f8e00ff */
[----:B------:R-:W-:Y:S01]  /*7870*/  IMAD R11, R101, UR5, R14 ;  /* 0x00000005650b7c24 */ /* 0x000fe2000f8e020e */
[----:B------:R-:W-:Y:S01]  /*7880*/  ULDC.64 UR4, c[0x0][0x310] ;  /* 0x0000c40000047ab9 */ /* 0x000fe20000000a00 */
[----:B------:R-:W-:Y:S02]  /*7890*/  IMAD R98, R28, -0x80, R25 ;  /* 0xffffff801c627824 */ /* 0x000fe400078e0219 */
[----:B------:R-:W-:Y:S02]  /*78a0*/  IMAD R15, R99, UR4, RZ ;  /* 0x00000004630f7c24 */ /* 0x000fe4000f8e02ff */
[----:B------:R-:W-:Y:S01]  /*78b0*/  IMAD.IADD R13, R13, 0x1, R11 ;  /* 0x000000010d0d7824 */ /* 0x000fe200078e020b */
[----:B------:R-:W-:Y:S01]  /*78c0*/  VIMNMX R98, R98, 0x80, PT ;  /* 0x0000008062627848 */ /* 0x000fe20003fe0100 */
[C---:B------:R-:W-:Y:S02]  /*78d0*/  IMAD R15, R102.reuse, UR5, R15 ;  /* 0x00000005660f7c24 */ /* 0x040fe4000f8e020f */
[----:B------:R-:W-:Y:S01]  /*78e0*/  IMAD.WIDE.U32 R12, R102, UR4, R12 ;  /* 0x00000004660c7c25 */ /* 0x000fe2000f8e000c */
[----:B------:R-:W-:-:S03]  /*78f0*/  ULDC.64 UR4, c[0x0][0x308] ;  /* 0x0000c20000047ab9 */ /* 0x000fc60000000a00 */
[----:B------:R-:W-:Y:S02]  /*7900*/  IMAD R11, R35, UR4, RZ ;  /* 0x00000004230b7c24 */ /* 0x000fe4000f8e02ff */
[----:B------:R-:W-:Y:S02]  /*7910*/  IMAD.IADD R13, R13, 0x1, R15 ;  /* 0x000000010d0d7824 */ /* 0x000fe400078e020f */
[C---:B------:R-:W-:Y:S02]  /*7920*/  IMAD R11, R42.reuse, UR5, R11 ;  /* 0x000000052a0b7c24 */ /* 0x040fe4000f8e020b */
[----:B------:R-:W-:Y:S01]  /*7930*/  IMAD.WIDE.U32 R12, R42, UR4, R12 ;  /* 0x000000042a0c7c25 */ /* 0x000fe2000f8e000c */
[----:B------:R-:W-:-:S03]  /*7940*/  ULDC.64 UR4, c[0x0][0x2e8] ;  /* 0x0000ba0000047ab9 */ /* 0x000fc60000000a00 */
[----:B------:R-:W-:Y:S01]  /*7950*/  IMAD.IADD R11, R13, 0x1, R11 ;  /* 0x000000010d0b7824 */ /* 0x000fe200078e020b */
[----:B------:R-:W-:Y:S01]  /*7960*/  LEA R44, P3, R12, UR4, 0x1 ;  /* 0x000000040c2c7c11 */ /* 0x000fe2000f8608ff */
[----:B------:R-:W-:Y:S01]  /*7970*/  IMAD.IADD R47, R98, 0x1, -R153 ;  /* 0x00000001622f7824 */ /* 0x000fe200078e0a99 */
[----:B------:R-:W-:Y:S02]  /*7980*/  UMOV UR4, 0xffffffff ;  /* 0xffffffff00047882 */ /* 0x000fe40000000000 */
[----:B------:R-:W-:Y:S02]  /*7990*/  LEA.HI.X R46, R12, UR5, R11, 0x1, P3 ;  /* 0x000000050c2e7c11 */ /* 0x000fe400098f0c0b */
[----:B------:R-:W-:Y:S01]  /*79a0*/  ISETP.GE.AND P3, PT, R47, 0x1, PT ;  /* 0x000000012f00780c */ /* 0x000fe20003f66270 */
[----:B------:R-:W-:-:S12]  /*79b0*/  BRA.DIV UR4, `(.L_x_564) ;  /* 0x0000012e04647947 */ /* 0x000fd8000b800000 */
[----:B------:R1:W2:Y:S04]  /*79c0*/  SHFL.IDX PT, R45, R46, RZ, 0x181f ;  /* 0x00181fff2e2d7589 */ /* 0x0002a800000e0000 */
[----:B------:R1:W3:Y:S02]  /*79d0*/  SHFL.IDX PT, R14, R44, RZ, 0x181f ;  /* 0x00181fff2c0e7589 */ /* 0x0002e400000e0000 */
.L_x_835:
[----:B------:R-:W-:Y:S04]  /*79e0*/  BSSY B1, `(.L_x_565) ;  /* 0x000000d000017945 */ /* 0x000fe80003800000 */
[----:B------:R-:W-:Y:S05]  /*79f0*/  @!P3 BRA `(.L_x_566) ;  /* 0x00000000002cb947 */ /* 0x000fea0003800000 */
[----:B------:R-:W-:Y:S02]  /*7a00*/  ULDC UR4, c[0x0][0x2f4] ;  /* 0x0000bd0000047ab9 */ /* 0x000fe40000000800 */
[----:B------:R-:W-:-:S13]  /*7a10*/  ISETP.GE.AND P3, PT, R16, UR4, PT ;  /* 0x0000000410007c0c */ /* 0x000fda000bf66270 */
[----:B---3--:R-:W-:-:S04]  /*7a20*/  @!P3 LEA R50, P4, R16, R14, 0x1 ;  /* 0x0000000e1032b211 */ /* 0x008fc800078808ff */
[----:B--2---:R-:W-:Y:S02]  /*7a30*/  @!P3 LEA.HI.X R51, R16, R45, R17, 0x1, P4 ;  /* 0x0000002d1033b211 */ /* 0x004fe400020f0c11 */
[----:B------:R-:W-:-:S13]  /*7a40*/  ISETP.GE.AND P4, PT, R22, UR4, PT ;  /* 0x0000000416007c0c */ /* 0x000fda000bf86270 */
[C---:B------:R-:W-:Y:S02]  /*7a50*/  @!P4 LEA R48, P6, R22.reuse, R14, 0x1 ;  /* 0x0000000e1630c211 */ /* 0x040fe400078c08ff */
[----:B------:R-:W2:Y:S02]  /*7a60*/  @!P3 LDS.128 R12, [R94+0x18400] ;  /* 0x018400005e0cb984 */ /* 0x000ea40000000c00 */
[----:B------:R-:W-:Y:S02]  /*7a70*/  @!P4 LEA.HI.X R49, R22, R45, R2, 0x1, P6 ;  /* 0x0000002d1631c211 */ /* 0x000fe400030f0c02 */
[----:B--2---:R-:W-:Y:S04]  /*7a80*/  @!P3 ST.E.128 desc[UR38][R50.64], R12 ;  /* 0x0000000c3200b985 */ /* 0x004fe8000c101d26 */
[----:B------:R-:W2:Y:S04]  /*7a90*/  @!P4 LDS.128 R12, [R94+0x1c400] ;  /* 0x01c400005e0cc984 */ /* 0x000ea80000000c00 */
[----:B--2---:R4:W-:Y:S02]  /*7aa0*/  @!P4 ST.E.128 desc[UR38][R48.64], R12 ;  /* 0x0000000c3000c985 */ /* 0x0049e4000c101d26 */
.L_x_566:
[----:B------:R-:W-:Y:S05]  /*7ab0*/  BSYNC B1 ;  /* 0x0000000000017941 */ /* 0x000fea0003800000 */
.L_x_565:
[----:B------:R-:W-:-:S03]  /*7ac0*/  UMOV UR4, 0xffffffff ;  /* 0xffffffff00047882 */ /* 0x000fc60000000000 */
[----:B------:R-:W-:Y:S05]  /*7ad0*/  BRA.DIV UR4, `(.L_x_567) ;  /* 0x0000012e04647947 */ /* 0x000fea000b800000 */
[----:B--2---:R2:W0:Y:S04]  /*7ae0*/  SHFL.IDX PT, R45, R46, 0x1, 0x181f ;  /* 0x00381f002e2d7f89 */ /* 0x00442800000e0000 */
[----:B---34-:R2:W3:Y:S02]  /*7af0*/  SHFL.IDX PT, R14, R44, 0x1, 0x181f ;  /* 0x00381f002c0e7f89 */ /* 0x0184e400000e0000 */
.L_x_839:
[----:B------:R-:W-:Y:S01]  /*7b00*/  ISETP.GE.AND P3, PT, R47, 0x21, PT ;  /* 0x000000212f00780c */ /* 0x000fe20003f66270 */
[----:B------:R-:W-:-:S12]  /*7b10*/  BSSY B1, `(.L_x_568) ;  /* 0x000000d000017945 */ /* 0x000fd80003800000 */
[----:B------:R-:W-:Y:S05]  /*7b20*/  @!P3 BRA `(.L_x_569) ;  /* 0x00000000002cb947 */ /* 0x000fea0003800000 */
[----:B------:R-:W-:Y:S02]  /*7b30*/  ULDC UR4, c[0x0][0x2f4] ;  /* 0x0000bd0000047ab9 */ /* 0x000fe40000000800 */
[----:B------:R-:W-:-:S13]  /*7b40*/  ISETP.GE.AND P3, PT, R16, UR4, PT ;  /* 0x0000000410007c0c */ /* 0x000fda000bf66270 */
[----:B---3--:R-:W-:-:S04]  /*7b50*/  @!P3 LEA R50, P4, R16, R14, 0x1 ;  /* 0x0000000e1032b211 */ /* 0x008fc800078808ff */
[----:B0-----:R-:W-:Y:S02]  /*7b60*/  @!P3 LEA.HI.X R51, R16, R45, R17, 0x1, P4 ;  /* 0x0000002d1033b211 */ /* 0x001fe400020f0c11 */
[----:B------:R-:W-:-:S13]  /*7b70*/  ISETP.GE.AND P4, PT, R22, UR4, PT ;  /* 0x0000000416007c0c */ /* 0x000fda000bf86270 */
[C---:B------:R-:W-:Y:S02]  /*7b80*/  @!P4 LEA R48, P6, R22.reuse, R14, 0x1 ;  /* 0x0000000e1630c211 */ /* 0x040fe400078c08ff */
[----:B------:R-:W0:Y:S02]  /*7b90*/  @!P3 LDS.128 R12, [R94+0x19400] ;  /* 0x019400005e0cb984 */ /* 0x000e240000000c00 */
[----:B------:R-:W-:Y:S02]  /*7ba0*/  @!P4 LEA.HI.X R49, R22, R45, R2, 0x1, P6 ;  /* 0x0000002d1631c211 */ /* 0x000fe400030f0c02 */
[----:B0-----:R-:W-:Y:S04]  /*7bb0*/  @!P3 ST.E.128 desc[UR38][R50.64], R12 ;  /* 0x0000000c3200b985 */ /* 0x001fe8000c101d26 */
[----:B------:R-:W0:Y:S04]  /*7bc0*/  @!P4 LDS.128 R12, [R94+0x1d400] ;  /* 0x01d400005e0cc984 */ /* 0x000e280000000c00 */
[----:B0-----:R4:W-:Y:S02]  /*7bd0*/  @!P4 ST.E.128 desc[UR38][R48.64], R12 ;  /* 0x0000000c3000c985 */ /* 0x0019e4000c101d26 */
.L_x_569:
[----:B------:R-:W-:Y:S05]  /*7be0*/  BSYNC B1 ;  /* 0x0000000000017941 */ /* 0x000fea0003800000 */
.L_x_568:
[----:B------:R-:W-:-:S03]  /*7bf0*/  UMOV UR4, 0xffffffff ;  /* 0xffffffff00047882 */ /* 0x000fc60000000000 */
[----:B------:R-:W-:Y:S05]  /*7c00*/  BRA.DIV UR4, `(.L_x_570) ;  /* 0x0000012e04607947 */ /* 0x000fea000b800000 */
[----:B0-----:R0:W0:Y:S04]  /*7c10*/  SHFL.IDX PT, R45, R46, 0x2, 0x181f ;  /* 0x00581f002e2d7f89 */ /* 0x00102800000e0000 */
[----:B---34-:R3:W4:Y:S02]  /*7c20*/  SHFL.IDX PT, R14, R44, 0x2, 0x181f ;  /* 0x00581f002c0e7f89 */ /* 0x01872400000e0000 */
.L_x_843:
[----:B------:R-:W-:Y:S01]  /*7c30*/  ISETP.GE.AND P3, PT, R47, 0x41, PT ;  /* 0x000000412f00780c */ /* 0x000fe20003f66270 */
[----:B------:R-:W-:-:S12]  /*7c40*/  BSSY B1, `(.L_x_571) ;  /* 0x000000d000017945 */ /* 0x000fd80003800000 */
[----:B------:R-:W-:Y:S05]  /*7c50*/  @!P3 BRA `(.L_x_572) ;  /* 0x00000000002cb947 */ /* 0x000fea0003800000 */
[----:B------:R-:W-:Y:S02]  /*7c60*/  ULDC UR4, c[0x0][0x2f4] ;  /* 0x0000bd0000047ab9 */ /* 0x000fe40000000800 */
[----:B------:R-:W-:-:S13]  /*7c70*/  ISETP.GE.AND P3, PT, R16, UR4, PT ;  /* 0x0000000410007c0c */ /* 0x000fda000bf66270 */
[----:B----4-:R-:W-:-:S04]  /*7c80*/  @!P3 LEA R50, P4, R16, R14, 0x1 ;  /* 0x0000000e1032b211 */ /* 0x010fc800078808ff */
        /* <DEDUP_REMOVED lines=8> */
.L_x_572:
[----:B------:R-:W-:Y:S05]  /*7d10*/  BSYNC B1 ;  /* 0x0000000000017941 */ /* 0x000fea0003800000 */
.L_x_571:
[----:B------:R-:W-:-:S03]  /*7d20*/  UMOV UR4, 0xffffffff ;  /* 0xffffffff00047882 */ /* 0x000fc60000000000 */
[----:B------:R-:W-:Y:S05]  /*7d30*/  BRA.DIV UR4, `(.L_x_573) ;  /* 0x0000012e045c7947 */ /* 0x000fea000b800000 */
[----:B0-----:R0:W0:Y:S04]  /*7d40*/  SHFL.IDX PT, R45, R46, 0x3, 0x181f ;  /* 0x00781f002e2d7f89 */ /* 0x00102800000e0000 */
[----:B----4-:R4:W0:Y:S02]  /*7d50*/  SHFL.IDX PT, R14, R44, 0x3, 0x181f ;  /* 0x00781f002c0e7f89 */ /* 0x01082400000e0000 */
.L_x_847:
[----:B------:R-:W-:-:S13]  /*7d60*/  ISETP.GE.AND P3, PT, R47, 0x61, PT ;  /* 0x000000612f00780c */ /* 0x000fda0003f66270 */
[----:B------:R-:W-:Y:S05]  /*7d70*/  @!P3 BRA `(.L_x_531) ;  /* 0x00000000002cb947 */ /* 0x000fea0003800000 */
[----:B------:R-:W-:Y:S02]  /*7d80*/  ULDC UR4, c[0x0][0x2f4] ;  /* 0x0000bd0000047ab9 */ /* 0x000fe40000000800 */
[----:B------:R-:W-:-:S13]  /*7d90*/  ISETP.GE.AND P3, PT, R16, UR4, PT ;  /* 0x0000000410007c0c */ /* 0x000fda000bf66270 */
[----:B012---:R-:W-:-:S04]  /*7da0*/  @!P3 LEA R46, P4, R16, R14, 0x1 ;  /* 0x0000000e102eb211 */ /* 0x007fc800078808ff */
[----:B------:R-:W-:Y:S02]  /*7db0*/  @!P3 LEA.HI.X R47, R16, R45, R17, 0x1, P4 ;  /* 0x0000002d102fb211 */ /* 0x000fe400020f0c11 */
[----:B------:R-:W-:-:S13]  /*7dc0*/  ISETP.GE.AND P4, PT, R22, UR4, PT ;  /* 0x0000000416007c0c */ /* 0x000fda000bf86270 */
[C---:B---34-:R-:W-:Y:S02]  /*7dd0*/  @!P4 LEA R44, P6, R22.reuse, R14, 0x1 ;  /* 0x0000000e162cc211 */ /* 0x058fe400078c08ff */
[----:B------:R-:W0:Y:S02]  /*7de0*/  @!P3 LDS.128 R12, [R94+0x1b400] ;  /* 0x01b400005e0cb984 */ /* 0x000e240000000c00 */
[----:B------:R-:W-:Y:S02]  /*7df0*/  @!P4 LEA.HI.X R45, R22, R45, R2, 0x1, P6 ;  /* 0x0000002d162dc211 */ /* 0x000fe400030f0c02 */
[----:B0-----:R-:W-:Y:S04]  /*7e00*/  @!P3 ST.E.128 desc[UR38][R46.64], R12 ;  /* 0x0000000c2e00b985 */ /* 0x001fe8000c101d26 */
[----:B------:R-:W0:Y:S04]  /*7e10*/  @!P4 LDS.128 R12, [R94+0x1f400] ;  /* 0x01f400005e0cc984 */ /* 0x000e280000000c00 */
[----:B0-----:R0:W-:Y:S02]  /*7e20*/  @!P4 ST.E.128 desc[UR38][R44.64], R12 ;  /* 0x0000000c2c00c985 */ /* 0x0011e4000c101d26 */
.L_x_531:
[----:B------:R-:W-:Y:S05]  /*7e30*/  BSYNC B0 ;  /* 0x0000000000007941 */ /* 0x000fea0003800000 */
.L_x_489:
[----:B------:R-:W5:Y:S01]  /*7e40*/  S2R R11, SR_TID.X ;  /* 0x00000000000b7919 */ /* 0x000f620000002100 */
[----:B------:R-:W-:Y:S01]  /*7e50*/  @!PT LDS RZ, [RZ] ;  /* 0x00000000fffff984 */ /* 0x000fe20000000800 */
[----:B------:R-:W-:Y:S01]  /*7e60*/  @!PT LDS RZ, [RZ] ;  /* 0x00000000fffff984 */ /* 0x000fe20000000800 */
[----:B------:R-:W-:Y:S01]  /*7e70*/  @!PT LDS RZ, [RZ] ;  /* 0x00000000fffff984 */ /* 0x000fe20000000800 */
[----:B------:R-:W-:Y:S01]  /*7e80*/  @!PT LDS RZ, [RZ] ;  /* 0x00000000fffff984 */ /* 0x000fe20000000800 */
[----:B------:R3:W-:Y:S06]  /*7e90*/  MEMBAR.ALL.CTA ;  /* 0x0000000000007992 */ /* 0x0007ec0000008000 */
[----:B---3--:R-:W3:Y:S01]  /*7ea0*/  FENCE.VIEW.ASYNC.S ;  /* 0x00000000000073c6 */ /* 0x008ee20000000000 */
[----:B------:R-:W-:Y:S05]  /*7eb0*/  WARPSYNC.ALL ;  /* 0x0000000000007948 */ /* 0x000fea0003800000 */
[----:B------:R-:W-:Y:S01]  /*7ec0*/  BSSY B0, `(.L_x_574) ;  /* 0x0000009000007945 */ /* 0x000fe20003800000 */
[----:B-----5:R-:W-:Y:S01]  /*7ed0*/  LOP3.LUT R11, R11, 0x7f, RZ, 0xc0, !PT ;  /* 0x0000007f0b0b7812 */ /* 0x020fe200078ec0ff */
[----:B---3--:R3:W-:Y:S03]  /*7ee0*/  BAR.SYNC.DEFER_BLOCKING R97, 0x80 ;  /* 0x000200610000751d */ /* 0x0087e60000010000 */
[----:B------:R-:W-:-:S13]  /*7ef0*/  ISETP.NE.AND P3, PT, R11, RZ, PT ;  /* 0x000000ff0b00720c */ /* 0x000fda0003f65270 */
[----:B------:R-:W-:-:S05]  /*7f00*/  @!P3 VIADD R11, R92, 0x288a0 ;  /* 0x000288a05c0bb836 */ /* 0x000fca0000000000 */
[----:B------:R-:W-:-:S04]  /*7f10*/  @!P3 PRMT R11, RZ, 0x654, R11 ;  /* 0x00000654ff0bb816 */ /* 0x000fc8000000000b */
[----:B------:R3:W-:Y:S01]  /*7f20*/  @!P3 SYNCS.ARRIVE.TRANS64.RED.A1T0 RZ, [R11+URZ], RZ ;  /* 0x000000ff0bffb9a7 */ /* 0x0007e2000810043f */
[----:B------:R-:W-:Y:S05]  /*7f30*/  @!P5 BRA `(.L_x_575) ;  /* 0x000000000004d947 */ /* 0x000fea0003800000 */
[----:B------:R-:W-:Y:S01]  /*7f40*/  BPT.TRAP 0x1 ;  /* 0x000000040000795c */ /* 0x000fe20000300000 */
.L_x_575:
[----:B------:R-:W-:Y:S05]  /*7f50*/  BSYNC B0 ;  /* 0x0000000000007941 */ /* 0x000fea0003800000 */
.L_x_574:
[----:B------:R-:W5:Y:S01]  /*7f60*/  SYNCS.PHASECHK.TRANS64.TRYWAIT P4, [R92+URZ+0x288b0], R103 ;  /* 0x0288b0675c0075a7 */ /* 0x000f62000808017f */
[----:B------:R-:W-:Y:S01]  /*7f70*/  ULDC UR36, c[0x0][0x2f4] ;  /* 0x0000bd0000247ab9 */ /* 0x000fe20000000800 */
[----:B------:R-:W-:Y:S04]  /*7f80*/  BSSY B0, `(.L_x_576) ;  /* 0x0000002000007945 */ /* 0x000fe80003800000 */
[----:B-----5:R-:W-:Y:S05]  /*7f90*/  @!P4 BRA `(.L_x_577) ;  /* 0x0000012c000cc947 */ /* 0x020fea0003800000 */
.L_x_848:
[----:B------:R-:W-:Y:S05]  /*7fa0*/  BSYNC B0 ;  /* 0x0000000000007941 */ /* 0x000fea0003800000 */
.L_x_576:
[----:B------:R-:W-:Y:S01]  /*7fb0*/  ULDC.64 UR4, c[0x0][0x328] ;  /* 0x0000ca0000047ab9 */ /* 0x000fe20000000a00 */
[----:B------:R-:W-:Y:S01]  /*7fc0*/  IMAD.IADD R98, R98, 0x1, -R153 ;  /* 0x0000000162627824 */ /* 0x000fe200078e0a99 */
[----:B------:R-:W-:Y:S01]  /*7fd0*/  BSSY B0, `(.L_x_578) ;  /* 0x0000020000007945 */ /* 0x000fe20003800000 */
[----:B------:R-:W-:Y:S02]  /*7fe0*/  IMAD R100, R100, UR4, RZ ;  /* 0x0000000464647c24 */ /* 0x000fe4000f8e02ff */
[----:B01--4-:R-:W-:-:S04]  /*7ff0*/  IMAD.WIDE.U32 R12, R101, UR4, RZ ;  /* 0x00000004650c7c25 */ /* 0x013fc8000f8e00ff */
[----:B------:R-:W-:Y:S01]  /*8000*/  IMAD R101, R101, UR5, R100 ;  /* 0x0000000565657c24 */ /* 0x000fe2000f8e0264 */
[----:B------:R-:W-:Y:S02]  /*8010*/  ULDC.64 UR4, c[0x0][0x338] ;  /* 0x0000ce0000047ab9 */ /* 0x000fe40000000a00 */
[----:B------:R-:W-:Y:S02]  /*8020*/  IMAD R99, R99, UR4, RZ ;  /* 0x0000000463637c24 */ /* 0x000fe4000f8e02ff */
[----:B------:R-:W-:Y:S02]  /*8030*/  IADD3 R13, R13, R101, RZ ;  /* 0x000000650d0d7210 */ /* 0x000fe40007ffe0ff */
[C---:B------:R-:W-:Y:S02]  /*8040*/  IMAD R99, R102.reuse, UR5, R99 ;  /* 0x0000000566637c24 */ /* 0x040fe4000f8e0263 */
[----:B------:R-:W-:Y:S01]  /*8050*/  IMAD.WIDE.U32 R102, R102, UR4, R12 ;  /* 0x0000000466667c25 */ /* 0x000fe2000f8e000c */
[----:B------:R-:W-:-:S03]  /*8060*/  ULDC.64 UR4, c[0x0][0x330] ;  /* 0x0000cc0000047ab9 */ /* 0x000fc60000000a00 */
[----:B---3--:R-:W-:Y:S02]  /*8070*/  IMAD R11, R35, UR4, RZ ;  /* 0x00000004230b7c24 */ /* 0x008fe4000f8e02ff */
[----:B------:R-:W-:Y:S02]  /*8080*/  IMAD.IADD R103, R103, 0x1, R99 ;  /* 0x0000000167677824 */ /* 0x000fe400078e0263 */
[C---:B------:R-:W-:Y:S02]  /*8090*/  IMAD R11, R42.reuse, UR5, R11 ;  /* 0x000000052a0b7c24 */ /* 0x040fe4000f8e020b */
[----:B------:R-:W-:Y:S01]  /*80a0*/  IMAD.WIDE.U32 R12, R42, UR4, R102 ;  /* 0x000000042a0c7c25 */ /* 0x000fe2000f8e0066 */
[----:B------:R-:W-:-:S03]  /*80b0*/  ULDC.64 UR4, c[0x0][0x318] ;  /* 0x0000c60000047ab9 */ /* 0x000fc60000000a00 */
[----:B------:R-:W-:Y:S01]  /*80c0*/  IMAD.IADD R11, R13, 0x1, R11 ;  /* 0x000000010d0b7824 */ /* 0x000fe200078e020b */
[----:B------:R-:W-:-:S04]  /*80d0*/  LEA R48, P4, R12, UR4, 0x1 ;  /* 0x000000040c307c11 */ /* 0x000fc8000f8808ff */
[----:B------:R-:W-:Y:S01]  /*80e0*/  LEA.HI.X R11, R12, UR5, R11, 0x1, P4 ;  /* 0x000000050c0b7c11 */ /* 0x000fe2000a0f0c0b */
[----:B------:R0:W1:Y:S01]  /*80f0*/  SHFL.IDX PT, R47, R48, RZ, 0x181f ;  /* 0x00181fff302f7589 */ /* 0x00006200000e0000 */
[----:B------:R-:W-:-:S03]  /*8100*/  ISETP.GE.AND P4, PT, R98, 0x1, PT ;  /* 0x000000016200780c */ /* 0x000fc60003f86270 */
[----:B------:R0:W3:Y:S10]  /*8110*/  SHFL.IDX PT, R13, R11, RZ, 0x181f ;  /* 0x00181fff0b0d7589 */ /* 0x0000f400000e0000 */
[----:B0-----:R-:W-:Y:S05]  /*8120*/  @!P4 BRA `(.L_x_579) ;  /* 0x000000000028c947 */ /* 0x001fea0003800000 */
[----:B------:R-:W-:-:S13]  /*8130*/  ISETP.GE.AND P4, PT, R16, UR36, PT ;  /* 0x0000002410007c0c */ /* 0x000fda000bf86270 */
[----:B-12---:R-:W-:-:S04]  /*8140*/  @!P4 LEA R44, P5, R16, R47, 0x1 ;  /* 0x0000002f102cc211 */ /* 0x006fc800078a08ff */
[----:B---3--:R-:W-:Y:S02]  /*8150*/  @!P4 LEA.HI.X R45, R16, R13, R17, 0x1, P5 ;  /* 0x0000000d102dc211 */ /* 0x008fe400028f0c11 */
[----:B------:R-:W-:-:S13]  /*8160*/  ISETP.GE.AND P5, PT, R22, UR36, PT ;  /* 0x0000002416007c0c */ /* 0x000fda000bfa6270 */
[----:B------:R-:W-:-:S04]  /*8170*/  @!P5 LEA R46, P6, R22, R47, 0x1 ;  /* 0x0000002f162ed211 */ /* 0x000fc800078c08ff */
[----:B------:R-:W-:Y:S02]  /*8180*/  @!P5 LEA.HI.X R47, R22, R13, R2, 0x1, P6 ;  /* 0x0000000d162fd211 */ /* 0x000fe400030f0c02 */
[----:B------:R-:W0:Y:S04]  /*8190*/  @!P4 LDS.128 R12, [R94+0x400] ;  /* 0x000400005e0cc984 */ /* 0x000e280000000c00 */
[----:B0-----:R-:W-:Y:S04]  /*81a0*/  @!P4 ST.E.128 desc[UR38][R44.64], R12 ;  /* 0x0000000c2c00c985 */ /* 0x001fe8000c101d26 */
[----:B------:R-:W0:Y:S04]  /*81b0*/  @!P5 LDS.128 R12, [R94+0x4400] ;  /* 0x004400005e0cd984 */ /* 0x000e280000000c00 */
[----:B0-----:R0:W-:Y:S02]  /*81c0*/  @!P5 ST.E.128 desc[UR38][R46.64], R12 ;  /* 0x0000000c2e00d985 */ /* 0x0011e4000c101d26 */
.L_x_579:
[----:B------:R-:W-:Y:S05]  /*81d0*/  BSYNC B0 ;  /* 0x0000000000007941 */ /* 0x000fea0003800000 */
.L_x_578:
[----:B------:R-:W-:Y:S01]  /*81e0*/  ISETP.GE.AND P4, PT, R98, 0x21, PT ;  /* 0x000000216200780c */ /* 0x000fe20003f86270 */
[----:B0--3--:R0:W3:Y:S01]  /*81f0*/  SHFL.IDX PT, R13, R11, 0x1, 0x181f ;  /* 0x00381f000b0d7f89 */ /* 0x0090e200000e0000 */
[----:B------:R-:W-:Y:S03]  /*8200*/  BSSY B0, `(.L_x_580) ;  /* 0x000000d000007945 */ /* 0x000fe60003800000 */
[----:B-1----:R0:W1:Y:S08]  /*8210*/  SHFL.IDX PT, R47, R48, 0x1, 0x181f ;  /* 0x00381f00302f7f89 */ /* 0x00207000000e0000 */
        /* <DEDUP_REMOVED lines=11> */
.L_x_581:
[----:B------:R-:W-:Y:S05]  /*82d0*/  BSYNC B0 ;  /* 0x0000000000007941 */ /* 0x000fea0003800000 */
.L_x_580:
        /* <DEDUP_REMOVED lines=15> */
.L_x_583:
[----:B------:R-:W-:Y:S05]  /*83d0*/  BSYNC B0 ;  /* 0x0000000000007941 */ /* 0x000fea0003800000 */
.L_x_582:
[----:B------:R-:W-:Y:S01]  /*83e0*/  ISETP.GE.AND P4, PT, R98, 0x61, PT ;  /* 0x000000616200780c */ /* 0x000fe20003f86270 */
[----:B------:R-:W4:Y:S01]  /*83f0*/  SHFL.IDX PT, R11, R11, 0x3, 0x181f ;  /* 0x00781f000b0b7f89 */ /* 0x000f2200000e0000 */
[----:B------:R-:W-:Y:S03]  /*8400*/  BSSY B0, `(.L_x_584) ;  /* 0x000000d000007945 */ /* 0x000fe60003800000 */
[----:B01----:R0:W1:Y:S08]  /*8410*/  SHFL.IDX PT, R47, R48, 0x3, 0x181f ;  /* 0x00781f00302f7f89 */ /* 0x00307000000e0000 */
[----:B0-----:R-:W-:Y:S05]  /*8420*/  @!P4 BRA `(.L_x_585) ;  /* 0x000000000028c947 */ /* 0x001fea0003800000 */
[----:B------:R-:W-:-:S13]  /*8430*/  ISETP.GE.AND P4, PT, R16, UR36, PT ;  /* 0x0000002410007c0c */ /* 0x000fda000bf86270 */
[----:B---3--:R-:W0:Y:S01]  /*8440*/  @!P4 LDS.128 R12, [R94+0x3400] ;  /* 0x003400005e0cc984 */ /* 0x008e220000000c00 */
[----:B-12---:R-:W-:-:S04]  /*8450*/  @!P4 LEA R44, P5, R16, R47, 0x1 ;  /* 0x0000002f102cc211 */ /* 0x006fc800078a08ff */
[----:B----4-:R-:W-:Y:S02]  /*8460*/  @!P4 LEA.HI.X R45, R16, R11, R17, 0x1, P5 ;  /* 0x0000000b102dc211 */ /* 0x010fe400028f0c11 */
[----:B------:R-:W-:-:S13]  /*8470*/  ISETP.GE.AND P5, PT, R22, UR36, PT ;  /* 0x0000002416007c0c */ /* 0x000fda000bfa6270 */
[----:B------:R-:W-:-:S04]  /*8480*/  @!P5 LEA R46, P6, R22, R47, 0x1 ;  /* 0x0000002f162ed211 */ /* 0x000fc800078c08ff */
[----:B------:R-:W-:Y:S01]  /*8490*/  @!P5 LEA.HI.X R47, R22, R11, R2, 0x1, P6 ;  /* 0x0000000b162fd211 */ /* 0x000fe200030f0c02 */
[----:B0-----:R-:W-:Y:S04]  /*84a0*/  @!P4 ST.E.128 desc[UR38][R44.64], R12 ;  /* 0x0000000c2c00c985 */ /* 0x001fe8000c101d26 */
[----:B------:R-:W0:Y:S04]  /*84b0*/  @!P5 LDS.128 R12, [R94+0x7400] ;  /* 0x007400005e0cd984 */ /* 0x000e280000000c00 */
[----:B0-----:R0:W-:Y:S02]  /*84c0*/  @!P5 ST.E.128 desc[UR38][R46.64], R12 ;  /* 0x0000000c2e00d985 */ /* 0x0011e4000c101d26 */
.L_x_585:
[----:B------:R-:W-:Y:S05]  /*84d0*/  BSYNC B0 ;  /* 0x0000000000007941 */ /* 0x000fea0003800000 */
.L_x_584:
[----:B------:R-:W-:Y:S01]  /*84e0*/  @!PT LDS RZ, [RZ] ;  /* 0x00000000fffff984 */ /* 0x000fe20000000800 */
[----:B------:R-:W-:Y:S01]  /*84f0*/  @!PT LDS RZ, [RZ] ;  /* 0x00000000fffff984 */ /* 0x000fe20000000800 */
[----:B------:R-:W-:Y:S01]  /*8500*/  @!PT LDS RZ, [RZ] ;  /* 0x00000000fffff984 */ /* 0x000fe20000000800 */
[----:B------:R-:W-:Y:S01]  /*8510*/  @!PT LDS RZ, [RZ] ;  /* 0x00000000fffff984 */ /* 0x000fe20000000800 */
[----:B------:R5:W-:Y:S06]  /*8520*/  MEMBAR.ALL.CTA ;  /* 0x0000000000007992 */ /* 0x000bec0000008000 */
[----:B-----5:R-:W5:Y:S01]  /*8530*/  FENCE.VIEW.ASYNC.S ;  /* 0x00000000000073c6 */ /* 0x020f620000000000 */
[----:B------:R-:W-:Y:S01]  /*8540*/  @!P3 VIADD R92, R92, 0x288c0 ;  /* 0x000288c05c5cb836 */ /* 0x000fe20000000000 */
[----:B-----5:R0:W-:Y:S01]  /*8550*/  BAR.SYNC.DEFER_BLOCKING R97, 0x80 ;  /* 0x000200610000751d */ /* 0x0201e20000010000 */
[----:B------:R-:W-:Y:S01]  /*8560*/  ISETP.NE.AND P4, PT, R93, RZ, PT ;  /* 0x000000ff5d00720c */ /* 0x000fe20003f85270 */
[----:B------:R-:W-:-:S02]  /*8570*/  VIADD R155, R155, 0x1 ;  /* 0x000000019b9b7836 */ /* 0x000fc40000000000 */
[----:B------:R-:W-:-:S04]  /*8580*/  @!P3 PRMT R92, RZ, 0x654, R92 ;  /* 0x00000654ff5cb816 */ /* 0x000fc8000000005c */
[----:B------:R0:W-:Y:S01]  /*8590*/  @!P3 SYNCS.ARRIVE.TRANS64.RED.A1T0 RZ, [R92+URZ], RZ ;  /* 0x000000ff5cffb9a7 */ /* 0x0001e2000810043f */
[----:B------:R-:W-:-:S04]  /*85a0*/  ISETP.NE.AND P3, PT, R155, 0x2, PT ;  /* 0x000000029b00780c */ /* 0x000fc80003f65270 */
[----:B----4-:R-:W-:Y:S02]  /*85b0*/  SEL R11, RZ, 0x1, P3 ;  /* 0x00000001ff0b7807 */ /* 0x010fe40001800000 */
[----:B------:R-:W-:Y:S02]  /*85c0*/  SEL R155, R155, RZ, P3 ;  /* 0x000000ff9b9b7207 */ /* 0x000fe40001800000 */
[----:B------:R-:W-:Y:S01]  /*85d0*/  LOP3.LUT R154, R154, R11, RZ, 0x3c, !PT ;  /* 0x0000000b9a9a7212 */ /* 0x000fe200078e3cff */
[----:B0-----:R-:W-:Y:S06]  /*85e0*/  @P4 BRA `(.L_x_586) ;  /* 0xffffff98006c4947 */ /* 0x001fec000383ffff */
[----:B------:R-:W0:Y:S01]  /*85f0*/  S2R R12, SR_TID.X ;  /* 0x00000000000c7919 */ /* 0x000e220000002100 */
[----:B------:R-:W-:Y:S02]  /*8600*/  PLOP3.LUT P0, PT, PT, PT, PT, 0x8, 0x0 ;  /* 0x000000000000781c */ /* 0x000fe40003f0e170 */
[----:B0-----:R-:W-:-:S04]  /*8610*/  SHF.R.U32.HI R12, RZ, 0x7, R12 ;  /* 0x00000007ff0c7819 */ /* 0x001fc8000001160c */
[----:B------:R-:W-:-:S13]  /*8620*/  ISETP.NE.AND P4, PT, R12, 0x1, PT ;  /* 0x000000010c00780c */ /* 0x000fda0003f85270 */
[----:B------:R-:W-:Y:S06]  /*8630*/  @!P4 BAR.ARV 0x9, 0x100 ;  /* 0x024400000000cb1d */ /* 0x000fec0000002000 */
.L_x_484:
[----:B------:R-:W-:Y:S01]  /*8640*/  ISETP.GE.AND P2, PT, R96, 0x1, PT ;  /* 0x000000016000780c */ /* 0x000fe20003f46270 */
[----:B------:R-:W-:Y:S01]  /*8650*/  IMAD.MOV.U32 R3, RZ, RZ, RZ ;  /* 0x000000ffff037224 */ /* 0x000fe200078e00ff */
[----:B------:R-:W-:Y:S01]  /*8660*/  PLOP3.LUT P1, PT, PT, PT, PT, 0x80, 0x0 ;  /* 0x000000000000781c */ /* 0x000fe20003f2f070 */
[----:B------:R-:W-:Y:S01]  /*8670*/  IMAD.MOV.U32 R0, RZ, RZ, RZ ;  /* 0x000000ffff007224 */ /* 0x000fe200078e00ff */
[----:B------:R-:W-:Y:S01]  /*8680*/  CS2R R64, SRZ ;  /* 0x0000000000407805 */ /* 0x000fe2000001ff00 */
[----:B------:R-:W-:Y:S01]  /*8690*/  IMAD.MOV.U32 R151, RZ, RZ, RZ ;  /* 0x000000ffff977224 */ /* 0x000fe200078e00ff */
[----:B------:R-:W-:Y:S02]  /*86a0*/  CS2R R36, SRZ ;  /* 0x0000000000247805 */ /* 0x000fe4000001ff00 */
[----:B------:R-:W-:Y:S02]  /*86b0*/  CS2R R66, SRZ ;  /* 0x0000000000427805 */ /* 0x000fe4000001ff00 */
[----:B------:R-:W-:-:S02]  /*86c0*/  CS2R R38, SRZ ;  /* 0x0000000000267805 */ /* 0x000fc4000001ff00 */
[----:B------:R-:W-:Y:S02]  /*86d0*/  CS2R R68, SRZ ;  /* 0x0000000000447805 */ /* 0x000fe4000001ff00 */
[----:B------:R-:W-:Y:S02]  /*86e0*/  CS2R R34, SRZ ;  /* 0x0000000000227805 */ /* 0x000fe4000001ff00 */
[----:B------:R-:W-:Y:S02]  /*86f0*/  CS2R R70, SRZ ;  /* 0x0000000000467805 */ /* 0x000fe4000001ff00 */
[----:B--2---:R-:W-:Y:S02]  /*8700*/  CS2R R44, SRZ ;  /* 0x00000000002c7805 */ /* 0x004fe4000001ff00 */
[----:B------:R-:W-:Y:S02]  /*8710*/  CS2R R32, SRZ ;  /* 0x0000000000207805 */ /* 0x000fe4000001ff00 */
[----:B------:R-:W-:-:S02]  /*8720*/  CS2R R72, SRZ ;  /* 0x0000000000487805 */ /* 0x000fc4000001ff00 */
[----:B------:R-:W-:Y:S02]  /*8730*/  CS2R R30, SRZ ;  /* 0x00000000001e7805 */ /* 0x000fe4000001ff00 */
[----:B------:R-:W-:Y:S02]  /*8740*/  CS2R R74, SRZ ;  /* 0x00000000004a7805 */ /* 0x000fe4000001ff00 */
[----:B------:R-:W-:Y:S02]  /*8750*/  CS2R R76, SRZ ;  /* 0x00000000004c7805 */ /* 0x000fe4000001ff00 */
[----:B------:R-:W-:Y:S02]  /*8760*/  CS2R R54, SRZ ;  /* 0x0000000000367805 */ /* 0x000fe4000001ff00 */
[----:B-1----:R-:W-:Y:S02]  /*8770*/  CS2R R46, SRZ ;  /* 0x00000000002e7805 */ /* 0x002fe4000001ff00 */
        /* <DEDUP_REMOVED lines=15> */
[----:B------:R-:W-:Y:S01]  /*8870*/  IMAD.MOV.U32 R100, RZ, RZ, RZ ;  /* 0x000000ffff647224 */ /* 0x000fe200078e00ff */
[----:B------:R-:W-:Y:S06]  /*8880*/  @P0 BRA `(.L_x_587) ;  /* 0x00000000000c0947 */ /* 0x000fec0003800000 */
[----:B------:R-:W0:Y:S01]  /*8890*/  FENCE.VIEW.ASYNC.G ;  /* 0x00000000000073c6 */ /* 0x000e220000000100 */
[----:B------:R-:W-:Y:S05]  /*88a0*/  WARPSYNC.ALL ;  /* 0x0000000000007948 */ /* 0x000fea0003800000 */
[----:B0-----:R-:W-:Y:S06]  /*88b0*/  BAR.ARV 0xc, 0x180 ;  /* 0x0306000000007b1d */ /* 0x001fec0000002000 */
.L_x_587:
[----:B------:R-:W-:Y:S01]  /*88c0*/  CS2R R10, SRZ ;  /* 0x00000000000a7805 */ /* 0x000fe2000001ff00 */
[----:B------:R-:W-:Y:S06]  /*88d0*/  @!P2 BRA `(.L_x_588) ;  /* 0x0000008c0054a947 */ /* 0x000fec0003800000 */
[----:B------:R-:W-:-:S03]  /*88e0*/  UMOV UR4, 0xffffffff ;  /* 0xffffffff00047882 */ /* 0x000fc60000000000 */
[----:B------:R-:W-:Y:S05]  /*88f0*/  BRA.DIV UR4, `(.L_x_589) ;  /* 0x0000012204c87947 */ /* 0x000fea000b800000 */
[----:B------:R0:W1:Y:S02]  /*8900*/  SHFL.IDX PT, R194, R221, RZ, 0x1f ;  /* 0x00001fffddc27589 */ /* 0x00006400000e0000 */
.L_x_851:
[----:B-1----:R-:W-:Y:S02]  /*8910*/  LEA.HI R0, R194, R194, RZ, 0x1 ;  /* 0x000000c2c2007211 */ /* 0x002fe400078f08ff */
[----:B------:R-:W-:Y:S02]  /*8920*/  LOP3.LUT P0, RZ, R211, 0x3ff, RZ, 0xc0, !PT ;  /* 0x000003ffd3ff7812 */ /* 0x000fe4000780c0ff */
[----:B------:R-:W-:Y:S02]  /*8930*/  LOP3.LUT R3, R0, 0x1e, RZ, 0xc0, !PT ;  /* 0x0000001e00037812 */ /* 0x000fe400078ec0ff */
[----:B------:R-:W-:-:S03]  /*8940*/  P2R R25, PR, RZ, 0x1 ;  /* 0x00000001ff197803 */ /* 0x000fc60000000000 */
[----:B------:R-:W-:-:S04]  /*8950*/  IMAD.IADD R0, R194, 0x1, -R3 ;  /* 0x00000001c2007824 */ /* 0x000fc800078e0a03 */
[----:B------:R-:W-:-:S05]  /*8960*/  IMAD R0, R0, 0x2000, R211 ;  /* 0x0000200000007824 */ /* 0x000fca00078e02d3 */
[----:B------:R-:W-:-:S04]  /*8970*/  SHF.R.U32.HI R0, RZ, 0x4, R0 ;  /* 0x00000004ff007819 */ /* 0x000fc80000011600 */
[----:B------:R-:W-:Y:S01]  /*8980*/  LOP3.LUT R26, R0, 0x3fff, RZ, 0xc0, !PT ;  /* 0x00003fff001a7812 */ /* 0x000fe200078ec0ff */
[----:B------:R-:W-:Y:S06]  /*8990*/  @!P0 BRA `(.L_x_590) ;  /* 0x0000000000408947 */ /* 0x000fec0003800000 */
[----:B------:R-:W-:Y:S01]  /*89a0*/  MOV R0, 0x0 ;  /* 0x0000000000007802 */ /* 0x000fe20000000f00 */
[----:B------:R-:W-:Y:S01]  /*89b0*/  ULDC.64 UR4, c[0x4][0x80] ;  /* 0x0100200000047ab9 */ /* 0x000fe20000000a00 */
[----:B------:R-:W-:Y:S01]  /*89c0*/  ULDC.64 UR6, c[0x4][0x88] ;  /* 0x0100220000067ab9 */ /* 0x000fe20000000a00 */
[----:B------:R-:W-:Y:S01]  /*89d0*/  MOV R4, UR4 ;  /* 0x0000000400047c02 */ /* 0x000fe20008000f00 */
[----:B------:R1:W2:Y:S01]  /*89e0*/  LDC.64 R14, c[0x4][R0] ;  /* 0x01000000000e7b82 */ /* 0x0002a20000000a00 */
[----:B------:R-:W-:Y:S01]  /*89f0*/  IMAD.U32 R5, RZ, RZ, UR5 ;  /* 0x00000005ff057e24 */ /* 0x000fe2000f8e00ff */
[----:B------:R-:W-:Y:S01]  /*8a00*/  ULDC.64 UR4, c[0x4][0x20] ;  /* 0x0100080000047ab9 */ /* 0x000fe20000000a00 */
[----:B------:R-:W-:Y:S02]  /*8a10*/  IMAD.U32 R6, RZ, RZ, UR6 ;  /* 0x00000006ff067e24 */ /* 0x000fe4000f8e00ff */
[----:B------:R-:W-:Y:S02]  /*8a20*/  IMAD.U32 R7, RZ, RZ, UR7 ;  /* 0x00000007ff077e24 */ /* 0x000fe4000f8e00ff */
[----:B------:R-:W-:-:S02]  /*8a30*/  IMAD.U32 R10, RZ, RZ, UR4 ;  /* 0x00000004ff0a7e24 */ /* 0x000fc4000f8e00ff */
[----:B------:R-:W-:Y:S02]  /*8a40*/  IMAD.U32 R11, RZ, RZ, UR5 ;  /* 0x00000005ff0b7e24 */ /* 0x000fe4000f8e00ff */
[----:B------:R-:W-:Y:S02]  /*8a50*/  IMAD.MOV.U32 R8, RZ, RZ, 0x70 ;  /* 0x00000070ff087424 */ /* 0x000fe400078e00ff */
[----:B------:R-:W-:Y:S02]  /*8a60*/  IMAD.MOV.U32 R12, RZ, RZ, 0x1 ;  /* 0x00000001ff0c7424 */ /* 0x000fe400078e00ff */
[----:B-1-3--:R-:W-:-:S07]  /*8a70*/  IMAD.MOV.U32 R13, RZ, RZ, RZ ;  /* 0x000000ffff0d7224 */ /* 0x00afce00078e00ff */
[----:B------:R-:W-:-:S07]  /*8a80*/  LEPC R20, `(.L_x_590) ;  /* 0x000000001014794e */ /* 0x000fce0000000000 */
[----:B0-2--5:R-:W-:Y:S05]  /*8a90*/  CALL.ABS.NOINC R14 ;  /* 0x000000000e007343 */ /* 0x025fea0003c00000 */
.L_x_590:
[----:B------:R-:W-:Y:S02]  /*8aa0*/  ULDC UR4, c[0x0][0x3f4] ;  /* 0x0000fd0000047ab9 */ /* 0x000fe40000000800 */
[----:B------:R-:W-:-:S13]  /*8ab0*/  ISETP.LT.AND P0, PT, RZ, UR4, PT ;  /* 0x00000004ff007c0c */ /* 0x000fda000bf01270 */
[----:B------:R-:W-:Y:S05]  /*8ac0*/  @P0 BRA `(.L_x_591) ;  /* 0x00000000003c0947 */ /* 0x000fea0003800000 */
[----:B------:R-:W-:-:S04]  /*8ad0*/  LEA.HI R0, R207, R207, RZ, 0x1 ;  /* 0x000000cfcf007211 */ /* 0x000fc800078f08ff */
[----:B------:R-:W-:-:S05]  /*8ae0*/  LOP3.LUT R0, R0, 0xfffffffe, RZ, 0xc0, !PT ;  /* 0xfffffffe00007812 */ /* 0x000fca00078ec0ff */
[----:B------:R-:W-:-:S05]  /*8af0*/  IMAD.IADD R0, R207, 0x1, -R0 ;  /* 0x00000001cf007824 */ /* 0x000fca00078e0a00 */
[----:B------:R-:W-:-:S04]  /*8b00*/  SHF.L.U32 R3, R0, 0x1f, RZ ;  /* 0x0000001f00037819 */ /* 0x000fc800000006ff */
[----:B------:R1:W2:Y:S03]  /*8b10*/  SYNCS.PHASECHK.TRANS64.TRYWAIT P0, [R156+URZ+0x28800], R3 ;  /* 0x028800039c0075a7 */ /* 0x0002a6000800017f */
[----:B--2---:R-:W-:Y:S05]  /*8b20*/  @!P0 NANOSLEEP.SYNCS 0x989680 ;  /* 0x009896800000895d */ /* 0x004fea0003900000 */
[----:B------:R-:W2:Y:S01]  /*8b30*/  @!P0 SYNCS.PHASECHK.TRANS64 P0, [R156+URZ+0x28800], R3 ;  /* 0x028800039c0085a7 */ /* 0x000ea2000800007f */
[----:B------:R-:W-:Y:S04]  /*8b40*/  BSSY B0, `(.L_x_592) ;  /* 0x0000006000007945 */ /* 0x000fe80003800000 */
[----:B--2---:R-:W-:Y:S05]  /*8b50*/  @P0 BRA `(.L_x_593) ;  /* 0x0000000000100947 */ /* 0x004fea0003800000 */
.L_x_594:
[----:B--2---:R2:W4:Y:S02]  /*8b60*/  SYNCS.PHASECHK.TRANS64.TRYWAIT P0, [R156+URZ+0x28800], R3 ;  /* 0x028800039c0075a7 */ /* 0x004524000800017f */
[----:B----4-:R-:W-:Y:S05]  /*8b70*/  @!P0 NANOSLEEP.SYNCS 0x989680 ;  /* 0x009896800000895d */ /* 0x010fea0003900000 */
[----:B------:R-:W4:Y:S02]  /*8b80*/  @!P0 SYNCS.PHASECHK.TRANS64 P0, [R156+URZ+0x28800], R3 ;  /* 0x028800039c0085a7 */ /* 0x000f24000800007f */
[----:B----4-:R-:W-:Y:S05]  /*8b90*/  @!P0 BRA `(.L_x_594) ;  /* 0xfffffffc00f08947 */ /* 0x010fea000383ffff */
.L_x_593:
[----:B------:R-:W-:Y:S05]  /*8ba0*/  BSYNC B0 ;  /* 0x0000000000007941 */ /* 0x000fea0003800000 */
.L_x_592:
[----:B------:R-:W-:Y:S05]  /*8bb0*/  BRA `(.L_x_595) ;  /* 0x0000003400f07947 */ /* 0x000fea0003800000 */
.L_x_591:
[----:B-----5:R-:W-:Y:S01]  /*8bc0*/  SHF.R.S32.HI R0, RZ, 0x1f, R24 ;  /* 0x0000001fff007819 */ /* 0x020fe20000011418 */
[----:B------:R-:W-:Y:S01]  /*8bd0*/  ULDC.64 UR4, c[0x0][0x3f8] ;  /* 0x0000fe0000047ab9 */ /* 0x000fe20000000a00 */
[----:B------:R-:W-:Y:S01]  /*8be0*/  ULDC.64 UR6, c[0x0][0x408] ;  /* 0x0001020000067ab9 */ /* 0x000fe20000000a00 */
[----:B------:R-:W-:Y:S01]  /*8bf0*/  ISETP.NE.AND P2, PT, R25, RZ, PT ;  /* 0x000000ff1900720c */ /* 0x000fe20003f45270 */
[----:B------:R-:W-:-:S04]  /*8c00*/  IMAD.WIDE.U32 R4, R24, UR4, RZ ;  /* 0x0000000418047c25 */ /* 0x000fc8000f8e00ff */
[C---:B------:R-:W-:Y:S02]  /*8c10*/  IMAD R3, R0.reuse, UR4, RZ ;  /* 0x0000000400037c24 */ /* 0x040fe4000f8e02ff */
[----:B------:R-:W-:Y:S02]  /*8c20*/  IMAD R7, R0, UR6, RZ ;  /* 0x0000000600077c24 */ /* 0x000fe4000f8e02ff */
[C---:B------:R-:W-:Y:S01]  /*8c30*/  IMAD R3, R24.reuse, UR5, R3 ;  /* 0x0000000518037c24 */ /* 0x040fe2000f8e0203 */
[----:B------:R-:W-:Y:S01]  /*8c40*/  ULDC.64 UR4, c[0x0][0x3e8] ;  /* 0x0000fa0000047ab9 */ /* 0x000fe20000000a00 */
[----:B------:R-:W-:-:S04]  /*8c50*/  IMAD.WIDE.U32 R28, R24, UR6, RZ ;  /* 0x00000006181c7c25 */ /* 0x000fc8000f8e00ff */
[----:B------:R-:W-:Y:S01]  /*8c60*/  IMAD R7, R24, UR7, R7 ;  /* 0x0000000718077c24 */ /* 0x000fe2000f8e0207 */
[----:B------:R-:W-:Y:S01]  /*8c70*/  ULDC.64 UR6, c[0x0][0x400] ;  /* 0x0001000000067ab9 */ /* 0x000fe20000000a00 */
[----:B------:R-:W-:Y:S01]  /*8c80*/  IMAD.IADD R25, R3, 0x1, R5 ;  /* 0x0000000103197824 */ /* 0x000fe200078e0205 */
[----:B------:R-:W-:Y:S01]  /*8c90*/  LEA R24, P0, R4, UR4, 0x1 ;  /* 0x0000000404187c11 */ /* 0x000fe2000f8008ff */
[----:B------:R-:W-:Y:S01]  /*8ca0*/  IMAD.IADD R3, R7, 0x1, R29 ;  /* 0x0000000107037824 */ /* 0x000fe200078e021d */
[----:B------:R-:W-:Y:S02]  /*8cb0*/  LEA R27, P1, R28, UR6, 0x1 ;  /* 0x000000061c1b7c11 */ /* 0x000fe4000f8208ff */
[----:B------:R-:W-:Y:S02]  /*8cc0*/  LEA.HI.X R25, R4, UR5, R25, 0x1, P0 ;  /* 0x0000000504197c11 */ /* 0x000fe400080f0c19 */
[----:B------:R-:W-:Y:S01]  /*8cd0*/  LEA.HI.X R28, R28, UR7, R3, 0x1, P1 ;  /* 0x000000071c1c7c11 */ /* 0x000fe200088f0c03 */
[----:B------:R-:W-:Y:S08]  /*8ce0*/  @!P2 BRA `(.L_x_596) ;  /* 0x000000000040a947 */ /* 0x000ff00003800000 */
        /* <DEDUP_REMOVED lines=15> */
[----:B0-2---:R-:W-:Y:S05]  /*8de0*/  CALL.ABS.NOINC R14 ;  /* 0x000000000e007343 */ /* 0x005fea0003c00000 */
.L_x_596:
[----:B------:R-:W-:Y:S01]  /*8df0*/  ULDC.U8 UR4, c[0x0][0x410] ;  /* 0x0001040000047ab9 */ /* 0x000fe20000000000 */
[----:B------:R-:W-:Y:S01]  /*8e00*/  BSSY B0, `(.L_x_597) ;  /* 0x000034f000007945 */ /* 0x000fe20003800000 */
[----:B------:R-:W-:Y:S01]  /*8e10*/  ISETP.NE.AND P0, PT, RZ, UR4, PT ;  /* 0x00000004ff007c0c */ /* 0x000fe2000bf05270 */
[----:B------:R-:W-:-:S12]  /*8e20*/  IMAD R5, R41, 0x80, R153 ;  /* 0x0000008029057824 */ /* 0x000fd800078e0299 */
[----:B------:R-:W-:Y:S05]  /*8e30*/  @!P0 BRA `(.L_x_598) ;  /* 0x0000001800888947 */ /* 0x000fea0003800000 */
[----:B------:R-:W-:-:S03]  /*8e40*/  UMOV UR4, 0xffffffff ;  /* 0xffffffff00047882 */ /* 0x000fc60000000000 */
[----:B------:R-:W-:Y:S05]  /*8e50*/  BRA.DIV UR4, `(.L_x_599) ;  /* 0x0000011e049c7947 */ /* 0x000fea000b800000 */
[----:B------:R1:W2:Y:S04]  /*8e60*/  SHFL.IDX PT, R0, R25, RZ, 0x181f ;  /* 0x00181fff19007589 */ /* 0x0002a800000e0000 */
[----:B------:R1:W4:Y:S04]  /*8e70*/  SHFL.IDX PT, R3, R24, RZ, 0x181f ;  /* 0x00181fff18037589 */ /* 0x00032800000e0000 */
[----:B------:R1:W0:Y:S04]  /*8e80*/  SHFL.IDX PT, R4, R28, RZ, 0x181f ;  /* 0x00181fff1c047589 */ /* 0x00022800000e0000 */
[----:B------:R1:W0:Y:S02]  /*8e90*/  SHFL.IDX PT, R14, R27, RZ, 0x181f ;  /* 0x00181fff1b0e7589 */ /* 0x00022400000e0000 */
.L_x_857:
[----:B------:R-:W-:Y:S01]  /*8ea0*/  ULDC UR4, c[0x0][0x448] ;  /* 0x0001120000047ab9 */ /* 0x000fe20000000800 */
[----:B------:R-:W-:Y:S01]  /*8eb0*/  LEA.HI R6, R207, R207, RZ, 0x1 ;  /* 0x000000cfcf067211 */ /* 0x000fe200078f08ff */
[----:B------:R-:W-:Y:S01]  /*8ec0*/  IMAD R30, R95, UR4, RZ ;  /* 0x000000045f1e7c24 */ /* 0x000fe2000f8e02ff */
[----:B------:R-:W-:Y:S01]  /*8ed0*/  BSSY B1, `(.L_x_600) ;  /* 0x000001f000017945 */ /* 0x000fe20003800000 */
[----:B------:R-:W-:Y:S02]  /*8ee0*/  CS2R R8, SRZ ;  /* 0x0000000000087805 */ /* 0x000fe4000001ff00 */
[----:B------:R-:W-:Y:S02]  /*8ef0*/  LOP3.LUT R6, R6, 0xfffffffe, RZ, 0xc0, !PT ;  /* 0xfffffffe06067812 */ /* 0x000fe400078ec0ff */
[----:B------:R-:W-:Y:S02]  /*8f00*/  CS2R R10, SRZ ;  /* 0x00000000000a7805 */ /* 0x000fe4000001ff00 */
[----:B------:R-:W-:-:S02]  /*8f10*/  ISETP.GE.AND P0, PT, R5, R30, PT ;  /* 0x0000001e0500720c */ /* 0x000fc40003f06270 */
[----:B---3--:R-:W-:Y:S01]  /*8f20*/  CS2R R12, SRZ ;  /* 0x00000000000c7805 */ /* 0x008fe2000001ff00 */
[----:B------:R-:W-:Y:S01]  /*8f30*/  IMAD.IADD R5, R207, 0x1, -R6 ;  /* 0x00000001cf057824 */ /* 0x000fe200078e0a06 */
[----:B------:R-:W-:-:S04]  /*8f40*/  CS2R R6, SRZ ;  /* 0x0000000000067805 */ /* 0x000fc8000001ff00 */
[----:B------:R-:W-:-:S05]  /*8f50*/  SHF.L.U32 R5, R5, 0x1f, RZ ;  /* 0x0000001f05057819 */ /* 0x000fca00000006ff */
[----:B------:R-:W-:Y:S05]  /*8f60*/  @P0 BRA `(.L_x_601) ;  /* 0x0000000000540947 */ /* 0x000fea0003800000 */
[----:B------:R-:W-:Y:S01]  /*8f70*/  ULDC UR4, c[0x0][0x3f4] ;  /* 0x0000fd0000047ab9 */ /* 0x000fe20000000800 */
[----:B------:R-:W-:Y:S02]  /*8f80*/  CS2R R12, SRZ ;  /* 0x00000000000c7805 */ /* 0x000fe4000001ff00 */
[----:B------:R-:W-:Y:S02]  /*8f90*/  ISETP.GE.AND P4, PT, R18, UR4, PT ;  /* 0x0000000412007c0c */ /* 0x000fe4000bf86270 */
[----:B------:R-:W-:Y:S02]  /*8fa0*/  CS2R R8, SRZ ;  /* 0x0000000000087805 */ /* 0x000fe4000001ff00 */
[----:B------:R-:W-:-:S09]  /*8fb0*/  ISETP.GE.AND P5, PT, R23, UR4, PT ;  /* 0x0000000417007c0c */ /* 0x000fd2000bfa6270 */
[C---:B-1----:R-:W-:Y:S01]  /*8fc0*/  @!P4 IMAD.SHL.U32 R24, R18.reuse, 0x2, RZ ;  /* 0x000000021218c824 */ /* 0x042fe200078e00ff */
[----:B------:R-:W-:-:S03]  /*8fd0*/  @!P4 SHF.L.U64.HI R7, R18, 0x1, R19 ;  /* 0x000000011207c819 */ /* 0x000fc60000010213 */
[C---:B----4-:R-:W-:Y:S02]  /*8fe0*/  @!P5 IADD3 R28, P2, R3.reuse, R214, RZ ;  /* 0x000000d6031cd210 */ /* 0x050fe40007f5e0ff */
[-C--:B------:R-:W-:Y:S02]  /*8ff0*/  @!P4 IADD3 R20, P0, R3, R24.reuse, RZ ;  /* 0x000000180314c210 */ /* 0x080fe40007f1e0ff */
[C---:B0-----:R-:W-:Y:S02]  /*9000*/  @!P4 IADD3 R24, P1, R14.reuse, R24, RZ ;  /* 0x000000180e18c210 */ /* 0x041fe40007f3e0ff */
[----:B------:R-:W-:Y:S01]  /*9010*/  @!P5 IADD3 R14, P3, R14, R214, RZ ;  /* 0x000000d60e0ed210 */ /* 0x000fe20007f7e0ff */
[--C-:B--2---:R-:W-:Y:S01]  /*9020*/  @!P4 IMAD.X R21, R0, 0x1, R7.reuse, P0 ;  /* 0x000000010015c824 */ /* 0x104fe200000e0607 */
[----:B------:R-:W-:Y:S01]  /*9030*/  CS2R R10, SRZ ;  /* 0x00000000000a7805 */ /* 0x000fe2000001ff00 */
[----:B------:R-:W-:Y:S01]  /*9040*/  @!P4 IMAD.X R25, R4, 0x1, R7, P1 ;  /* 0x000000010419c824 */ /* 0x000fe200008e0607 */
[----:B------:R-:W-:-:S02]  /*9050*/  CS2R R6, SRZ ;  /* 0x0000000000067805 */ /* 0x000fc4000001ff00 */
[----:B------:R-:W-:Y:S01]  /*9060*/  @!P5 IADD3.X R29, R0, R213, RZ, P2, !PT ;  /* 0x000000d5001dd210 */ /* 0x000fe200017fe4ff */
[----:B------:R-:W-:Y:S01]  /*9070*/  @!P5 IMAD.X R15, R4, 0x1, R213, P3 ;  /* 0x00000001040fd824 */ /* 0x000fe200018e06d5 */
[----:B------:R3:W5:Y:S04]  /*9080*/  @!P4 LD.E.64 R10, desc[UR38][R20.64] ;  /* 0x00000026140ac980 */ /* 0x000768000c101b00 */
[----:B------:R3:W5:Y:S04]  /*9090*/  @!P5 LD.E.64 R12, desc[UR38][R28.64] ;  /* 0x000000261c0cd980 */ /* 0x000768000c101b00 */
[----:B------:R3:W5:Y:S04]  /*90a0*/  @!P5 LD.E.64 R8, desc[UR38][R14.64] ;  /* 0x000000260e08d980 */ /* 0x000768000c101b00 */
[----:B------:R3:W5:Y:S02]  /*90b0*/  @!P4 LD.E.64 R6, desc[UR38][R24.64] ;  /* 0x000000261806c980 */ /* 0x000764000c101b00 */
.L_x_601:
[----:B------:R-:W-:Y:S05]  /*90c0*/  BSYNC B1 ;  /* 0x0000000000017941 */ /* 0x000fea0003800000 */
.L_x_600:
[----:B------:R-:W0:Y:S01]  /*90d0*/  SYNCS.PHASECHK.TRANS64.TRYWAIT P0, [R156+URZ+0x28800], R5 ;  /* 0x028800059c0075a7 */ /* 0x000e22000800017f */
[----:B--2---:R-:W-:Y:S01]  /*90e0*/  IMAD R0, R41, -0x80, R30 ;  /* 0xffffff8029007824 */ /* 0x004fe200078e021e */
[--C-:B-----5:R-:W-:Y:S01]  /*90f0*/  SHF.R.U64 R32, R10, 0x10, R11.reuse ;  /* 0x000000100a207819 */ /* 0x120fe2000000120b */
[----:B----4-:R-:W-:Y:S01]  /*9100*/  IMAD.MOV.U32 R3, RZ, RZ, R10 ;  /* 0x000000ffff037224 */ /* 0x010fe200078e000a */
[--C-:B------:R-:W-:Y:S01]  /*9110*/  SHF.R.U32.HI R30, RZ, 0x10, R11.reuse ;  /* 0x00000010ff1e7819 */ /* 0x100fe2000001160b */
[----:B---3--:R-:W-:Y:S01]  /*9120*/  IMAD.MOV.U32 R15, RZ, RZ, R11 ;  /* 0x000000ffff0f7224 */ /* 0x008fe200078e000b */
[--C-:B-1----:R-:W-:Y:S01]  /*9130*/  SHF.R.U64 R27, R12, 0x10, R13.reuse ;  /* 0x000000100c1b7819 */ /* 0x102fe2000000120d */
[----:B------:R-:W-:Y:S01]  /*9140*/  IMAD.MOV.U32 R20, RZ, RZ, R12 ;  /* 0x000000ffff147224 */ /* 0x000fe200078e000c */
[--C-:B------:R-:W-:Y:S01]  /*9150*/  SHF.R.U32.HI R28, RZ, 0x10, R13.reuse ;  /* 0x00000010ff1c7819 */ /* 0x100fe2000001160d */
[----:B------:R-:W-:Y:S01]  /*9160*/  IMAD.MOV.U32 R21, RZ, RZ, R13 ;  /* 0x000000ffff157224 */ /* 0x000fe200078e000d */
[----:B------:R-:W-:Y:S01]  /*9170*/  VIMNMX R10, R0, 0x80, PT ;  /* 0x00000080000a7848 */ /* 0x000fe20003fe0100 */
[----:B------:R-:W-:Y:S01]  /*9180*/  BSSY B1, `(.L_x_602) ;  /* 0x000000f000017945 */ /* 0x000fe20003800000 */
[----:B------:R-:W-:Y:S01]  /*9190*/  IMAD.MOV.U32 R13, RZ, RZ, R6 ;  /* 0x000000ffff0d7224 */ /* 0x000fe200078e0006 */
[--C-:B------:R-:W-:Y:S01]  /*91a0*/  SHF.R.U64 R24, R6, 0x10, R7.reuse ;  /* 0x0000001006187819 */ /* 0x100fe20000001207 */
[--C-:B0-----:R-:W-:Y:S01]  /*91b0*/  IMAD.MOV.U32 R14, RZ, RZ, R7.reuse ;  /* 0x000000ffff0e7224 */ /* 0x101fe200078e0007 */
[----:B------:R-:W-:Y:S01]  /*91c0*/  SHF.R.U32.HI R25, RZ, 0x10, R7 ;  /* 0x00000010ff197819 */ /* 0x000fe20000011607 */
[--C-:B------:R-:W-:Y:S01]  /*91d0*/  IMAD.MOV.U32 R6, RZ, RZ, R9.reuse ;  /* 0x000000ffff067224 */ /* 0x100fe200078e0009 */
[----:B------:R-:W-:Y:S01]  /*91e0*/  SHF.R.U64 R7, R8, 0x10, R9 ;  /* 0x0000001008077819 */ /* 0x000fe20000001209 */
[----:B------:R-:W-:Y:S01]  /*91f0*/  IMAD.MOV.U32 R4, RZ, RZ, R8 ;  /* 0x000000ffff047224 */ /* 0x000fe200078e0008 */
[----:B------:R-:W-:-:S02]  /*9200*/  PRMT R11, R3, 0x5410, R32 ;  /* 0x00005410030b7816 */ /* 0x000fc40000000020 */
[----:B------:R-:W-:Y:S02]  /*9210*/  ISETP.GE.AND P1, PT, R153, R10, PT ;  /* 0x0000000a9900720c */ /* 0x000fe40003f26270 */
[----:B------:R-:W-:Y:S02]  /*9220*/  SHF.R.U32.HI R9, RZ, 0x10, R9 ;  /* 0x00000010ff097819 */ /* 0x000fe40000011609 */
[----:B------:R-:W-:Y:S02]  /*9230*/  PRMT R12, R15, 0x5410, R30 ;  /* 0x000054100f0c7816 */ /* 0x000fe4000000001e */
[----:B------:R-:W-:Y:S02]  /*9240*/  PRMT R0, R20, 0x5410, R27 ;  /* 0x0000541014007816 */ /* 0x000fe4000000001b */
[----:B------:R-:W-:Y:S01]  /*9250*/  PRMT R3, R21, 0x5410, R28 ;  /* 0x0000541015037816 */ /* 0x000fe2000000001c */
[----:B------:R-:W-:Y:S06]  /*9260*/  @!P0 BRA `(.L_x_603) ;  /* 0x0000011c00088947 */ /* 0x000fec0003800000 */
.L_x_858:
[----:B------:R-:W-:Y:S05]  /*9270*/  BSYNC B1 ;  /* 0x0000000000017941 */ /* 0x000fea0003800000 */
.L_x_602:
[----:B------:R-:W-:Y:S01]  /*9280*/  BSSY B1, `(.L_x_604) ;  /* 0x0000059000017945 */ /* 0x000fe20003800000 */
[----:B------:R-:W-:Y:S02]  /*9290*/  PRMT R13, R13, 0x5410, R24 ;  /* 0x000054100d0d7816 */ /* 0x000fe40000000018 */
[----:B------:R-:W-:Y:S02]  /*92a0*/  PRMT R14, R14, 0x5410, R25 ;  /* 0x000054100e0e7816 */ /* 0x000fe40000000019 */
[----:B------:R-:W-:Y:S02]  /*92b0*/  PRMT R8, R4, 0x5410, R7 ;  /* 0x0000541004087816 */ /* 0x000fe40000000007 */
[----:B------:R-:W-:Y:S01]  /*92c0*/  PRMT R9, R6, 0x5410, R9 ;  /* 0x0000541006097816 */ /* 0x000fe20000000009 */
[----:B------:R-:W-:Y:S06]  /*92d0*/  @P1 BRA `(.L_x_605) ;  /* 0x00000004004c1947 */ /* 0x000fec0003800000 */
[----:B------:R-:W1:Y:S01]  /*92e0*/  LDC R4, c[0x0][0x3f4] ;  /* 0x0000fd00ff047b82 */ /* 0x000e620000000800 */
[----:B------:R-:W-:Y:S01]  /*92f0*/  BSSY B2, `(.L_x_606) ;  /* 0x000002a000027945 */ /* 0x000fe20003800000 */
[-C--:B-1----:R-:W-:Y:S02]  /*9300*/  ISETP.GE.AND P0, PT, R18, R4.reuse, PT ;  /* 0x000000041200720c */ /* 0x082fe40003f06270 */
[----:B------:R-:W-:-:S11]  /*9310*/  ISETP.GE.AND P1, PT, R23, R4, PT ;  /* 0x000000041700720c */ /* 0x000fd60003f26270 */
[----:B------:R-:W-:Y:S05]  /*9320*/  @P0 BRA `(.L_x_607) ;  /* 0x0000000000980947 */ /* 0x000fea0003800000 */
[----:B0-----:R-:W0:Y:S01]  /*9330*/  LDS.128 R4, [R200] ;  /* 0x00000000c8047984 */ /* 0x001e220000000c00 */
[----:B------:R-:W-:Y:S01]  /*9340*/  IMAD.U32 R28, R13, 0x10000, RZ ;  /* 0x000100000d1c7824 */ /* 0x000fe200078e00ff */
[C---:B------:R-:W-:Y:S01]  /*9350*/  LOP3.LUT R27, R11.reuse, 0xffff0000, RZ, 0xc0, !PT ;  /* 0xffff00000b1b7812 */ /* 0x040fe200078ec0ff */
[----:B------:R-:W-:Y:S01]  /*9360*/  IMAD.U32 R25, R11, 0x10000, RZ ;  /* 0x000100000b197824 */ /* 0x000fe200078e00ff */
[----:B------:R-:W-:Y:S02]  /*9370*/  LOP3.LUT R29, R13, 0xffff0000, RZ, 0xc0, !PT ;  /* 0xffff00000d1d7812 */ /* 0x000fe400078ec0ff */
[C---:B0-----:R-:W-:Y:S01]  /*9380*/  SHF.L.U32 R15, R4.reuse, 0x10, RZ ;  /* 0x00000010040f7819 */ /* 0x041fe200000006ff */
[C---:B------:R-:W-:Y:S01]  /*9390*/  IMAD.U32 R20, R5.reuse, 0x10000, RZ ;  /* 0x0001000005147824 */ /* 0x040fe200078e00ff */
[----:B------:R-:W-:Y:S01]  /*93a0*/  LOP3.LUT R4, R4, 0xffff0000, RZ, 0xc0, !PT ;  /* 0xffff000004047812 */ /* 0x000fe200078ec0ff */
[C---:B------:R-:W-:Y:S01]  /*93b0*/  IMAD.U32 R21, R6.reuse, 0x10000, RZ ;  /* 0x0001000006157824 */ /* 0x040fe200078e00ff */
[----:B------:R-:W-:Y:S01]  /*93c0*/  LOP3.LUT R5, R5, 0xffff0000, RZ, 0xc0, !PT ;  /* 0xffff000005057812 */ /* 0x000fe200078ec0ff */
[----:B------:R-:W-:Y:S01]  /*93d0*/  IMAD.U32 R24, R7, 0x10000, RZ ;  /* 0x0001000007187824 */ /* 0x000fe200078e00ff */
[----:B------:R-:W-:Y:S01]  /*93e0*/  LOP3.LUT R6, R6, 0xffff0000, RZ, 0xc0, !PT ;  /* 0xffff000006067812 */ /* 0x000fe200078ec0ff */
[CC--:B------:R-:W-:Y:S01]  /*93f0*/  FMUL.FTZ R30, R4.reuse, R28.reuse ;  /* 0x0000001c041e7220 */ /* 0x0c0fe20000410000 */
[----:B------:R-:W-:Y:S01]  /*9400*/  FMUL.FTZ R31, R4, R25 ;  /* 0x00000019041f7220 */ /* 0x000fe20000410000 */
[C---:B------:R-:W-:Y:S01]  /*9410*/  FMUL.FTZ R33, R5.reuse, R29 ;  /* 0x0000001d05217220 */ /* 0x040fe20000410000 */
[----:B------:R-:W-:Y:S01]  /*9420*/  FMUL.FTZ R35, R5, R27 ;  /* 0x0000001b05237220 */ /* 0x000fe20000410000 */
[----:B------:R-:W-:Y:S01]  /*9430*/  FFMA.FTZ R30, R15, R25, -R30 ;  /* 0x000000190f1e7223 */ /* 0x000fe2000001081e */
[----:B------:R-:W-:Y:S01]  /*9440*/  LOP3.LUT R7, R7, 0xffff0000, RZ, 0xc0, !PT ;  /* 0xffff000007077812 */ /* 0x000fe200078ec0ff */
[----:B------:R-:W-:Y:S01]  /*9450*/  FFMA.FTZ R31, R15, R28, R31 ;  /* 0x0000001c0f1f7223 */ /* 0x000fe2000001001f */
[C---:B------:R-:W-:Y:S01]  /*9460*/  LOP3.LUT R25, R14.reuse, 0xffff0000, RZ, 0xc0, !PT ;  /* 0xffff00000e197812 */ /* 0x040fe200078ec0ff */
[----:B------:R-:W-:Y:S01]  /*9470*/  IMAD.U32 R15, R14, 0x10000, RZ ;  /* 0x000100000e0f7824 */ /* 0x000fe200078e00ff */
[C---:B------:R-:W-:Y:S01]  /*9480*/  LOP3.LUT R5, R12.reuse, 0xffff0000, RZ, 0xc0, !PT ;  /* 0xffff00000c057812 */ /* 0x040fe200078ec0ff */
[----:B------:R-:W-:-:S02]  /*9490*/  IMAD.U32 R4, R12, 0x10000, RZ ;  /* 0x000100000c047824 */ /* 0x000fc400078e00ff */
[----:B------:R-:W-:Y:S01]  /*94a0*/  FFMA.FTZ R33, R20, R27, -R33 ;  /* 0x0000001b14217223 */ /* 0x000fe20000010821 */
[C---:B------:R-:W-:Y:S01]  /*94b0*/  FMUL.FTZ R28, R6.reuse, R15 ;  /* 0x0000000f061c7220 */ /* 0x040fe20000410000 */
[C---:B------:R-:W-:Y:S01]  /*94c0*/  FMUL.FTZ R27, R7.reuse, R25 ;  /* 0x00000019071b7220 */ /* 0x040fe20000410000 */
[-C--:B------:R-:W-:Y:S01]  /*94d0*/  FMUL.FTZ R32, R6, R4.reuse ;  /* 0x0000000406207220 */ /* 0x080fe20000410000 */
[----:B------:R-:W-:Y:S01]  /*94e0*/  FMUL.FTZ R34, R7, R5 ;  /* 0x0000000507227220 */ /* 0x000fe20000410000 */
[----:B------:R-:W-:Y:S01]  /*94f0*/  FFMA.FTZ R20, R20, R29, R35 ;  /* 0x0000001d14147223 */ /* 0x000fe20000010023 */
[C---:B------:R-:W-:Y:S01]  /*9500*/  FFMA.FTZ R6, R21.reuse, R4, -R28 ;  /* 0x0000000415067223 */ /* 0x040fe2000001081c */
[----:B------:R-:W-:Y:S01]  /*9510*/  FFMA.FTZ R15, R21, R15, R32 ;  /* 0x0000000f150f7223 */ /* 0x000fe20000010020 */
[C---:B------:R-:W-:Y:S01]  /*9520*/  FFMA.FTZ R7, R24.reuse, R5, -R27 ;  /* 0x0000000518077223 */ /* 0x040fe2000001081b */
[----:B------:R-:W-:Y:S01]  /*9530*/  FFMA.FTZ R34, R24, R25, R34 ;  /* 0x0000001918227223 */ /* 0x000fe20000010022 */
[----:B------:R-:W-:-:S02]  /*9540*/  F2FP.BF16.F32.PACK_AB R4, R31, R30 ;  /* 0x0000001e1f04723e */ /* 0x000fc400000010ff */
[----:B------:R-:W-:Y:S02]  /*9550*/  F2FP.BF16.F32.PACK_AB R5, R20, R33 ;  /* 0x000000211405723e */ /* 0x000fe400000010ff */
[----:B------:R-:W-:Y:S02]  /*9560*/  F2FP.BF16.F32.PACK_AB R6, R15, R6 ;  /* 0x000000060f06723e */ /* 0x000fe400000010ff */
[----:B------:R-:W-:-:S05]  /*9570*/  F2FP.BF16.F32.PACK_AB R7, R34, R7 ;  /* 0x000000072207723e */ /* 0x000fca00000010ff */
[----:B------:R1:W-:Y:S02]  /*9580*/  STS.128 [R200], R4 ;  /* 0x00000004c8007388 */ /* 0x0003e40000000c00 */
.L_x_607:
[----:B------:R-:W-:Y:S05]  /*9590*/  BSYNC B2 ;  /* 0x0000000000027941 */ /* 0x000fea0003800000 */
.L_x_606:
[----:B------:R-:W-:Y:S05]  /*95a0*/  @P1 BRA `(.L_x_605) ;  /* 0x0000000000981947 */ /* 0x000fea0003800000 */
[----:B01----:R-:W0:Y:S01]  /*95b0*/  LDS.128 R4, [R200+0x4000] ;  /* 0x00400000c8047984 */ /* 0x003e220000000c00 */
[----:B------:R-:W-:Y:S01]  /*95c0*/  IMAD.U32 R28, R8, 0x10000, RZ ;  /* 0x00010000081c7824 */ /* 0x000fe200078e00ff */
[C---:B------:R-:W-:Y:S01]  /*95d0*/  LOP3.LUT R27, R0.reuse, 0xffff0000, RZ, 0xc0, !PT ;  /* 0xffff0000001b7812 */ /* 0x040fe200078ec0ff */
[----:B------:R-:W-:Y:S01]  /*95e0*/  IMAD.U32 R25, R0, 0x10000, RZ ;  /* 0x0001000000197824 */ /* 0x000fe200078e00ff */
[----:B------:R-:W-:Y:S01]  /*95f0*/  LOP3.LUT R29, R8, 0xffff0000, RZ, 0xc0, !PT ;  /* 0xffff0000081d7812 */ /* 0x000fe200078ec0ff */
[C---:B0-----:R-:W-:Y:S01]  /*9600*/  IMAD.U32 R15, R4.reuse, 0x10000, RZ ;  /* 0x00010000040f7824 */ /* 0x041fe200078e00ff */
[----:B------:R-:W-:Y:S01]  /*9610*/  LOP3.LUT R4, R4, 0xffff0000, RZ, 0xc0, !PT ;  /* 0xffff000004047812 */ /* 0x000fe200078ec0ff */
[C---:B------:R-:W-:Y:S01]  /*9620*/  IMAD.U32 R20, R5.reuse, 0x10000, RZ ;  /* 0x0001000005147824 */ /* 0x040fe200078e00ff */
[----:B------:R-:W-:Y:S01]  /*9630*/  LOP3.LUT R5, R5, 0xffff0000, RZ, 0xc0, !PT ;  /* 0xffff000005057812 */ /* 0x000fe200078ec0ff */
[----:B------:R-:W-:Y:S01]  /*9640*/  IMAD.U32 R24, R7, 0x10000, RZ ;  /* 0x0001000007187824 */ /* 0x000fe200078e00ff */
[----:B------:R-:W-:Y:S01]  /*9650*/  SHF.L.U32 R21, R6, 0x10, RZ ;  /* 0x0000001006157819 */ /* 0x000fe200000006ff */
[CC--:B------:R-:W-:Y:S01]  /*9660*/  FMUL.FTZ R30, R4.reuse, R28.reuse ;  /* 0x0000001c041e7220 */ /* 0x0c0fe20000410000 */
[----:B------:R-:W-:Y:S01]  /*9670*/  FMUL.FTZ R31, R4, R25 ;  /* 0x00000019041f7220 */ /* 0x000fe20000410000 */
[C---:B------:R-:W-:Y:S01]  /*9680*/  FMUL.FTZ R33, R5.reuse, R29 ;  /* 0x0000001d05217220 */ /* 0x040fe20000410000 */
[----:B------:R-:W-:Y:S01]  /*9690*/  FMUL.FTZ R35, R5, R27 ;  /* 0x0000001b05237220 */ /* 0x000fe20000410000 */
[C---:B------:R-:W-:Y:S01]  /*96a0*/  FFMA.FTZ R30, R15.reuse, R25, -R30 ;  /* 0x000000190f1e7223 */ /* 0x040fe2000001081e */
[----:B------:R-:W-:Y:S01]  /*96b0*/  LOP3.LUT R6, R6, 0xffff0000, RZ, 0xc0, !PT ;  /* 0xffff000006067812 */ /* 0x000fe200078ec0ff */
[----:B------:R-:W-:Y:S01]  /*96c0*/  FFMA.FTZ R31, R15, R28, R31 ;  /* 0x0000001c0f1f7223 */ /* 0x000fe2000001001f */
[----:B------:R-:W-:Y:S01]  /*96d0*/  LOP3.LUT R7, R7, 0xffff0000, RZ, 0xc0, !PT ;  /* 0xffff000007077812 */ /* 0x000fe200078ec0ff */
[C---:B------:R-:W-:Y:S01]  /*96e0*/  IMAD.U32 R15, R9.reuse, 0x10000, RZ ;  /* 0x00010000090f7824 */ /* 0x040fe200078e00ff */
[----:B------:R-:W-:Y:S01]  /*96f0*/  LOP3.LUT R25, R9, 0xffff0000, RZ, 0xc0, !PT ;  /* 0xffff000009197812 */ /* 0x000fe200078ec0ff */
[C---:B------:R-:W-:Y:S01]  /*9700*/  IMAD.U32 R4, R3.reuse, 0x10000, RZ ;  /* 0x0001000003047824 */ /* 0x040fe200078e00ff */
[----:B------:R-:W-:Y:S01]  /*9710*/  LOP3.LUT R5, R3, 0xffff0000, RZ, 0xc0, !PT ;  /* 0xffff000003057812 */ /* 0x000fe200078ec0ff */
[----:B------:R-:W-:Y:S01]  /*9720*/  FFMA.FTZ R33, R20, R27, -R33 ;  /* 0x0000001b14217223 */ /* 0x000fe20000010821 */
[C---:B------:R-:W-:Y:S01]  /*9730*/  FMUL.FTZ R28, R6.reuse, R15 ;  /* 0x0000000f061c7220 */ /* 0x040fe20000410000 */
[-C--:B------:R-:W-:Y:S01]  /*9740*/  FMUL.FTZ R32, R6, R4.reuse ;  /* 0x0000000406207220 */ /* 0x080fe20000410000 */
[C---:B------:R-:W-:Y:S01]  /*9750*/  FMUL.FTZ R27, R7.reuse, R25 ;  /* 0x00000019071b7220 */ /* 0x040fe20000410000 */
        /* <DEDUP_REMOVED lines=10> */
[----:B------:R2:W-:Y:S02]  /*9800*/  STS.128 [R200+0x4000], R4 ;  /* 0x00400004c8007388 */ /* 0x0005e40000000c00 */
.L_x_605:
[----:B------:R-:W-:Y:S05]  /*9810*/  BSYNC B1 ;  /* 0x0000000000017941 */ /* 0x000fea0003800000 */
.L_x_604:
[----:B------:R-:W-:Y:S01]  /*9820*/  ISETP.GE.AND P0, PT, R220, R10, PT ;  /* 0x0000000adc00720c */ /* 0x000fe20003f06270 */
[----:B------:R-:W-:-:S12]  /*9830*/  BSSY B1, `(.L_x_608) ;  /* 0x0000055000017945 */ /* 0x000fd80003800000 */
[----:B------:R-:W-:Y:S05]  /*9840*/  @P0 BRA `(.L_x_609) ;  /* 0x00000004004c0947 */ /* 0x000fea0003800000 */
[----:B-12---:R-:W1:Y:S01]  /*9850*/  LDC R4, c[0x0][0x3f4] ;  /* 0x0000fd00ff047b82 */ /* 0x006e620000000800 */
[----:B------:R-:W-:Y:S01]  /*9860*/  BSSY B2, `(.L_x_610) ;  /* 0x000002a000027945 */ /* 0x000fe20003800000 */
[-C--:B-1----:R-:W-:Y:S02]  /*9870*/  ISETP.GE.AND P0, PT, R18, R4.reuse, PT ;  /* 0x000000041200720c */ /* 0x082fe40003f06270 */
[----:B------:R-:W-:-:S11]  /*9880*/  ISETP.GE.AND P1, PT, R23, R4, PT ;  /* 0x000000041700720c */ /* 0x000fd60003f26270 */
[----:B------:R-:W-:Y:S05]  /*9890*/  @P0 BRA `(.L_x_611) ;  /* 0x0000000000980947 */ /* 0x000fea0003800000 */
[----:B0-----:R-:W0:Y:S01]  /*98a0*/  LDS.128 R4, [R200+0x1000] ;  /* 0x00100000c8047984 */ /* 0x001e220000000c00 */
[C---:B------:R-:W-:Y:S01]  /*98b0*/  IMAD.U32 R29, R13.reuse, 0x10000, RZ ;  /* 0x000100000d1d7824 */ /* 0x040fe200078e00ff */
[----:B------:R-:W-:Y:S01]  /*98c0*/  LOP3.LUT R34, R13, 0xffff0000, RZ, 0xc0, !PT ;  /* 0xffff00000d227812 */ /* 0x000fe200078ec0ff */
[C---:B------:R-:W-:Y:S01]  /*98d0*/  IMAD.U32 R27, R11.reuse, 0x10000, RZ ;  /* 0x000100000b1b7824 */ /* 0x040fe200078e00ff */
[----:B------:R-:W-:Y:S01]  /*98e0*/  LOP3.LUT R32, R11, 0xffff0000, RZ, 0xc0, !PT ;  /* 0xffff00000b207812 */ /* 0x000fe200078ec0ff */
[C---:B------:R-:W-:Y:S01]  /*98f0*/  IMAD.U32 R31, R14.reuse, 0x10000, RZ ;  /* 0x000100000e1f7824 */ /* 0x040fe200078e00ff */
[----:B------:R-:W-:Y:S01]  /*9900*/  LOP3.LUT R36, R14, 0xffff0000, RZ, 0xc0, !PT ;  /* 0xffff00000e247812 */ /* 0x000fe200078ec0ff */
[C---:B0-----:R-:W-:Y:S01]  /*9910*/  IMAD.U32 R15, R4.reuse, 0x10000, RZ ;  /* 0x00010000040f7824 */ /* 0x041fe200078e00ff */
[----:B------:R-:W-:Y:S01]  /*9920*/  LOP3.LUT R4, R4, 0xffff0000, RZ, 0xc0, !PT ;  /* 0xffff000004047812 */ /* 0x000fe200078ec0ff */
[C---:B------:R-:W-:Y:S01]  /*9930*/  IMAD.U32 R20, R5.reuse, 0x10000, RZ ;  /* 0x0001000005147824 */ /* 0x040fe200078e00ff */
[----:B------:R-:W-:Y:S01]  /*9940*/  LOP3.LUT R5, R5, 0xffff0000, RZ, 0xc0, !PT ;  /* 0xffff000005057812 */ /* 0x000fe200078ec0ff */
[C---:B------:R-:W-:Y:S01]  /*9950*/  IMAD.U32 R21, R6.reuse, 0x10000, RZ ;  /* 0x0001000006157824 */ /* 0x040fe200078e00ff */
[----:B------:R-:W-:Y:S01]  /*9960*/  LOP3.LUT R6, R6, 0xffff0000, RZ, 0xc0, !PT ;  /* 0xffff000006067812 */ /* 0x000fe200078ec0ff */
[-C--:B------:R-:W-:Y:S01]  /*9970*/  FMUL.FTZ R28, R29, R4.reuse ;  /* 0x000000041d1c7220 */ /* 0x080fe20000410000 */
[----:B------:R-:W-:Y:S01]  /*9980*/  FMUL.FTZ R30, R27, R4 ;  /* 0x000000041b1e7220 */ /* 0x000fe20000410000 */
[----:B------:R-:W-:Y:S01]  /*9990*/  FMUL.FTZ R25, R34, R5 ;  /* 0x0000000522197220 */ /* 0x000fe20000410000 */
[----:B------:R-:W-:-:S02]  /*99a0*/  IMAD.U32 R24, R7, 0x10000, RZ ;  /* 0x0001000007187824 */ /* 0x000fc400078e00ff */
[----:B------:R-:W-:Y:S01]  /*99b0*/  FFMA.FTZ R4, R27, R15, -R28 ;  /* 0x0000000f1b047223 */ /* 0x000fe2000001081c */
[C---:B------:R-:W-:Y:S01]  /*99c0*/  FMUL.FTZ R27, R32.reuse, R5 ;  /* 0x00000005201b7220 */ /* 0x040fe20000410000 */
[----:B------:R-:W-:Y:S01]  /*99d0*/  LOP3.LUT R7, R7, 0xffff0000, RZ, 0xc0, !PT ;  /* 0xffff000007077812 */ /* 0x000fe200078ec0ff */
[-C--:B------:R-:W-:Y:S01]  /*99e0*/  FFMA.FTZ R5, R32, R20.reuse, -R25 ;  /* 0x0000001420057223 */ /* 0x080fe20000010819 */
[----:B------:R-:W-:Y:S01]  /*99f0*/  FFMA.FTZ R15, R29, R15, R30 ;  /* 0x0000000f1d0f7223 */ /* 0x000fe2000001001e */
[C---:B------:R-:W-:Y:S01]  /*9a00*/  LOP3.LUT R32, R12.reuse, 0xffff0000, RZ, 0xc0, !PT ;  /* 0xffff00000c207812 */ /* 0x040fe200078ec0ff */
[----:B------:R-:W-:Y:S02]  /*9a10*/  IMAD.U32 R29, R12, 0x10000, RZ ;  /* 0x000100000c1d7824 */ /* 0x000fe400078e00ff */
[----:B------:R-:W-:Y:S01]  /*9a20*/  FFMA.FTZ R20, R34, R20, R27 ;  /* 0x0000001422147223 */ /* 0x000fe2000001001b */
[-C--:B------:R-:W-:Y:S01]  /*9a30*/  FMUL.FTZ R28, R31, R6.reuse ;  /* 0x000000061f1c7220 */ /* 0x080fe20000410000 */
[-C--:B------:R-:W-:Y:S01]  /*9a40*/  FMUL.FTZ R25, R36, R7.reuse ;  /* 0x0000000724197220 */ /* 0x080fe20000410000 */
[C---:B------:R-:W-:Y:S01]  /*9a50*/  FMUL.FTZ R30, R29.reuse, R6 ;  /* 0x000000061d1e7220 */ /* 0x040fe20000410000 */
[C---:B------:R-:W-:Y:S01]  /*9a60*/  FMUL.FTZ R27, R32.reuse, R7 ;  /* 0x00000007201b7220 */ /* 0x040fe20000410000 */
[-C--:B------:R-:W-:Y:S01]  /*9a70*/  FFMA.FTZ R6, R29, R21.reuse, -R28 ;  /* 0x000000151d067223 */ /* 0x080fe2000001081c */
[-C--:B------:R-:W-:Y:S01]  /*9a80*/  FFMA.FTZ R7, R32, R24.reuse, -R25 ;  /* 0x0000001820077223 */ /* 0x080fe20000010819 */
[----:B------:R-:W-:Y:S01]  /*9a90*/  FFMA.FTZ R21, R31, R21, R30 ;  /* 0x000000151f157223 */ /* 0x000fe2000001001e */
[----:B------:R-:W-:Y:S01]  /*9aa0*/  FFMA.FTZ R24, R36, R24, R27 ;  /* 0x0000001824187223 */ /* 0x000fe2000001001b */
[----:B------:R-:W-:-:S02]  /*9ab0*/  F2FP.BF16.F32.PACK_AB R4, R15, R4 ;  /* 0x000000040f04723e */ /* 0x000fc400000010ff */
[----:B------:R-:W-:Y:S02]  /*9ac0*/  F2FP.BF16.F32.PACK_AB R5, R20, R5 ;  /* 0x000000051405723e */ /* 0x000fe400000010ff */
[----:B------:R-:W-:Y:S02]  /*9ad0*/  F2FP.BF16.F32.PACK_AB R6, R21, R6 ;  /* 0x000000061506723e */ /* 0x000fe400000010ff */
[----:B------:R-:W-:-:S05]  /*9ae0*/  F2FP.BF16.F32.PACK_AB R7, R24, R7 ;  /* 0x000000071807723e */ /* 0x000fca00000010ff */
[----:B------:R1:W-:Y:S02]  /*9af0*/  STS.128 [R200+0x1000], R4 ;  /* 0x00100004c8007388 */ /* 0x0003e40000000c00 */
.L_x_611:
[----:B------:R-:W-:Y:S05]  /*9b00*/  BSYNC B2 ;  /* 0x0000000000027941 */ /* 0x000fea0003800000 */
.L_x_610:
[----:B------:R-:W-:Y:S05]  /*9b10*/  @P1 BRA `(.L_x_609) ;  /* 0x0000000000981947 */ /* 0x000fea0003800000 */
[----:B01----:R-:W0:Y:S01]  /*9b20*/  LDS.128 R4, [R200+0x5000] ;  /* 0x00500000c8047984 */ /* 0x003e220000000c00 */
[C---:B------:R-:W-:Y:S01]  /*9b30*/  IMAD.U32 R29, R8.reuse, 0x10000, RZ ;  /* 0x00010000081d7824 */ /* 0x040fe200078e00ff */
[----:B------:R-:W-:Y:S01]  /*9b40*/  LOP3.LUT R34, R8, 0xffff0000, RZ, 0xc0, !PT ;  /* 0xffff000008227812 */ /* 0x000fe200078ec0ff */
[C---:B------:R-:W-:Y:S01]  /*9b50*/  IMAD.U32 R27, R0.reuse, 0x10000, RZ ;  /* 0x00010000001b7824 */ /* 0x040fe200078e00ff */
[----:B------:R-:W-:Y:S01]  /*9b60*/  LOP3.LUT R32, R0, 0xffff0000, RZ, 0xc0, !PT ;  /* 0xffff000000207812 */ /* 0x000fe200078ec0ff */
[C---:B------:R-:W-:Y:S01]  /*9b70*/  IMAD.U32 R31, R9.reuse, 0x10000, RZ ;  /* 0x00010000091f7824 */ /* 0x040fe200078e00ff */
        /* <DEDUP_REMOVED lines=8> */
[-C--:B------:R-:W-:Y:S01]  /*9c00*/  FMUL.FTZ R28, R29, R4.reuse ;  /* 0x000000041d1c7220 */ /* 0x080fe20000410000 */
[----:B------:R-:W-:Y:S01]  /*9c10*/  FMUL.FTZ R30, R27, R4 ;  /* 0x000000041b1e7220 */ /* 0x000fe20000410000 */
[----:B------:R-:W-:Y:S01]  /*9c20*/  FMUL.FTZ R25, R34, R5 ;  /* 0x0000000522197220 */ /* 0x000fe20000410000 */
[----:B------:R-:W-:Y:S01]  /*9c30*/  LOP3.LUT R7, R7, 0xffff0000, RZ, 0xc0, !PT ;  /* 0xffff000007077812 */ /* 0x000fe200078ec0ff */
[----:B------:R-:W-:Y:S01]  /*9c40*/  FFMA.FTZ R4, R27, R15, -R28 ;  /* 0x0000000f1b047223 */ /* 0x000fe2000001081c */
[C---:B------:R-:W-:Y:S01]  /*9c50*/  FMUL.FTZ R27, R32.reuse, R5 ;  /* 0x00000005201b7220 */ /* 0x040fe20000410000 */
[----:B------:R-:W-:Y:S01]  /*9c60*/  FFMA.FTZ R5, R32, R20, -R25 ;  /* 0x0000001420057223 */ /* 0x000fe20000010819 */
[----:B------:R-:W-:Y:S01]  /*9c70*/  FFMA.FTZ R15, R29, R15, R30 ;  /* 0x0000000f1d0f7223 */ /* 0x000fe2000001001e */
[C---:B------:R-:W-:Y:S01]  /*9c80*/  LOP3.LUT R32, R3.reuse, 0xffff0000, RZ, 0xc0, !PT ;  /* 0xffff000003207812 */ /* 0x040fe200078ec0ff */
[----:B------:R-:W-:-:S02]  /*9c90*/  IMAD.U32 R29, R3, 0x10000, RZ ;  /* 0x00010000031d7824 */ /* 0x000fc400078e00ff */
        /* <DEDUP_REMOVED lines=9> */
[----:B------:R-:W-:Y:S02]  /*9d30*/  F2FP.BF16.F32.PACK_AB R4, R15, R4 ;  /* 0x000000040f04723e */ /* 0x000fe400000010ff */
[----:B------:R-:W-:-:S02]  /*9d40*/  F2FP.BF16.F32.PACK_AB R5, R20, R5 ;  /* 0x000000051405723e */ /* 0x000fc400000010ff */
[----:B------:R-:W-:Y:S02]  /*9d50*/  F2FP.BF16.F32.PACK_AB R6, R21, R6 ;  /* 0x000000061506723e */ /* 0x000fe400000010ff */
[----:B------:R-:W-:-:S05]  /*9d60*/  F2FP.BF16.F32.PACK_AB R7, R24, R7 ;  /* 0x000000071807723e */ /* 0x000fca00000010ff */
[----:B------:R3:W-:Y:S02]  /*9d70*/  STS.128 [R200+0x5000], R4 ;  /* 0x00500004c8007388 */ /* 0x0007e40000000c00 */
.L_x_609:
[----:B------:R-:W-:Y:S05]  /*9d80*/  BSYNC B1 ;  /* 0x0000000000017941 */ /* 0x000fea0003800000 */
.L_x_608:
[----:B------:R-:W-:Y:S01]  /*9d90*/  ISETP.GE.AND P0, PT, R219, R10, PT ;  /* 0x0000000adb00720c */ /* 0x000fe20003f06270 */
[----:B------:R-:W-:-:S12]  /*9da0*/  BSSY B1, `(.L_x_612) ;  /* 0x0000055000017945 */ /* 0x000fd80003800000 */
[----:B------:R-:W-:Y:S05]  /*9db0*/  @P0 BRA `(.L_x_613) ;  /* 0x00000004004c0947 */ /* 0x000fea0003800000 */
[----:B-123--:R-:W1:Y:S01]  /*9dc0*/  LDC R4, c[0x0][0x3f4] ;  /* 0x0000fd00ff047b82 */ /* 0x00ee620000000800 */
        /* <DEDUP_REMOVED lines=15> */
[----:B------:R-:W-:Y:S01]  /*9ec0*/  IMAD.U32 R24, R7, 0x10000, RZ ;  /* 0x0001000007187824 */ /* 0x000fe200078e00ff */
[----:B------:R-:W-:Y:S01]  /*9ed0*/  SHF.L.U32 R21, R6, 0x10, RZ ;  /* 0x0000001006157819 */ /* 0x000fe200000006ff */
[-C--:B------:R-:W-:Y:S01]  /*9ee0*/  FMUL.FTZ R28, R29, R4.reuse ;  /* 0x000000041d1c7220 */ /* 0x080fe20000410000 */
[C---:B------:R-:W-:Y:S01]  /*9ef0*/  FMUL.FTZ R30, R27.reuse, R4 ;  /* 0x000000041b1e7220 */ /* 0x040fe20000410000 */
[----:B------:R-:W-:Y:S01]  /*9f00*/  FMUL.FTZ R25, R34, R5 ;  /* 0x0000000522197220 */ /* 0x000fe20000410000 */
[----:B------:R-:W-:Y:S01]  /*9f10*/  LOP3.LUT R6, R6, 0xffff0000, RZ, 0xc0, !PT ;  /* 0xffff000006067812 */ /* 0x000fe200078ec0ff */
[----:B------:R-:W-:Y:S01]  /*9f20*/  FFMA.FTZ R4, R27, R15, -R28 ;  /* 0x0000000f1b047223 */ /* 0x000fe2000001081c */
[C---:B------:R-:W-:Y:S01]  /*9f30*/  FMUL.FTZ R27, R32.reuse, R5 ;  /* 0x00000005201b7220 */ /* 0x040fe20000410000 */
[----:B------:R-:W-:Y:S01]  /*9f40*/  LOP3.LUT R7, R7, 0xffff0000, RZ, 0xc0, !PT ;  /* 0xffff000007077812 */ /* 0x000fe200078ec0ff */
        /* <DEDUP_REMOVED lines=18> */
.L_x_615:
[----:B------:R-:W-:Y:S05]  /*a070*/  BSYNC B2 ;  /* 0x0000000000027941 */ /* 0x000fea0003800000 */
.L_x_614:
[----:B------:R-:W-:Y:S05]  /*a080*/  @P1 BRA `(.L_x_613) ;  /* 0x0000000000981947 */ /* 0x000fea0003800000 */
[----:B01----:R-:W0:Y:S01]  /*a090*/  LDS.128 R4, [R200+0x6000] ;  /* 0x00600000c8047984 */ /* 0x003e220000000c00 */
        /* <DEDUP_REMOVED lines=37> */
.L_x_613:
[----:B------:R-:W-:Y:S05]  /*a2f0*/  BSYNC B1 ;  /* 0x0000000000017941 */ /* 0x000fea0003800000 */
.L_x_612:
[----:B------:R-:W-:-:S13]  /*a300*/  ISETP.GE.AND P0, PT, R218, R10, PT ;  /* 0x0000000ada00720c */ /* 0x000fda0003f06270 */
[----:B------:R-:W-:Y:S05]  /*a310*/  @P0 BRA `(.L_x_616) ;  /* 0x0000001c00f40947 */ /* 0x000fea0003800000 */
[----:B-1234-:R-:W1:Y:S01]  /*a320*/  LDC R4, c[0x0][0x3f4] ;  /* 0x0000fd00ff047b82 */ /* 0x01ee620000000800 */
[----:B------:R-:W-:Y:S01]  /*a330*/  BSSY B1, `(.L_x_617) ;  /* 0x000002a000017945 */ /* 0x000fe20003800000 */
[-C--:B-1----:R-:W-:Y:S02]  /*a340*/  ISETP.GE.AND P0, PT, R18, R4.reuse, PT ;  /* 0x000000041200720c */ /* 0x082fe40003f06270 */
[----:B------:R-:W-:-:S11]  /*a350*/  ISETP.GE.AND P1, PT, R23, R4, PT ;  /* 0x000000041700720c */ /* 0x000fd60003f26270 */
[----:B------:R-:W-:Y:S05]  /*a360*/  @P0 BRA `(.L_x_618) ;  /* 0x0000000000980947 */ /* 0x000fea0003800000 */
[----:B0-----:R-:W0:Y:S01]  /*a370*/  LDS.128 R4, [R200+0x3000] ;  /* 0x00300000c8047984 */ /* 0x001e220000000c00 */
[----:B------:R-:W-:Y:S01]  /*a380*/  IMAD.U32 R24, R11, 0x10000, RZ ;  /* 0x000100000b187824 */ /* 0x000fe200078e00ff */
[C---:B------:R-:W-:Y:S01]  /*a390*/  LOP3.LUT R29, R13.reuse, 0xffff0000, RZ, 0xc0, !PT ;  /* 0xffff00000d1d7812 */ /* 0x040fe200078ec0ff */
[----:B------:R-:W-:Y:S01]  /*a3a0*/  IMAD.U32 R28, R13, 0x10000, RZ ;  /* 0x000100000d1c7824 */ /* 0x000fe200078e00ff */
        /* <DEDUP_REMOVED lines=11> */
[C---:B------:R-:W-:Y:S01]  /*a460*/  FMUL.FTZ R25, R24.reuse, R4 ;  /* 0x0000000418197220 */ /* 0x040fe20000410000 */
[-C--:B------:R-:W-:Y:S01]  /*a470*/  FMUL.FTZ R20, R29, R5.reuse ;  /* 0x000000051d147220 */ /* 0x080fe20000410000 */
[----:B------:R-:W-:Y:S01]  /*a480*/  LOP3.LUT R7, R7, 0xffff0000, RZ, 0xc0, !PT ;  /* 0xffff000007077812 */ /* 0x000fe200078ec0ff */
[-C--:B------:R-:W-:Y:S01]  /*a490*/  FFMA.FTZ R4, R24, R10.reuse, -R21 ;  /* 0x0000000a18047223 */ /* 0x080fe20000010815 */
[----:B------:R-:W-:Y:S01]  /*a4a0*/  FFMA.FTZ R25, R28, R10, R25 ;  /* 0x0000000a1c197223 */ /* 0x000fe20000010019 */
[C---:B------:R-:W-:Y:S01]  /*a4b0*/  FMUL.FTZ R10, R27.reuse, R5 ;  /* 0x000000051b0a7220 */ /* 0x040fe20000410000 */
[----:B------:R-:W-:Y:S01]  /*a4c0*/  FFMA.FTZ R5, R27, R15, -R20 ;  /* 0x0000000f1b057223 */ /* 0x000fe20000010814 */
[C---:B------:R-:W-:Y:S01]  /*a4d0*/  LOP3.LUT R27, R12.reuse, 0xffff0000, RZ, 0xc0, !PT ;  /* 0xffff00000c1b7812 */ /* 0x040fe200078ec0ff */
[----:B------:R-:W-:-:S02]  /*a4e0*/  IMAD.U32 R21, R12, 0x10000, RZ ;  /* 0x000100000c157824 */ /* 0x000fc400078e00ff */
[-C--:B------:R-:W-:Y:S01]  /*a4f0*/  FMUL.FTZ R12, R31, R6.reuse ;  /* 0x000000061f0c7220 */ /* 0x080fe20000410000 */
[----:B------:R-:W-:Y:S01]  /*a500*/  FMUL.FTZ R20, R33, R7 ;  /* 0x0000000721147220 */ /* 0x000fe20000410000 */
[----:B------:R-:W-:Y:S01]  /*a510*/  FFMA.FTZ R10, R29, R15, R10 ;  /* 0x0000000f1d0a7223 */ /* 0x000fe2000001000a */
[----:B------:R-:W-:Y:S01]  /*a520*/  FMUL.FTZ R14, R21, R6 ;  /* 0x00000006150e7220 */ /* 0x000fe20000410000 */
[----:B------:R-:W-:Y:S01]  /*a530*/  FMUL.FTZ R24, R27, R7 ;  /* 0x000000071b187220 */ /* 0x000fe20000410000 */
[----:B------:R-:W-:Y:S01]  /*a540*/  FFMA.FTZ R6, R21, R11, -R12 ;  /* 0x0000000b15067223 */ /* 0x000fe2000001080c */
[----:B------:R-:W-:Y:S01]  /*a550*/  FFMA.FTZ R7, R27, R13, -R20 ;  /* 0x0000000d1b077223 */ /* 0x000fe20000010814 */
[----:B------:R-:W-:Y:S01]  /*a560*/  FFMA.FTZ R11, R31, R11, R14 ;  /* 0x0000000b1f0b7223 */ /* 0x000fe2000001000e */
[----:B------:R-:W-:Y:S01]  /*a570*/  FFMA.FTZ R24, R33, R13, R24 ;  /* 0x0000000d21187223 */ /* 0x000fe20000010018 */
[----:B------:R-:W-:Y:S02]  /*a580*/  F2FP.BF16.F32.PACK_AB R4, R25, R4 ;  /* 0x000000041904723e */ /* 0x000fe400000010ff */
[----:B------:R-:W-:-:S02]  /*a590*/  F2FP.BF16.F32.PACK_AB R5, R10, R5 ;  /* 0x000000050a05723e */ /* 0x000fc400000010ff */
[----:B------:R-:W-:Y:S02]  /*a5a0*/  F2FP.BF16.F32.PACK_AB R6, R11, R6 ;  /* 0x000000060b06723e */ /* 0x000fe400000010ff */
[----:B------:R-:W-:-:S05]  /*a5b0*/  F2FP.BF16.F32.PACK_AB R7, R24, R7 ;  /* 0x000000071807723e */ /* 0x000fca00000010ff */
[----:B------:R1:W-:Y:S02]  /*a5c0*/  STS.128 [R200+0x3000], R4 ;  /* 0x00300004c8007388 */ /* 0x0003e40000000c00 */
.L_x_618:
[----:B------:R-:W-:Y:S05]  /*a5d0*/  BSYNC B1 ;  /* 0x0000000000017941 */ /* 0x000fea0003800000 */
.L_x_617:
[----:B------:R-:W-:Y:S05]  /*a5e0*/  @P1 BRA `(.L_x_616) ;  /* 0x0000001c00401947 */ /* 0x000fea0003800000 */
[----:B01----:R-:W0:Y:S01]  /*a5f0*/  LDS.128 R4, [R200+0x7000] ;  /* 0x00700000c8047984 */ /* 0x003e220000000c00 */
[----:B------:R-:W-:Y:S01]  /*a600*/  IMAD.U32 R14, R0, 0x10000, RZ ;  /* 0x00010000000e7824 */ /* 0x000fe200078e00ff */
[C---:B------:R-:W-:Y:S01]  /*a610*/  LOP3.LUT R25, R8.reuse, 0xffff0000, RZ, 0xc0, !PT ;  /* 0xffff000008197812 */ /* 0x040fe200078ec0ff */
[----:B------:R-:W-:Y:S01]  /*a620*/  IMAD.U32 R20, R8, 0x10000, RZ ;  /* 0x0001000008147824 */ /* 0x000fe200078e00ff */
[----:B------:R-:W-:Y:S02]  /*a630*/  LOP3.LUT R21, R0, 0xffff0000, RZ, 0xc0, !PT ;  /* 0xffff000000157812 */ /* 0x000fe400078ec0ff */
        /* <DEDUP_REMOVED lines=9> */
[-C--:B------:R-:W-:Y:S01]  /*a6d0*/  FMUL.FTZ R12, R25, R5.reuse ;  /* 0x00000005190c7220 */ /* 0x080fe20000410000 */
[----:B------:R-:W-:Y:S01]  /*a6e0*/  LOP3.LUT R7, R7, 0xffff0000, RZ, 0xc0, !PT ;  /* 0xffff000007077812 */ /* 0x000fe200078ec0ff */
[-C--:B------:R-:W-:Y:S01]  /*a6f0*/  FFMA.FTZ R4, R14, R10.reuse, -R13 ;  /* 0x0000000a0e047223 */ /* 0x080fe2000001080d */
[----:B------:R-:W-:Y:S01]  /*a700*/  FFMA.FTZ R15, R20, R10, R15 ;  /* 0x0000000a140f7223 */ /* 0x000fe2000001000f */
[C---:B------:R-:W-:Y:S01]  /*a710*/  FMUL.FTZ R10, R21.reuse, R5 ;  /* 0x00000005150a7220 */ /* 0x040fe20000410000 */
[----:B------:R-:W-:Y:S01]  /*a720*/  LOP3.LUT R6, R6, 0xffff0000, RZ, 0xc0, !PT ;  /* 0xffff000006067812 */ /* 0x000fe200078ec0ff */
[----:B------:R-:W-:Y:S01]  /*a730*/  FFMA.FTZ R5, R21, R11, -R12 ;  /* 0x0000000b15057223 */ /* 0x000fe2000001080c */
[----:B------:R-:W-:Y:S01]  /*a740*/  LOP3.LUT R14, R3, 0xffff0000, RZ, 0xc0, !PT ;  /* 0xffff0000030e7812 */ /* 0x000fe200078ec0ff */
[----:B------:R-:W-:-:S02]  /*a750*/  IMAD.U32 R20, R9, 0x10000, RZ ;  /* 0x0001000009147824 */ /* 0x000fc400078e00ff */
[----:B------:R-:W-:Y:S01]  /*a760*/  FFMA.FTZ R10, R25, R11, R10 ;  /* 0x0000000b190a7223 */ /* 0x000fe2000001000a */
[----:B------:R-:W-:Y:S02]  /*a770*/  IMAD.U32 R12, R3, 0x10000, RZ ;  /* 0x00010000030c7824 */ /* 0x000fe400078e00ff */
[-C--:B------:R-:W-:Y:S01]  /*a780*/  FMUL.FTZ R11, R24, R7.reuse ;  /* 0x00000007180b7220 */ /* 0x080fe20000410000 */
[-C--:B------:R-:W-:Y:S01]  /*a790*/  FMUL.FTZ R3, R20, R6.reuse ;  /* 0x0000000614037220 */ /* 0x080fe20000410000 */
[----:B------:R-:W-:Y:S01]  /*a7a0*/  FMUL.FTZ R13, R14, R7 ;  /* 0x000000070e0d7220 */ /* 0x000fe20000410000 */
[----:B------:R-:W-:Y:S01]  /*a7b0*/  FMUL.FTZ R9, R12, R6 ;  /* 0x000000060c097220 */ /* 0x000fe20000410000 */
[----:B------:R-:W-:Y:S01]  /*a7c0*/  FFMA.FTZ R7, R14, R8, -R11 ;  /* 0x000000080e077223 */ /* 0x000fe2000001080b */
[----:B------:R-:W-:Y:S01]  /*a7d0*/  FFMA.FTZ R3, R12, R0, -R3 ;  /* 0x000000000c037223 */ /* 0x000fe20000010803 */
[----:B------:R-:W-:Y:S01]  /*a7e0*/  FFMA.FTZ R8, R24, R8, R13 ;  /* 0x0000000818087223 */ /* 0x000fe2000001000d */
[----:B------:R-:W-:Y:S01]  /*a7f0*/  FFMA.FTZ R6, R20, R0, R9 ;  /* 0x0000000014067223 */ /* 0x000fe20000010009 */
[----:B------:R-:W-:-:S02]  /*a800*/  F2FP.BF16.F32.PACK_AB R4, R15, R4 ;  /* 0x000000040f04723e */ /* 0x000fc400000010ff */
[----:B------:R-:W-:Y:S02]  /*a810*/  F2FP.BF16.F32.PACK_AB R5, R10, R5 ;  /* 0x000000050a05723e */ /* 0x000fe400000010ff */
[----:B------:R-:W-:Y:S02]  /*a820*/  F2FP.BF16.F32.PACK_AB R6, R6, R3 ;  /* 0x000000030606723e */ /* 0x000fe400000010ff */
[----:B------:R-:W-:-:S05]  /*a830*/  F2FP.BF16.F32.PACK_AB R7, R8, R7 ;  /* 0x000000070807723e */ /* 0x000fca00000010ff */
[----:B------:R0:W-:Y:S01]  /*a840*/  STS.128 [R200+0x7000], R4 ;  /* 0x00700004c8007388 */ /* 0x0001e20000000c00 */
[----:B------:R-:W-:Y:S05]  /*a850*/  BRA `(.L_x_616) ;  /* 0x0000001800a47947 */ /* 0x000fea0003800000 */
.L_x_598:
[----:B------:R-:W-:-:S03]  /*a860*/  UMOV UR4, 0xffffffff ;  /* 0xffffffff00047882 */ /* 0x000fc60000000000 */
[----:B------:R-:W-:Y:S05]  /*a870*/  BRA.DIV UR4, `(.L_x_619) ;  /* 0x0000010604987947 */ /* 0x000fea000b800000 */
[----:B------:R1:W2:Y:S04]  /*a880*/  SHFL.IDX PT, R0, R25, RZ, 0x181f ;  /* 0x00181fff19007589 */ /* 0x0002a800000e0000 */
[----:B------:R1:W4:Y:S04]  /*a890*/  SHFL.IDX PT, R3, R24, RZ, 0x181f ;  /* 0x00181fff18037589 */ /* 0x00032800000e0000 */
[----:B------:R1:W0:Y:S04]  /*a8a0*/  SHFL.IDX PT, R20, R28, RZ, 0x181f ;  /* 0x00181fff1c147589 */ /* 0x00022800000e0000 */
[----:B------:R1:W0:Y:S02]  /*a8b0*/  SHFL.IDX PT, R14, R27, RZ, 0x181f ;  /* 0x00181fff1b0e7589 */ /* 0x00022400000e0000 */
.L_x_864:
[----:B------:R-:W-:Y:S01]  /*a8c0*/  ULDC UR4, c[0x0][0x448] ;  /* 0x0001120000047ab9 */ /* 0x000fe20000000800 */
[----:B---3--:R-:W3:Y:S01]  /*a8d0*/  LDC R13, c[0x0][0x3f4] ;  /* 0x0000fd00ff0d7b82 */ /* 0x008ee20000000800 */
[----:B------:R-:W-:Y:S01]  /*a8e0*/  IMAD R12, R95, UR4, RZ ;  /* 0x000000045f0c7c24 */ /* 0x000fe2000f8e02ff */
[----:B------:R-:W-:Y:S01]  /*a8f0*/  LEA.HI R4, R207, R207, RZ, 0x1 ;  /* 0x000000cfcf047211 */ /* 0x000fe200078f08ff */
[----:B------:R-:W-:Y:S01]  /*a900*/  BSSY B1, `(.L_x_620) ;  /* 0x0000016000017945 */ /* 0x000fe20003800000 */
[----:B------:R-:W-:Y:S02]  /*a910*/  CS2R R8, SRZ ;  /* 0x0000000000087805 */ /* 0x000fe4000001ff00 */
[----:B------:R-:W-:Y:S02]  /*a920*/  CS2R R6, SRZ ;  /* 0x0000000000067805 */ /* 0x000fe4000001ff00 */
[----:B------:R-:W-:Y:S02]  /*a930*/  ISETP.GE.AND P0, PT, R5, R12, PT ;  /* 0x0000000c0500720c */ /* 0x000fe40003f06270 */
[----:B------:R-:W-:-:S02]  /*a940*/  CS2R R10, SRZ ;  /* 0x00000000000a7805 */ /* 0x000fc4000001ff00 */
[----:B------:R-:W-:-:S05]  /*a950*/  LOP3.LUT R4, R4, 0xfffffffe, RZ, 0xc0, !PT ;  /* 0xfffffffe04047812 */ /* 0x000fca00078ec0ff */
[----:B-1----:R-:W-:Y:S01]  /*a960*/  IMAD.IADD R27, R207, 0x1, -R4 ;  /* 0x00000001cf1b7824 */ /* 0x002fe200078e0a04 */
[----:B------:R-:W-:-:S04]  /*a970*/  CS2R R4, SRZ ;  /* 0x0000000000047805 */ /* 0x000fc8000001ff00 */
[----:B------:R-:W-:Y:S01]  /*a980*/  SHF.L.U32 R27, R27, 0x1f, RZ ;  /* 0x0000001f1b1b7819 */ /* 0x000fe200000006ff */
[----:B------:R-:W-:Y:S06]  /*a990*/  @P0 BRA `(.L_x_621) ;  /* 0x0000000000300947 */ /* 0x000fec0003800000 */
[----:B------:R-:W-:Y:S01]  /*a9a0*/  ULDC UR4, c[0x0][0x3f4] ;  /* 0x0000fd0000047ab9 */ /* 0x000fe20000000800 */
[C---:B------:R-:W-:Y:S01]  /*a9b0*/  IMAD.SHL.U32 R15, R16.reuse, 0x2, RZ ;  /* 0x00000002100f7824 */ /* 0x040fe200078e00ff */
[C---:B------:R-:W-:Y:S02]  /*a9c0*/  ISETP.GE.AND P2, PT, R16.reuse, UR4, PT ;  /* 0x0000000410007c0c */ /* 0x040fe4000bf46270 */
[----:B------:R-:W-:Y:S02]  /*a9d0*/  SHF.L.U64.HI R9, R16, 0x1, R17 ;  /* 0x0000000110097819 */ /* 0x000fe40000010211 */
[-C--:B----4-:R-:W-:Y:S02]  /*a9e0*/  IADD3 R24, P0, R3, R15.reuse, RZ ;  /* 0x0000000f03187210 */ /* 0x090fe40007f1e0ff */
[----:B0-----:R-:W-:-:S03]  /*a9f0*/  IADD3 R14, P1, R14, R15, RZ ;  /* 0x0000000f0e0e7210 */ /* 0x001fc60007f3e0ff */
[--C-:B--2---:R-:W-:Y:S02]  /*aa00*/  IMAD.X R25, R0, 0x1, R9.reuse, P0 ;  /* 0x0000000100197824 */ /* 0x104fe400000e0609 */
[----:B------:R-:W-:Y:S01]  /*aa10*/  IMAD.X R15, R20, 0x1, R9, P1 ;  /* 0x00000001140f7824 */ /* 0x000fe200008e0609 */
[----:B------:R-:W-:Y:S01]  /*aa20*/  CS2R R8, SRZ ;  /* 0x0000000000087805 */ /* 0x000fe2000001ff00 */
[----:B------:R-:W-:Y:S06]  /*aa30*/  @P2 BRA `(.L_x_621) ;  /* 0x0000000000082947 */ /* 0x000fec0003800000 */
[----:B------:R1:W5:Y:S04]  /*aa40*/  LD.E.128 R4, desc[UR38][R24.64] ;  /* 0x0000002618047980 */ /* 0x000368000c101d00 */
[----:B------:R1:W5:Y:S02]  /*aa50*/  LD.E.128 R8, desc[UR38][R14.64] ;  /* 0x000000260e087980 */ /* 0x000364000c101d00 */
.L_x_621:
[----:B------:R-:W-:Y:S05]  /*aa60*/  BSYNC B1 ;  /* 0x0000000000017941 */ /* 0x000fea0003800000 */
.L_x_620:
[----:B------:R-:W3:Y:S01]  /*aa70*/  SYNCS.PHASECHK.TRANS64.TRYWAIT P4, [R156+URZ+0x28800], R27 ;  /* 0x0288001b9c0075a7 */ /* 0x000ee2000808017f */
[----:B--2---:R-:W-:Y:S01]  /*aa80*/  IMAD R0, R41, -0x80, R12 ;  /* 0xffffff8029007824 */ /* 0x004fe200078e020c */
[----:B-----5:R-:W-:Y:S01]  /*aa90*/  SHF.R.U64 R29, R6, 0x10, R7 ;  /* 0x00000010061d7819 */ /* 0x020fe20000001207 */
[----:B----4-:R-:W-:Y:S01]  /*aaa0*/  IMAD.MOV.U32 R3, RZ, RZ, R4 ;  /* 0x000000ffff037224 */ /* 0x010fe200078e0004 */
[--C-:B------:R-:W-:Y:S01]  /*aab0*/  SHF.R.U64 R30, R4, 0x10, R5.reuse ;  /* 0x00000010041e7819 */ /* 0x100fe20000001205 */
[----:B------:R-:W-:Y:S01]  /*aac0*/  IMAD.MOV.U32 R12, RZ, RZ, R6 ;  /* 0x000000ffff0c7224 */ /* 0x000fe200078e0006 */
[----:B-1----:R-:W-:Y:S01]  /*aad0*/  MOV R15, R8 ;  /* 0x00000008000f7202 */ /* 0x002fe20000000f00 */
[----:B------:R-:W-:Y:S01]  /*aae0*/  IMAD.MOV.U32 R21, RZ, RZ, R5 ;  /* 0x000000ffff157224 */ /* 0x000fe200078e0005 */
[----:B------:R-:W-:Y:S01]  /*aaf0*/  SHF.R.U64 R6, R8, 0x10, R9 ;  /* 0x0000001008067819 */ /* 0x000fe20000001209 */
[----:B0-----:R-:W-:Y:S01]  /*ab00*/  IMAD.MOV.U32 R14, RZ, RZ, R7 ;  /* 0x000000ffff0e7224 */ /* 0x001fe200078e0007 */
[----:B------:R-:W-:Y:S01]  /*ab10*/  SHF.R.U32.HI R28, RZ, 0x10, R5 ;  /* 0x00000010ff1c7819 */ /* 0x000fe20000011605 */
[----:B------:R-:W-:Y:S01]  /*ab20*/  IMAD.MOV.U32 R20, RZ, RZ, R9 ;  /* 0x000000ffff147224 */ /* 0x000fe200078e0009 */
[----:B------:R-:W-:Y:S01]  /*ab30*/  SHF.R.U32.HI R25, RZ, 0x10, R7 ;  /* 0x00000010ff197819 */ /* 0x000fe20000011607 */
[----:B------:R-:W-:Y:S01]  /*ab40*/  IMAD.MOV.U32 R4, RZ, RZ, R10 ;  /* 0x000000ffff047224 */ /* 0x000fe200078e000a */
[----:B---3--:R-:W-:Y:S01]  /*ab50*/  ISETP.GE.AND P0, PT, R16, R13, PT ;  /* 0x0000000d1000720c */ /* 0x008fe20003f06270 */
[----:B------:R-:W-:Y:S01]  /*ab60*/  IMAD.MOV.U32 R24, RZ, RZ, R11 ;  /* 0x000000ffff187224 */ /* 0x000fe200078e000b */
[----:B------:R-:W-:Y:S01]  /*ab70*/  VIMNMX R8, R0, 0x80, PT ;  /* 0x0000008000087848 */ /* 0x000fe20003fe0100 */
[----:B------:R-:W-:Y:S01]  /*ab80*/  BSSY B1, `(.L_x_622) ;  /* 0x0000011000017945 */ /* 0x000fe20003800000 */
[----:B------:R-:W-:-:S02]  /*ab90*/  SHF.R.U32.HI R9, RZ, 0x10, R9 ;  /* 0x00000010ff097819 */ /* 0x000fc40000011609 */
[--C-:B------:R-:W-:Y:S02]  /*aba0*/  SHF.R.U64 R7, R10, 0x10, R11.reuse ;  /* 0x000000100a077819 */ /* 0x100fe4000000120b */
[----:B------:R-:W-:Y:S02]  /*abb0*/  SHF.R.U32.HI R5, RZ, 0x10, R11 ;  /* 0x00000010ff057819 */ /* 0x000fe4000001160b */
[----:B------:R-:W-:Y:S02]  /*abc0*/  PRMT R0, R3, 0x5410, R30 ;  /* 0x0000541003007816 */ /* 0x000fe4000000001e */
[-C--:B------:R-:W-:Y:S02]  /*abd0*/  ISETP.GE.OR P3, PT, R153, R8.reuse, P0 ;  /* 0x000000089900720c */ /* 0x080fe40000766670 */
[-C--:B------:R-:W-:Y:S02]  /*abe0*/  ISETP.GE.OR P2, PT, R220, R8.reuse, P0 ;  /* 0x00000008dc00720c */ /* 0x080fe40000746670 */
[----:B------:R-:W-:-:S02]  /*abf0*/  ISETP.GE.OR P1, PT, R219, R8, P0 ;  /* 0x00000008db00720c */ /* 0x000fc40000726670 */
[----:B------:R-:W-:Y:S02]  /*ac00*/  PRMT R3, R21, 0x5410, R28 ;  /* 0x0000541015037816 */ /* 0x000fe4000000001c */
[----:B------:R-:W-:Y:S02]  /*ac10*/  ISETP.GE.OR P0, PT, R218, R8, P0 ;  /* 0x00000008da00720c */ /* 0x000fe40000706670 */
[----:B------:R-:W-:Y:S02]  /*ac20*/  PRMT R12, R12, 0x5410, R29 ;  /* 0x000054100c0c7816 */ /* 0x000fe4000000001d */
[----:B------:R-:W-:Y:S02]  /*ac30*/  PRMT R14, R14, 0x5410, R25 ;  /* 0x000054100e0e7816 */ /* 0x000fe40000000019 */
[----:B------:R-:W-:Y:S02]  /*ac40*/  PRMT R15, R15, 0x5410, R6 ;  /* 0x000054100f0f7816 */ /* 0x000fe40000000006 */
[----:B------:R-:W-:-:S02]  /*ac50*/  PRMT R20, R20, 0x5410, R9 ;  /* 0x0000541014147816 */ /* 0x000fc40000000009 */
[----:B------:R-:W-:Y:S02]  /*ac60*/  PRMT R21, R4, 0x5410, R7 ;  /* 0x0000541004157816 */ /* 0x000fe40000000007 */
[----:B------:R-:W-:Y:S01]  /*ac70*/  PRMT R24, R24, 0x5410, R5 ;  /* 0x0000541018187816 */ /* 0x000fe20000000005 */
[----:B------:R-:W-:Y:S06]  /*ac80*/  @!P4 BRA `(.L_x_623) ;  /* 0x000001040004c947 */ /* 0x000fec0003800000 */
.L_x_865:
[----:B------:R-:W-:Y:S05]  /*ac90*/  BSYNC B1 ;  /* 0x0000000000017941 */ /* 0x000fea0003800000 */
.L_x_622:
[----:B------:R-:W-:Y:S04]  /*aca0*/  BSSY B1, `(.L_x_624) ;  /* 0x0000059000017945 */ /* 0x000fe80003800000 */
[----:B------:R-:W-:Y:S05]  /*acb0*/  @P3 BRA `(.L_x_625) ;  /* 0x00000004005c3947 */ /* 0x000fea0003800000 */
[----:B------:R-:W-:Y:S01]  /*acc0*/  LEA.HI R4, R13, R202, RZ, 0x1d ;  /* 0x000000ca0d047211 */ /* 0x000fe200078fe8ff */
[C---:B------:R-:W-:Y:S01]  /*acd0*/  IMAD.U32 R38, R15.reuse, 0x10000, RZ ;  /* 0x000100000f267824 */ /* 0x040fe200078e00ff */
[----:B------:R-:W-:Y:S01]  /*ace0*/  LOP3.LUT R35, R15, 0xffff0000, RZ, 0xc0, !PT ;  /* 0xffff00000f237812 */ /* 0x000fe200078ec0ff */
[----:B------:R-:W-:Y:S01]  /*acf0*/  IMAD.U32 R36, R0, 0x10000, RZ ;  /* 0x0001000000247824 */ /* 0x000fe200078e00ff */
[----:B------:R-:W-:Y:S01]  /*ad00*/  SHF.R.S32.HI R7, RZ, 0x1f, R4 ;  /* 0x0000001fff077819 */ /* 0x000fe20000011404 */
[----:B------:R-:W-:Y:S02]  /*ad10*/  IMAD.SHL.U32 R5, R4, 0x8, RZ ;  /* 0x0000000804057824 */ /* 0x000fe400078e00ff */
[----:B------:R-:W-:Y:S01]  /*ad20*/  IMAD.U32 R37, R20, 0x10000, RZ ;  /* 0x0001000014257824 */ /* 0x000fe200078e00ff */
[----:B------:R-:W-:Y:S02]  /*ad30*/  LEA.HI R7, R7, R4, RZ, 0x3 ;  /* 0x0000000407077211 */ /* 0x000fe400078f18ff */
[----:B------:R-:W-:-:S03]  /*ad40*/  LOP3.LUT R5, R5, 0x38, RZ, 0xc0, !PT ;  /* 0x0000003805057812 */ /* 0x000fc600078ec0ff */
[----:B------:R-:W-:Y:S01]  /*ad50*/  IMAD.SHL.U32 R7, R7, 0x400, RZ ;  /* 0x0000040007077824 */ /* 0x000fe200078e00ff */
[----:B------:R-:W-:-:S04]  /*ad60*/  LOP3.LUT R5, R5, 0x1c0, R228, 0xf8, !PT ;  /* 0x000001c005057812 */ /* 0x000fc800078ef8e4 */
[----:B------:R-:W-:Y:S02]  /*ad70*/  LOP3.LUT R5, R5, R198, RZ, 0x3c, !PT ;  /* 0x000000c605057212 */ /* 0x000fe400078e3cff */
[----:B------:R-:W-:-:S04]  /*ad80*/  LOP3.LUT R4, R7, 0x7fffe000, RZ, 0xc0, !PT ;  /* 0x7fffe00007047812 */ /* 0x000fc800078ec0ff */
[----:B------:R-:W-:Y:S02]  /*ad90*/  IADD3 R9, R5, R4, R199 ;  /* 0x0000000405097210 */ /* 0x000fe40007ffe0c7 */
[----:B------:R-:W0:Y:S03]  /*ada0*/  LDS.128 R4, [R200] ;  /* 0x00000000c8047984 */ /* 0x000e260000000c00 */
[----:B------:R-:W-:-:S05]  /*adb0*/  IMAD R25, R9, 0x2, R156 ;  /* 0x0000000209197824 */ /* 0x000fca00078e029c */
[----:B------:R-:W1:Y:S01]  /*adc0*/  LDS.128 R8, [R25+0x10400] ;  /* 0x0104000019087984 */ /* 0x000e620000000c00 */
[C---:B0-----:R-:W-:Y:S01]  /*add0*/  IMAD.U32 R27, R4.reuse, 0x10000, RZ ;  /* 0x00010000041b7824 */ /* 0x041fe200078e00ff */
[----:B------:R-:W-:Y:S01]  /*ade0*/  LOP3.LUT R4, R4, 0xffff0000, RZ, 0xc0, !PT ;  /* 0xffff000004047812 */ /* 0x000fe200078ec0ff */
[C---:B------:R-:W-:Y:S01]  /*adf0*/  IMAD.U32 R28, R5.reuse, 0x10000, RZ ;  /* 0x00010000051c7824 */ /* 0x040fe200078e00ff */
[----:B------:R-:W-:Y:S01]  /*ae00*/  LOP3.LUT R5, R5, 0xffff0000, RZ, 0xc0, !PT ;  /* 0xffff000005057812 */ /* 0x000fe200078ec0ff */
[C---:B------:R-:W-:Y:S01]  /*ae10*/  IMAD.U32 R29, R6.reuse, 0x10000, RZ ;  /* 0x00010000061d7824 */ /* 0x040fe200078e00ff */
[----:B------:R-:W-:Y:S01]  /*ae20*/  LOP3.LUT R6, R6, 0xffff0000, RZ, 0xc0, !PT ;  /* 0xffff000006067812 */ /* 0x000fe200078ec0ff */
[C---:B------:R-:W-:Y:S01]  /*ae30*/  IMAD.U32 R30, R7.reuse, 0x10000, RZ ;  /* 0x00010000071e7824 */ /* 0x040fe200078e00ff */
[----:B------:R-:W-:Y:S01]  /*ae40*/  LOP3.LUT R7, R7, 0xffff0000, RZ, 0xc0, !PT ;  /* 0xffff000007077812 */ /* 0x000fe200078ec0ff */
[C---:B-1----:R-:W-:Y:S01]  /*ae50*/  IMAD.U32 R31, R8.reuse, 0x10000, RZ ;  /* 0x00010000081f7824 */ /* 0x042fe200078e00ff */
[----:B------:R-:W-:Y:S01]  /*ae60*/  LOP3.LUT R8, R8, 0xffff0000, RZ, 0xc0, !PT ;  /* 0xffff000008087812 */ /* 0x000fe200078ec0ff */
[----:B------:R-:W-:Y:S01]  /*ae70*/  IMAD.U32 R33, R10, 0x10000, RZ ;  /* 0x000100000a217824 */ /* 0x000fe200078e00ff */
[----:B------:R-:W-:Y:S01]  /*ae80*/  SHF.L.U32 R32, R9, 0x10, RZ ;  /* 0x0000001009207819 */ /* 0x000fe200000006ff */
[C---:B------:R-:W-:Y:S01]  /*ae90*/  FMUL.FTZ R40, R31.reuse, R38 ;  /* 0x000000261f287220 */ /* 0x040fe20000410000 */
[-C--:B------:R-:W-:Y:S01]  /*aea0*/  FMUL.FTZ R42, R31, R36.reuse ;  /* 0x000000241f2a7220 */ /* 0x080fe20000410000 */
[----:B------:R-:W-:Y:S01]  /*aeb0*/  LOP3.LUT R31, R0, 0xffff0000, RZ, 0xc0, !PT ;  /* 0xffff0000001f7812 */ /* 0x000fe200078ec0ff */
[----:B------:R-:W-:Y:S01]  /*aec0*/  FMUL.FTZ R39, R8, R35 ;  /* 0x0000002308277220 */ /* 0x000fe20000410000 */
[C---:B------:R-:W-:Y:S01]  /*aed0*/  FFMA.FTZ R40, R27.reuse, R36, -R40 ;  /* 0x000000241b287223 */ /* 0x040fe20000010828 */
[----:B------:R-:W-:Y:S01]  /*aee0*/  FFMA.FTZ R42, R27, R38, R42 ;  /* 0x000000261b2a7223 */ /* 0x000fe2000001002a */
[----:B------:R-:W-:-:S02]  /*aef0*/  IMAD.U32 R27, R3, 0x10000, RZ ;  /* 0x00010000031b7824 */ /* 0x000fc400078e00ff */
[-C--:B------:R-:W-:Y:S01]  /*af00*/  FMUL.FTZ R41, R8, R31.reuse ;  /* 0x0000001f08297220 */ /* 0x080fe20000410000 */
[----:B------:R-:W-:Y:S01]  /*af10*/  FFMA.FTZ R39, R4, R31, -R39 ;  /* 0x0000001f04277223 */ /* 0x000fe20000010827 */
[C---:B------:R-:W-:Y:S01]  /*af20*/  FMUL.FTZ R31, R32.reuse, R37 ;  /* 0x00000025201f7220 */ /* 0x040fe20000410000 */
[----:B------:R-:W-:Y:S01]  /*af30*/  FMUL.FTZ R36, R32, R27 ;  /* 0x0000001b20247220 */ /* 0x000fe20000410000 */
[----:B------:R-:W-:Y:S01]  /*af40*/  FFMA.FTZ R41, R4, R35, R41 ;  /* 0x0000002304297223 */ /* 0x000fe20000010029 */
[----:B------:R-:W-:Y:S01]  /*af50*/  LOP3.LUT R10, R10, 0xffff0000, RZ, 0xc0, !PT ;  /* 0xffff00000a0a7812 */ /* 0x000fe200078ec0ff */
[----:B------:R-:W-:Y:S01]  /*af60*/  FFMA.FTZ R32, R28, R27, -R31 ;  /* 0x0000001b1c207223 */ /* 0x000fe2000001081f */
[C---:B------:R-:W-:Y:S01]  /*af70*/  LOP3.LUT R35, R21.reuse, 0xffff0000, RZ, 0xc0, !PT ;  /* 0xffff000015237812 */ /* 0x040fe200078ec0ff */
[----:B------:R-:W-:Y:S01]  /*af80*/  IMAD.U32 R8, R21, 0x10000, RZ ;  /* 0x0001000015087824 */ /* 0x000fe200078e00ff */
[C---:B------:R-:W-:Y:S01]  /*af90*/  LOP3.LUT R27, R12.reuse, 0xffff0000, RZ, 0xc0, !PT ;  /* 0xffff00000c1b7812 */ /* 0x040fe200078ec0ff */
[----:B------:R-:W-:-:S02]  /*afa0*/  IMAD.U32 R4, R12, 0x10000, RZ ;  /* 0x000100000c047824 */ /* 0x000fc400078e00ff */
[----:B------:R-:W-:Y:S01]  /*afb0*/  FFMA.FTZ R36, R28, R37, R36 ;  /* 0x000000251c247223 */ /* 0x000fe20000010024 */
[C---:B------:R-:W-:Y:S01]  /*afc0*/  FMUL.FTZ R43, R10.reuse, R35 ;  /* 0x000000230a2b7220 */ /* 0x040fe20000410000 */
[C---:B------:R-:W-:Y:S01]  /*afd0*/  FMUL.FTZ R28, R33.reuse, R8 ;  /* 0x00000008211c7220 */ /* 0x040fe20000410000 */
[-C--:B------:R-:W-:Y:S01]  /*afe0*/  FMUL.FTZ R38, R33, R4.reuse ;  /* 0x0000000421267220 */ /* 0x080fe20000410000 */
[----:B------:R-:W-:Y:S01]  /*aff0*/  FMUL.FTZ R10, R10, R27 ;  /* 0x0000001b0a0a7220 */ /* 0x000fe20000410000 */
[----:B------:R-:W-:Y:S02]  /*b000*/  IMAD.U32 R34, R11, 0x10000, RZ ;  /* 0x000100000b227824 */ /* 0x000fe400078e00ff */
[C---:B------:R-:W-:Y:S01]  /*b010*/  FFMA.FTZ R37, R29.reuse, R4, -R28 ;  /* 0x000000041d257223 */ /* 0x040fe2000001081c */
[----:B------:R-:W-:Y:S02]  /*b020*/  IMAD.U32 R33, R24, 0x10000, RZ ;  /* 0x0001000018217824 */ /* 0x000fe400078e00ff */
[----:B------:R-:W-:Y:S01]  /*b030*/  FFMA.FTZ R38, R29, R8, R38 ;  /* 0x000000081d267223 */ /* 0x000fe20000010026 */
[----:B------:R-:W-:-:S02]  /*b040*/  IMAD.U32 R31, R14, 0x10000, RZ ;  /* 0x000100000e1f7824 */ /* 0x000fc400078e00ff */
[----:B------:R-:W-:Y:S01]  /*b050*/  FFMA.FTZ R35, R6, R35, R10 ;  /* 0x0000002306237223 */ /* 0x000fe2000001000a */
[----:B------:R-:W-:Y:S01]  /*b060*/  LOP3.LUT R9, R9, 0xffff0000, RZ, 0xc0, !PT ;  /* 0xffff000009097812 */ /* 0x000fe200078ec0ff */
[----:B------:R-:W-:Y:S01]  /*b070*/  FMUL.FTZ R29, R34, R33 ;  /* 0x00000021221d7220 */ /* 0x000fe20000410000 */
[----:B------:R-:W-:Y:S01]  /*b080*/  LOP3.LUT R11, R11, 0xffff0000, RZ, 0xc0, !PT ;  /* 0xffff00000b0b7812 */ /* 0x000fe200078ec0ff */
[----:B------:R-:W-:Y:S01]  /*b090*/  FFMA.FTZ R44, R6, R27, -R43 ;  /* 0x0000001b062c7223 */ /* 0x000fe2000001082b */
[----:B------:R-:W-:Y:S01]  /*b0a0*/  LOP3.LUT R8, R20, 0xffff0000, RZ, 0xc0, !PT ;  /* 0xffff000014087812 */ /* 0x000fe200078ec0ff */
[-C--:B------:R-:W-:Y:S01]  /*b0b0*/  FMUL.FTZ R27, R34, R31.reuse ;  /* 0x0000001f221b7220 */ /* 0x080fe20000410000 */
[----:B------:R-:W-:Y:S01]  /*b0c0*/  LOP3.LUT R10, R24, 0xffff0000, RZ, 0xc0, !PT ;  /* 0xffff0000180a7812 */ /* 0x000fe200078ec0ff */
[C---:B------:R-:W-:Y:S01]  /*b0d0*/  FFMA.FTZ R29, R30.reuse, R31, -R29 ;  /* 0x0000001f1e1d7223 */ /* 0x040fe2000001081d */
[----:B------:R-:W-:Y:S01]  /*b0e0*/  LOP3.LUT R4, R3, 0xffff0000, RZ, 0xc0, !PT ;  /* 0xffff000003047812 */ /* 0x000fe200078ec0ff */
[----:B------:R-:W-:Y:S01]  /*b0f0*/  FFMA.FTZ R30, R30, R33, R27 ;  /* 0x000000211e1e7223 */ /* 0x000fe2000001001b */
[----:B------:R-:W-:Y:S01]  /*b100*/  LOP3.LUT R6, R14, 0xffff0000, RZ, 0xc0, !PT ;  /* 0xffff00000e067812 */ /* 0x000fe200078ec0ff */
[----:B------:R-:W-:Y:S01]  /*b110*/  FMUL.FTZ R28, R9, R8 ;  /* 0x00000008091c7220 */ /* 0x000fe20000410000 */
[----:B------:R-:W-:Y:S01]  /*b120*/  FMUL.FTZ R34, R11, R10 ;  /* 0x0000000a0b227220 */ /* 0x000fe20000410000 */
[----:B------:R-:W-:-:S02]  /*b130*/  FMUL.FTZ R27, R9, R4 ;  /* 0x00000004091b7220 */ /* 0x000fc40000410000 */
[----:B------:R-:W-:Y:S01]  /*b140*/  FMUL.FTZ R11, R11, R6 ;  /* 0x000000060b0b7220 */ /* 0x000fe20000410000 */
[----:B------:R-:W-:Y:S01]  /*b150*/  FFMA.FTZ R9, R5, R4, -R28 ;  /* 0x0000000405097223 */ /* 0x000fe2000001081c */
[----:B------:R-:W-:Y:S01]  /*b160*/  FFMA.FTZ R34, R7, R6, -R34 ;  /* 0x0000000607227223 */ /* 0x000fe20000010822 */
[----:B------:R-:W-:Y:S01]  /*b170*/  FFMA.FTZ R27, R5, R8, R27 ;  /* 0x00000008051b7223 */ /* 0x000fe2000001001b */
[----:B------:R-:W-:Y:S01]  /*b180*/  FFMA.FTZ R11, R7, R10, R11 ;  /* 0x0000000a070b7223 */ /* 0x000fe2000001000b */
[----:B------:R-:W-:Y:S02]  /*b190*/  F2FP.BF16.F32.PACK_AB R6, R44, R37 ;  /* 0x000000252c06723e */ /* 0x000fe400000010ff */
[----:B------:R-:W-:Y:S02]  /*b1a0*/  F2FP.BF16.F32.PACK_AB R4, R39, R40 ;  /* 0x000000282704723e */ /* 0x000fe400000010ff */
[----:B------:R-:W-:Y:S02]  /*b1b0*/  F2FP.BF16.F32.PACK_AB R5, R9, R32 ;  /* 0x000000200905723e */ /* 0x000fe400000010ff */
[----:B------:R-:W-:-:S02]  /*b1c0*/  F2FP.BF16.F32.PACK_AB R7, R34, R29 ;  /* 0x0000001d2207723e */ /* 0x000fc400000010ff */
[----:B------:R-:W-:Y:S02]  /*b1d0*/  F2FP.BF16.F32.PACK_AB R10, R35, R38 ;  /* 0x00000026230a723e */ /* 0x000fe400000010ff */
[----:B------:R-:W-:Y:S01]  /*b1e0*/  F2FP.BF16.F32.PACK_AB R8, R41, R42 ;  /* 0x0000002a2908723e */ /* 0x000fe200000010ff */
[----:B------:R1:W-:Y:S01]  /*b1f0*/  STS.128 [R200], R4 ;  /* 0x00000004c8007388 */ /* 0x0003e20000000c00 */
[----:B------:R-:W-:Y:S02]  /*b200*/  F2FP.BF16.F32.PACK_AB R9, R27, R36 ;  /* 0x000000241b09723e */ /* 0x000fe400000010ff */
[----:B------:R-:W-:-:S05]  /*b210*/  F2FP.BF16.F32.PACK_AB R11, R11, R30 ;  /* 0x0000001e0b0b723e */ /* 0x000fca00000010ff */
[----:B------:R1:W-:Y:S02]  /*b220*/  STS.128 [R25+0x10400], R8 ;  /* 0x0104000819007388 */ /* 0x0003e40000000c00 */
.L_x_625:
[----:B------:R-:W-:Y:S05]  /*b230*/  BSYNC B1 ;  /* 0x0000000000017941 */ /* 0x000fea0003800000 */
.L_x_624:
[----:B------:R-:W-:Y:S04]  /*b240*/  BSSY B1, `(.L_x_626) ;  /* 0x0000059000017945 */ /* 0x000fe80003800000 */
[----:B------:R-:W-:Y:S05]  /*b250*/  @P2 BRA `(.L_x_627) ;  /* 0x00000004005c2947 */ /* 0x000fea0003800000 */
[----:B-1----:R-:W-:Y:S01]  /*b260*/  LEA.HI R4, R13, R202, RZ, 0x1d ;  /* 0x000000ca0d047211 */ /* 0x002fe200078fe8ff */
[C---:B------:R-:W-:Y:S01]  /*b270*/  IMAD.U32 R37, R15.reuse, 0x10000, RZ ;  /* 0x000100000f257824 */ /* 0x040fe200078e00ff */
[----:B------:R-:W-:Y:S01]  /*b280*/  SHF.R.U32.HI R7, RZ, 0x3, R193 ;  /* 0x00000003ff077819 */ /* 0x000fe200000116c1 */
[----:B------:R-:W-:Y:S01]  /*b290*/  IMAD.U32 R35, R0, 0x10000, RZ ;  /* 0x0001000000237824 */ /* 0x000fe200078e00ff */
[----:B------:R-:W-:Y:S01]  /*b2a0*/  SHF.R.S32.HI R5, RZ, 0x1f, R4 ;  /* 0x0000001fff057819 */ /* 0x000fe20000011404 */
[----:B------:R-:W-:Y:S01]  /*b2b0*/  IMAD.SHL.U32 R6, R4, 0x8, RZ ;  /* 0x0000000804067824 */ /* 0x000fe200078e00ff */
[----:B------:R-:W-:Y:S01]  /*b2c0*/  LOP3.LUT R44, R15, 0xffff0000, RZ, 0xc0, !PT ;  /* 0xffff00000f2c7812 */ /* 0x000fe200078ec0ff */
[----:B------:R-:W-:Y:S01]  /*b2d0*/  IMAD.U32 R42, R3, 0x10000, RZ ;  /* 0x00010000032a7824 */ /* 0x000fe200078e00ff */
[----:B------:R-:W-:Y:S01]  /*b2e0*/  LEA.HI R5, R5, R4, RZ, 0x3 ;  /* 0x0000000405057211 */ /* 0x000fe200078f18ff */
[----:B------:R-:W-:Y:S01]  /*b2f0*/  IMAD.U32 R41, R21, 0x10000, RZ ;  /* 0x0001000015297824 */ /* 0x000fe200078e00ff */
[----:B------:R-:W-:Y:S01]  /*b300*/  LOP3.LUT R4, R193, 0x38, R6, 0xf8, !PT ;  /* 0x00000038c1047812 */ /* 0x000fe200078ef806 */
[----:B------:R-:W-:Y:S01]  /*b310*/  IMAD.U32 R39, R12, 0x10000, RZ ;  /* 0x000100000c277824 */ /* 0x000fe200078e00ff */
[----:B------:R-:W-:-:S02]  /*b320*/  SHF.L.U32 R5, R5, 0xa, RZ ;  /* 0x0000000a05057819 */ /* 0x000fc400000006ff */
[----:B------:R-:W-:Y:S02]  /*b330*/  LOP3.LUT R4, R4, R7, RZ, 0x3c, !PT ;  /* 0x0000000704047212 */ /* 0x000fe400078e3cff */
[----:B------:R-:W-:Y:S02]  /*b340*/  LOP3.LUT R5, R5, 0x7fffe000, RZ, 0xc0, !PT ;  /* 0x7fffe00005057812 */ /* 0x000fe400078ec0ff */
[----:B------:R-:W-:Y:S02]  /*b350*/  LOP3.LUT R40, R0, 0xffff0000, RZ, 0xc0, !PT ;  /* 0xffff000000287812 */ /* 0x000fe400078ec0ff */
[----:B------:R-:W-:Y:S02]  /*b360*/  IADD3 R9, R4, R5, R197 ;  /* 0x0000000504097210 */ /* 0x000fe40007ffe0c5 */
[----:B------:R-:W0:Y:S01]  /*b370*/  LDS.128 R4, [R217] ;  /* 0x00000000d9047984 */ /* 0x000e220000000c00 */
[C---:B------:R-:W-:Y:S02]  /*b380*/  SHF.L.U32 R46, R20.reuse, 0x10, RZ ;  /* 0x00000010142e7819 */ /* 0x040fe400000006ff */
[----:B------:R-:W-:Y:S01]  /*b390*/  IMAD R25, R9, 0x2, R156 ;  /* 0x0000000209197824 */ /* 0x000fe200078e029c */
[----:B------:R-:W-:-:S02]  /*b3a0*/  LOP3.LUT R47, R20, 0xffff0000, RZ, 0xc0, !PT ;  /* 0xffff0000142f7812 */ /* 0x000fc400078ec0ff */
[----:B------:R-:W-:Y:S02]  /*b3b0*/  LOP3.LUT R49, R24, 0xffff0000, RZ, 0xc0, !PT ;  /* 0xffff000018317812 */ /* 0x000fe400078ec0ff */
[----:B------:R-:W1:Y:S01]  /*b3c0*/  LDS.128 R8, [R25+0x10400] ;  /* 0x0104000019087984 */ /* 0x000e620000000c00 */
[----:B------:R-:W-:Y:S02]  /*b3d0*/  LOP3.LUT R43, R3, 0xffff0000, RZ, 0xc0, !PT ;  /* 0xffff0000032b7812 */ /* 0x000fe400078ec0ff */
[----:B------:R-:W-:Y:S01]  /*b3e0*/  LOP3.LUT R45, R14, 0xffff0000, RZ, 0xc0, !PT ;  /* 0xffff00000e2d7812 */ /* 0x000fe200078ec0ff */
        /* <DEDUP_REMOVED lines=10> */
[C---:B------:R-:W-:Y:S01]  /*b490*/  IMAD.U32 R32, R9.reuse, 0x10000, RZ ;  /* 0x0001000009207824 */ /* 0x040fe200078e00ff */
[----:B------:R-:W-:Y:S01]  /*b4a0*/  LOP3.LUT R9, R9, 0xffff0000, RZ, 0xc0, !PT ;  /* 0xffff000009097812 */ /* 0x000fe200078ec0ff */
[-C--:B------:R-:W-:Y:S01]  /*b4b0*/  FMUL.FTZ R36, R37, R31.reuse ;  /* 0x0000001f25247220 */ /* 0x080fe20000410000 */
[----:B------:R-:W-:Y:S01]  /*b4c0*/  FMUL.FTZ R38, R35, R31 ;  /* 0x0000001f23267220 */ /* 0x000fe20000410000 */
[----:B------:R-:W-:Y:S01]  /*b4d0*/  FMUL.FTZ R31, R44, R8 ;  /* 0x000000082c1f7220 */ /* 0x000fe20000410000 */
[----:B------:R-:W-:-:S02]  /*b4e0*/  IMAD.U32 R33, R10, 0x10000, RZ ;  /* 0x000100000a217824 */ /* 0x000fc400078e00ff */
[-C--:B------:R-:W-:Y:S01]  /*b4f0*/  FFMA.FTZ R36, R35, R27.reuse, -R36 ;  /* 0x0000001b23247223 */ /* 0x080fe20000010824 */
[----:B------:R-:W-:Y:S01]  /*b500*/  FFMA.FTZ R38, R37, R27, R38 ;  /* 0x0000001b25267223 */ /* 0x000fe20000010026 */
[----:B------:R-:W-:Y:S01]  /*b510*/  FMUL.FTZ R27, R40, R8 ;  /* 0x00000008281b7220 */ /* 0x000fe20000410000 */
[-C--:B------:R-:W-:Y:S01]  /*b520*/  FMUL.FTZ R35, R46, R32.reuse ;  /* 0x000000202e237220 */ /* 0x080fe20000410000 */
[----:B------:R-:W-:Y:S01]  /*b530*/  FMUL.FTZ R37, R42, R32 ;  /* 0x000000202a257220 */ /* 0x000fe20000410000 */
[-C--:B------:R-:W-:Y:S01]  /*b540*/  FFMA.FTZ R31, R40, R4.reuse, -R31 ;  /* 0x00000004281f7223 */ /* 0x080fe2000001081f */
[----:B------:R-:W-:Y:S01]  /*b550*/  FFMA.FTZ R27, R44, R4, R27 ;  /* 0x000000042c1b7223 */ /* 0x000fe2000001001b */
[----:B------:R-:W-:Y:S01]  /*b560*/  LOP3.LUT R10, R10, 0xffff0000, RZ, 0xc0, !PT ;  /* 0xffff00000a0a7812 */ /* 0x000fe200078ec0ff */
[-C--:B------:R-:W-:Y:S01]  /*b570*/  FMUL.FTZ R4, R41, R33.reuse ;  /* 0x0000002129047220 */ /* 0x080fe20000410000 */
[----:B------:R-:W-:Y:S01]  /*b580*/  LOP3.LUT R32, R12, 0xffff0000, RZ, 0xc0, !PT ;  /* 0xffff00000c207812 */ /* 0x000fe200078ec0ff */
[-C--:B------:R-:W-:Y:S01]  /*b590*/  FFMA.FTZ R35, R42, R28.reuse, -R35 ;  /* 0x0000001c2a237223 */ /* 0x080fe20000010823 */
[----:B------:R-:W-:Y:S01]  /*b5a0*/  LOP3.LUT R40, R21, 0xffff0000, RZ, 0xc0, !PT ;  /* 0xffff000015287812 */ /* 0x000fe200078ec0ff */
[----:B------:R-:W-:Y:S01]  /*b5b0*/  FFMA.FTZ R37, R46, R28, R37 ;  /* 0x0000001c2e257223 */ /* 0x000fe20000010025 */
[----:B------:R-:W-:Y:S01]  /*b5c0*/  FMUL.FTZ R28, R39, R33 ;  /* 0x00000021271c7220 */ /* 0x000fe20000410000 */
[----:B------:R-:W-:-:S02]  /*b5d0*/  IMAD.U32 R34, R11, 0x10000, RZ ;  /* 0x000100000b227824 */ /* 0x000fc400078e00ff */
[-C--:B------:R-:W-:Y:S01]  /*b5e0*/  FFMA.FTZ R8, R39, R29.reuse, -R4 ;  /* 0x0000001d27087223 */ /* 0x080fe20000010804 */
[----:B------:R-:W-:Y:S02]  /*b5f0*/  IMAD.U32 R42, R24, 0x10000, RZ ;  /* 0x00010000182a7824 */ /* 0x000fe400078e00ff */
[-C--:B------:R-:W-:Y:S01]  /*b600*/  FMUL.FTZ R33, R40, R10.reuse ;  /* 0x0000000a28217220 */ /* 0x080fe20000410000 */
[----:B------:R-:W-:Y:S01]  /*b610*/  FMUL.FTZ R39, R32, R10 ;  /* 0x0000000a20277220 */ /* 0x000fe20000410000 */
[----:B------:R-:W-:Y:S01]  /*b620*/  FFMA.FTZ R10, R41, R29, R28 ;  /* 0x0000001d290a7223 */ /* 0x000fe2000001001c */
[----:B------:R-:W-:Y:S01]  /*b630*/  LOP3.LUT R11, R11, 0xffff0000, RZ, 0xc0, !PT ;  /* 0xffff00000b0b7812 */ /* 0x000fe200078ec0ff */
[----:B------:R-:W-:Y:S02]  /*b640*/  IMAD.U32 R4, R14, 0x10000, RZ ;  /* 0x000100000e047824 */ /* 0x000fe400078e00ff */
[----:B------:R-:W-:Y:S01]  /*b650*/  FMUL.FTZ R29, R42, R34 ;  /* 0x000000222a1d7220 */ /* 0x000fe20000410000 */
[-C--:B------:R-:W-:Y:S01]  /*b660*/  FFMA.FTZ R33, R32, R6.reuse, -R33 ;  /* 0x0000000620217223 */ /* 0x080fe20000010821 */
[----:B------:R-:W-:Y:S01]  /*b670*/  FFMA.FTZ R39, R40, R6, R39 ;  /* 0x0000000628277223 */ /* 0x000fe20000010027 */
[C---:B------:R-:W-:Y:S01]  /*b680*/  FMUL.FTZ R41, R4.reuse, R34 ;  /* 0x0000002204297220 */ /* 0x040fe20000410000 */
[-C--:B------:R-:W-:Y:S01]  /*b690*/  FFMA.FTZ R29, R4, R30.reuse, -R29 ;  /* 0x0000001e041d7223 */ /* 0x080fe2000001081d */
[----:B------:R-:W-:Y:S01]  /*b6a0*/  FMUL.FTZ R4, R47, R9 ;  /* 0x000000092f047220 */ /* 0x000fe20000410000 */
[----:B------:R-:W-:Y:S01]  /*b6b0*/  FMUL.FTZ R32, R49, R11 ;  /* 0x0000000b31207220 */ /* 0x000fe20000410000 */
[----:B------:R-:W-:Y:S01]  /*b6c0*/  FMUL.FTZ R6, R43, R9 ;  /* 0x000000092b067220 */ /* 0x000fe20000410000 */
[----:B------:R-:W-:Y:S01]  /*b6d0*/  FMUL.FTZ R34, R45, R11 ;  /* 0x0000000b2d227220 */ /* 0x000fe20000410000 */
[----:B------:R-:W-:Y:S01]  /*b6e0*/  FFMA.FTZ R41, R42, R30, R41 ;  /* 0x0000001e2a297223 */ /* 0x000fe20000010029 */
[----:B------:R-:W-:Y:S01]  /*b6f0*/  FFMA.FTZ R28, R43, R5, -R4 ;  /* 0x000000052b1c7223 */ /* 0x000fe20000010804 */
[----:B------:R-:W-:Y:S01]  /*b700*/  FFMA.FTZ R32, R45, R7, -R32 ;  /* 0x000000072d207223 */ /* 0x000fe20000010820 */
[----:B------:R-:W-:Y:S01]  /*b710*/  FFMA.FTZ R30, R47, R5, R6 ;  /* 0x000000052f1e7223 */ /* 0x000fe20000010006 */
[----:B------:R-:W-:Y:S01]  /*b720*/  FFMA.FTZ R34, R49, R7, R34 ;  /* 0x0000000731227223 */ /* 0x000fe20000010022 */
[----:B------:R-:W-:-:S02]  /*b730*/  F2FP.BF16.F32.PACK_AB R6, R33, R8 ;  /* 0x000000082106723e */ /* 0x000fc400000010ff */
[----:B------:R-:W-:Y:S02]  /*b740*/  F2FP.BF16.F32.PACK_AB R4, R31, R36 ;  /* 0x000000241f04723e */ /* 0x000fe400000010ff */
[----:B------:R-:W-:Y:S02]  /*b750*/  F2FP.BF16.F32.PACK_AB R5, R28, R35 ;  /* 0x000000231c05723e */ /* 0x000fe400000010ff */
[----:B------:R-:W-:Y:S02]  /*b760*/  F2FP.BF16.F32.PACK_AB R7, R32, R29 ;  /* 0x0000001d2007723e */ /* 0x000fe400000010ff */
[----:B------:R-:W-:Y:S02]  /*b770*/  F2FP.BF16.F32.PACK_AB R10, R39, R10 ;  /* 0x0000000a270a723e */ /* 0x000fe400000010ff */
[----:B------:R-:W-:Y:S01]  /*b780*/  F2FP.BF16.F32.PACK_AB R8, R27, R38 ;  /* 0x000000261b08723e */ /* 0x000fe200000010ff */
[----:B------:R2:W-:Y:S01]  /*b790*/  STS.128 [R217], R4 ;  /* 0x00000004d9007388 */ /* 0x0005e20000000c00 */
[----:B------:R-:W-:-:S02]  /*b7a0*/  F2FP.BF16.F32.PACK_AB R9, R30, R37 ;  /* 0x000000251e09723e */ /* 0x000fc400000010ff */
[----:B------:R-:W-:-:S05]  /*b7b0*/  F2FP.BF16.F32.PACK_AB R11, R34, R41 ;  /* 0x00000029220b723e */ /* 0x000fca00000010ff */
[----:B------:R2:W-:Y:S02]  /*b7c0*/  STS.128 [R25+0x10400], R8 ;  /* 0x0104000819007388 */ /* 0x0005e40000000c00 */
.L_x_627:
[----:B------:R-:W-:Y:S05]  /*b7d0*/  BSYNC B1 ;  /* 0x0000000000017941 */ /* 0x000fea0003800000 */
.L_x_626:
[----:B------:R-:W-:Y:S04]  /*b7e0*/  BSSY B1, `(.L_x_628) ;  /* 0x0000059000017945 */ /* 0x000fe80003800000 */
[----:B------:R-:W-:Y:S05]  /*b7f0*/  @P1 BRA `(.L_x_629) ;  /* 0x00000004005c1947 */ /* 0x000fea0003800000 */
[----:B-12---:R-:W-:Y:S01]  /*b800*/  LEA.HI R4, R13, R202, RZ, 0x1d ;  /* 0x000000ca0d047211 */ /* 0x006fe200078fe8ff */
        /* <DEDUP_REMOVED lines=11> */
[----:B------:R-:W-:Y:S01]  /*b8c0*/  LOP3.LUT R40, R0, 0xffff0000, RZ, 0xc0, !PT ;  /* 0xffff000000287812 */ /* 0x000fe200078ec0ff */
[----:B------:R-:W-:Y:S01]  /*b8d0*/  IMAD.SHL.U32 R7, R7, 0x400, RZ ;  /* 0x0000040007077824 */ /* 0x000fe200078e00ff */
[----:B------:R-:W-:Y:S01]  /*b8e0*/  LOP3.LUT R5, R4, R6, RZ, 0x3c, !PT ;  /* 0x0000000604057212 */ /* 0x000fe200078e3cff */
[----:B------:R-:W-:Y:S01]  /*b8f0*/  IMAD.U32 R39, R12, 0x10000, RZ ;  /* 0x000100000c277824 */ /* 0x000fe200078e00ff */
[----:B------:R-:W-:-:S02]  /*b900*/  LOP3.LUT R47, R20, 0xffff0000, RZ, 0xc0, !PT ;  /* 0xffff0000142f7812 */ /* 0x000fc400078ec0ff */
[----:B------:R-:W-:Y:S02]  /*b910*/  LOP3.LUT R7, R7, 0x7fffe000, RZ, 0xc0, !PT ;  /* 0x7fffe00007077812 */ /* 0x000fe400078ec0ff */
[----:B------:R-:W-:Y:S02]  /*b920*/  LOP3.LUT R49, R24, 0xffff0000, RZ, 0xc0, !PT ;  /* 0xffff000018317812 */ /* 0x000fe400078ec0ff */
[----:B------:R-:W-:Y:S02]  /*b930*/  IADD3 R9, R5, R7, R196 ;  /* 0x0000000705097210 */ /* 0x000fe40007ffe0c4 */
[----:B------:R-:W0:Y:S01]  /*b940*/  LDS.128 R4, [R216] ;  /* 0x00000000d8047984 */ /* 0x000e220000000c00 */
[----:B------:R-:W-:Y:S02]  /*b950*/  LOP3.LUT R43, R3, 0xffff0000, RZ, 0xc0, !PT ;  /* 0xffff0000032b7812 */ /* 0x000fe400078ec0ff */
[----:B------:R-:W-:Y:S01]  /*b960*/  IMAD R25, R9, 0x2, R156 ;  /* 0x0000000209197824 */ /* 0x000fe200078e029c */
[----:B------:R-:W-:-:S04]  /*b970*/  LOP3.LUT R45, R14, 0xffff0000, RZ, 0xc0, !PT ;  /* 0xffff00000e2d7812 */ /* 0x000fc800078ec0ff */
[----:B------:R-:W1:Y:S01]  /*b980*/  LDS.128 R8, [R25+0x10400] ;  /* 0x0104000019087984 */ /* 0x000e620000000c00 */
[C---:B0-----:R-:W-:Y:S01]  /*b990*/  IMAD.U32 R27, R4.reuse, 0x10000, RZ ;  /* 0x00010000041b7824 */ /* 0x041fe200078e00ff */
[----:B------:R-:W-:Y:S01]  /*b9a0*/  LOP3.LUT R4, R4, 0xffff0000, RZ, 0xc0, !PT ;  /* 0xffff000004047812 */ /* 0x000fe200078ec0ff */
[----:B------:R-:W-:Y:S01]  /*b9b0*/  IMAD.U32 R28, R5, 0x10000, RZ ;  /* 0x00010000051c7824 */ /* 0x000fe200078e00ff */
[----:B------:R-:W-:Y:S01]  /*b9c0*/  SHF.L.U32 R30, R7, 0x10, RZ ;  /* 0x00000010071e7819 */ /* 0x000fe200000006ff */
[C---:B------:R-:W-:Y:S01]  /*b9d0*/  IMAD.U32 R29, R6.reuse, 0x10000, RZ ;  /* 0x00010000061d7824 */ /* 0x040fe200078e00ff */
[----:B------:R-:W-:Y:S02]  /*b9e0*/  LOP3.LUT R6, R6, 0xffff0000, RZ, 0xc0, !PT ;  /* 0xffff000006067812 */ /* 0x000fe400078ec0ff */
        /* <DEDUP_REMOVED lines=28> */
[----:B------:R-:W-:Y:S01]  /*bbb0*/  SHF.L.U32 R4, R14, 0x10, RZ ;  /* 0x000000100e047819 */ /* 0x000fe200000006ff */
[----:B------:R-:W-:Y:S01]  /*bbc0*/  FFMA.FTZ R10, R41, R29, R28 ;  /* 0x0000001d290a7223 */ /* 0x000fe2000001001c */
[----:B------:R-:W-:Y:S01]  /*bbd0*/  LOP3.LUT R11, R11, 0xffff0000, RZ, 0xc0, !PT ;  /* 0xffff00000b0b7812 */ /* 0x000fe200078ec0ff */
[----:B------:R-:W-:Y:S01]  /*bbe0*/  FMUL.FTZ R29, R42, R34 ;  /* 0x000000222a1d7220 */ /* 0x000fe20000410000 */
[----:B------:R-:W-:Y:S01]  /*bbf0*/  LOP3.LUT R7, R7, 0xffff0000, RZ, 0xc0, !PT ;  /* 0xffff000007077812 */ /* 0x000fe200078ec0ff */
[----:B------:R-:W-:Y:S01]  /*bc00*/  FFMA.FTZ R33, R32, R6, -R33 ;  /* 0x0000000620217223 */ /* 0x000fe20000010821 */
[C---:B------:R-:W-:Y:S01]  /*bc10*/  FMUL.FTZ R41, R4.reuse, R34 ;  /* 0x0000002204297220 */ /* 0x040fe20000410000 */
[----:B------:R-:W-:Y:S01]  /*bc20*/  FFMA.FTZ R29, R4, R30, -R29 ;  /* 0x0000001e041d7223 */ /* 0x000fe2000001081d */
[----:B------:R-:W-:Y:S01]  /*bc30*/  FFMA.FTZ R39, R40, R6, R39 ;  /* 0x0000000628277223 */ /* 0x000fe20000010027 */
        /* <DEDUP_REMOVED lines=19> */
.L_x_629:
[----:B------:R-:W-:Y:S05]  /*bd70*/  BSYNC B1 ;  /* 0x0000000000017941 */ /* 0x000fea0003800000 */
.L_x_628:
[----:B------:R-:W-:Y:S05]  /*bd80*/  @P0 BRA `(.L_x_616) ;  /* 0x0000000400580947 */ /* 0x000fea0003800000 */
[----:B------:R-:W-:Y:S01]  /*bd90*/  LEA.HI R13, R13, R202, RZ, 0x1d ;  /* 0x000000ca0d0d7211 */ /* 0x000fe200078fe8ff */
[C---:B------:R-:W-:Y:S01]  /*bda0*/  IMAD.U32 R37, R15.reuse, 0x10000, RZ ;  /* 0x000100000f257824 */ /* 0x040fe200078e00ff */
[----:B------:R-:W-:Y:S01]  /*bdb0*/  LOP3.LUT R36, R15, 0xffff0000, RZ, 0xc0, !PT ;  /* 0xffff00000f247812 */ /* 0x000fe200078ec0ff */
[C---:B------:R-:W-:Y:S01]  /*bdc0*/  IMAD.U32 R35, R0.reuse, 0x10000, RZ ;  /* 0x0001000000237824 */ /* 0x040fe200078e00ff */
[----:B-123--:R-:W-:Y:S01]  /*bdd0*/  SHF.R.S32.HI R6, RZ, 0x1f, R13 ;  /* 0x0000001fff067819 */ /* 0x00efe2000001140d */
[----:B------:R-:W-:Y:S01]  /*bde0*/  IMAD.SHL.U32 R4, R13, 0x8, RZ ;  /* 0x000000080d047824 */ /* 0x000fe200078e00ff */
[----:B------:R-:W-:Y:S01]  /*bdf0*/  LOP3.LUT R0, R0, 0xffff0000, RZ, 0xc0, !PT ;  /* 0xffff000000007812 */ /* 0x000fe200078ec0ff */
[----:B------:R-:W-:Y:S01]  /*be00*/  IMAD.U32 R39, R20, 0x10000, RZ ;  /* 0x0001000014277824 */ /* 0x000fe200078e00ff */
[----:B------:R-:W-:Y:S01]  /*be10*/  LEA.HI R6, R6, R13, RZ, 0x3 ;  /* 0x0000000d06067211 */ /* 0x000fe200078f18ff */
[----:B------:R-:W-:Y:S01]  /*be20*/  IMAD.U32 R38, R21, 0x10000, RZ ;  /* 0x0001000015267824 */ /* 0x000fe200078e00ff */
[----:B------:R-:W-:Y:S01]  /*be30*/  LOP3.LUT R4, R159, 0x38, R4, 0xf8, !PT ;  /* 0x000000389f047812 */ /* 0x000fe200078ef804 */
[----:B------:R-:W-:-:S02]  /*be40*/  IMAD.U32 R41, R24, 0x10000, RZ ;  /* 0x0001000018297824 */ /* 0x000fc400078e00ff */
[----:B------:R-:W-:Y:S01]  /*be50*/  IMAD.SHL.U32 R6, R6, 0x400, RZ ;  /* 0x0000040006067824 */ /* 0x000fe200078e00ff */
[----:B------:R-:W-:-:S04]  /*be60*/  LOP3.LUT R4, R4, R229, RZ, 0x3c, !PT ;  /* 0x000000e504047212 */ /* 0x000fc800078e3cff */
[----:B------:R-:W-:-:S04]  /*be70*/  LOP3.LUT R6, R6, 0x7fffe000, RZ, 0xc0, !PT ;  /* 0x7fffe00006067812 */ /* 0x000fc800078ec0ff */
[----:B------:R-:W-:Y:S02]  /*be80*/  IADD3 R9, R4, R6, R195 ;  /* 0x0000000604097210 */ /* 0x000fe40007ffe0c3 */
[----:B------:R-:W1:Y:S03]  /*be90*/  LDS.128 R4, [R215] ;  /* 0x00000000d7047984 */ /* 0x000e660000000c00 */
[----:B------:R-:W-:-:S05]  /*bea0*/  IMAD R13, R9, 0x2, R156 ;  /* 0x00000002090d7824 */ /* 0x000fca00078e029c */
[----:B------:R-:W2:Y:S01]  /*beb0*/  LDS.128 R8, [R13+0x10400] ;  /* 0x010400000d087984 */ /* 0x000ea20000000c00 */
[C---:B-1----:R-:W-:Y:S01]  /*bec0*/  IMAD.U32 R25, R4.reuse, 0x10000, RZ ;  /* 0x0001000004197824 */ /* 0x042fe200078e00ff */
[----:B------:R-:W-:Y:S01]  /*bed0*/  LOP3.LUT R4, R4, 0xffff0000, RZ, 0xc0, !PT ;  /* 0xffff000004047812 */ /* 0x000fe200078ec0ff */
[C---:B0-----:R-:W-:Y:S01]  /*bee0*/  IMAD.U32 R27, R5.reuse, 0x10000, RZ ;  /* 0x00010000051b7824 */ /* 0x041fe200078e00ff */
[----:B------:R-:W-:Y:S01]  /*bef0*/  LOP3.LUT R5, R5, 0xffff0000, RZ, 0xc0, !PT ;  /* 0xffff000005057812 */ /* 0x000fe200078ec0ff */
[C---:B------:R-:W-:Y:S01]  /*bf00*/  IMAD.U32 R28, R6.reuse, 0x10000, RZ ;  /* 0x00010000061c7824 */ /* 0x040fe200078e00ff */
[----:B------:R-:W-:Y:S01]  /*bf10*/  LOP3.LUT R6, R6, 0xffff0000, RZ, 0xc0, !PT ;  /* 0xffff000006067812 */ /* 0x000fe200078ec0ff */
[C---:B------:R-:W-:Y:S01]  /*bf20*/  IMAD.U32 R29, R7.reuse, 0x10000, RZ ;  /* 0x00010000071d7824 */ /* 0x040fe200078e00ff */
[----:B------:R-:W-:Y:S01]  /*bf30*/  LOP3.LUT R7, R7, 0xffff0000, RZ, 0xc0, !PT ;  /* 0xffff000007077812 */ /* 0x000fe200078ec0ff */
[C---:B--2---:R-:W-:Y:S01]  /*bf40*/  IMAD.U32 R30, R8.reuse, 0x10000, RZ ;  /* 0x00010000081e7824 */ /* 0x044fe200078e00ff */
        /* <DEDUP_REMOVED lines=8> */
[----:B------:R-:W-:-:S02]  /*bfd0*/  IMAD.U32 R35, R3, 0x10000, RZ ;  /* 0x0001000003237824 */ /* 0x000fc400078e00ff */
[----:B------:R-:W-:Y:S01]  /*bfe0*/  FFMA.FTZ R30, R37, R25, R30 ;  /* 0x00000019251e7223 */ /* 0x000fe2000001001e */
[C---:B------:R-:W-:Y:S01]  /*bff0*/  FMUL.FTZ R25, R0.reuse, R8 ;  /* 0x0000000800197220 */ /* 0x040fe20000410000 */
[-C--:B------:R-:W-:Y:S01]  /*c000*/  FFMA.FTZ R15, R0, R4.reuse, -R15 ;  /* 0x00000004000f7223 */ /* 0x080fe2000001080f */
[-C--:B------:R-:W-:Y:S01]  /*c010*/  FMUL.FTZ R0, R39, R31.reuse ;  /* 0x0000001f27007220 */ /* 0x080fe20000410000 */
[C---:B------:R-:W-:Y:S01]  /*c020*/  FMUL.FTZ R8, R35.reuse, R31 ;  /* 0x0000001f23087220 */ /* 0x040fe20000410000 */
[----:B------:R-:W-:Y:S01]  /*c030*/  FFMA.FTZ R25, R36, R4, R25 ;  /* 0x0000000424197223 */ /* 0x000fe20000010019 */
[C---:B------:R-:W-:Y:S02]  /*c040*/  IMAD.U32 R4, R12.reuse, 0x10000, RZ ;  /* 0x000100000c047824 */ /* 0x040fe400078e00ff */
[-C--:B------:R-:W-:Y:S01]  /*c050*/  FFMA.FTZ R0, R35, R27.reuse, -R0 ;  /* 0x0000001b23007223 */ /* 0x080fe20000010800 */
[----:B------:R-:W-:Y:S01]  /*c060*/  FFMA.FTZ R27, R39, R27, R8 ;  /* 0x0000001b271b7223 */ /* 0x000fe20000010008 */
[----:B------:R-:W-:Y:S01]  /*c070*/  LOP3.LUT R8, R12, 0xffff0000, RZ, 0xc0, !PT ;  /* 0xffff00000c087812 */ /* 0x000fe200078ec0ff */
[----:B------:R-:W-:Y:S01]  /*c080*/  FMUL.FTZ R31, R38, R32 ;  /* 0x00000020261f7220 */ /* 0x000fe20000410000 */
[----:B------:R-:W-:Y:S01]  /*c090*/  LOP3.LUT R12, R21, 0xffff0000, RZ, 0xc0, !PT ;  /* 0xffff0000150c7812 */ /* 0x000fe200078ec0ff */
[----:B------:R-:W-:-:S02]  /*c0a0*/  IMAD.U32 R33, R11, 0x10000, RZ ;  /* 0x000100000b217824 */ /* 0x000fc400078e00ff */
[C---:B------:R-:W-:Y:S01]  /*c0b0*/  FMUL.FTZ R21, R4.reuse, R32 ;  /* 0x0000002004157220 */ /* 0x040fe20000410000 */
[----:B------:R-:W-:Y:S01]  /*c0c0*/  FFMA.FTZ R31, R4, R28, -R31 ;  /* 0x0000001c041f7223 */ /* 0x000fe2000001081f */
[-C--:B------:R-:W-:Y:S01]  /*c0d0*/  FMUL.FTZ R37, R8, R10.reuse ;  /* 0x0000000a08257220 */ /* 0x080fe20000410000 */
[----:B------:R-:W-:Y:S01]  /*c0e0*/  FMUL.FTZ R35, R12, R10 ;  /* 0x0000000a0c237220 */ /* 0x000fe20000410000 */
[----:B------:R-:W-:Y:S02]  /*c0f0*/  IMAD.U32 R39, R14, 0x10000, RZ ;  /* 0x000100000e277824 */ /* 0x000fe400078e00ff */
[-C--:B------:R-:W-:Y:S01]  /*c100*/  FMUL.FTZ R4, R41, R33.reuse ;  /* 0x0000002129047220 */ /* 0x080fe20000410000 */
[----:B------:R-:W-:Y:S01]  /*c110*/  FFMA.FTZ R10, R38, R28, R21 ;  /* 0x0000001c260a7223 */ /* 0x000fe20000010015 */
[-C--:B------:R-:W-:Y:S01]  /*c120*/  FFMA.FTZ R8, R8, R6.reuse, -R35 ;  /* 0x0000000608087223 */ /* 0x080fe20000010823 */
[----:B------:R-:W-:Y:S01]  /*c130*/  FFMA.FTZ R37, R12, R6, R37 ;  /* 0x000000060c257223 */ /* 0x000fe20000010025 */
[C---:B------:R-:W-:Y:S01]  /*c140*/  FMUL.FTZ R6, R39.reuse, R33 ;  /* 0x0000002127067220 */ /* 0x040fe20000410000 */
[----:B------:R-:W-:Y:S01]  /*c150*/  FFMA.FTZ R21, R39, R29, -R4 ;  /* 0x0000001d27157223 */ /* 0x000fe20000010804 */
[----:B------:R-:W-:-:S02]  /*c160*/  LOP3.LUT R9, R9, 0xffff0000, RZ, 0xc0, !PT ;  /* 0xffff000009097812 */ /* 0x000fc400078ec0ff */
[----:B------:R-:W-:Y:S01]  /*c170*/  LOP3.LUT R11, R11, 0xffff0000, RZ, 0xc0, !PT ;  /* 0xffff00000b0b7812 */ /* 0x000fe200078ec0ff */
[----:B------:R-:W-:Y:S01]  /*c180*/  FFMA.FTZ R29, R41, R29, R6 ;  /* 0x0000001d291d7223 */ /* 0x000fe20000010006 */
[----:B------:R-:W-:Y:S02]  /*c190*/  LOP3.LUT R35, R20, 0xffff0000, RZ, 0xc0, !PT ;  /* 0xffff000014237812 */ /* 0x000fe400078ec0ff */
[----:B------:R-:W-:Y:S02]  /*c1a0*/  LOP3.LUT R39, R24, 0xffff0000, RZ, 0xc0, !PT ;  /* 0xffff000018277812 */ /* 0x000fe400078ec0ff */
[----:B------:R-:W-:Y:S01]  /*c1b0*/  LOP3.LUT R3, R3, 0xffff0000, RZ, 0xc0, !PT ;  /* 0xffff000003037812 */ /* 0x000fe200078ec0ff */
[----:B------:R-:W-:Y:S01]  /*c1c0*/  FMUL.FTZ R4, R35, R9 ;  /* 0x0000000923047220 */ /* 0x000fe20000410000 */
[----:B------:R-:W-:Y:S01]  /*c1d0*/  LOP3.LUT R33, R14, 0xffff0000, RZ, 0xc0, !PT ;  /* 0xffff00000e217812 */ /* 0x000fe200078ec0ff */
[----:B------:R-:W-:Y:S01]  /*c1e0*/  FMUL.FTZ R14, R39, R11 ;  /* 0x0000000b270e7220 */ /* 0x000fe20000410000 */
[----:B------:R-:W-:Y:S01]  /*c1f0*/  F2FP.BF16.F32.PACK_AB R10, R37, R10 ;  /* 0x0000000a250a723e */ /* 0x000fe200000010ff */
[C---:B------:R-:W-:Y:S01]  /*c200*/  FMUL.FTZ R6, R3.reuse, R9 ;  /* 0x0000000903067220 */ /* 0x040fe20000410000 */
[----:B------:R-:W-:Y:S01]  /*c210*/  FFMA.FTZ R3, R3, R5, -R4 ;  /* 0x0000000503037223 */ /* 0x000fe20000010804 */
[C---:B------:R-:W-:Y:S01]  /*c220*/  FMUL.FTZ R20, R33.reuse, R11 ;  /* 0x0000000b21147220 */ /* 0x040fe20000410000 */
[----:B------:R-:W-:Y:S01]  /*c230*/  FFMA.FTZ R14, R33, R7, -R14 ;  /* 0x00000007210e7223 */ /* 0x000fe2000001080e */
[----:B------:R-:W-:Y:S01]  /*c240*/  FFMA.FTZ R12, R35, R5, R6 ;  /* 0x00000005230c7223 */ /* 0x000fe20000010006 */
[----:B------:R-:W-:Y:S01]  /*c250*/  F2FP.BF16.F32.PACK_AB R6, R8, R31 ;  /* 0x0000001f0806723e */ /* 0x000fe200000010ff */
[----:B------:R-:W-:Y:S01]  /*c260*/  FFMA.FTZ R20, R39, R7, R20 ;  /* 0x0000000727147223 */ /* 0x000fe20000010014 */
[----:B------:R-:W-:-:S02]  /*c270*/  F2FP.BF16.F32.PACK_AB R4, R15, R34 ;  /* 0x000000220f04723e */ /* 0x000fc400000010ff */
[----:B------:R-:W-:Y:S02]  /*c280*/  F2FP.BF16.F32.PACK_AB R5, R3, R0 ;  /* 0x000000000305723e */ /* 0x000fe400000010ff */
[----:B------:R-:W-:Y:S02]  /*c290*/  F2FP.BF16.F32.PACK_AB R7, R14, R21 ;  /* 0x000000150e07723e */ /* 0x000fe400000010ff */
[----:B------:R-:W-:Y:S02]  /*c2a0*/  F2FP.BF16.F32.PACK_AB R8, R25, R30 ;  /* 0x0000001e1908723e */ /* 0x000fe400000010ff */
[----:B------:R-:W-:Y:S01]  /*c2b0*/  F2FP.BF16.F32.PACK_AB R9, R12, R27 ;  /* 0x0000001b0c09723e */ /* 0x000fe200000010ff */
[----:B------:R4:W-:Y:S01]  /*c2c0*/  STS.128 [R215], R4 ;  /* 0x00000004d7007388 */ /* 0x0009e20000000c00 */
[----:B------:R-:W-:-:S05]  /*c2d0*/  F2FP.BF16.F32.PACK_AB R11, R20, R29 ;  /* 0x0000001d140b723e */ /* 0x000fca00000010ff */
[----:B------:R4:W-:Y:S02]  /*c2e0*/  STS.128 [R13+0x10400], R8 ;  /* 0x010400080d007388 */ /* 0x0009e40000000c00 */
.L_x_616:
[----:B------:R-:W-:Y:S05]  /*c2f0*/  BSYNC B0 ;  /* 0x0000000000007941 */ /* 0x000fea0003800000 */
.L_x_597:
[----:B------:R-:W-:Y:S01]  /*c300*/  @!PT LDS RZ, [RZ] ;  /* 0x00000000fffff984 */ /* 0x000fe20000000800 */
[----:B------:R-:W-:Y:S01]  /*c310*/  @!PT LDS RZ, [RZ] ;  /* 0x00000000fffff984 */ /* 0x000fe20000000800 */
[----:B------:R-:W-:Y:S01]  /*c320*/  @!PT LDS RZ, [RZ] ;  /* 0x00000000fffff984 */ /* 0x000fe20000000800 */
[----:B------:R-:W-:Y:S01]  /*c330*/  @!PT LDS RZ, [RZ] ;  /* 0x00000000fffff984 */ /* 0x000fe20000000800 */
[----:B------:R5:W-:Y:S06]  /*c340*/  MEMBAR.ALL.CTA ;  /* 0x0000000000007992 */ /* 0x000bec0000008000 */
[----:B-----5:R-:W5:Y:S01]  /*c350*/  FENCE.VIEW.ASYNC.S ;  /* 0x00000000000073c6 */ /* 0x020f620000000000 */
[----:B------:R-:W-:Y:S05]  /*c360*/  WARPSYNC.ALL ;  /* 0x0000000000007948 */ /* 0x000fea0003800000 */
[----:B-----5:R-:W-:Y:S06]  /*c370*/  BAR.SYNC.DEFER_BLOCKING 0xd, 0x100 ;  /* 0x0344000000007b1d */ /* 0x020fec0000010000 */
.L_x_595:
[----:B------:R-:W-:-:S13]  /*c380*/  ISETP.NE.AND P0, PT, R157, 0x3, PT ;  /* 0x000000039d00780c */ /* 0x000fda0003f05270 */
[----:B------:R-:W-:Y:S05]  /*c390*/  @!P0 BRA `(.L_x_630) ;  /* 0x0000000000048947 */ /* 0x000fea0003800000 */
[----:B------:R-:W-:Y:S01]  /*c3a0*/  BPT.TRAP 0x1 ;  /* 0x000000040000795c */ /* 0x000fe20000300000 */
.L_x_630:
[----:B-12---:R-:W-:Y:S01]  /*c3b0*/  IMAD R3, R152, 0x8, R156 ;  /* 0x0000000898037824 */ /* 0x006fe200078e029c */
[----:B------:R-:W-:-:S04]  /*c3c0*/  SHF.L.U32 R0, R158, 0x1f, RZ ;  /* 0x0000001f9e007819 */ /* 0x000fc800000006ff */
[----:B------:R1:W2:Y:S01]  /*c3d0*/  SYNCS.PHASECHK.TRANS64.TRYWAIT P1, [R3+URZ+0x28830], R0 ;  /* 0x02883000030075a7 */ /* 0x0002a2000802017f */
[----:B------:R-:W-:Y:S05]  /*c3e0*/  @!P0 BRA `(.L_x_631) ;  /* 0x0000000000048947 */ /* 0x000fea0003800000 */
[----:B------:R-:W-:Y:S01]  /*c3f0*/  BPT.TRAP 0x1 ;  /* 0x000000040000795c */ /* 0x000fe20000300000 */
.L_x_631:
[----:B------:R-:W-:Y:S01]  /*c400*/  IMAD.MOV.U32 R151, RZ, RZ, RZ ;  /* 0x000000ffff977224 */ /* 0x000fe200078e00ff */
[----:B--2---:R-:W-:Y:S06]  /*c410*/  @P1 BRA `(.L_x_632) ;  /* 0x0000000000081947 */ /* 0x004fec0003800000 */
[----:B------:R-:W2:Y:S02]  /*c420*/  SYNCS.PHASECHK.TRANS64.TRYWAIT P1, [R3+URZ+0x28830], R0 ;  /* 0x02883000030075a7 */ /* 0x000ea4000802017f */
[----:B--2---:R-:W-:Y:S05]  /*c430*/  @!P1 BRA `(.L_x_633) ;  /* 0x000000ec002c9947 */ /* 0x004fea0003800000 */
.L_x_632:
[----:B------:R-:W-:Y:S05]  /*c440*/  WARPSYNC.ALL ;  /* 0x0000000000007948 */ /* 0x000fea0003800000 */
[----:B-12---:R-:W-:Y:S01]  /*c450*/  VIADD R0, R156, 0x18400 ;  /* 0x000184009c007836 */ /* 0x006fe20000000000 */
[----:B------:R-:W-:Y:S01]  /*c460*/  R2UR UR4, R26 ;  /* 0x000000001a0472ca */ /* 0x000fe200000e0000 */
[----:B------:R-:W-:Y:S01]  /*c470*/  UMOV UR5, 0x40000040 ;  /* 0x4000004000057882 */ /* 0x000fe20000000000 */
[----:B0--34-:R-:W-:Y:S01]  /*c480*/  MOV R5, 0x40000040 ;  /* 0x4000004000057802 */ /* 0x019fe20000000f00 */
[----:B-----5:R-:W-:Y:S01]  /*c490*/  WARPGROUP.ARRIVE ;  /* 0x00000000000079c5 */ /* 0x020fe20000000000 */
[----:B------:R-:W-:Y:S01]  /*c4a0*/  SHF.R.U32.HI R0, RZ, 0x4, R0 ;  /* 0x00000004ff007819 */ /* 0x000fe20000011600 */
[----:B------:R-:W-:Y:S01]  /*c4b0*/  IMAD.MOV.U32 R7, RZ, RZ, 0x40000040 ;  /* 0x40000040ff077424 */ /* 0x000fe200078e00ff */
[----:B------:R-:W-:Y:S01]  /*c4c0*/  R2UR UR7, R5 ;  /* 0x00000000050772ca */ /* 0x000fe200000e0000 */
[----:B------:R-:W-:Y:S01]  /*c4d0*/  UMOV UR9, 0x40000040 ;  /* 0x4000004000097882 */ /* 0x000fe20000000000 */
[----:B------:R-:W-:Y:S01]  /*c4e0*/  LOP3.LUT R0, R0, 0x3fff, RZ, 0xc0, !PT ;  /* 0x00003fff00007812 */ /* 0x000fe200078ec0ff */
[----:B------:R-:W-:Y:S01]  /*c4f0*/  UMOV UR13, 0x40000040 ;  /* 0x40000040000d7882 */ /* 0x000fe20000000000 */
[----:B------:R-:W-:Y:S01]  /*c500*/  R2UR UR11, R7 ;  /* 0x00000000070b72ca */ /* 0x000fe200000e0000 */
[----:B------:R-:W-:Y:S01]  /*c510*/  IMAD.MOV.U32 R7, RZ, RZ, 0x40000040 ;  /* 0x40000040ff077424 */ /* 0x000fe200078e00ff */
[----:B------:R-:W-:Y:S01]  /*c520*/  LOP3.LUT R0, R0, 0x10000, RZ, 0xfc, !PT ;  /* 0x0001000000007812 */ /* 0x000fe200078efcff */
[----:B------:R-:W-:Y:S01]  /*c530*/  ULOP3.LUT UR4, UR4, 0x10000, URZ, 0xfc, !UPT ;  /* 0x0001000004047892 */ /* 0x000fe2000f8efc3f */
[----:B------:R-:W-:Y:S01]  /*c540*/  IMAD.MOV.U32 R5, RZ, RZ, 0x40000040 ;  /* 0x40000040ff057424 */ /* 0x000fe200078e00ff */
[----:B------:R-:W-:Y:S01]  /*c550*/  UMOV UR17, 0x40000040 ;  /* 0x4000004000117882 */ /* 0x000fe20000000000 */
[----:B------:R-:W-:Y:S01]  /*c560*/  R2UR UR15, R7 ;  /* 0x00000000070f72ca */ /* 0x000fe200000e0000 */
[----:B------:R-:W-:Y:S01]  /*c570*/  IMAD R4, R152, 0x800, R0 ;  /* 0x0000080098047824 */ /* 0x000fe200078e0200 */
[----:B------:R-:W-:Y:S01]  /*c580*/  UIADD3 UR8, UR4, 0x2, URZ ;  /* 0x0000000204087890 */ /* 0x000fe2000fffe03f */
[----:B------:R-:W-:Y:S01]  /*c590*/  IMAD.MOV.U32 R7, RZ, RZ, 0x40000040 ;  /* 0x40000040ff077424 */ /* 0x000fe200078e00ff */
[----:B------:R-:W-:Y:S01]  /*c5a0*/  UIADD3 UR12, UR4, 0x4, URZ ;  /* 0x00000004040c7890 */ /* 0x000fe2000fffe03f */
[C---:B------:R-:W-:Y:S01]  /*c5b0*/  VIADD R6, R4.reuse, 0x2 ;  /* 0x0000000204067836 */ /* 0x040fe20000000000 */
[----:B------:R-:W-:Y:S01]  /*c5c0*/  R2UR UR6, R4 ;  /* 0x00000000040672ca */ /* 0x000fe200000e0000 */
[----:B------:R-:W-:Y:S01]  /*c5d0*/  UIADD3 UR16, UR4, 0x6, URZ ;  /* 0x0000000604107890 */ /* 0x000fe2000fffe03f */
[----:B------:R-:W-:Y:S01]  /*c5e0*/  R2UR UR19, R7 ;  /* 0x00000000071372ca */ /* 0x000fe200000e0000 */
[----:B------:R-:W-:Y:S01]  /*c5f0*/  IMAD.MOV.U32 R7, RZ, RZ, 0x40000040 ;  /* 0x40000040ff077424 */ /* 0x000fe200078e00ff */
[----:B------:R-:W-:Y:S01]  /*c600*/  R2UR UR10, R6 ;  /* 0x00000000060a72ca */ /* 0x000fe200000e0000 */
[----:B------:R-:W-:Y:S01]  /*c610*/  VIADD R6, R4, 0x4 ;  /* 0x0000000404067836 */ /* 0x000fe20000000000 */
[----:B------:R-:W-:Y:S01]  /*c620*/  UIADD3 UR20, UR4, 0x400, URZ ;  /* 0x0000040004147890 */ /* 0x000fe2000fffe03f */
[----:B------:R-:W-:Y:S01]  /*c630*/  R2UR UR35, R5 ;  /* 0x00000000052372ca */ /* 0x000fe200000e0000 */
[----:B------:R-:W-:Y:S01]  /*c640*/  UMOV UR21, 0x40000040 ;  /* 0x4000004000157882 */ /* 0x000fe20000000000 */
[----:B------:R-:W-:Y:S01]  /*c650*/  R2UR UR23, R7 ;  /* 0x00000000071772ca */ /* 0x000fe200000e0000 */
[----:B------:R-:W-:Y:S01]  /*c660*/  IMAD.MOV.U32 R7, RZ, RZ, 0x40000040 ;  /* 0x40000040ff077424 */ /* 0x000fe200078e00ff */
[----:B------:R-:W-:Y:S01]  /*c670*/  R2UR UR14, R6 ;  /* 0x00000000060e72ca */ /* 0x000fe200000e0000 */
[----:B------:R-:W-:Y:S01]  /*c680*/  VIADD R6, R4, 0x6 ;  /* 0x0000000604067836 */ /* 0x000fe20000000000 */
[----:B------:R-:W-:Y:S01]  /*c690*/  HGMMA.64x128x16.F32.BF16 R24, gdesc[UR4], RZ, !UPT, gsb0 ;  /* 0x01e00000041879f0 */ /* 0x000fe2000c0018ff */
[----:B------:R-:W-:Y:S01]  /*c6a0*/  UIADD3 UR24, UR4, 0x402, URZ ;  /* 0x0000040204187890 */ /* 0x000fe2000fffe03f */
[----:B------:R-:W-:Y:S01]  /*c6b0*/  R2UR UR27, R7 ;  /* 0x00000000071b72ca */ /* 0x000fe200000e0000 */
[----:B------:R-:W-:Y:S01]  /*c6c0*/  UMOV UR25, 0x40000040 ;  /* 0x4000004000197882 */ /* 0x000fe20000000000 */
[----:B------:R-:W-:Y:S01]  /*c6d0*/  R2UR UR18, R6 ;  /* 0x00000000061272ca */ /* 0x000fe200000e0000 */
[----:B------:R-:W-:Y:S01]  /*c6e0*/  VIADD R6, R4, 0x400 ;  /* 0x0000040004067836 */ /* 0x000fe20000000000 */
[----:B------:R-:W-:Y:S01]  /*c6f0*/  MOV R7, 0x40000040 ;  /* 0x4000004000077802 */ /* 0x000fe20000000f00 */
[----:B------:R-:W-:Y:S01]  /*c700*/  UIADD3 UR28, UR4, 0x404, URZ ;  /* 0x00000404041c7890 */ /* 0x000fe2000fffe03f */
[----:B------:R-:W-:-:S02]  /*c710*/  UMOV UR29, 0x40000040 ;  /* 0x40000040001d7882 */ /* 0x000fc40000000000 */
[----:B------:R-:W-:Y:S01]  /*c720*/  R2UR UR22, R6 ;  /* 0x00000000061672ca */ /* 0x000fe200000e0000 */
[----:B------:R-:W-:Y:S01]  /*c730*/  VIADD R6, R4, 0x402 ;  /* 0x0000040204067836 */ /* 0x000fe20000000000 */
[----:B------:R-:W-:Y:S01]  /*c740*/  R2UR UR31, R7 ;  /* 0x00000000071f72ca */ /* 0x000fe200000e0000 */
[----:B------:R-:W-:Y:S01]  /*c750*/  UIADD3 UR32, UR4, 0x406, URZ ;  /* 0x0000040604207890 */ /* 0x000fe2000fffe03f */
[----:B------:R-:W-:Y:S02]  /*c760*/  UMOV UR33, 0x40000040 ;  /* 0x4000004000217882 */ /* 0x000fe40000000000 */
[----:B------:R-:W-:Y:S01]  /*c770*/  R2UR UR26, R6 ;  /* 0x00000000061a72ca */ /* 0x000fe200000e0000 */
[C---:B------:R-:W-:Y:S02]  /*c780*/  VIADD R6, R4.reuse, 0x404 ;  /* 0x0000040404067836 */ /* 0x040fe40000000000 */
[----:B------:R-:W-:-:S03]  /*c790*/  VIADD R4, R4, 0x406 ;  /* 0x0000040604047836 */ /* 0x000fc60000000000 */
[----:B------:R-:W-:Y:S02]  /*c7a0*/  R2UR UR30, R6 ;  /* 0x00000000061e72ca */ /* 0x000fe400000e0000 */
[----:B------:R-:W-:Y:S01]  /*c7b0*/  R2UR UR34, R4 ;  /* 0x00000000042272ca */ /* 0x000fe200000e0000 */
        /* <DEDUP_REMOVED lines=24> */
.L_x_634:
[----:B------:R-:W-:Y:S01]  /*c940*/  IMAD.IADD R5, R225, 0x1, R96 ;  /* 0x00000001e1057824 */ /* 0x000fe200078e0260 */
[----:B------:R-:W-:Y:S01]  /*c950*/  P2R R89, PR, RZ, 0x1 ;  /* 0x00000001ff597803 */ /* 0x000fe20000000000 */
[----:B------:R-:W-:Y:S01]  /*c960*/  ULDC UR6, c[0x0][0x988] ;  /* 0x0002620000067ab9 */ /* 0x000fe20000000800 */
[----:B------:R-:W-:Y:S01]  /*c970*/  VIADD R3, R3, 0x28840 ;  /* 0x0002884003037836 */ /* 0x000fe20000000000 */
[----:B------:R-:W-:Y:S01]  /*c980*/  MOV R144, R151 ;  /* 0x0000009700907202 */ /* 0x000fe20000000f00 */
[----:B------:R-:W-:Y:S02]  /*c990*/  IMAD R7, R210, -0x80, R5 ;  /* 0xffffff80d2077824 */ /* 0x000fe400078e0205 */
[----:B------:R-:W-:Y:S01]  /*c9a0*/  IMAD.MOV.U32 R150, RZ, RZ, R151 ;  /* 0x000000ffff967224 */ /* 0x000fe200078e0097 */
[----:B------:R-:W-:Y:S01]  /*c9b0*/  PRMT R3, R222, 0x654, R3 ;  /* 0x00000654de037816 */ /* 0x000fe20000000003 */
[--C-:B------:R-:W-:Y:S01]  /*c9c0*/  IMAD.MOV.U32 R149, RZ, RZ, R151.reuse ;  /* 0x000000ffff957224 */ /* 0x100fe200078e0097 */
[C---:B------:R-:W-:Y:S01]  /*c9d0*/  ISETP.GT.AND P3, PT, R7.reuse, RZ, PT ;  /* 0x000000ff0700720c */ /* 0x040fe20003f64270 */
[--C-:B------:R-:W-:Y:S01]  /*c9e0*/  IMAD.MOV.U32 R148, RZ, RZ, R151.reuse ;  /* 0x000000ffff947224 */ /* 0x100fe200078e0097 */
[C---:B------:R-:W-:Y:S01]  /*c9f0*/  ISETP.GT.AND P1, PT, R7.reuse, 0x1, PT ;  /* 0x000000010700780c */ /* 0x040fe20003f24270 */
[----:B------:R0:W-:Y:S01]  /*ca00*/  SYNCS.ARRIVE.TRANS64.RED.A1T0 RZ, [R3+URZ], RZ ;  /* 0x000000ff03ff79a7 */ /* 0x0001e2000810043f */
[----:B------:R-:W-:Y:S01]  /*ca10*/  ISETP.GT.AND P2, PT, R7, 0x8, PT ;  /* 0x000000080700780c */ /* 0x000fe20003f44270 */
[--C-:B------:R-:W-:Y:S01]  /*ca20*/  IMAD.MOV.U32 R147, RZ, RZ, R151.reuse ;  /* 0x000000ffff937224 */ /* 0x100fe200078e0097 */
[----:B------:R-:W-:Y:S01]  /*ca30*/  FSEL R128, R24, -INF , P3 ;  /* 0xff80000018807808 */ /* 0x000fe20001800000 */
[--C-:B------:R-:W-:Y:S01]  /*ca40*/  IMAD.MOV.U32 R146, RZ, RZ, R151.reuse ;  /* 0x000000ffff927224 */ /* 0x100fe200078e0097 */
[----:B------:R-:W-:Y:S01]  /*ca50*/  FSEL R130, R25, -INF , P1 ;  /* 0xff80000019827808 */ /* 0x000fe20000800000 */
[--C-:B------:R-:W-:Y:S01]  /*ca60*/  IMAD.MOV.U32 R145, RZ, RZ, R151.reuse ;  /* 0x000000ffff917224 */ /* 0x100fe200078e0097 */
[C---:B------:R-:W-:Y:S01]  /*ca70*/  ISETP.GT.AND P5, PT, R7.reuse, 0x9, PT ;  /* 0x000000090700780c */ /* 0x040fe20003fa4270 */
        /* <DEDUP_REMOVED lines=109> */
[----:B------:R-:W-:Y:S02]  /*d150*/  ISETP.GT.AND P0, PT, R7, 0x59, PT ;  /* 0x000000590700780c */ /* 0x000fe40003f04270 */
[----:B------:R-:W-:Y:S02]  /*d160*/  FSEL R68, R68, -INF , P2 ;  /* 0xff80000044447808 */ /* 0x000fe40001000000 */
[----:B------:R-:W-:-:S02]  /*d170*/  FMNMX.FTZ R5, R88, R5, !PT ;  /* 0x0000000558057209 */ /* 0x000fc40007810000 */
[----:B------:R-:W-:Y:S02]  /*d180*/  ISETP.GT.AND P6, PT, R7, 0x60, PT ;  /* 0x000000600700780c */ /* 0x000fe40003fc4270 */
[----:B------:R-:W-:Y:S02]  /*d190*/  FSEL R110, R69, -INF , P0 ;  /* 0xff800000456e7808 */ /* 0x000fe40000000000 */
[----:B------:R-:W-:Y:S02]  /*d1a0*/  FMNMX.FTZ R5, R68, R5, !PT ;  /* 0x0000000544057209 */ /* 0x000fe40007810000 */
        /* <DEDUP_REMOVED lines=12> */
[----:B------:R-:W-:Y:S02]  /*d270*/  FSEL R114, R77, -INF , P2 ;  /* 0xff8000004d727808 */ /* 0x000fe40001000000 */
[----:B------:R-:W-:Y:S02]  /*d280*/  FMNMX.FTZ R5, R76, R5, !PT ;  /* 0x000000054c057209 */ /* 0x000fe40007810000 */
[----:B------:R-:W-:-:S02]  /*d290*/  ISETP.GT.AND P3, PT, R7, 0x70, PT ;  /* 0x000000700700780c */ /* 0x000fc40003f64270 */
[----:B------:R-:W-:Y:S02]  /*d2a0*/  FSEL R36, R63, -INF , P4 ;  /* 0xff8000003f247808 */ /* 0x000fe40002000000 */
[----:B------:R-:W-:Y:S02]  /*d2b0*/  FSEL R80, R80, -INF , P3 ;  /* 0xff80000050507808 */ /* 0x000fe40001800000 */
[----:B------:R-:W-:Y:S02]  /*d2c0*/  FMNMX.FTZ R5, R114, R5, !PT ;  /* 0x0000000572057209 */ /* 0x000fe40007810000 */
[----:B------:R-:W-:Y:S02]  /*d2d0*/  ISETP.GT.AND P4, PT, R7, 0x71, PT ;  /* 0x000000710700780c */ /* 0x000fe40003f84270 */
[----:B------:R-:W-:Y:S02]  /*d2e0*/  FSEL R62, R62, -INF , P5 ;  /* 0xff8000003e3e7808 */ /* 0x000fe40002800000 */
[----:B------:R-:W-:-:S02]  /*d2f0*/  FSEL R116, R81, -INF , P4 ;  /* 0xff80000051747808 */ /* 0x000fc40002000000 */
[----:B------:R-:W-:Y:S02]  /*d300*/  FMNMX.FTZ R5, R80, R5, !PT ;  /* 0x0000000550057209 */ /* 0x000fe40007810000 */
[C---:B------:R-:W-:Y:S02]  /*d310*/  ISETP.GT.AND P5, PT, R7.reuse, 0x78, PT ;  /* 0x000000780700780c */ /* 0x040fe40003fa4270 */
[----:B------:R-:W-:Y:S02]  /*d320*/  FMNMX.FTZ R5, R116, R5, !PT ;  /* 0x0000000574057209 */ /* 0x000fe40007810000 */
[----:B------:R-:W-:Y:S02]  /*d330*/  FSEL R84, R84, -INF , P5 ;  /* 0xff80000054547808 */ /* 0x000fe40002800000 */
[----:B------:R-:W-:Y:S02]  /*d340*/  ISETP.GT.AND P6, PT, R7, 0x79, PT ;  /* 0x000000790700780c */ /* 0x000fe40003fc4270 */
[----:B------:R-:W-:-:S02]  /*d350*/  FMNMX.FTZ R5, R84, R5, !PT ;  /* 0x0000000554057209 */ /* 0x000fc40007810000 */
[----:B------:R-:W-:Y:S02]  /*d360*/  FSEL R118, R85, -INF , P6 ;  /* 0xff80000055767808 */ /* 0x000fe40003000000 */
[----:B------:R-:W-:Y:S02]  /*d370*/  P2R R15, PR, RZ, 0x4 ;  /* 0x00000004ff0f7803 */ /* 0x000fe40000000000 */
[----:B------:R-:W-:Y:S01]  /*d380*/  FMNMX.FTZ R9, R118, R5, !PT ;  /* 0x0000000576097209 */ /* 0x000fe20007810000 */
[----:B------:R-:W-:Y:S01]  /*d390*/  IMAD.U32 R5, RZ, RZ, UR6 ;  /* 0x00000006ff057e24 */ /* 0x000fe2000f8e00ff */
[----:B------:R-:W-:Y:S02]  /*d3a0*/  P2R R21, PR, RZ, 0x2 ;  /* 0x00000002ff157803 */ /* 0x000fe40000000000 */
[----:B------:R-:W-:Y:S01]  /*d3b0*/  ISETP.GT.AND P1, PT, R7, 0x59, PT ;  /* 0x000000590700780c */ /* 0x000fe20003f24270 */
[----:B------:R-:W1:Y:S01]  /*d3c0*/  SHFL.BFLY PT, R4, R9, 0x2, 0x1f ;  /* 0x0c401f0009047f89 */ /* 0x000e6200000e0000 */
        /* <DEDUP_REMOVED lines=8> */
[----:B------:R-:W-:Y:S02]  /*d450*/  FSEL R52, R75, -INF , P0 ;  /* 0xff8000004b347808 */ /* 0x000fe40000000000 */
[----:B------:R-:W-:Y:S02]  /*d460*/  FSEL R86, R86, -INF , P5 ;  /* 0xff80000056567808 */ /* 0x000fe40002800000 */
[----:B------:R-:W-:Y:S01]  /*d470*/  ISETP.NE.AND P0, PT, R89, RZ, PT ;  /* 0x000000ff5900720c */ /* 0x000fe20003f05270 */
[----:B------:R-:W-:Y:S01]  /*d480*/  IMAD.MOV.U32 R89, RZ, RZ, R151 ;  /* 0x000000ffff597224 */ /* 0x000fe200078e0097 */
[----:B-1----:R-:W-:-:S05]  /*d490*/  FMNMX.FTZ R11, R9, R4, !PT ;  /* 0x00000004090b7209 */ /* 0x002fca0007810000 */
[----:B------:R-:W1:Y:S02]  /*d4a0*/  SHFL.BFLY PT, R4, R11, 0x1, 0x1f ;  /* 0x0c201f000b047f89 */ /* 0x000e6400000e0000 */
[----:B-1----:R-:W-:Y:S02]  /*d4b0*/  FMNMX.FTZ R4, R11, R4, !PT ;  /* 0x000000040b047209 */ /* 0x002fe40007810000 */
[----:B------:R-:W-:Y:S02]  /*d4c0*/  FMNMX.FTZ R11, R26, R27, !PT ;  /* 0x0000001b1a0b7209 */ /* 0x000fe40007810000 */
[C---:B------:R-:W-:Y:S01]  /*d4d0*/  FSETP.NEU.FTZ.AND P2, PT, R4.reuse, -INF , PT ;  /* 0xff8000000400780b */ /* 0x040fe20003f5d000 */
[----:B------:R-:W-:Y:S01]  /*d4e0*/  FMUL.FTZ R13, R4, R5 ;  /* 0x00000005040d7220 */ /* 0x000fe20000410000 */
[----:B------:R-:W-:-:S04]  /*d4f0*/  FMNMX.FTZ R11, R30, R11, !PT ;  /* 0x0000000b1e0b7209 */ /* 0x000fc80007810000 */
[----:B------:R-:W-:Y:S02]  /*d500*/  FMNMX.FTZ R11, R8, R11, !PT ;  /* 0x0000000b080b7209 */ /* 0x000fe40007810000 */
        /* <DEDUP_REMOVED lines=13> */
[-CC-:B------:R-:W-:Y:S01]  /*d5e0*/  FFMA.FTZ R7, R130, R5.reuse, -R13.reuse ;  /* 0x0000000582077223 */ /* 0x180fe2000001080d */
[-CC-:B------:R-:W-:Y:S01]  /*d5f0*/  FFMA.FTZ R162, R132, R5.reuse, -R13.reuse ;  /* 0x0000000584a27223 */ /* 0x180fe2000001080d */
[--C-:B------:R-:W-:Y:S01]  /*d600*/  FFMA.FTZ R9, R126, R5, -R13.reuse ;  /* 0x000000057e097223 */ /* 0x100fe2000001080d */
[----:B------:R-:W-:Y:S01]  /*d610*/  FMNMX.FTZ R15, R42, R15, !PT ;  /* 0x0000000f2a0f7209 */ /* 0x000fe20007810000 */
[----:B------:R-:W-:Y:S01]  /*d620*/  MUFU.EX2 R160, R160 ;  /* 0x000000a000a07308 */ /* 0x000fe20000000800 */
[-CC-:B------:R-:W-:Y:S01]  /*d630*/  FFMA.FTZ R164, R124, R5.reuse, -R13.reuse ;  /* 0x000000057ca47223 */ /* 0x180fe2000001080d */
[--C-:B------:R-:W-:Y:S01]  /*d640*/  FFMA.FTZ R122, R122, R5, -R13.reuse ;  /* 0x000000057a7a7223 */ /* 0x100fe2000001080d */
[----:B------:R-:W-:Y:S01]  /*d650*/  FMNMX.FTZ R21, R14, R15, !PT ;  /* 0x0000000f0e157209 */ /* 0x000fe20007810000 */
[-CC-:B------:R-:W-:Y:S01]  /*d660*/  FFMA.FTZ R166, R120, R5.reuse, -R13.reuse ;  /* 0x0000000578a67223 */ /* 0x180fe2000001080d */
[-CC-:B------:R-:W-:Y:S01]  /*d670*/  FFMA.FTZ R98, R98, R5.reuse, -R13.reuse ;  /* 0x0000000562627223 */ /* 0x180fe2000001080d */
[--C-:B------:R-:W-:Y:S01]  /*d680*/  FFMA.FTZ R168, R108, R5, -R13.reuse ;  /* 0x000000056ca87223 */ /* 0x100fe2000001080d */
[----:B------:R-:W-:Y:S01]  /*d690*/  FMNMX.FTZ R21, R46, R21, !PT ;  /* 0x000000152e157209 */ /* 0x000fe20007810000 */
[----:B------:R-:W1:Y:S01]  /*d6a0*/  MUFU.EX2 R7, R7 ;  /* 0x0000000700077308 */ /* 0x000e620000000800 */
[-CC-:B------:R-:W-:Y:S01]  /*d6b0*/  FFMA.FTZ R170, R106, R5.reuse, -R13.reuse ;  /* 0x000000056aaa7223 */ /* 0x180fe2000001080d */
[--C-:B------:R-:W-:Y:S01]  /*d6c0*/  FFMA.FTZ R94, R94, R5, -R13.reuse ;  /* 0x000000055e5e7223 */ /* 0x100fe2000001080d */
[----:B------:R-:W-:Y:S01]  /*d6d0*/  FMNMX.FTZ R21, R20, R21, !PT ;  /* 0x0000001514157209 */ /* 0x000fe20007810000 */
[-CC-:B------:R-:W-:Y:S01]  /*d6e0*/  FFMA.FTZ R172, R104, R5.reuse, -R13.reuse ;  /* 0x0000000568ac7223 */ /* 0x180fe2000001080d */
[-CC-:B------:R-:W-:Y:S01]  /*d6f0*/  FFMA.FTZ R100, R100, R5.reuse, -R13.reuse ;  /* 0x0000000564647223 */ /* 0x180fe2000001080d */
[--C-:B------:R-:W-:Y:S01]  /*d700*/  FFMA.FTZ R174, R102, R5, -R13.reuse ;  /* 0x0000000566ae7223 */ /* 0x100fe2000001080d */
[----:B------:R-:W-:Y:S01]  /*d710*/  FMNMX.FTZ R21, R50, R21, !PT ;  /* 0x0000001532157209 */ /* 0x000fe20007810000 */
[----:B------:R-:W2:Y:S01]  /*d720*/  MUFU.EX2 R162, R162 ;  /* 0x000000a200a27308 */ /* 0x000ea20000000800 */
[-CC-:B------:R-:W-:Y:S01]  /*d730*/  FFMA.FTZ R178, R60, R5.reuse, -R13.reuse ;  /* 0x000000053cb27223 */ /* 0x180fe2000001080d */
[--C-:B------:R-:W-:Y:S01]  /*d740*/  FFMA.FTZ R180, R64, R5, -R13.reuse ;  /* 0x0000000540b47223 */ /* 0x100fe2000001080d */
[----:B------:R-:W-:Y:S01]  /*d750*/  FMNMX.FTZ R25, R24, R21, !PT ;  /* 0x0000001518197209 */ /* 0x000fe20007810000 */
[-CC-:B------:R-:W-:Y:S01]  /*d760*/  FFMA.FTZ R182, R68, R5.reuse, -R13.reuse ;  /* 0x0000000544b67223 */ /* 0x180fe2000001080d */
[-CC-:B------:R-:W-:Y:S01]  /*d770*/  FFMA.FTZ R184, R72, R5.reuse, -R13.reuse ;  /* 0x0000000548b87223 */ /* 0x180fe2000001080d */
[--C-:B------:R-:W-:Y:S01]  /*d780*/  FFMA.FTZ R186, R76, R5, -R13.reuse ;  /* 0x000000054cba7223 */ /* 0x100fe2000001080d */
[----:B------:R-:W-:Y:S01]  /*d790*/  FMNMX.FTZ R25, R54, R25, !PT ;  /* 0x0000001936197209 */ /* 0x000fe20007810000 */
[----:B------:R3:W-:Y:S01]  /*d7a0*/  MUFU.EX2 R21, R92 ;  /* 0x0000005c00157308 */ /* 0x0007e20000000800 */
[-CC-:B------:R-:W-:Y:S01]  /*d7b0*/  FFMA.FTZ R43, R114, R5.reuse, -R13.reuse ;  /* 0x00000005722b7223 */ /* 0x180fe2000001080d */
[--C-:B------:R-:W-:Y:S01]  /*d7c0*/  FFMA.FTZ R188, R80, R5, -R13.reuse ;  /* 0x0000000550bc7223 */ /* 0x100fe2000001080d */
[----:B------:R-:W-:Y:S01]  /*d7d0*/  FMNMX.FTZ R25, R28, R25, !PT ;  /* 0x000000191c197209 */ /* 0x000fe20007810000 */
[-CC-:B------:R-:W-:Y:S01]  /*d7e0*/  FFMA.FTZ R116, R116, R5.reuse, -R13.reuse ;  /* 0x0000000574747223 */ /* 0x180fe2000001080d */
[----:B------:R-:W-:Y:S01]  /*d7f0*/  FFMA.FTZ R190, R84, R5, -R13 ;  /* 0x0000000554be7223 */ /* 0x000fe2000001080d */
[----:B------:R-:W-:Y:S01]  /*d800*/  MOV R132, R151 ;  /* 0x0000009700847202 */ /* 0x000fe20000000f00 */
[--C-:B------:R-:W-:Y:S01]  /*d810*/  IMAD.MOV.U32 R130, RZ, RZ, R151.reuse ;  /* 0x000000ffff827224 */ /* 0x100fe200078e0097 */
[----:B------:R-:W-:Y:S01]  /*d820*/  FMNMX.FTZ R25, R58, R25, !PT ;  /* 0x000000193a197209 */ /* 0x000fe20007810000 */
[----:B------:R-:W4:Y:S01]  /*d830*/  MUFU.EX2 R9, R9 ;  /* 0x0000000900097308 */ /* 0x000f220000000800 */
[----:B---3--:R-:W-:Y:S01]  /*d840*/  FSEL R92, R87, -INF , P6 ;  /* 0xff800000575c7808 */ /* 0x008fe20003000000 */
[--C-:B------:R-:W-:Y:S01]  /*d850*/  IMAD.MOV.U32 R128, RZ, RZ, R151.reuse ;  /* 0x000000ffff807224 */ /* 0x100fe200078e0097 */
[----:B------:R-:W-:Y:S01]  /*d860*/  FMNMX.FTZ R29, R32, R25, !PT ;  /* 0x00000019201d7209 */ /* 0x000fe20007810000 */
[--C-:B------:R-:W-:Y:S01]  /*d870*/  IMAD.MOV.U32 R126, RZ, RZ, R151.reuse ;  /* 0x000000ffff7e7224 */ /* 0x100fe200078e0097 */
[----:B------:R-:W-:Y:S01]  /*d880*/  MOV R120, R151 ;  /* 0x0000009700787202 */ /* 0x000fe20000000f00 */
[--C-:B------:R-:W-:Y:S01]  /*d890*/  IMAD.MOV.U32 R124, RZ, RZ, R151.reuse ;  /* 0x000000ffff7c7224 */ /* 0x100fe200078e0097 */
[----:B------:R-:W-:Y:S01]  /*d8a0*/  FMNMX.FTZ R29, R62, R29, !PT ;  /* 0x0000001d3e1d7209 */ /* 0x000fe20007810000 */
[----:B------:R-:W3:Y:S01]  /*d8b0*/  MUFU.EX2 R164, R164 ;  /* 0x000000a400a47308 */ /* 0x000ee20000000800 */
[--C-:B------:R-:W-:Y:S01]  /*d8c0*/  IMAD.MOV.U32 R114, RZ, RZ, R151.reuse ;  /* 0x000000ffff727224 */ /* 0x100fe200078e0097 */
[----:B------:R-:W-:Y:S01]  /*d8d0*/  MOV R108, R151 ;  /* 0x00000097006c7202 */ /* 0x000fe20000000f00 */
[--C-:B------:R-:W-:Y:S01]  /*d8e0*/  IMAD.MOV.U32 R106, RZ, RZ, R151.reuse ;  /* 0x000000ffff6a7224 */ /* 0x100fe200078e0097 */
[----:B------:R-:W-:Y:S01]  /*d8f0*/  FMNMX.FTZ R29, R36, R29, !PT ;  /* 0x0000001d241d7209 */ /* 0x000fe20007810000 */
[----:B------:R-:W-:-:S02]  /*d900*/  IMAD.MOV.U32 R104, RZ, RZ, R151 ;  /* 0x000000ffff687224 */ /* 0x000fc400078e0097 */
[----:B------:R-:W-:Y:S01]  /*d910*/  IMAD.MOV.U32 R102, RZ, RZ, R151 ;  /* 0x000000ffff667224 */ /* 0x000fe200078e0097 */
[----:B------:R-:W-:Y:S01]  /*d920*/  FMNMX.FTZ R29, R66, R29, !PT ;  /* 0x0000001d421d7209 */ /* 0x000fe20007810000 */
[----:B------:R5:W0:Y:S03]  /*d930*/  MUFU.EX2 R11, R122 ;  /* 0x0000007a000b7308 */ /* 0x000a260000000800 */
[----:B------:R-:W-:-:S04]  /*d940*/  FMNMX.FTZ R31, R40, R29, !PT ;  /* 0x0000001d281f7209 */ /* 0x000fc80007810000 */
[----:B------:R-:W-:Y:S01]  /*d950*/  FMNMX.FTZ R31, R70, R31, !PT ;  /* 0x0000001f461f7209 */ /* 0x000fe20007810000 */
[----:B------:R-:W0:Y:S01]  /*d960*/  MUFU.EX2 R166, R166 ;  /* 0x000000a600a67308 */ /* 0x000e220000000800 */
[----:B-----5:R-:W-:Y:S02]  /*d970*/  IMAD.MOV.U32 R122, RZ, RZ, R151 ;  /* 0x000000ffff7a7224 */ /* 0x020fe400078e0097 */
[----:B------:R-:W-:-:S04]  /*d980*/  FMNMX.FTZ R31, R48, R31, !PT ;  /* 0x0000001f301f7209 */ /* 0x000fc80007810000 */
        /* <DEDUP_REMOVED lines=8> */
[----:B------:R-:W-:Y:S03]  /*da10*/  MUFU.EX2 R170, R170 ;  /* 0x000000aa00aa7308 */ /* 0x000fe60000000800 */
[----:B------:R-:W-:-:S04]  /*da20*/  FMNMX.FTZ R35, R56, R33, !PT ;  /* 0x0000002138237209 */ /* 0x000fc80007810000 */
[----:B------:R-:W-:Y:S01]  /*da30*/  FMNMX.FTZ R35, R86, R35, !PT ;  /* 0x0000002356237209 */ /* 0x000fe20007810000 */
[----:B------:R5:W-:Y:S03]  /*da40*/  MUFU.EX2 R25, R94 ;  /* 0x0000005e00197308 */ /* 0x000be60000000800 */
[----:B------:R-:W-:Y:S01]  /*da50*/  FMNMX.FTZ R6, R92, R35, !PT ;  /* 0x000000235c067209 */ /* 0x000fe20007810000 */
[----:B------:R-:W-:-:S04]  /*da60*/  FFMA.FTZ R35, R44, R5, -R13 ;  /* 0x000000052c237223 */ /* 0x000fc8000001080d */
[----:B------:R-:W1:Y:S01]  /*da70*/  SHFL.BFLY PT, R41, R6, 0x2, 0x1f ;  /* 0x0c401f0006297f89 */ /* 0x000e6200000e0000 */
[----:B------:R-:W-:Y:S01]  /*da80*/  MUFU.EX2 R172, R172 ;  /* 0x000000ac00ac7308 */ /* 0x000fe20000000800 */
[----:B-----5:R-:W-:-:S07]  /*da90*/  IMAD.MOV.U32 R94, RZ, RZ, R151 ;  /* 0x000000ffff5e7224 */ /* 0x020fce00078e0097 */
[----:B------:R5:W-:Y:S08]  /*daa0*/  MUFU.EX2 R29, R100 ;  /* 0x00000064001d7308 */ /* 0x000bf00000000800 */
[----:B------:R-:W-:Y:S01]  /*dab0*/  MUFU.EX2 R174, R174 ;  /* 0x000000ae00ae7308 */ /* 0x000fe20000000800 */
[----:B-----5:R-:W-:Y:S01]  /*dac0*/  IMAD.MOV.U32 R100, RZ, RZ, R151 ;  /* 0x000000ffff647224 */ /* 0x020fe200078e0097 */
[----:B-1----:R-:W-:-:S06]  /*dad0*/  FMNMX.FTZ R44, R6, R41, !PT ;  /* 0x00000029062c7209 */ /* 0x002fcc0007810000 */
[----:B------:R1:W-:Y:S01]  /*dae0*/  MUFU.EX2 R31, R37 ;  /* 0x00000025001f7308 */ /* 0x0003e20000000800 */
[-C--:B------:R-:W-:Y:S01]  /*daf0*/  FFMA.FTZ R41, R112, R5.reuse, -R13 ;  /* 0x0000000570297223 */ /* 0x080fe2000001080d */
[----:B------:R-:W-:Y:S01]  /*db00*/  IMAD.MOV.U32 R112, RZ, RZ, R151 ;  /* 0x000000ffff707224 */ /* 0x000fe200078e0097 */
[----:B------:R-:W5:Y:S05]  /*db10*/  SHFL.BFLY PT, R45, R44, 0x1, 0x1f ;  /* 0x0c201f002c2d7f89 */ /* 0x000f6a00000e0000 */
[----:B------:R-:W-:Y:S01]  /*db20*/  MUFU.EX2 R176, R176 ;  /* 0x000000b000b07308 */ /* 0x000fe20000000800 */
[----:B-1----:R-:W-:Y:S01]  /*db30*/  FFMA.FTZ R37, R88, R5, -R13 ;  /* 0x0000000558257223 */ /* 0x002fe2000001080d */
[----:B------:R-:W-:-:S06]  /*db40*/  IMAD.MOV.U32 R88, RZ, RZ, R151 ;  /* 0x000000ffff587224 */ /* 0x000fcc00078e0097 */
[----:B------:R1:W-:Y:S08]  /*db50*/  MUFU.EX2 R33, R39 ;  /* 0x0000002700217308 */ /* 0x0003f00000000800 */
[----:B------:R-:W-:Y:S01]  /*db60*/  MUFU.EX2 R178, R178 ;  /* 0x000000b200b27308 */ /* 0x000fe20000000800 */
[-CC-:B-1----:R-:W-:Y:S01]  /*db70*/  FFMA.FTZ R39, R110, R5.reuse, -R13.reuse ;  /* 0x000000056e277223 */ /* 0x182fe2000001080d */
[----:B------:R-:W-:Y:S01]  /*db80*/  FFMA.FTZ R13, R118, R5, -R13 ;  /* 0x00000005760d7223 */ /* 0x000fe2000001080d */
[--C-:B------:R-:W-:Y:S01]  /*db90*/  IMAD.MOV.U32 R118, RZ, RZ, R151.reuse ;  /* 0x000000ffff767224 */ /* 0x100fe200078e0097 */
[----:B-----5:R-:W-:Y:S01]  /*dba0*/  FMNMX.FTZ R6, R44, R45, !PT ;  /* 0x0000002d2c067209 */ /* 0x020fe20007810000 */
[----:B------:R-:W-:-:S03]  /*dbb0*/  IMAD.MOV.U32 R110, RZ, RZ, R151 ;  /* 0x000000ffff6e7224 */ /* 0x000fc600078e0097 */
[C---:B------:R-:W-:Y:S01]  /*dbc0*/  FSETP.NEU.FTZ.AND P1, PT, R6.reuse, -INF , PT ;  /* 0xff8000000600780b */ /* 0x040fe20003f3d000 */
[-C--:B------:R-:W-:Y:S01]  /*dbd0*/  FMUL.FTZ R44, R6, R5.reuse ;  /* 0x00000005062c7220 */ /* 0x080fe20000410000 */
[----:B------:R-:W-:Y:S04]  /*dbe0*/  MUFU.EX2 R35, R35 ;  /* 0x0000002300237308 */ /* 0x000fe80000000800 */
[----:B------:R-:W-:Y:S02]  /*dbf0*/  FSEL R47, R44, RZ, P1 ;  /* 0x000000ff2c2f7208 */ /* 0x000fe40000800000 */
[----:B------:R-:W-:Y:S02]  /*dc00*/  ISETP.GE.AND P1, PT, R96, 0x81, PT ;  /* 0x000000816000780c */ /* 0x000fe40003f26270 */
[----:B------:R-:W-:Y:S01]  /*dc10*/  MUFU.EX2 R180, R180 ;  /* 0x000000b400b47308 */ /* 0x000fe20000000800 */
[-CC-:B------:R-:W-:Y:S01]  /*dc20*/  FFMA.FTZ R161, R26, R5.reuse, -R47.reuse ;  /* 0x000000051aa17223 */ /* 0x180fe2000001082f */
[-C--:B------:R-:W-:Y:S01]  /*dc30*/  FFMA.FTZ R26, R27, R5.reuse, -R47 ;  /* 0x000000051b1a7223 */ /* 0x080fe2000001082f */
[----:B------:R-:W-:Y:S01]  /*dc40*/  FADD.FTZ R27, R160, R7 ;  /* 0x00000007a01b7221 */ /* 0x000fe20000010000 */
[-CC-:B------:R-:W-:Y:S01]  /*dc50*/  FFMA.FTZ R163, R30, R5.reuse, -R47.reuse ;  /* 0x000000051ea37223 */ /* 0x180fe2000001082f */
[-CC-:B------:R-:W-:Y:S01]  /*dc60*/  FFMA.FTZ R30, R8, R5.reuse, -R47.reuse ;  /* 0x00000005081e7223 */ /* 0x180fe2000001082f */
[-C--:B------:R-:W-:Y:S01]  /*dc70*/  FFMA.FTZ R165, R34, R5.reuse, -R47 ;  /* 0x0000000522a57223 */ /* 0x080fe2000001082f */
[----:B--2---:R-:W-:Y:S01]  /*dc80*/  FADD.FTZ R8, R162, R27 ;  /* 0x0000001ba2087221 */ /* 0x004fe20000010000 */
[----:B------:R-:W-:Y:S01]  /*dc90*/  MUFU.EX2 R161, R161 ;  /* 0x000000a100a17308 */ /* 0x000fe20000000800 */
[-CC-:B------:R-:W-:Y:S01]  /*dca0*/  FFMA.FTZ R10, R10, R5.reuse, -R47.reuse ;  /* 0x000000050a0a7223 */ /* 0x180fe2000001082f */
[-CC-:B------:R-:W-:Y:S01]  /*dcb0*/  FFMA.FTZ R167, R38, R5.reuse, -R47.reuse ;  /* 0x0000000526a77223 */ /* 0x180fe2000001082f */
[----:B----4-:R-:W-:Y:S01]  /*dcc0*/  FADD.FTZ R27, R9, R8 ;  /* 0x00000008091b7221 */ /* 0x010fe20000010000 */
[-CC-:B------:R-:W-:Y:S01]  /*dcd0*/  FFMA.FTZ R12, R12, R5.reuse, -R47.reuse ;  /* 0x000000050c0c7223 */ /* 0x180fe2000001082f */
[-CC-:B------:R-:W-:Y:S01]  /*dce0*/  FFMA.FTZ R169, R42, R5.reuse, -R47.reuse ;  /* 0x000000052aa97223 */ /* 0x180fe2000001082f */
[-C--:B------:R-:W-:Y:S01]  /*dcf0*/  FFMA.FTZ R14, R14, R5.reuse, -R47 ;  /* 0x000000050e0e7223 */ /* 0x080fe2000001082f */
[----:B---3--:R-:W-:Y:S01]  /*dd00*/  FADD.FTZ R8, R164, R27 ;  /* 0x0000001ba4087221 */ /* 0x008fe20000010000 */
[----:B------:R-:W1:Y:S01]  /*dd10*/  MUFU.EX2 R26, R26 ;  /* 0x0000001a001a7308 */ /* 0x000e620000000800 */
[-CC-:B------:R-:W-:Y:S01]  /*dd20*/  FFMA.FTZ R171, R46, R5.reuse, -R47.reuse ;  /* 0x000000052eab7223 */ /* 0x180fe2000001082f */
[-CC-:B------:R-:W-:Y:S01]  /*dd30*/  FFMA.FTZ R20, R20, R5.reuse, -R47.reuse ;  /* 0x0000000514147223 */ /* 0x180fe2000001082f */
[----:B0-----:R-:W-:Y:S01]  /*dd40*/  FADD.FTZ R27, R11, R8 ;  /* 0x000000080b1b7221 */ /* 0x001fe20000010000 */
[-CC-:B------:R-:W-:Y:S01]  /*dd50*/  FFMA.FTZ R173, R50, R5.reuse, -R47.reuse ;  /* 0x0000000532ad7223 */ /* 0x180fe2000001082f */
[-CC-:B------:R-:W-:Y:S01]  /*dd60*/  FFMA.FTZ R24, R24, R5.reuse, -R47.reuse ;  /* 0x0000000518187223 */ /* 0x180fe2000001082f */
[-C--:B------:R-:W-:Y:S01]  /*dd70*/  FFMA.FTZ R175, R54, R5.reuse, -R47 ;  /* 0x0000000536af7223 */ /* 0x080fe2000001082f */
[----:B------:R-:W-:Y:S01]  /*dd80*/  FADD.FTZ R34, R166, R27 ;  /* 0x0000001ba6227221 */ /* 0x000fe20000010000 */
[----:B------:R-:W0:Y:S01]  /*dd90*/  MUFU.EX2 R163, R163 ;  /* 0x000000a300a37308 */ /* 0x000e220000000800 */
[-CC-:B------:R-:W-:Y:S01]  /*dda0*/  FFMA.FTZ R28, R28, R5.reuse, -R47.reuse ;  /* 0x000000051c1c7223 */ /* 0x180fe2000001082f */
[-CC-:B------:R-:W-:Y:S01]  /*ddb0*/  FFMA.FTZ R177, R58, R5.reuse, -R47.reuse ;  /* 0x000000053ab17223 */ /* 0x180fe2000001082f */
[----:B------:R-:W-:Y:S01]  /*ddc0*/  FADD.FTZ R49, R15, R34 ;  /* 0x000000220f317221 */ /* 0x000fe20000010000 */
[-CC-:B------:R-:W-:Y:S01]  /*ddd0*/  FFMA.FTZ R34, R36, R5.reuse, -R47.reuse ;  /* 0x0000000524227223 */ /* 0x180fe2000001082f */
[-CC-:B------:R-:W-:Y:S01]  /*dde0*/  FFMA.FTZ R32, R32, R5.reuse, -R47.reuse ;  /* 0x0000000520207223 */ /* 0x180fe2000001082f */
[-C--:B------:R-:W-:Y:S01]  /*ddf0*/  FFMA.FTZ R179, R62, R5.reuse, -R47 ;  /* 0x000000053eb37223 */ /* 0x080fe2000001082f */
[----:B------:R-:W-:Y:S01]  /*de00*/  FADD.FTZ R36, R168, R49 ;  /* 0x00000031a8247221 */ /* 0x000fe20000010000 */
[----:B------:R-:W2:Y:S01]  /*de10*/  MUFU.EX2 R30, R30 ;  /* 0x0000001e001e7308 */ /* 0x000ea20000000800 */
[----:B-1----:R-:W-:Y:S01]  /*de20*/  FADD.FTZ R8, R161, R26 ;  /* 0x0000001aa1087221 */ /* 0x002fe20000010000 */
[-CC-:B------:R-:W-:Y:S01]  /*de30*/  FFMA.FTZ R66, R66, R5.reuse, -R47.reuse ;  /* 0x0000000542427223 */ /* 0x180fe2000001082f */
[----:B------:R-:W-:Y:S01]  /*de40*/  FADD.FTZ R49, R21, R36 ;  /* 0x0000002415317221 */ /* 0x000fe20000010000 */
[-CC-:B------:R-:W-:Y:S01]  /*de50*/  FFMA.FTZ R40, R40, R5.reuse, -R47.reuse ;  /* 0x0000000528287223 */ /* 0x180fe2000001082f */
[-C--:B------:R-:W-:Y:S01]  /*de60*/  FFMA.FTZ R70, R70, R5.reuse, -R47 ;  /* 0x0000000546467223 */ /* 0x080fe2000001082f */
[----:B------:R-:W-:Y:S01]  /*de70*/  F2FP.BF16.F32.PACK_AB R160, R7, R160 ;  /* 0x000000a007a0723e */ /* 0x000fe200000010ff */
[----:B------:R-:W-:Y:S01]  /*de80*/  FADD.FTZ R36, R170, R49 ;  /* 0x00000031aa247221 */ /* 0x000fe20000010000 */
[----:B------:R-:W1:Y:S01]  /*de90*/  MUFU.EX2 R165, R165 ;  /* 0x000000a500a57308 */ /* 0x000e620000000800 */
[----:B0-----:R-:W-:Y:S01]  /*dea0*/  FADD.FTZ R27, R163, R8 ;  /* 0x00000008a31b7221 */ /* 0x001fe20000010000 */
[-CC-:B------:R-:W-:Y:S01]  /*deb0*/  FFMA.FTZ R48, R48, R5.reuse, -R47.reuse ;  /* 0x0000000530307223 */ /* 0x180fe2000001082f */
[----:B------:R-:W-:Y:S01]  /*dec0*/  FADD.FTZ R49, R25, R36 ;  /* 0x0000002419317221 */ /* 0x000fe20000010000 */
[-CC-:B------:R-:W-:Y:S01]  /*ded0*/  FFMA.FTZ R74, R74, R5.reuse, -R47.reuse ;  /* 0x000000054a4a7223 */ /* 0x180fe2000001082f */
[-CC-:B------:R-:W-:Y:S01]  /*dee0*/  FFMA.FTZ R52, R52, R5.reuse, -R47.reuse ;  /* 0x0000000534347223 */ /* 0x180fe2000001082f */
[-C--:B------:R-:W-:Y:S01]  /*def0*/  FFMA.FTZ R78, R78, R5.reuse, -R47 ;  /* 0x000000054e4e7223 */ /* 0x080fe2000001082f */
[----:B------:R-:W-:Y:S01]  /*df00*/  FADD.FTZ R36, R172, R49 ;  /* 0x00000031ac247221 */ /* 0x000fe20000010000 */
[----:B------:R-:W0:Y:S01]  /*df10*/  MUFU.EX2 R10, R10 ;  /* 0x0000000a000a7308 */ /* 0x000e220000000800 */
[----:B--2---:R-:W-:Y:S01]  /*df20*/  FADD.FTZ R8, R30, R27 ;  /* 0x0000001b1e087221 */ /* 0x004fe20000010000 */
        /* <DEDUP_REMOVED lines=8> */
[----:B------:R-:W-:Y:S01]  /*dfb0*/  FFMA.FTZ R47, R92, R5, -R47 ;  /* 0x000000055c2f7223 */ /* 0x000fe2000001082f */
[----:B------:R-:W-:Y:S01]  /*dfc0*/  F2FP.BF16.F32.PACK_AB R161, R26, R161 ;  /* 0x000000a11aa1723e */ /* 0x000fe200000010ff */
[----:B------:R-:W-:Y:S01]  /*dfd0*/  IMAD.MOV.U32 R92, RZ, RZ, R151 ;  /* 0x000000ffff5c7224 */ /* 0x000fe200078e0097 */
[----:B------:R-:W-:-:S02]  /*dfe0*/  F2FP.BF16.F32.PACK_AB R162, R9, R162 ;  /* 0x000000a209a2723e */ /* 0x000fc400000010ff */
[----:B------:R-:W-:Y:S01]  /*dff0*/  F2FP.BF16.F32.PACK_AB R164, R11, R164 ;  /* 0x000000a40ba4723e */ /* 0x000fe200000010ff */
[----:B------:R-:W1:Y:S01]  /*e000*/  MUFU.EX2 R12, R12 ;  /* 0x0000000c000c7308 */ /* 0x000e620000000800 */
[C---:B0-----:R-:W-:Y:S01]  /*e010*/  FADD.FTZ R8, R10.reuse, R27 ;  /* 0x0000001b0a087221 */ /* 0x041fe20000010000 */
[----:B------:R-:W-:Y:S02]  /*e020*/  F2FP.BF16.F32.PACK_AB R165, R10, R165 ;  /* 0x000000a50aa5723e */ /* 0x000fe400000010ff */
[----:B------:R-:W-:Y:S02]  /*e030*/  F2FP.BF16.F32.PACK_AB R166, R15, R166 ;  /* 0x000000a60fa6723e */ /* 0x000fe400000010ff */
[----:B------:R-:W-:Y:S02]  /*e040*/  F2FP.BF16.F32.PACK_AB R168, R21, R168 ;  /* 0x000000a815a8723e */ /* 0x000fe400000010ff */
[----:B------:R-:W0:Y:S01]  /*e050*/  MUFU.EX2 R169, R169 ;  /* 0x000000a900a97308 */ /* 0x000e220000000800 */
[----:B--2---:R-:W-:Y:S01]  /*e060*/  FADD.FTZ R27, R167, R8 ;  /* 0x00000008a71b7221 */ /* 0x004fe20000010000 */
[----:B------:R-:W-:-:S02]  /*e070*/  F2FP.BF16.F32.PACK_AB R170, R25, R170 ;  /* 0x000000aa19aa723e */ /* 0x000fc400000010ff */
[----:B------:R-:W-:Y:S02]  /*e080*/  F2FP.BF16.F32.PACK_AB R172, R29, R172 ;  /* 0x000000ac1dac723e */ /* 0x000fe400000010ff */
[----:B------:R-:W-:Y:S02]  /*e090*/  F2FP.BF16.F32.PACK_AB R174, R31, R174 ;  /* 0x000000ae1fae723e */ /* 0x000fe400000010ff */
[----:B------:R-:W2:Y:S01]  /*e0a0*/  MUFU.EX2 R14, R14 ;  /* 0x0000000e000e7308 */ /* 0x000ea20000000800 */
[----:B-1----:R-:W-:Y:S01]  /*e0b0*/  FADD.FTZ R8, R12, R27 ;  /* 0x0000001b0c087221 */ /* 0x002fe20000010000 */
[----:B------:R-:W-:Y:S02]  /*e0c0*/  F2FP.BF16.F32.PACK_AB R163, R30, R163 ;  /* 0x000000a31ea3723e */ /* 0x000fe400000010ff */
[----:B------:R-:W-:Y:S02]  /*e0d0*/  F2FP.BF16.F32.PACK_AB R167, R12, R167 ;  /* 0x000000a70ca7723e */ /* 0x000fe400000010ff */
[----:B------:R-:W-:-:S02]  /*e0e0*/  MOV R96, R151 ;  /* 0x0000009700607202 */ /* 0x000fc40000000f00 */
[----:B------:R-:W1:Y:S01]  /*e0f0*/  MUFU.EX2 R171, R171 ;  /* 0x000000ab00ab7308 */ /* 0x000e620000000800 */
[----:B0-----:R-:W-:-:S07]  /*e100*/  FADD.FTZ R27, R169, R8 ;  /* 0x00000008a91b7221 */ /* 0x001fce0000010000 */
[----:B------:R-:W0:Y:S01]  /*e110*/  MUFU.EX2 R20, R20 ;  /* 0x0000001400147308 */ /* 0x000e220000000800 */
[C---:B--2---:R-:W-:Y:S01]  /*e120*/  FADD.FTZ R8, R14.reuse, R27 ;  /* 0x0000001b0e087221 */ /* 0x044fe20000010000 */
[----:B------:R-:W-:Y:S01]  /*e130*/  FADD.FTZ R27, R31, R36 ;  /* 0x000000241f1b7221 */ /* 0x000fe20000010000 */
[----:B------:R-:W-:-:S03]  /*e140*/  F2FP.BF16.F32.PACK_AB R169, R14, R169 ;  /* 0x000000a90ea9723e */ /* 0x000fc600000010ff */
[----:B------:R-:W-:Y:S01]  /*e150*/  FADD.FTZ R36, R176, R27 ;  /* 0x0000001bb0247221 */ /* 0x000fe20000010000 */
[----:B------:R-:W-:Y:S01]  /*e160*/  F2FP.BF16.F32.PACK_AB R176, R33, R176 ;  /* 0x000000b021b0723e */ /* 0x000fe200000010ff */
[----:B------:R-:W2:Y:S01]  /*e170*/  MUFU.EX2 R173, R173 ;  /* 0x000000ad00ad7308 */ /* 0x000ea20000000800 */
[----:B-1----:R-:W-:Y:S01]  /*e180*/  FADD.FTZ R3, R171, R8 ;  /* 0x00000008ab037221 */ /* 0x002fe20000010000 */
[----:B------:R-:W-:-:S04]  /*e190*/  FADD.FTZ R27, R33, R36 ;  /* 0x00000024211b7221 */ /* 0x000fc80000010000 */
[----:B------:R-:W-:Y:S01]  /*e1a0*/  FADD.FTZ R36, R178, R27 ;  /* 0x0000001bb2247221 */ /* 0x000fe20000010000 */
[C---:B------:R-:W-:Y:S01]  /*e1b0*/  F2FP.BF16.F32.PACK_AB R178, R35.reuse, R178 ;  /* 0x000000b223b2723e */ /* 0x040fe200000010ff */
[----:B------:R-:W1:Y:S01]  /*e1c0*/  MUFU.EX2 R24, R24 ;  /* 0x0000001800187308 */ /* 0x000e620000000800 */
[C---:B0-----:R-:W-:Y:S01]  /*e1d0*/  FADD.FTZ R8, R20.reuse, R3 ;  /* 0x0000000314087221 */ /* 0x041fe20000010000 */
[----:B------:R-:W-:Y:S01]  /*e1e0*/  FADD.FTZ R27, R35, R36 ;  /* 0x00000024231b7221 */ /* 0x000fe20000010000 */
[----:B------:R-:W-:-:S03]  /*e1f0*/  F2FP.BF16.F32.PACK_AB R171, R20, R171 ;  /* 0x000000ab14ab723e */ /* 0x000fc600000010ff */
[----:B------:R-:W-:Y:S02]  /*e200*/  FADD.FTZ R36, R180, R27 ;  /* 0x0000001bb4247221 */ /* 0x000fe40000010000 */
[----:B------:R-:W0:Y:S01]  /*e210*/  MUFU.EX2 R175, R175 ;  /* 0x000000af00af7308 */ /* 0x000e220000000800 */
[----:B--2---:R-:W-:-:S07]  /*e220*/  FADD.FTZ R3, R173, R8 ;  /* 0x00000008ad037221 */ /* 0x004fce0000010000 */
[----:B------:R-:W2:Y:S01]  /*e230*/  MUFU.EX2 R28, R28 ;  /* 0x0000001c001c7308 */ /* 0x000ea20000000800 */
[C---:B-1----:R-:W-:Y:S01]  /*e240*/  FADD.FTZ R8, R24.reuse, R3 ;  /* 0x0000000318087221 */ /* 0x042fe20000010000 */
[----:B------:R-:W-:-:S06]  /*e250*/  F2FP.BF16.F32.PACK_AB R173, R24, R173 ;  /* 0x000000ad18ad723e */ /* 0x000fcc00000010ff */
[----:B------:R-:W1:Y:S01]  /*e260*/  MUFU.EX2 R37, R37 ;  /* 0x0000002500257308 */ /* 0x000e620000000800 */
[----:B0-----:R-:W-:-:S07]  /*e270*/  FADD.FTZ R3, R175, R8 ;  /* 0x00000008af037221 */ /* 0x001fce0000010000 */
[----:B------:R-:W0:Y:S01]  /*e280*/  MUFU.EX2 R177, R177 ;  /* 0x000000b100b17308 */ /* 0x000e220000000800 */
[C---:B--2---:R-:W-:Y:S01]  /*e290*/  FADD.FTZ R8, R28.reuse, R3 ;  /* 0x000000031c087221 */ /* 0x044fe20000010000 */
[----:B------:R-:W-:-:S06]  /*e2a0*/  F2FP.BF16.F32.PACK_AB R175, R28, R175 ;  /* 0x000000af1caf723e */ /* 0x000fcc00000010ff */
[----:B------:R-:W2:Y:S01]  /*e2b0*/  MUFU.EX2 R182, R182 ;  /* 0x000000b600b67308 */ /* 0x000ea20000000800 */
[C---:B-1----:R-:W-:Y:S01]  /*e2c0*/  FADD.FTZ R27, R37.reuse, R36 ;  /* 0x00000024251b7221 */ /* 0x042fe20000010000 */
[----:B------:R-:W-:-:S06]  /*e2d0*/  F2FP.BF16.F32.PACK_AB R180, R37, R180 ;  /* 0x000000b425b4723e */ /* 0x000fcc00000010ff */
[----:B------:R-:W1:Y:S01]  /*e2e0*/  MUFU.EX2 R32, R32 ;  /* 0x0000002000207308 */ /* 0x000e620000000800 */
[----:B0-----:R-:W-:-:S07]  /*e2f0*/  FADD.FTZ R3, R177, R8 ;  /* 0x00000008b1037221 */ /* 0x001fce0000010000 */
[----:B------:R-:W0:Y:S01]  /*e300*/  MUFU.EX2 R39, R39 ;  /* 0x0000002700277308 */ /* 0x000e220000000800 */
[----:B--2---:R-:W-:-:S07]  /*e310*/  FADD.FTZ R36, R182, R27 ;  /* 0x0000001bb6247221 */ /* 0x004fce0000010000 */
[----:B------:R-:W2:Y:S01]  /*e320*/  MUFU.EX2 R179, R179 ;  /* 0x000000b300b37308 */ /* 0x000ea20000000800 */
[C---:B-1----:R-:W-:Y:S01]  /*e330*/  FADD.FTZ R8, R32.reuse, R3 ;  /* 0x0000000320087221 */ /* 0x042fe20000010000 */
[----:B------:R-:W-:-:S06]  /*e340*/  F2FP.BF16.F32.PACK_AB R177, R32, R177 ;  /* 0x000000b120b1723e */ /* 0x000fcc00000010ff */
[----:B------:R-:W1:Y:S01]  /*e350*/  MUFU.EX2 R184, R184 ;  /* 0x000000b800b87308 */ /* 0x000e620000000800 */
[C---:B0-----:R-:W-:Y:S01]  /*e360*/  FADD.FTZ R7, R39.reuse, R36 ;  /* 0x0000002427077221 */ /* 0x041fe20000010000 */
[----:B------:R-:W-:-:S06]  /*e370*/  F2FP.BF16.F32.PACK_AB R182, R39, R182 ;  /* 0x000000b627b6723e */ /* 0x000fcc00000010ff */
[----:B------:R-:W0:Y:S01]  /*e380*/  MUFU.EX2 R34, R34 ;  /* 0x0000002200227308 */ /* 0x000e220000000800 */
[----:B--2---:R-:W-:-:S07]  /*e390*/  FADD.FTZ R3, R179, R8 ;  /* 0x00000008b3037221 */ /* 0x004fce0000010000 */
[----:B------:R-:W2:Y:S01]  /*e3a0*/  MUFU.EX2 R41, R41 ;  /* 0x0000002900297308 */ /* 0x000ea20000000800 */
[----:B-1----:R-:W-:-:S07]  /*e3b0*/  FADD.FTZ R8, R184, R7 ;  /* 0x00000007b8087221 */ /* 0x002fce0000010000 */
[----:B------:R-:W1:Y:S01]  /*e3c0*/  MUFU.EX2 R66, R66 ;  /* 0x0000004200427308 */ /* 0x000e620000000800 */
[C---:B0-----:R-:W-:Y:S01]  /*e3d0*/  FADD.FTZ R3, R34.reuse, R3 ;  /* 0x0000000322037221 */ /* 0x041fe20000010000 */
[----:B------:R-:W-:-:S06]  /*e3e0*/  F2FP.BF16.F32.PACK_AB R179, R34, R179 ;  /* 0x000000b322b3723e */ /* 0x000fcc00000010ff */
[----:B------:R-:W0:Y:S01]  /*e3f0*/  MUFU.EX2 R181, R40 ;  /* 0x0000002800b57308 */ /* 0x000e220000000800 */
[C---:B--2---:R-:W-:Y:S01]  /*e400*/  FADD.FTZ R7, R41.reuse, R8 ;  /* 0x0000000829077221 */ /* 0x044fe20000010000 */
[----:B------:R-:W-:-:S06]  /*e410*/  F2FP.BF16.F32.PACK_AB R184, R41, R184 ;  /* 0x000000b829b8723e */ /* 0x000fcc00000010ff */
[----:B------:R-:W2:Y:S01]  /*e420*/  MUFU.EX2 R70, R70 ;  /* 0x0000004600467308 */ /* 0x000ea20000000800 */
[----:B-1----:R-:W-:-:S07]  /*e430*/  FADD.FTZ R8, R66, R3 ;  /* 0x0000000342087221 */ /* 0x002fce0000010000 */
[----:B------:R-:W1:Y:S01]  /*e440*/  MUFU.EX2 R183, R48 ;  /* 0x0000003000b77308 */ /* 0x000e620000000800 */
[C---:B0-----:R-:W-:Y:S01]  /*e450*/  FADD.FTZ R3, R181.reuse, R8 ;  /* 0x00000008b5037221 */ /* 0x041fe20000010000 */
[----:B------:R-:W-:-:S06]  /*e460*/  F2FP.BF16.F32.PACK_AB R181, R181, R66 ;  /* 0x00000042b5b5723e */ /* 0x000fcc00000010ff */
        /* <DEDUP_REMOVED lines=21> */
[----:B------:R2:W3:Y:S01]  /*e5c0*/  MUFU.EX2 R45, R116 ;  /* 0x00000074002d7308 */ /* 0x0004e20000000800 */
[----:B0-----:R-:W-:-:S07]  /*e5d0*/  FADD.FTZ R36, R188, R7 ;  /* 0x00000007bc247221 */ /* 0x001fce0000010000 */
[----:B------:R-:W0:Y:S01]  /*e5e0*/  MUFU.EX2 R189, R56 ;  /* 0x0000003800bd7308 */ /* 0x000e220000000800 */
[----:B-1----:R-:W-:Y:S01]  /*e5f0*/  FADD.FTZ R10, R82, R3 ;  /* 0x00000003520a7221 */ /* 0x002fe20000010000 */
[----:B--2---:R-:W-:-:S06]  /*e600*/  IMAD.MOV.U32 R116, RZ, RZ, R151 ;  /* 0x000000ffff747224 */ /* 0x004fcc00078e0097 */
[----:B------:R-:W1:Y:S01]  /*e610*/  MUFU.EX2 R190, R190 ;  /* 0x000000be00be7308 */ /* 0x000e620000000800 */
[C---:B---3--:R-:W-:Y:S01]  /*e620*/  FADD.FTZ R7, R45.reuse, R36 ;  /* 0x000000242d077221 */ /* 0x048fe20000010000 */
[----:B------:R-:W-:-:S06]  /*e630*/  F2FP.BF16.F32.PACK_AB R188, R45, R188 ;  /* 0x000000bc2dbc723e */ /* 0x000fcc00000010ff */
[----:B------:R-:W2:Y:S01]  /*e640*/  MUFU.EX2 R86, R86 ;  /* 0x0000005600567308 */ /* 0x000ea20000000800 */
[C---:B0-----:R-:W-:Y:S01]  /*e650*/  FADD.FTZ R3, R189.reuse, R10 ;  /* 0x0000000abd037221 */ /* 0x041fe20000010000 */
[----:B------:R-:W-:-:S06]  /*e660*/  F2FP.BF16.F32.PACK_AB R189, R189, R82 ;  /* 0x00000052bdbd723e */ /* 0x000fcc00000010ff */
[----:B------:R-:W0:Y:S01]  /*e670*/  MUFU.EX2 R13, R13 ;  /* 0x0000000d000d7308 */ /* 0x000e220000000800 */
[----:B-1----:R-:W-:-:S07]  /*e680*/  FADD.FTZ R36, R190, R7 ;  /* 0x00000007be247221 */ /* 0x002fce0000010000 */
[----:B------:R-:W1:Y:S01]  /*e690*/  MUFU.EX2 R47, R47 ;  /* 0x0000002f002f7308 */ /* 0x000e620000000800 */
[----:B--2---:R-:W-:Y:S01]  /*e6a0*/  FADD.FTZ R10, R86, R3 ;  /* 0x00000003560a7221 */ /* 0x004fe20000010000 */
[C---:B0-----:R-:W-:Y:S01]  /*e6b0*/  FADD.FTZ R8, R13.reuse, R36 ;  /* 0x000000240d087221 */ /* 0x041fe20000010000 */
[----:B------:R-:W-:Y:S02]  /*e6c0*/  F2FP.BF16.F32.PACK_AB R190, R13, R190 ;  /* 0x000000be0dbe723e */ /* 0x000fe400000010ff */
[C---:B-1----:R-:W-:Y:S01]  /*e6d0*/  FADD.FTZ R3, R47.reuse, R10 ;  /* 0x0000000a2f037221 */ /* 0x042fe20000010000 */
[----:B------:R-:W-:Y:S01]  /*e6e0*/  F2FP.BF16.F32.PACK_AB R191, R47, R86 ;  /* 0x000000562fbf723e */ /* 0x000fe200000010ff */
[----:B------:R-:W-:Y:S06]  /*e6f0*/  @!P1 BRA `(.L_x_635) ;  /* 0x0000002400189947 */ /* 0x000fec0003800000 */
[----:B------:R-:W-:Y:S01]  /*e700*/  VIADD R210, R210, 0xfffffffe ;  /* 0xfffffffed2d27836 */ /* 0x000fe20000000000 */
[----:B------:R-:W-:Y:S01]  /*e710*/  MOV R7, R158 ;  /* 0x0000009e00077202 */ /* 0x000fe20000000f00 */
[----:B------:R-:W-:Y:S01]  /*e720*/  IMAD.MOV.U32 R9, RZ, RZ, R6 ;  /* 0x000000ffff097224 */ /* 0x000fe200078e0006 */
[----:B------:R-:W-:Y:S01]  /*e730*/  CS2R R150, SRZ ;  /* 0x0000000000967805 */ /* 0x000fe2000001ff00 */
[----:B------:R-:W-:Y:S01]  /*e740*/  IMAD.MOV.U32 R10, RZ, RZ, R4 ;  /* 0x000000ffff0a7224 */ /* 0x000fe200078e0004 */
[----:B------:R-:W-:Y:S01]  /*e750*/  CS2R R148, SRZ ;  /* 0x0000000000947805 */ /* 0x000fe2000001ff00 */
[----:B------:R-:W-:Y:S01]  /*e760*/  IMAD.MOV.U32 R11, RZ, RZ, R152 ;  /* 0x000000ffff0b7224 */ /* 0x000fe200078e0098 */
        /* <DEDUP_REMOVED lines=29> */
[----:B------:R-:W-:-:S07]  /*e940*/  CS2R R88, SRZ ;  /* 0x0000000000587805 */ /* 0x000fce000001ff00 */
.L_x_647:
[----:B------:R-:W-:Y:S01]  /*e950*/  ISETP.NE.AND P1, PT, R11, 0x1, PT ;  /* 0x000000010b00780c */ /* 0x000fe20003f25270 */
[----:B------:R-:W-:Y:S05]  /*e960*/  YIELD ;  /* 0x0000000000007946 */ /* 0x000fea0003800000 */
[----:B------:R-:W-:Y:S02]  /*e970*/  SEL R158, RZ, 0x1, P1 ;  /* 0x00000001ff9e7807 */ /* 0x000fe40000800000 */
[----:B------:R-:W-:Y:S02]  /*e980*/  ISETP.NE.AND P1, PT, R194, RZ, PT ;  /* 0x000000ffc200720c */ /* 0x000fe40003f25270 */
[----:B------:R-:W-:-:S11]  /*e990*/  LOP3.LUT R158, R7, R158, RZ, 0x3c, !PT ;  /* 0x0000009e079e7212 */ /* 0x000fd600078e3cff */
[----:B------:R-:W-:Y:S05]  /*e9a0*/  @P1 BRA `(.L_x_636) ;  /* 0x00000000003c1947 */ /* 0x000fea0003800000 */
[----:B------:R-:W-:Y:S05]  /*e9b0*/  @!P0 BRA `(.L_x_637) ;  /* 0x0000000000048947 */ /* 0x000fea0003800000 */
[----:B------:R-:W-:Y:S01]  /*e9c0*/  BPT.TRAP 0x1 ;  /* 0x000000040000795c */ /* 0x000fe20000300000 */
.L_x_637:
[----:B------:R-:W-:-:S05]  /*e9d0*/  VIADD R4, R11, 0x1 ;  /* 0x000000010b047836 */ /* 0x000fca0000000000 */
[----:B------:R-:W-:-:S04]  /*e9e0*/  ISETP.NE.AND P2, PT, R4, 0x2, PT ;  /* 0x000000020400780c */ /* 0x000fc80003f45270 */
[----:B------:R-:W-:Y:S02]  /*e9f0*/  SEL R5, R4, RZ, P2 ;  /* 0x000000ff04057207 */ /* 0x000fe40001000000 */
[----:B------:R-:W-:-:S03]  /*ea00*/  SHF.L.U32 R4, R158, 0x1f, RZ ;  /* 0x0000001f9e047819 */ /* 0x000fc600000006ff */
[----:B------:R-:W-:-:S04]  /*ea10*/  IMAD R5, R5, 0x8, R156 ;  /* 0x0000000805057824 */ /* 0x000fc800078e029c */
[----:B------:R0:W1:Y:S01]  /*ea20*/  SYNCS.PHASECHK.TRANS64.TRYWAIT P2, [R5+URZ+0x28830], R4 ;  /* 0x02883004050075a7 */ /* 0x000062000804017f */
[----:B------:R-:W-:Y:S05]  /*ea30*/  @!P0 BRA `(.L_x_638) ;  /* 0x0000000000048947 */ /* 0x000fea0003800000 */
[----:B------:R-:W-:Y:S01]  /*ea40*/  BPT.TRAP 0x1 ;  /* 0x000000040000795c */ /* 0x000fe20000300000 */
.L_x_638:
[----:B------:R-:W-:Y:S04]  /*ea50*/  BSSY B0, `(.L_x_636) ;  /* 0x0000004000007945 */ /* 0x000fe80003800000 */
[----:B-1----:R-:W-:Y:S05]  /*ea60*/  @P2 BRA `(.L_x_639) ;  /* 0x0000000000082947 */ /* 0x002fea0003800000 */
[----:B------:R-:W1:Y:S02]  /*ea70*/  SYNCS.PHASECHK.TRANS64.TRYWAIT P2, [R5+URZ+0x28830], R4 ;  /* 0x02883004050075a7 */ /* 0x000e64000804017f */
[----:B-1----:R-:W-:Y:S05]  /*ea80*/  @!P2 BRA `(.L_x_640) ;  /* 0x000000c400aca947 */ /* 0x002fea0003800000 */
.L_x_639:
[----:B------:R-:W-:Y:S05]  /*ea90*/  BSYNC B0 ;  /* 0x0000000000007941 */ /* 0x000fea0003800000 */
.L_x_636:
[----:B01----:R-:W0:Y:S01]  /*eaa0*/  S2R R4, SR_TID.X ;  /* 0x0000000000047919 */ /* 0x003e220000002100 */
[----:B------:R-:W-:Y:S01]  /*eab0*/  VIADD R152, R11, 0x1 ;  /* 0x000000010b987836 */ /* 0x000fe20000000000 */
[----:B------:R-:W-:Y:S05]  /*eac0*/  WARPSYNC.ALL ;  /* 0x0000000000007948 */ /* 0x000fea0003800000 */
[C---:B------:R-:W-:Y:S01]  /*ead0*/  ISETP.NE.AND P2, PT, R152.reuse, 0x2, PT ;  /* 0x000000029800780c */ /* 0x040fe20003f45270 */
[----:B------:R-:W-:Y:S01]  /*eae0*/  IMAD.MOV.U32 R5, RZ, RZ, 0x40000040 ;  /* 0x40000040ff057424 */ /* 0x000fe200078e00ff */
[----:B------:R-:W-:Y:S01]  /*eaf0*/  MOV R21, 0x40000040 ;  /* 0x4000004000157802 */ /* 0x000fe20000000f00 */
[----:B------:R-:W-:Y:S01]  /*eb00*/  IMAD.MOV.U32 R15, RZ, RZ, 0x40000040 ;  /* 0x40000040ff0f7424 */ /* 0x000fe200078e00ff */
[----:B------:R-:W-:Y:S01]  /*eb10*/  SEL R152, R152, RZ, P2 ;  /* 0x000000ff98987207 */ /* 0x000fe20001000000 */
[----:B------:R-:W-:Y:S01]  /*eb20*/  IMAD.MOV.U32 R13, RZ, RZ, 0x40000040 ;  /* 0x40000040ff0d7424 */ /* 0x000fe200078e00ff */
[----:B------:R-:W-:-:S02]  /*eb30*/  R2UR UR7, R5 ;  /* 0x00000000050772ca */ /* 0x000fc400000e0000 */
[----:B------:R-:W-:Y:S02]  /*eb40*/  R2UR UR11, R15 ;  /* 0x000000000f0b72ca */ /* 0x000fe400000e0000 */
[----:B------:R-:W-:Y:S02]  /*eb50*/  R2UR UR15, R21 ;  /* 0x00000000150f72ca */ /* 0x000fe400000e0000 */
[----:B------:R-:W-:Y:S02]  /*eb60*/  R2UR UR19, R13 ;  /* 0x000000000d1372ca */ /* 0x000fe400000e0000 */
[----:B------:R-:W-:Y:S02]  /*eb70*/  R2UR UR23, R15 ;  /* 0x000000000f1772ca */ /* 0x000fe400000e0000 */
[----:B------:R-:W-:Y:S02]  /*eb80*/  R2UR UR27, R13 ;  /* 0x000000000d1b72ca */ /* 0x000fe400000e0000 */
[----:B------:R-:W-:-:S02]  /*eb90*/  R2UR UR31, R21 ;  /* 0x00000000151f72ca */ /* 0x000fc400000e0000 */
[----:B------:R-:W-:Y:S02]  /*eba0*/  R2UR UR35, R5 ;  /* 0x00000000052372ca */ /* 0x000fe400000e0000 */
[----:B0-----:R-:W-:-:S05]  /*ebb0*/  SHF.R.U32.HI R4, RZ, 0x7, R4 ;  /* 0x00000007ff047819 */ /* 0x001fca0000011604 */
[----:B------:R-:W-:Y:S02]  /*ebc0*/  VIADD R6, R4, 0x8 ;  /* 0x0000000804067836 */ /* 0x000fe40000000000 */
[----:B------:R-:W-:-:S03]  /*ebd0*/  IMAD R4, R152, 0x800, R0 ;  /* 0x0000080098047824 */ /* 0x000fc600078e0200 */
[----:B------:R0:W-:Y:S01]  /*ebe0*/  BAR.SYNC.DEFER_BLOCKING R6, 0x100 ;  /* 0x000400060000751d */ /* 0x0001e20000010000 */
[C---:B------:R-:W-:Y:S01]  /*ebf0*/  VIADD R14, R4.reuse, 0x2 ;  /* 0x00000002040e7836 */ /* 0x040fe20000000000 */
[C---:B------:R-:W-:Y:S01]  /*ec00*/  R2UR UR6, R4.reuse ;  /* 0x00000000040672ca */ /* 0x040fe200000e0000 */
[C---:B------:R-:W-:Y:S02]  /*ec10*/  VIADD R20, R4.reuse, 0x4 ;  /* 0x0000000404147836 */ /* 0x040fe40000000000 */
[----:B------:R-:W-:Y:S01]  /*ec20*/  VIADD R12, R4, 0x6 ;  /* 0x00000006040c7836 */ /* 0x000fe20000000000 */
[----:B------:R-:W-:Y:S01]  /*ec30*/  R2UR UR10, R14 ;  /* 0x000000000e0a72ca */ /* 0x000fe200000e0000 */
[----:B------:R-:W-:Y:S01]  /*ec40*/  VIADD R14, R4, 0x400 ;  /* 0x00000400040e7836 */ /* 0x000fe20000000000 */
[----:B------:R-:W-:Y:S01]  /*ec50*/  R2UR UR14, R20 ;  /* 0x00000000140e72ca */ /* 0x000fe200000e0000 */
[----:B------:R-:W-:Y:S01]  /*ec60*/  VIADD R20, R4, 0x404 ;  /* 0x0000040404147836 */ /* 0x000fe20000000000 */
[----:B------:R-:W-:Y:S01]  /*ec70*/  R2UR UR18, R12 ;  /* 0x000000000c1272ca */ /* 0x000fe200000e0000 */
[----:B------:R-:W-:Y:S01]  /*ec80*/  VIADD R12, R4, 0x402 ;  /* 0x00000402040c7836 */ /* 0x000fe20000000000 */
[----:B------:R-:W-:Y:S01]  /*ec90*/  R2UR UR22, R14 ;  /* 0x000000000e1672ca */ /* 0x000fe200000e0000 */
[----:B------:R-:W-:Y:S01]  /*eca0*/  VIADD R4, R4, 0x406 ;  /* 0x0000040604047836 */ /* 0x000fe20000000000 */
[----:B------:R-:W-:-:S02]  /*ecb0*/  R2UR UR30, R20 ;  /* 0x00000000141e72ca */ /* 0x000fc400000e0000 */
[----:B------:R-:W-:Y:S02]  /*ecc0*/  R2UR UR26, R12 ;  /* 0x000000000c1a72ca */ /* 0x000fe400000e0000 */
[----:B------:R-:W-:Y:S01]  /*ecd0*/  R2UR UR34, R4 ;  /* 0x00000000042272ca */ /* 0x000fe200000e0000 */
[----:B------:R-:W-:-:S06]  /*ece0*/  WARPGROUP.ARRIVE ;  /* 0x00000000000079c5 */ /* 0x000fcc0000000000 */
        /* <DEDUP_REMOVED lines=26> */
.L_x_642:
[----:B------:R-:W-:Y:S01]  /*ee90*/  SHF.L.U32 R4, R7, 0x1f, RZ ;  /* 0x0000001f07047819 */ /* 0x000fe200000006ff */
[----:B------:R-:W-:-:S04]  /*eea0*/  IMAD R5, R11, 0x8, R156 ;  /* 0x000000080b057824 */ /* 0x000fc800078e029c */
[----:B------:R0:W1:Y:S01]  /*eeb0*/  SYNCS.PHASECHK.TRANS64.TRYWAIT P1, [R5+URZ+0x28850], R4 ;  /* 0x02885004050075a7 */ /* 0x000062000802017f */
[----:B------:R-:W-:Y:S05]  /*eec0*/  @!P0 BRA `(.L_x_643) ;  /* 0x0000000000048947 */ /* 0x000fea0003800000 */
[----:B------:R-:W-:Y:S01]  /*eed0*/  BPT.TRAP 0x1 ;  /* 0x000000040000795c */ /* 0x000fe20000300000 */
.L_x_643:
[----:B-1----:R-:W-:Y:S05]  /*eee0*/  @P1 BRA `(.L_x_641) ;  /* 0x0000000000081947 */ /* 0x002fea0003800000 */
[----:B------:R-:W1:Y:S02]  /*eef0*/  SYNCS.PHASECHK.TRANS64.TRYWAIT P1, [R5+URZ+0x28850], R4 ;  /* 0x02885004050075a7 */ /* 0x000e64000802017f */
[----:B-1----:R-:W-:Y:S05]  /*ef00*/  @!P1 BRA `(.L_x_644) ;  /* 0x000000c000a09947 */ /* 0x002fea0003800000 */
.L_x_641:
[----:B01----:R-:W-:Y:S01]  /*ef10*/  VIADD R4, R156, 0x400 ;  /* 0x000004009c047836 */ /* 0x003fe20000000000 */
[----:B------:R-:W-:Y:S05]  /*ef20*/  WARPSYNC.ALL ;  /* 0x0000000000007948 */ /* 0x000fea0003800000 */
[----:B------:R-:W-:Y:S01]  /*ef30*/  SHF.R.U32.HI R4, RZ, 0x4, R4 ;  /* 0x00000004ff047819 */ /* 0x000fe20000011604 */
[----:B------:R-:W-:Y:S01]  /*ef40*/  IMAD.MOV.U32 R5, RZ, RZ, 0x40000040 ;  /* 0x40000040ff057424 */ /* 0x000fe200078e00ff */
[----:B------:R-:W-:Y:S01]  /*ef50*/  WARPGROUP.ARRIVE ;  /* 0x00000000000079c5 */ /* 0x000fe20000000000 */
[----:B------:R-:W-:Y:S01]  /*ef60*/  IMAD.MOV.U32 R7, RZ, RZ, 0x40000040 ;  /* 0x40000040ff077424 */ /* 0x000fe200078e00ff */
[----:B------:R-:W-:-:S04]  /*ef70*/  LOP3.LUT R4, R4, 0x3fff, RZ, 0xc0, !PT ;  /* 0x00003fff04047812 */ /* 0x000fc800078ec0ff */
[----:B------:R-:W0:Y:S01]  /*ef80*/  S2R R12, SR_TID.X ;  /* 0x00000000000c7919 */ /* 0x000e220000002100 */
[----:B------:R-:W-:Y:S01]  /*ef90*/  R2UR UR7, R5 ;  /* 0x00000000050772ca */ /* 0x000fe200000e0000 */
[----:B------:R-:W-:Y:S01]  /*efa0*/  IMAD.MOV.U32 R5, RZ, RZ, 0x40000040 ;  /* 0x40000040ff057424 */ /* 0x000fe200078e00ff */
[----:B------:R-:W-:-:S05]  /*efb0*/  LOP3.LUT R4, R4, 0x4000000, RZ, 0xfc, !PT ;  /* 0x0400000004047812 */ /* 0x000fca00078efcff */
[----:B------:R-:W-:-:S04]  /*efc0*/  IMAD R4, R11, 0x800, R4 ;  /* 0x000008000b047824 */ /* 0x000fc800078e0204 */
[C---:B------:R-:W-:Y:S01]  /*efd0*/  VIADD R6, R4.reuse, 0x80 ;  /* 0x0000008004067836 */ /* 0x040fe20000000000 */
[----:B------:R-:W-:-:S13]  /*efe0*/  R2UR UR6, R4 ;  /* 0x00000000040672ca */ /* 0x000fda00000e0000 */
[----:B------:R-:W-:Y:S01]  /*eff0*/  HGMMA.64x128x16.F32.BF16 R88, R160, gdesc[UR4].tnspB, R88, gsb0 ;  /* 0x41e00004a0587df0 */ /* 0x000fe20008001858 */
[----:B------:R-:W-:Y:S02]  /*f000*/  R2UR UR6, R6 ;  /* 0x00000000060672ca */ /* 0x000fe400000e0000 */
[----:B------:R-:W-:Y:S01]  /*f010*/  R2UR UR7, R7 ;  /* 0x00000000070772ca */ /* 0x000fe200000e0000 */
[----:B------:R-:W-:Y:S01]  /*f020*/  IMAD.MOV.U32 R7, RZ, RZ, 0x40000040 ;  /* 0x40000040ff077424 */ /* 0x000fe200078e00ff */
[----:B------:R-:W-:Y:S02]  /*f030*/  IADD3 R6, R4, 0x100, RZ ;  /* 0x0000010004067810 */ /* 0x000fe40007ffe0ff */
[----:B0-----:R-:W-:Y:S01]  /*f040*/  SHF.R.U32.HI R12, RZ, 0x7, R12 ;  /* 0x00000007ff0c7819 */ /* 0x001fe2000001160c */
[----:B------:R-:W-:Y:S02]  /*f050*/  WARPGROUP.DEPBAR.LE gsb0, 0x0 ;  /* 0x00008000000079c5 */ /* 0x000fe40000010000 */
[----:B------:R-:W-:-:S06]  /*f060*/  WARPGROUP.ARRIVE ;  /* 0x00000000000079c5 */ /* 0x000fcc0000000000 */
[----:B------:R-:W-:Y:S01]  /*f070*/  HGMMA.64x128x16.F32.BF16 R88, R164, gdesc[UR4].tnspB, R88, gsb0 ;  /* 0x41e00004a4587df0 */ /* 0x000fe20008001858 */
[----:B------:R-:W-:Y:S01]  /*f080*/  R2UR UR6, R6 ;  /* 0x00000000060672ca */ /* 0x000fe200000e0000 */
[----:B------:R-:W-:Y:S01]  /*f090*/  VIADD R6, R4, 0x180 ;  /* 0x0000018004067836 */ /* 0x000fe20000000000 */
[----:B------:R-:W-:Y:S01]  /*f0a0*/  R2UR UR7, R7 ;  /* 0x00000000070772ca */ /* 0x000fe200000e0000 */
[----:B------:R-:W-:Y:S01]  /*f0b0*/  IMAD.MOV.U32 R7, RZ, RZ, 0x40000040 ;  /* 0x40000040ff077424 */ /* 0x000fe200078e00ff */
[----:B------:R-:W-:Y:S02]  /*f0c0*/  WARPGROUP.DEPBAR.LE gsb0, 0x0 ;  /* 0x00008000000079c5 */ /* 0x000fe40000010000 */
[----:B------:R-:W-:-:S09]  /*f0d0*/  WARPGROUP.ARRIVE ;  /* 0x00000000000079c5 */ /* 0x000fd20000000000 */
        /* <DEDUP_REMOVED lines=16> */
[C---:B------:R-:W-:Y:S01]  /*f1e0*/  VIADD R6, R4.reuse, 0x300 ;  /* 0x0000030004067836 */ /* 0x040fe20000000000 */
[----:B------:R-:W-:Y:S01]  /*f1f0*/  R2UR UR7, R7 ;  /* 0x00000000070772ca */ /* 0x000fe200000e0000 */
[----:B------:R-:W-:Y:S02]  /*f200*/  IMAD.MOV.U32 R7, RZ, RZ, 0x40000040 ;  /* 0x40000040ff077424 */ /* 0x000fe400078e00ff */
[----:B------:R-:W-:Y:S01]  /*f210*/  VIADD R4, R4, 0x380 ;  /* 0x0000038004047836 */ /* 0x000fe20000000000 */
[----:B------:R-:W-:Y:S02]  /*f220*/  WARPGROUP.DEPBAR.LE gsb0, 0x0 ;  /* 0x00008000000079c5 */ /* 0x000fe40000010000 */
[----:B------:R-:W-:-:S07]  /*f230*/  WARPGROUP.ARRIVE ;  /* 0x00000000000079c5 */ /* 0x000fce0000000000 */
[----:B------:R-:W-:Y:S01]  /*f240*/  HGMMA.64x128x16.F32.BF16 R88, R180, gdesc[UR4].tnspB, R88, gsb0 ;  /* 0x41e00004b4587df0 */ /* 0x000fe20008001858 */
[----:B------:R-:W-:Y:S02]  /*f250*/  R2UR UR6, R6 ;  /* 0x00000000060672ca */ /* 0x000fe400000e0000 */
[----:B------:R-:W-:Y:S01]  /*f260*/  R2UR UR7, R7 ;  /* 0x00000000070772ca */ /* 0x000fe200000e0000 */
[----:B------:R-:W-:Y:S02]  /*f270*/  WARPGROUP.DEPBAR.LE gsb0, 0x0 ;  /* 0x00008000000079c5 */ /* 0x000fe40000010000 */
[----:B------:R-:W-:-:S10]  /*f280*/  WARPGROUP.ARRIVE ;  /* 0x00000000000079c5 */ /* 0x000fd40000000000 */
[----:B------:R-:W-:Y:S01]  /*f290*/  HGMMA.64x128x16.F32.BF16 R88, R184, gdesc[UR4].tnspB, R88, gsb0 ;  /* 0x41e00004b8587df0 */ /* 0x000fe20008001858 */
[----:B------:R-:W-:Y:S02]  /*f2a0*/  R2UR UR6, R4 ;  /* 0x00000000040672ca */ /* 0x000fe400000e0000 */
[----:B------:R-:W-:Y:S02]  /*f2b0*/  R2UR UR7, R5 ;  /* 0x00000000050772ca */ /* 0x000fe400000e0000 */
[----:B------:R-:W-:Y:S01]  /*f2c0*/  IADD3 R4, -R12, 0xb, RZ ;  /* 0x0000000b0c047810 */ /* 0x000fe20007ffe1ff */
[----:B------:R-:W-:Y:S02]  /*f2d0*/  WARPGROUP.DEPBAR.LE gsb0, 0x0 ;  /* 0x00008000000079c5 */ /* 0x000fe40000010000 */
[----:B------:R-:W-:-:S08]  /*f2e0*/  WARPGROUP.ARRIVE ;  /* 0x00000000000079c5 */ /* 0x000fd00000000000 */
[----:B------:R-:W-:Y:S03]  /*f2f0*/  HGMMA.64x128x16.F32.BF16 R88, R188, gdesc[UR4].tnspB, R88, gsb0 ;  /* 0x41e00004bc587df0 */ /* 0x000fe60008001858 */
[----:B------:R-:W-:Y:S02]  /*f300*/  WARPGROUP.DEPBAR.LE gsb0, 0x0 ;  /* 0x00008000000079c5 */ /* 0x000fe40000010000 */
[----:B------:R0:W-:Y:S06]  /*f310*/  BAR.ARV R4, 0x100 ;  /* 0x000400040000751d */ /* 0x0001ec0000002000 */
[----:B------:R-:W-:Y:S05]  /*f320*/  @!P0 BRA `(.L_x_645) ;  /* 0x0000000000048947 */ /* 0x000fea0003800000 */
[----:B------:R-:W-:Y:S01]  /*f330*/  BPT.TRAP 0x1 ;  /* 0x000000040000795c */ /* 0x000fe20000300000 */
.L_x_645:
[----:B0-----:R-:W-:Y:S02]  /*f340*/  FMNMX.FTZ R4, R24, R10, !PT ;  /* 0x0000000a18047209 */ /* 0x001fe40007810000 */
        /* <DEDUP_REMOVED lines=66> */
[----:B-1----:R-:W-:-:S03]  /*f770*/  FMNMX.FTZ R14, R12, R5, !PT ;  /* 0x000000050c0e7209 */ /* 0x002fc60007810000 */
[----:B------:R-:W0:Y:S01]  /*f780*/  SHFL.BFLY PT, R4, R13, 0x1, 0x1f ;  /* 0x0c201f000d047f89 */ /* 0x000e2200000e0000 */
[----:B------:R-:W1:Y:S03]  /*f790*/  LDC R5, c[0x0][0x988] ;  /* 0x00026200ff057b82 */ /* 0x000e660000000800 */
[----:B------:R-:W2:Y:S01]  /*f7a0*/  SHFL.BFLY PT, R15, R14, 0x1, 0x1f ;  /* 0x0c201f000e0f7f89 */ /* 0x000ea200000e0000 */
[----:B0-----:R-:W-:Y:S02]  /*f7b0*/  FMNMX.FTZ R4, R13, R4, !PT ;  /* 0x000000040d047209 */ /* 0x001fe40007810000 */
[----:B--2---:R-:W-:-:S03]  /*f7c0*/  FMNMX.FTZ R6, R14, R15, !PT ;  /* 0x0000000f0e067209 */ /* 0x004fc60007810000 */
[C---:B------:R-:W-:Y:S01]  /*f7d0*/  FADD.FTZ R10, -R4.reuse, R10 ;  /* 0x0000000a040a7221 */ /* 0x040fe20000010100 */
[----:B-1----:R-:W-:-:S03]  /*f7e0*/  FMUL.FTZ R12, R4, R5 ;  /* 0x00000005040c7220 */ /* 0x002fc60000410000 */
[-C--:B------:R-:W-:Y:S01]  /*f7f0*/  FMUL.FTZ R15, R10, R5.reuse ;  /* 0x000000050a0f7220 */ /* 0x080fe20000410000 */
[-CC-:B------:R-:W-:Y:S01]  /*f800*/  FFMA.FTZ R162, R28, R5.reuse, -R12.reuse ;  /* 0x000000051ca27223 */ /* 0x180fe2000001080c */
[C---:B------:R-:W-:Y:S01]  /*f810*/  FADD.FTZ R10, -R6.reuse, R9 ;  /* 0x00000009060a7221 */ /* 0x040fe20000010100 */
[-C--:B------:R-:W-:Y:S01]  /*f820*/  FMUL.FTZ R28, R6, R5.reuse ;  /* 0x00000005061c7220 */ /* 0x080fe20000410000 */
[-CC-:B------:R-:W-:Y:S01]  /*f830*/  FFMA.FTZ R171, R45, R5.reuse, -R12.reuse ;  /* 0x000000052dab7223 */ /* 0x180fe2000001080c */
[-CC-:B------:R-:W-:Y:S01]  /*f840*/  FFMA.FTZ R160, R24, R5.reuse, -R12.reuse ;  /* 0x0000000518a07223 */ /* 0x180fe2000001080c */
[-C--:B------:R-:W-:Y:S01]  /*f850*/  FFMA.FTZ R45, R49, R5.reuse, -R12 ;  /* 0x00000005312d7223 */ /* 0x080fe2000001080c */
[-C--:B------:R-:W-:Y:S01]  /*f860*/  FMUL.FTZ R10, R10, R5.reuse ;  /* 0x000000050a0a7220 */ /* 0x080fe20000410000 */
[-C--:B------:R-:W-:Y:S01]  /*f870*/  FFMA.FTZ R49, R26, R5.reuse, -R28 ;  /* 0x000000051a317223 */ /* 0x080fe2000001081c */
[-CC-:B------:R-:W-:Y:S01]  /*f880*/  FFMA.FTZ R161, R25, R5.reuse, -R12.reuse ;  /* 0x0000000519a17223 */ /* 0x180fe2000001080c */
[-C--:B------:R-:W-:Y:S01]  /*f890*/  FFMA.FTZ R164, R32, R5.reuse, -R12 ;  /* 0x0000000520a47223 */ /* 0x080fe2000001080c */
[-C--:B------:R-:W-:Y:S01]  /*f8a0*/  FFMA.FTZ R32, R27, R5.reuse, -R28 ;  /* 0x000000051b207223 */ /* 0x080fe2000001081c */
[----:B------:R0:W-:Y:S01]  /*f8b0*/  MUFU.EX2 R7, R15 ;  /* 0x0000000f00077308 */ /* 0x0001e20000000800 */
[-CC-:B------:R-:W-:Y:S01]  /*f8c0*/  FFMA.FTZ R163, R29, R5.reuse, -R12.reuse ;  /* 0x000000051da37223 */ /* 0x180fe2000001080c */
[-CC-:B------:R-:W-:Y:S01]  /*f8d0*/  FFMA.FTZ R165, R33, R5.reuse, -R12.reuse ;  /* 0x0000000521a57223 */ /* 0x180fe2000001080c */
[-CC-:B------:R-:W-:Y:S01]  /*f8e0*/  FFMA.FTZ R167, R37, R5.reuse, -R12.reuse ;  /* 0x0000000525a77223 */ /* 0x180fe2000001080c */
[-CC-:B------:R-:W-:Y:S01]  /*f8f0*/  FFMA.FTZ R169, R41, R5.reuse, -R12.reuse ;  /* 0x0000000529a97223 */ /* 0x180fe2000001080c */
[-CC-:B------:R-:W-:Y:S01]  /*f900*/  FFMA.FTZ R166, R36, R5.reuse, -R12.reuse ;  /* 0x0000000524a67223 */ /* 0x180fe2000001080c */
[-CC-:B------:R-:W-:Y:S01]  /*f910*/  FFMA.FTZ R168, R40, R5.reuse, -R12.reuse ;  /* 0x0000000528a87223 */ /* 0x180fe2000001080c */
[-CC-:B------:R-:W-:Y:S01]  /*f920*/  FFMA.FTZ R170, R44, R5.reuse, -R12.reuse ;  /* 0x000000052caa7223 */ /* 0x180fe2000001080c */
[----:B------:R-:W1:Y:S01]  /*f930*/  MUFU.EX2 R160, R160 ;  /* 0x000000a000a07308 */ /* 0x000e620000000800 */
        /* <DEDUP_REMOVED lines=15> */
[----:B------:R-:W2:Y:S01]  /*fa30*/  MUFU.EX2 R49, R49 ;  /* 0x0000003100317308 */ /* 0x000ea20000000800 */
[-CC-:B0-----:R-:W-:Y:S01]  /*fa40*/  FFMA.FTZ R15, R77, R5.reuse, -R12.reuse ;  /* 0x000000054d0f7223 */ /* 0x181fe2000001080c */
[-CC-:B------:R-:W-:Y:S01]  /*fa50*/  FFMA.FTZ R188, R80, R5.reuse, -R12.reuse ;  /* 0x0000000550bc7223 */ /* 0x180fe2000001080c */
[-CC-:B------:R-:W-:Y:S01]  /*fa60*/  FFMA.FTZ R13, R81, R5.reuse, -R12.reuse ;  /* 0x00000005510d7223 */ /* 0x180fe2000001080c */
[-CC-:B------:R-:W-:Y:S01]  /*fa70*/  FFMA.FTZ R190, R84, R5.reuse, -R12.reuse ;  /* 0x0000000554be7223 */ /* 0x180fe2000001080c */
[-C--:B------:R-:W-:Y:S01]  /*fa80*/  FFMA.FTZ R9, R85, R5.reuse, -R12 ;  /* 0x0000000555097223 */ /* 0x080fe2000001080c */
[-CC-:B------:R-:W-:Y:S01]  /*fa90*/  FFMA.FTZ R12, R30, R5.reuse, -R28.reuse ;  /* 0x000000051e0c7223 */ /* 0x180fe2000001081c */
[-CC-:B------:R-:W-:Y:S01]  /*faa0*/  FFMA.FTZ R27, R31, R5.reuse, -R28.reuse ;  /* 0x000000051f1b7223 */ /* 0x180fe2000001081c */
[----:B------:R-:W0:Y:S01]  /*fab0*/  MUFU.EX2 R161, R161 ;  /* 0x000000a100a17308 */ /* 0x000e220000000800 */
[-CC-:B------:R-:W-:Y:S01]  /*fac0*/  FFMA.FTZ R14, R34, R5.reuse, -R28.reuse ;  /* 0x00000005220e7223 */ /* 0x180fe2000001081c */
[-C--:B------:R-:W-:Y:S01]  /*fad0*/  FFMA.FTZ R31, R35, R5.reuse, -R28 ;  /* 0x00000005231f7223 */ /* 0x080fe2000001081c */
[----:B-1----:R-:W-:Y:S01]  /*fae0*/  FFMA.FTZ R8, R7, R8, R160 ;  /* 0x0000000807087223 */ /* 0x002fe200000100a0 */
[-CC-:B------:R-:W-:Y:S01]  /*faf0*/  FFMA.FTZ R35, R39, R5.reuse, -R28.reuse ;  /* 0x0000000527237223 */ /* 0x180fe2000001081c */
[-CC-:B------:R-:W-:Y:S01]  /*fb00*/  FFMA.FTZ R20, R38, R5.reuse, -R28.reuse ;  /* 0x0000000526147223 */ /* 0x180fe2000001081c */
[-CC-:B------:R-:W-:Y:S01]  /*fb10*/  FFMA.FTZ R39, R43, R5.reuse, -R28.reuse ;  /* 0x000000052b277223 */ /* 0x180fe2000001081c */
[--C-:B------:R-:W-:Y:S01]  /*fb20*/  FFMA.FTZ R43, R47, R5, -R28.reuse ;  /* 0x000000052f2b7223 */ /* 0x100fe2000001081c */
[----:B------:R-:W1:Y:S01]  /*fb30*/  MUFU.EX2 R32, R32 ;  /* 0x0000002000207308 */ /* 0x000e620000000800 */
[----:B--2---:R-:W-:Y:S01]  /*fb40*/  FFMA.FTZ R3, R10, R3, R49 ;  /* 0x000000030a037223 */ /* 0x004fe20000010031 */
[-CC-:B------:R-:W-:Y:S01]  /*fb50*/  FFMA.FTZ R24, R42, R5.reuse, -R28.reuse ;  /* 0x000000052a187223 */ /* 0x180fe2000001081c */
[-CC-:B------:R-:W-:Y:S01]  /*fb60*/  FFMA.FTZ R26, R46, R5.reuse, -R28.reuse ;  /* 0x000000052e1a7223 */ /* 0x180fe2000001081c */
[-CC-:B------:R-:W-:Y:S01]  /*fb70*/  FFMA.FTZ R173, R50, R5.reuse, -R28.reuse ;  /* 0x0000000532ad7223 */ /* 0x180fe2000001081c */
[-CC-:B------:R-:W-:Y:S01]  /*fb80*/  FFMA.FTZ R30, R51, R5.reuse, -R28.reuse ;  /* 0x00000005331e7223 */ /* 0x180fe2000001081c */
[-CC-:B------:R-:W-:Y:S01]  /*fb90*/  FFMA.FTZ R175, R54, R5.reuse, -R28.reuse ;  /* 0x0000000536af7223 */ /* 0x180fe2000001081c */
[-C--:B------:R-:W-:Y:S01]  /*fba0*/  FFMA.FTZ R34, R55, R5.reuse, -R28 ;  /* 0x0000000537227223 */ /* 0x080fe2000001081c */
[----:B------:R-:W2:Y:S01]  /*fbb0*/  MUFU.EX2 R162, R162 ;  /* 0x000000a200a27308 */ /* 0x000ea20000000800 */
[----:B0-----:R-:W-:Y:S01]  /*fbc0*/  FADD.FTZ R47, R161, R8 ;  /* 0x00000008a12f7221 */ /* 0x001fe20000010000 */
[-CC-:B------:R-:W-:Y:S01]  /*fbd0*/  FFMA.FTZ R177, R58, R5.reuse, -R28.reuse ;  /* 0x000000053ab17223 */ /* 0x180fe2000001081c */
[-CC-:B------:R-:W-:Y:S01]  /*fbe0*/  FFMA.FTZ R36, R59, R5.reuse, -R28.reuse ;  /* 0x000000053b247223 */ /* 0x180fe2000001081c */
[-CC-:B------:R-:W-:Y:S01]  /*fbf0*/  FFMA.FTZ R179, R62, R5.reuse, -R28.reuse ;  /* 0x000000053eb37223 */ /* 0x180fe2000001081c */
[-CC-:B------:R-:W-:Y:S01]  /*fc00*/  FFMA.FTZ R38, R63, R5.reuse, -R28.reuse ;  /* 0x000000053f267223 */ /* 0x180fe2000001081c */
[-CC-:B------:R-:W-:Y:S01]  /*fc10*/  FFMA.FTZ R181, R66, R5.reuse, -R28.reuse ;  /* 0x0000000542b57223 */ /* 0x180fe2000001081c */
[-CC-:B------:R-:W-:Y:S01]  /*fc20*/  FFMA.FTZ R183, R70, R5.reuse, -R28.reuse ;  /* 0x0000000546b77223 */ /* 0x180fe2000001081c */
[----:B------:R-:W0:Y:S01]  /*fc30*/  MUFU.EX2 R12, R12 ;  /* 0x0000000c000c7308 */ /* 0x000e220000000800 */
[----:B-1----:R-:W-:Y:S01]  /*fc40*/  FADD.FTZ R3, R32, R3 ;  /* 0x0000000320037221 */ /* 0x002fe20000010000 */
[-CC-:B------:R-:W-:Y:S01]  /*fc50*/  FFMA.FTZ R185, R74, R5.reuse, -R28.reuse ;  /* 0x000000054ab97223 */ /* 0x180fe2000001081c */
[-CC-:B------:R-:W-:Y:S01]  /*fc60*/  FFMA.FTZ R187, R78, R5.reuse, -R28.reuse ;  /* 0x000000054ebb7223 */ /* 0x180fe2000001081c */
[-CC-:B------:R-:W-:Y:S01]  /*fc70*/  FFMA.FTZ R189, R82, R5.reuse, -R28.reuse ;  /* 0x0000000552bd7223 */ /* 0x180fe2000001081c */
[----:B------:R-:W-:-:S03]  /*fc80*/  FFMA.FTZ R191, R86, R5, -R28 ;  /* 0x0000000556bf7223 */ /* 0x000fc6000001081c */
[----:B------:R-:W1:Y:S01]  /*fc90*/  MUFU.EX2 R163, R163 ;  /* 0x000000a300a37308 */ /* 0x000e620000000800 */
[----:B--2---:R-:W-:-:S07]  /*fca0*/  FADD.FTZ R8, R162, R47 ;  /* 0x0000002fa2087221 */ /* 0x004fce0000010000 */
[----:B------:R-:W2:Y:S01]  /*fcb0*/  MUFU.EX2 R27, R27 ;  /* 0x0000001b001b7308 */ /* 0x000ea20000000800 */
[----:B0-----:R-:W-:-:S07]  /*fcc0*/  FADD.FTZ R40, R12, R3 ;  /* 0x000000030c287221 */ /* 0x001fce0000010000 */
[----:B------:R-:W0:Y:S01]  /*fcd0*/  MUFU.EX2 R164, R164 ;  /* 0x000000a400a47308 */ /* 0x000e220000000800 */
[----:B-1----:R-:W-:-:S07]  /*fce0*/  FADD.FTZ R3, R163, R8 ;  /* 0x00000008a3037221 */ /* 0x002fce0000010000 */
        /* <DEDUP_REMOVED lines=9> */
[----:B0-----:R-:W-:Y:S01]  /*fd80*/  FADD.FTZ R47, R31, R40 ;  /* 0x000000281f2f7221 */ /* 0x001fe20000010000 */
[----:B------:R-:W-:-:S06]  /*fd90*/  FFMA.FTZ R40, R67, R5, -R28 ;  /* 0x0000000543287223 */ /* 0x000fcc000001081c */
        /* <DEDUP_REMOVED lines=15> */
[----:B--2---:R-:W-:Y:S01]  /*fe90*/  FADD.FTZ R47, R39, R42 ;  /* 0x0000002a272f7221 */ /* 0x004fe20000010000 */
[----:B------:R-:W-:-:S06]  /*fea0*/  FFMA.FTZ R42, R71, R5, -R28 ;  /* 0x00000005472a7223 */ /* 0x000fcc000001081c */
        /* <DEDUP_REMOVED lines=47> */
[----:B-1----:R-:W-:Y:S01]  /*101a0*/  FADD.FTZ R47, R29, R48 ;  /* 0x000000301d2f7221 */ /* 0x002fe20000010000 */
[-CC-:B------:R-:W-:Y:S01]  /*101b0*/  FFMA.FTZ R48, R83, R5.reuse, -R28.reuse ;  /* 0x0000000553307223 */ /* 0x180fe2000001081c */
[----:B------:R-:W-:-:S05]  /*101c0*/  FFMA.FTZ R28, R87, R5, -R28 ;  /* 0x00000005571c7223 */ /* 0x000fca000001081c */
        /* <DEDUP_REMOVED lines=10> */
[----:B------:R-:W-:-:S05]  /*10270*/  LEA R3, R152, R156, 0x3 ;  /* 0x0000009c98037211 */ /* 0x000fca00078e18ff */
[----:B------:R-:W-:Y:S01]  /*10280*/  VIADD R3, R3, 0x28840 ;  /* 0x0002884003037836 */ /* 0x000fe20000000000 */
[----:B------:R-:W0:Y:S01]  /*10290*/  MUFU.EX2 R21, R21 ;  /* 0x0000001500157308 */ /* 0x000e220000000800 */
[----:B-1----:R-:W-:-:S03]  /*102a0*/  FADD.FTZ R50, R184, R47 ;  /* 0x0000002fb8327221 */ /* 0x002fc60000010000 */
[----:B------:R-:W-:-:S04]  /*102b0*/  PRMT R3, R222, 0x654, R3 ;  /* 0x00000654de037816 */ /* 0x000fc80000000003 */
[----:B------:R-:W1:Y:S01]  /*102c0*/  MUFU.EX2 R44, R44 ;  /* 0x0000002c002c7308 */ /* 0x000e620000000800 */
[----:B--2---:R-:W-:Y:S01]  /*102d0*/  FADD.FTZ R47, R185, R8 ;  /* 0x00000008b92f7221 */ /* 0x004fe20000010000 */
[----:B------:R2:W-:Y:S06]  /*102e0*/  SYNCS.ARRIVE.TRANS64.RED.A1T0 RZ, [R3+URZ], RZ ;  /* 0x000000ff03ff79a7 */ /* 0x0005ec000810043f */
[----:B------:R-:W3:Y:S01]  /*102f0*/  MUFU.EX2 R186, R186 ;  /* 0x000000ba00ba7308 */ /* 0x000ee20000000800 */
[----:B0-----:R-:W-:-:S07]  /*10300*/  FADD.FTZ R51, R21, R50 ;  /* 0x0000003215337221 */ /* 0x001fce0000010000 */
[----:B------:R-:W0:Y:S01]  /*10310*/  MUFU.EX2 R187, R187 ;  /* 0x000000bb00bb7308 */ /* 0x000e220000000800 */
[----:B-1----:R-:W-:-:S07]  /*10320*/  FADD.FTZ R8, R44, R47 ;  /* 0x0000002f2c087221 */ /* 0x002fce0000010000 */
[----:B------:R-:W2:Y:S01]  /*10330*/  MUFU.EX2 R15, R15 ;  /* 0x0000000f000f7308 */ /* 0x000ea20000000800 */
[----:B---3--:R-:W-:-:S07]  /*10340*/  FADD.FTZ R50, R186, R51 ;  /* 0x00000033ba327221 */ /* 0x008fce0000010000 */
        /* <DEDUP_REMOVED lines=22> */
.L_x_646:
[----:B------:R-:W-:Y:S01]  /*104b0*/  IMAD R11, R11, 0x8, R156 ;  /* 0x000000080b0b7824 */ /* 0x000fe200078e029c */
[----:B------:R-:W-:Y:S01]  /*104c0*/  ISETP.GT.AND P1, PT, R210, RZ, PT ;  /* 0x000000ffd200720c */ /* 0x000fe20003f24270 */
[-C--:B------:R-:W-:Y:S01]  /*104d0*/  FMUL.FTZ R88, R88, R7.reuse ;  /* 0x0000000758587220 */ /* 0x080fe20000410000 */
[----:B------:R-:W-:Y:S01]  /*104e0*/  F2FP.BF16.F32.PACK_AB R160, R161, R160 ;  /* 0x000000a0a1a0723e */ /* 0x000fe200000010ff */
[----:B------:R-:W-:Y:S01]  /*104f0*/  VIADD R11, R11, 0x28860 ;  /* 0x000288600b0b7836 */ /* 0x000fe20000000000 */
[----:B------:R-:W-:Y:S01]  /*10500*/  F2FP.BF16.F32.PACK_AB R162, R163, R162 ;  /* 0x000000a2a3a2723e */ /* 0x000fe200000010ff */
[-C--:B------:R-:W-:Y:S01]  /*10510*/  FMUL.FTZ R89, R89, R7.reuse ;  /* 0x0000000759597220 */ /* 0x080fe20000410000 */
[----:B------:R-:W-:Y:S01]  /*10520*/  F2FP.BF16.F32.PACK_AB R164, R165, R164 ;  /* 0x000000a4a5a4723e */ /* 0x000fe200000010ff */
[-C--:B------:R-:W-:Y:S01]  /*10530*/  FMUL.FTZ R92, R92, R7.reuse ;  /* 0x000000075c5c7220 */ /* 0x080fe20000410000 */
[----:B------:R-:W-:Y:S01]  /*10540*/  PRMT R11, R222, 0x654, R11 ;  /* 0x00000654de0b7816 */ /* 0x000fe2000000000b */
[-C--:B------:R-:W-:Y:S01]  /*10550*/  FMUL.FTZ R93, R93, R7.reuse ;  /* 0x000000075d5d7220 */ /* 0x080fe20000410000 */
[----:B------:R-:W-:Y:S01]  /*10560*/  F2FP.BF16.F32.PACK_AB R166, R167, R166 ;  /* 0x000000a6a7a6723e */ /* 0x000fe200000010ff */
[-C--:B------:R-:W-:Y:S01]  /*10570*/  FMUL.FTZ R96, R96, R7.reuse ;  /* 0x0000000760607220 */ /* 0x080fe20000410000 */
[----:B------:R0:W-:Y:S01]  /*10580*/  SYNCS.ARRIVE.TRANS64.RED.A1T0 RZ, [R11+URZ], RZ ;  /* 0x000000ff0bff79a7 */ /* 0x0001e2000810043f */
[----:B------:R-:W-:Y:S01]  /*10590*/  F2FP.BF16.F32.PACK_AB R168, R169, R168 ;  /* 0x000000a8a9a8723e */ /* 0x000fe200000010ff */
[-C--:B------:R-:W-:Y:S01]  /*105a0*/  FMUL.FTZ R97, R97, R7.reuse ;  /* 0x0000000761617220 */ /* 0x080fe20000410000 */
[----:B------:R-:W-:Y:S01]  /*105b0*/  F2FP.BF16.F32.PACK_AB R170, R171, R170 ;  /* 0x000000aaabaa723e */ /* 0x000fe200000010ff */
[-C--:B------:R-:W-:Y:S01]  /*105c0*/  FMUL.FTZ R100, R100, R7.reuse ;  /* 0x0000000764647220 */ /* 0x080fe20000410000 */
[----:B------:R-:W-:Y:S01]  /*105d0*/  F2FP.BF16.F32.PACK_AB R190, R9, R190 ;  /* 0x000000be09be723e */ /* 0x000fe200000010ff */
        /* <DEDUP_REMOVED lines=58> */
[----:B------:R-:W-:Y:S01]  /*10980*/  VIADD R210, R210, 0xffffffff ;  /* 0xffffffffd2d27836 */ /* 0x000fe20000000000 */
[----:B------:R-:W-:Y:S01]  /*10990*/  F2FP.BF16.F32.PACK_AB R163, R27, R12 ;  /* 0x0000000c1ba3723e */ /* 0x000fe200000010ff */
[----:B------:R-:W-:Y:S01]  /*109a0*/  IMAD.MOV.U32 R9, RZ, RZ, R6 ;  /* 0x000000ffff097224 */ /* 0x000fe200078e0006 */
[----:B------:R-:W-:Y:S01]  /*109b0*/  F2FP.BF16.F32.PACK_AB R165, R31, R14 ;  /* 0x0000000e1fa5723e */ /* 0x000fe200000010ff */
[----:B------:R-:W-:Y:S01]  /*109c0*/  IMAD.MOV.U32 R10, RZ, RZ, R4 ;  /* 0x000000ffff0a7224 */ /* 0x000fe200078e0004 */
[----:B------:R-:W-:Y:S01]  /*109d0*/  F2FP.BF16.F32.PACK_AB R167, R35, R20 ;  /* 0x0000001423a7723e */ /* 0x000fe200000010ff */
[----:B------:R-:W-:Y:S01]  /*109e0*/  IMAD.MOV.U32 R7, RZ, RZ, R158 ;  /* 0x000000ffff077224 */ /* 0x000fe200078e009e */
[----:B------:R-:W-:Y:S01]  /*109f0*/  F2FP.BF16.F32.PACK_AB R169, R39, R24 ;  /* 0x0000001827a9723e */ /* 0x000fe200000010ff */
[----:B0-----:R-:W-:Y:S01]  /*10a00*/  IMAD.MOV.U32 R11, RZ, RZ, R152 ;  /* 0x000000ffff0b7224 */ /* 0x001fe200078e0098 */
[----:B------:R-:W-:-:S02]  /*10a10*/  F2FP.BF16.F32.PACK_AB R171, R43, R26 ;  /* 0x0000001a2bab723e */ /* 0x000fc400000010ff */
[----:B------:R-:W-:Y:S02]  /*10a20*/  F2FP.BF16.F32.PACK_AB R172, R45, R172 ;  /* 0x000000ac2dac723e */ /* 0x000fe400000010ff */
[----:B------:R-:W-:Y:S02]  /*10a30*/  F2FP.BF16.F32.PACK_AB R173, R30, R173 ;  /* 0x000000ad1ead723e */ /* 0x000fe400000010ff */
[----:B------:R-:W-:Y:S02]  /*10a40*/  F2FP.BF16.F32.PACK_AB R174, R41, R174 ;  /* 0x000000ae29ae723e */ /* 0x000fe400000010ff */
[----:B------:R-:W-:Y:S02]  /*10a50*/  F2FP.BF16.F32.PACK_AB R175, R34, R175 ;  /* 0x000000af22af723e */ /* 0x000fe400000010ff */
[----:B------:R-:W-:Y:S02]  /*10a60*/  F2FP.BF16.F32.PACK_AB R176, R37, R176 ;  /* 0x000000b025b0723e */ /* 0x000fe400000010ff */
        /* <DEDUP_REMOVED lines=13> */
[----:B------:R-:W-:Y:S01]  /*10b40*/  F2FP.BF16.F32.PACK_AB R191, R28, R191 ;  /* 0x000000bf1cbf723e */ /* 0x000fe200000010ff */
[----:B------:R-:W-:Y:S06]  /*10b50*/  @P1 BRA `(.L_x_647) ;  /* 0xffffffdc007c1947 */ /* 0x000fec000383ffff */
.L_x_635:
[----:B------:R-:W-:Y:S05]  /*10b60*/  WARPSYNC.ALL ;  /* 0x0000000000007948 */ /* 0x000fea0003800000 */
[----:B------:R-:W-:Y:S06]  /*10b70*/  BAR.ARV 0x8, 0x180 ;  /* 0x0206000000007b1d */ /* 0x000fec0000002000 */
[----:B------:R-:W-:Y:S05]  /*10b80*/  @!P0 BRA `(.L_x_648) ;  /* 0x0000000000048947 */ /* 0x000fea0003800000 */
[----:B------:R-:W-:Y:S01]  /*10b90*/  BPT.TRAP 0x1 ;  /* 0x000000040000795c */ /* 0x000fe20000300000 */
.L_x_648:
[----:B------:R-:W-:Y:S01]  /*10ba0*/  IMAD R13, R152, 0x8, R156 ;  /* 0x00000008980d7824 */ /* 0x000fe200078e029c */
[----:B------:R-:W-:-:S04]  /*10bb0*/  SHF.L.U32 R0, R158, 0x1f, RZ ;  /* 0x0000001f9e007819 */ /* 0x000fc800000006ff */
[----:B------:R0:W1:Y:S01]  /*10bc0*/  SYNCS.PHASECHK.TRANS64.TRYWAIT P1, [R13+URZ+0x28850], R0 ;  /* 0x028850000d0075a7 */ /* 0x000062000802017f */
[----:B------:R-:W-:Y:S05]  /*10bd0*/  @!P0 BRA `(.L_x_649) ;  /* 0x0000000000048947 */ /* 0x000fea0003800000 */
[----:B------:R-:W-:Y:S01]  /*10be0*/  BPT.TRAP 0x1 ;  /* 0x000000040000795c */ /* 0x000fe20000300000 */
.L_x_649:
[----:B------:R-:W-:-:S05]  /*10bf0*/  VIADD R156, R156, 0x400 ;  /* 0x000004009c9c7836 */ /* 0x000fca0000000000 */
[----:B------:R-:W-:-:S04]  /*10c00*/  SHF.R.U32.HI R156, RZ, 0x4, R156 ;  /* 0x00000004ff9c7819 */ /* 0x000fc8000001169c */
[----:B------:R-:W-:-:S04]  /*10c10*/  LOP3.LUT R156, R156, 0x3fff, RZ, 0xc0, !PT ;  /* 0x00003fff9c9c7812 */ /* 0x000fc800078ec0ff */
[----:B------:R-:W-:Y:S01]  /*10c20*/  LOP3.LUT R11, R156, 0x4000000, RZ, 0xfc, !PT ;  /* 0x040000009c0b7812 */ /* 0x000fe200078efcff */
[----:B-1----:R-:W-:Y:S06]  /*10c30*/  @P1 BRA `(.L_x_650) ;  /* 0x0000000000081947 */ /* 0x002fec0003800000 */
[----:B------:R-:W1:Y:S02]  /*10c40*/  SYNCS.PHASECHK.TRANS64.TRYWAIT P1, [R13+URZ+0x28850], R0 ;  /* 0x028850000d0075a7 */ /* 0x000e64000802017f */
[----:B-1----:R-:W-:Y:S05]  /*10c50*/  @!P1 BRA `(.L_x_651) ;  /* 0x000000a400609947 */ /* 0x002fea0003800000 */
.L_x_650:
[----:B------:R-:W-:Y:S01]  /*10c60*/  IMAD R10, R152, 0x800, R11 ;  /* 0x00000800980a7824 */ /* 0x000fe200078e020b */
[----:B------:R-:W-:Y:S01]  /*10c70*/  MOV R11, 0x40000040 ;  /* 0x40000040000b7802 */ /* 0x000fe20000000f00 */
[----:B------:R-:W-:Y:S05]  /*10c80*/  WARPSYNC.ALL ;  /* 0x0000000000007948 */ /* 0x000fea0003800000 */
[C---:B------:R-:W-:Y:S01]  /*10c90*/  R2UR UR6, R10.reuse ;  /* 0x000000000a0672ca */ /* 0x040fe200000e0000 */
[----:B------:R-:W-:Y:S01]  /*10ca0*/  WARPGROUP.ARRIVE ;  /* 0x00000000000079c5 */ /* 0x000fe20000000000 */
[----:B------:R-:W-:Y:S01]  /*10cb0*/  R2UR UR7, R11 ;  /* 0x000000000b0772ca */ /* 0x000fe200000e0000 */
[----:B------:R-:W-:Y:S01]  /*10cc0*/  VIADD R14, R10, 0x80 ;  /* 0x000000800a0e7836 */ /* 0x000fe20000000000 */
[----:B------:R-:W2:Y:S01]  /*10cd0*/  SHFL.BFLY PT, R7, R8, 0x2, 0x1f ;  /* 0x0c401f0008077f89 */ /* 0x000ea200000e0000 */
[----:B------:R-:W-:-:S02]  /*10ce0*/  IMAD.MOV.U32 R15, RZ, RZ, 0x40000040 ;  /* 0x40000040ff0f7424 */ /* 0x000fc400078e00ff */
[----:B------:R-:W-:Y:S01]  /*10cf0*/  IMAD.MOV.U32 R11, RZ, RZ, 0x40000040 ;  /* 0x40000040ff0b7424 */ /* 0x000fe200078e00ff */
[----:B01----:R-:W0:Y:S01]  /*10d00*/  SHFL.BFLY PT, R0, R3, 0x2, 0x1f ;  /* 0x0c401f0003007f89 */ /* 0x003e2200000e0000 */
[----:B------:R-:W-:Y:S02]  /*10d10*/  IMAD.MOV.U32 R37, RZ, RZ, RZ ;  /* 0x000000ffff257224 */ /* 0x000fe400078e00ff */
[----:B------:R-:W-:-:S04]  /*10d20*/  IMAD.MOV.U32 R12, RZ, RZ, RZ ;  /* 0x000000ffff0c7224 */ /* 0x000fc800078e00ff */
[----:B------:R-:W-:Y:S01]  /*10d30*/  HGMMA.64x128x16.F32.BF16 R88, R160, gdesc[UR4].tnspB, R88, gsb0 ;  /* 0x41e00004a0587df0 */ /* 0x000fe20008001858 */
[----:B------:R-:W-:Y:S01]  /*10d40*/  R2UR UR6, R14 ;  /* 0x000000000e0672ca */ /* 0x000fe200000e0000 */
[----:B------:R-:W-:Y:S01]  /*10d50*/  VIADD R14, R10, 0x100 ;  /* 0x000001000a0e7836 */ /* 0x000fe20000000000 */
[----:B------:R-:W-:Y:S01]  /*10d60*/  R2UR UR7, R15 ;  /* 0x000000000f0772ca */ /* 0x000fe200000e0000 */
[----:B------:R-:W-:Y:S02]  /*10d70*/  IMAD.MOV.U32 R15, RZ, RZ, 0x40000040 ;  /* 0x40000040ff0f7424 */ /* 0x000fe400078e00ff */
[----:B--2---:R-:W-:Y:S01]  /*10d80*/  FADD.FTZ R7, R7, R8 ;  /* 0x0000000807077221 */ /* 0x004fe20000010000 */
[----:B0-----:R-:W-:Y:S01]  /*10d90*/  FADD.FTZ R9, R0, R3 ;  /* 0x0000000300097221 */ /* 0x001fe20000010000 */
[----:B------:R-:W-:-:S03]  /*10da0*/  IMAD.MOV.U32 R3, RZ, RZ, -0x800000 ;  /* 0xff800000ff037424 */ /* 0x000fc600078e00ff */
[----:B------:R-:W0:Y:S01]  /*10db0*/  SHFL.BFLY PT, R0, R7, 0x1, 0x1f ;  /* 0x0c201f0007007f89 */ /* 0x000e2200000e0000 */
        /* <DEDUP_REMOVED lines=27> */
[----:B------:R-:W-:Y:S01]  /*10f70*/  VIADD R10, R10, 0x380 ;  /* 0x000003800a0a7836 */ /* 0x000fe20000000000 */
[----:B------:R-:W-:Y:S01]  /*10f80*/  MOV R15, 0x40000040 ;  /* 0x40000040000f7802 */ /* 0x000fe20000000f00 */
[----:B------:R-:W-:Y:S02]  /*10f90*/  WARPGROUP.DEPBAR.LE gsb0, 0x0 ;  /* 0x00008000000079c5 */ /* 0x000fe40000010000 */
[----:B------:R-:W-:-:S08]  /*10fa0*/  WARPGROUP.ARRIVE ;  /* 0x00000000000079c5 */ /* 0x000fd00000000000 */
[----:B------:R-:W-:Y:S01]  /*10fb0*/  HGMMA.64x128x16.F32.BF16 R88, R180, gdesc[UR4].tnspB, R88, gsb0 ;  /* 0x41e00004b4587df0 */ /* 0x000fe20008001858 */
[----:B------:R-:W-:Y:S02]  /*10fc0*/  R2UR UR6, R14 ;  /* 0x000000000e0672ca */ /* 0x000fe400000e0000 */
[----:B------:R-:W-:Y:S01]  /*10fd0*/  R2UR UR7, R15 ;  /* 0x000000000f0772ca */ /* 0x000fe200000e0000 */
[----:B------:R-:W-:Y:S02]  /*10fe0*/  WARPGROUP.DEPBAR.LE gsb0, 0x0 ;  /* 0x00008000000079c5 */ /* 0x000fe40000010000 */
[----:B------:R-:W-:-:S10]  /*10ff0*/  WARPGROUP.ARRIVE ;  /* 0x00000000000079c5 */ /* 0x000fd40000000000 */
[----:B------:R-:W-:Y:S01]  /*11000*/  HGMMA.64x128x16.F32.BF16 R88, R184, gdesc[UR4].tnspB, R88, gsb0 ;  /* 0x41e00004b8587df0 */ /* 0x000fe20008001858 */
[----:B------:R-:W-:Y:S02]  /*11010*/  R2UR UR6, R10 ;  /* 0x000000000a0672ca */ /* 0x000fe400000e0000 */
[----:B------:R-:W-:Y:S01]  /*11020*/  R2UR UR7, R11 ;  /* 0x000000000b0772ca */ /* 0x000fe200000e0000 */
[----:B------:R-:W1:Y:S01]  /*11030*/  SHFL.BFLY PT, R10, R9, 0x1, 0x1f ;  /* 0x0c201f00090a7f89 */ /* 0x000e6200000e0000 */
[----:B0-----:R-:W-:Y:S01]  /*11040*/  FADD.FTZ R11, R7, R0 ;  /* 0x00000000070b7221 */ /* 0x001fe20000010000 */
[----:B------:R-:W-:-:S04]  /*11050*/  IMAD.MOV.U32 R0, RZ, RZ, -0x800000 ;  /* 0xff800000ff007424 */ /* 0x000fc800078e00ff */
[----:B------:R-:W-:-:S13]  /*11060*/  FSETP.NE.FTZ.AND P1, PT, R11, RZ, PT ;  /* 0x000000ff0b00720b */ /* 0x000fda0003f35000 */
[----:B------:R-:W0:Y:S01]  /*11070*/  @P1 MUFU.LG2 R8, R11 ;  /* 0x0000000b00081308 */ /* 0x000e220000000c00 */
[----:B------:R-:W-:Y:S01]  /*11080*/  @P1 FMUL.FTZ R7, R5, 0.69314718246459960938 ;  /* 0x3f31721805071820 */ /* 0x000fe20000410000 */
[----:B-1----:R-:W-:-:S06]  /*11090*/  FADD.FTZ R14, R9, R10 ;  /* 0x0000000a090e7221 */ /* 0x002fcc0000010000 */
[----:B------:R-:W-:Y:S01]  /*110a0*/  @P1 MUFU.RCP R37, R11 ;  /* 0x0000000b00251308 */ /* 0x000fe20000001000 */
[----:B------:R-:W-:Y:S01]  /*110b0*/  FSETP.NE.FTZ.AND P2, PT, R14, RZ, PT ;  /* 0x000000ff0e00720b */ /* 0x000fe20003f55000 */
[----:B0-----:R-:W-:-:S04]  /*110c0*/  @P1 FMUL.FTZ R8, R8, 0.69314718246459960938 ;  /* 0x3f31721808081820 */ /* 0x001fc80000410000 */
[----:B------:R-:W-:-:S08]  /*110d0*/  @P1 FFMA.FTZ R0, R7, R4, R8 ;  /* 0x0000000407001223 */ /* 0x000fd00000010008 */
[----:B------:R-:W0:Y:S01]  /*110e0*/  @P2 MUFU.LG2 R10, R14 ;  /* 0x0000000e000a2308 */ /* 0x000e220000000c00 */
[----:B------:R-:W-:-:S07]  /*110f0*/  @P2 FMUL.FTZ R20, R5, 0.69314718246459960938 ;  /* 0x3f31721805142820 */ /* 0x000fce0000410000 */
[----:B------:R1:W2:Y:S01]  /*11100*/  @P2 MUFU.RCP R12, R14 ;  /* 0x0000000e000c2308 */ /* 0x0002a20000001000 */
[----:B0-----:R-:W-:-:S04]  /*11110*/  @P2 FMUL.FTZ R5, R10, 0.69314718246459960938 ;  /* 0x3f3172180a052820 */ /* 0x001fc80000410000 */
[----:B------:R-:W-:Y:S01]  /*11120*/  @P2 FFMA.FTZ R3, R20, R6, R5 ;  /* 0x0000000614032223 */ /* 0x000fe20000010005 */
[----:B------:R-:W-:Y:S02]  /*11130*/  WARPGROUP.DEPBAR.LE gsb0, 0x0 ;  /* 0x00008000000079c5 */ /* 0x000fe40000010000 */
[----:B------:R-:W-:-:S06]  /*11140*/  WARPGROUP.ARRIVE ;  /* 0x00000000000079c5 */ /* 0x000fcc0000000000 */
[----:B------:R-:W-:Y:S03]  /*11150*/  HGMMA.64x128x16.F32.BF16 R88, R188, gdesc[UR4].tnspB, R88, gsb0 ;  /* 0x41e00004bc587df0 */ /* 0x000fe60008001858 */
[----:B------:R-:W-:Y:S02]  /*11160*/  WARPGROUP.DEPBAR.LE gsb0, 0x0 ;  /* 0x00008000000079c5 */ /* 0x000fe40000010000 */
[----:B-12---:R-:W-:Y:S05]  /*11170*/  @!P0 BRA `(.L_x_652) ;  /* 0x0000000000048947 */ /* 0x006fea0003800000 */
[----:B------:R-:W-:Y:S01]  /*11180*/  BPT.TRAP 0x1 ;  /* 0x000000040000795c */ /* 0x000fe20000300000 */
.L_x_652:
[----:B------:R-:W-:Y:S02]  /*11190*/  VIADD R5, R13, 0x28860 ;  /* 0x000288600d057836 */ /* 0x000fe40000000000 */
[-C--:B------:R-:W-:Y:S01]  /*111a0*/  FMUL.FTZ R63, R93, R37.reuse ;  /* 0x000000255d3f7220 */ /* 0x080fe20000410000 */
[----:B------:R-:W-:Y:S02]  /*111b0*/  VIADD R152, R152, 0x1 ;  /* 0x0000000198987836 */ /* 0x000fe40000000000 */
[-C--:B------:R-:W-:Y:S01]  /*111c0*/  FMUL.FTZ R52, R100, R37.reuse ;  /* 0x0000002564347220 */ /* 0x080fe20000410000 */
[-C--:B------:R-:W-:Y:S01]  /*111d0*/  FMUL.FTZ R10, R88, R37.reuse ;  /* 0x00000025580a7220 */ /* 0x080fe20000410000 */
[----:B------:R-:W-:Y:S01]  /*111e0*/  PRMT R5, R222, 0x654, R5 ;  /* 0x00000654de057816 */ /* 0x000fe20000000005 */
[-C--:B------:R-:W-:Y:S01]  /*111f0*/  FMUL.FTZ R11, R89, R37.reuse ;  /* 0x00000025590b7220 */ /* 0x080fe20000410000 */
[----:B------:R-:W-:Y:S01]  /*11200*/  ISETP.NE.AND P0, PT, R152, 0x2, PT ;  /* 0x000000029800780c */ /* 0x000fe20003f05270 */
[-C--:B------:R-:W-:Y:S01]  /*11210*/  FMUL.FTZ R62, R92, R37.reuse ;  /* 0x000000255c3e7220 */ /* 0x080fe20000410000 */
[----:B------:R0:W-:Y:S01]  /*11220*/  SYNCS.ARRIVE.TRANS64.RED.A1T0 RZ, [R5+URZ], RZ ;  /* 0x000000ff05ff79a7 */ /* 0x0001e2000810043f */
[-C--:B------:R-:W-:Y:S01]  /*11230*/  FMUL.FTZ R53, R96, R37.reuse ;  /* 0x0000002560357220 */ /* 0x080fe20000410000 */
[-C--:B------:R-:W-:Y:S01]  /*11240*/  FMUL.FTZ R54, R97, R37.reuse ;  /* 0x0000002561367220 */ /* 0x080fe20000410000 */
[-C--:B------:R-:W-:Y:S01]  /*11250*/  FMUL.FTZ R61, R101, R37.reuse ;  /* 0x00000025653d7220 */ /* 0x080fe20000410000 */
[-C--:B------:R-:W-:Y:S01]  /*11260*/  FMUL.FTZ R51, R104, R37.reuse ;  /* 0x0000002568337220 */ /* 0x080fe20000410000 */
[-C--:B------:R-:W-:Y:S01]  /*11270*/  FMUL.FTZ R60, R105, R37.reuse ;  /* 0x00000025693c7220 */ /* 0x080fe20000410000 */
[-C--:B------:R-:W-:Y:S01]  /*11280*/  FMUL.FTZ R50, R108, R37.reuse ;  /* 0x000000256c327220 */ /* 0x080fe20000410000 */
[-C--:B------:R-:W-:Y:S01]  /*11290*/  FMUL.FTZ R59, R109, R37.reuse ;  /* 0x000000256d3b7220 */ /* 0x080fe20000410000 */
[----:B0-----:R-:W-:Y:S01]  /*112a0*/  SEL R5, RZ, 0x1, P0 ;  /* 0x00000001ff057807 */ /* 0x001fe20000000000 */
        /* <DEDUP_REMOVED lines=52> */
[----:B------:R-:W-:Y:S01]  /*115f0*/  FMUL.FTZ R151, R151, R12 ;  /* 0x0000000c97977220 */ /* 0x000fe20000410000 */
[----:B------:R-:W-:Y:S01]  /*11600*/  LOP3.LUT R158, R158, R5, RZ, 0x3c, !PT ;  /* 0x000000059e9e7212 */ /* 0x000fe200078e3cff */
[----:B------:R-:W-:Y:S01]  /*11610*/  VIADD R207, R207, 0x1 ;  /* 0x00000001cfcf7836 */ /* 0x000fe20000000000 */
[----:B------:R-:W-:-:S07]  /*11620*/  SEL R152, R152, RZ, P0 ;  /* 0x000000ff98987207 */ /* 0x000fce0000000000 */
.L_x_588:
[----:B------:R-:W-:Y:S05]  /*11630*/  WARPSYNC.ALL ;  /* 0x0000000000007948 */ /* 0x000fea0003800000 */
[----:B------:R-:W0:Y:S01]  /*11640*/  S2R R222, SR_CgaCtaId ;  /* 0x0000000000de7919 */ /* 0x000e220000008800 */
[----:B------:R-:W-:Y:S01]  /*11650*/  MOV R5, 0x400 ;  /* 0x0000040000057802 */ /* 0x000fe20000000f00 */
[----:B------:R-:W-:Y:S01]  /*11660*/  BSSY B0, `(.L_x_653) ;  /* 0x00001fc000007945 */ /* 0x000fe20003800000 */
[----:B------:R-:W-:Y:S02]  /*11670*/  BAR.SYNC.DEFER_BLOCKING 0x5, 0x180 ;  /* 0x0146000000007b1d */ /* 0x000fe40000010000 */
[----:B0-----:R-:W-:-:S05]  /*11680*/  LEA R156, R222, R5, 0x18 ;  /* 0x00000005de9c7211 */ /* 0x001fca00078ec0ff */
[----:B------:R0:W1:Y:S01]  /*11690*/  LDS.128 R40, [R156+0x288d0] ;  /* 0x0288d0009c287984 */ /* 0x0000620000000c00 */
[----:B------:R-:W-:Y:S06]  /*116a0*/  BAR.ARV 0x4, 0x180 ;  /* 0x0106000000007b1d */ /* 0x000fec0000002000 */
[----:B------:R-:W-:Y:S05]  /*116b0*/  @P1 BRA `(.L_x_654) ;  /* 0x0000001400001947 */ /* 0x000fea0003800000 */
[----:B------:R-:W2:Y:S01]  /*116c0*/  S2R R5, SR_SWINHI ;  /* 0x0000000000057919 */ /* 0x000ea20000002f00 */
[----:B------:R-:W-:Y:S05]  /*116d0*/  WARPSYNC.ALL ;  /* 0x0000000000007948 */ /* 0x000fea0003800000 */
[----:B------:R-:W-:Y:S01]  /*116e0*/  BAR.SYNC.DEFER_BLOCKING 0x1, 0x100 ;  /* 0x0044000000007b1d */ /* 0x000fe20000010000 */
[----:B------:R-:W-:Y:S02]  /*116f0*/  F2FP.BF16.F32.PACK_AB R30, R33, R30 ;  /* 0x0000001e211e723e */ /* 0x000fe400000010ff */
[----:B------:R-:W-:Y:S02]  /*11700*/  F2FP.BF16.F32.PACK_AB R34, R35, R34 ;  /* 0x000000222322723e */ /* 0x000fe400000010ff */
[----:B------:R-:W-:Y:S01]  /*11710*/  F2FP.BF16.F32.PACK_AB R32, R45, R32 ;  /* 0x000000202d20723e */ /* 0x000fe200000010ff */
[----:B------:R-:W-:Y:S01]  /*11720*/  ULDC.64 UR4, c[0x0][0xc00] ;  /* 0x0003000000047ab9 */ /* 0x000fe20000000a00 */
[----:B------:R-:W-:-:S02]  /*11730*/  F2FP.BF16.F32.PACK_AB R33, R69, R70 ;  /* 0x000000464521723e */ /* 0x000fc400000010ff */
[----:B------:R-:W-:Y:S02]  /*11740*/  F2FP.BF16.F32.PACK_AB R35, R67, R68 ;  /* 0x000000444323723e */ /* 0x000fe400000010ff */
[----:B------:R-:W-:Y:S02]  /*11750*/  MOV R20, R156 ;  /* 0x0000009c00147202 */ /* 0x000fe40000000f00 */
[----:B--2---:R-:W-:-:S03]  /*11760*/  MOV R21, R5 ;  /* 0x0000000500157202 */ /* 0x004fc60000000f00 */
[----:B------:R-:W-:-:S03]  /*11770*/  IMAD.WIDE R8, R226, 0x2, R20 ;  /* 0x00000002e2087825 */ /* 0x000fc600078e0214 */
[C---:B------:R-:W-:Y:S02]  /*11780*/  LOP3.LUT R29, R8.reuse, 0x380, RZ, 0xc0, !PT ;  /* 0x00000380081d7812 */ /* 0x040fe400078ec0ff */
[C---:B------:R-:W-:Y:S02]  /*11790*/  IADD3 R95, P5, R8.reuse, 0x20, RZ ;  /* 0x00000020085f7810 */ /* 0x040fe40007fbe0ff */
[----:B------:R-:W-:Y:S02]  /*117a0*/  IADD3 R97, P0, R8, 0x40, RZ ;  /* 0x0000004008617810 */ /* 0x000fe40007f1e0ff */
[----:B------:R-:W-:Y:S01]  /*117b0*/  SHF.R.U64 R29, R29, 0x3, RZ ;  /* 0x000000031d1d7819 */ /* 0x000fe200000012ff */
[--C-:B------:R-:W-:Y:S01]  /*117c0*/  IMAD.X R5, RZ, RZ, R9.reuse, P5 ;  /* 0x000000ffff057224 */ /* 0x100fe200028e0609 */
[----:B------:R-:W-:Y:S01]  /*117d0*/  LOP3.LUT R4, R95, 0x380, RZ, 0xc0, !PT ;  /* 0x000003805f047812 */ /* 0x000fe200078ec0ff */
[----:B------:R-:W-:Y:S01]  /*117e0*/  IMAD.X R7, RZ, RZ, R9, P0 ;  /* 0x000000ffff077224 */ /* 0x000fe200000e0609 */
[----:B------:R-:W-:-:S02]  /*117f0*/  LOP3.LUT R6, R97, 0x380, RZ, 0xc0, !PT ;  /* 0x0000038061067812 */ /* 0x000fc400078ec0ff */
[C---:B------:R-:W-:Y:S02]  /*11800*/  IADD3 R99, P1, R8.reuse, 0x60, RZ ;  /* 0x0000006008637810 */ /* 0x040fe40007f3e0ff */
[C---:B------:R-:W-:Y:S02]  /*11810*/  IADD3 R101, P2, R8.reuse, 0x4000, RZ ;  /* 0x0000400008657810 */ /* 0x040fe40007f5e0ff */
[C---:B------:R-:W-:Y:S02]  /*11820*/  IADD3 R103, P3, R8.reuse, 0x4020, RZ ;  /* 0x0000402008677810 */ /* 0x040fe40007f7e0ff */
[C---:B------:R-:W-:Y:S01]  /*11830*/  IADD3 R105, P4, R8.reuse, 0x4040, RZ ;  /* 0x0000404008697810 */ /* 0x040fe20007f9e0ff */
[--C-:B------:R-:W-:Y:S01]  /*11840*/  IMAD.X R15, RZ, RZ, R9.reuse, P2 ;  /* 0x000000ffff0f7224 */ /* 0x100fe200010e0609 */
[----:B------:R-:W-:Y:S01]  /*11850*/  IADD3 R107, P5, R8, 0x4060, RZ ;  /* 0x00004060086b7810 */ /* 0x000fe20007fbe0ff */
[--C-:B------:R-:W-:Y:S01]  /*11860*/  IMAD.X R25, RZ, RZ, R9.reuse, P3 ;  /* 0x000000ffff197224 */ /* 0x100fe200018e0609 */
[----:B------:R-:W-:Y:S01]  /*11870*/  LOP3.LUT R8, R29, R8, RZ, 0x3c, !PT ;  /* 0x000000081d087212 */ /* 0x000fe200078e3cff */
[--C-:B------:R-:W-:Y:S01]  /*11880*/  IMAD.X R27, RZ, RZ, R9.reuse, P4 ;  /* 0x000000ffff1b7224 */ /* 0x100fe200020e0609 */
[----:B------:R-:W-:Y:S01]  /*11890*/  SHF.R.U64 R4, R4, 0x3, RZ ;  /* 0x0000000304047819 */ /* 0x000fe200000012ff */
[----:B------:R-:W-:Y:S01]  /*118a0*/  IMAD.X R29, RZ, RZ, R9, P5 ;  /* 0x000000ffff1d7224 */ /* 0x000fe200028e0609 */
[----:B------:R-:W-:-:S02]  /*118b0*/  SHF.R.U64 R6, R6, 0x3, RZ ;  /* 0x0000000306067819 */ /* 0x000fc400000012ff */
[----:B------:R-:W-:Y:S02]  /*118c0*/  LOP3.LUT R12, R99, 0x380, RZ, 0xc0, !PT ;  /* 0x00000380630c7812 */ /* 0x000fe400078ec0ff */
[----:B------:R-:W-:Y:S02]  /*118d0*/  LOP3.LUT R14, R101, 0x380, RZ, 0xc0, !PT ;  /* 0x00000380650e7812 */ /* 0x000fe400078ec0ff */
[----:B-1----:R-:W-:Y:S02]  /*118e0*/  MOV R40, R8 ;  /* 0x0000000800287202 */ /* 0x002fe40000000f00 */
[----:B---3--:R-:W-:Y:S02]  /*118f0*/  IADD3.X R13, RZ, R9, RZ, P1, !PT ;  /* 0x00000009ff0d7210 */ /* 0x008fe40000ffe4ff */
[----:B-----5:R-:W-:Y:S02]  /*11900*/  LOP3.LUT R24, R103, 0x380, RZ, 0xc0, !PT ;  /* 0x0000038067187812 */ /* 0x020fe400078ec0ff */
[----:B------:R-:W-:-:S02]  /*11910*/  LOP3.LUT R26, R105, 0x380, RZ, 0xc0, !PT ;  /* 0x00000380691a7812 */ /* 0x000fc400078ec0ff */
[----:B------:R-:W-:Y:S02]  /*11920*/  LOP3.LUT R28, R107, 0x380, RZ, 0xc0, !PT ;  /* 0x000003806b1c7812 */ /* 0x000fe400078ec0ff */
[----:B------:R-:W-:Y:S02]  /*11930*/  F2FP.BF16.F32.PACK_AB R8, R11, R10 ;  /* 0x0000000a0b08723e */ /* 0x000fe400000010ff */
[----:B------:R-:W-:Y:S02]  /*11940*/  LOP3.LUT R4, R4, R95, RZ, 0x3c, !PT ;  /* 0x0000005f04047212 */ /* 0x000fe400078e3cff */
[----:B------:R-:W-:Y:S02]  /*11950*/  LOP3.LUT R6, R6, R97, RZ, 0x3c, !PT ;  /* 0x0000006106067212 */ /* 0x000fe400078e3cff */
[----:B------:R-:W-:Y:S02]  /*11960*/  F2FP.BF16.F32.PACK_AB R9, R93, R100 ;  /* 0x000000645d09723e */ /* 0x000fe400000010ff */
[----:B------:R-:W-:-:S02]  /*11970*/  F2FP.BF16.F32.PACK_AB R10, R63, R62 ;  /* 0x0000003e3f0a723e */ /* 0x000fc400000010ff */
[----:B------:R-:W-:Y:S02]  /*11980*/  F2FP.BF16.F32.PACK_AB R11, R91, R92 ;  /* 0x0000005c5b0b723e */ /* 0x000fe400000010ff */
[----:B------:R-:W-:Y:S02]  /*11990*/  SHF.R.U64 R12, R12, 0x3, RZ ;  /* 0x000000030c0c7819 */ /* 0x000fe400000012ff */
[----:B------:R-:W-:Y:S01]  /*119a0*/  SHF.R.U64 R14, R14, 0x3, RZ ;  /* 0x000000030e0e7819 */ /* 0x000fe200000012ff */
[----:B------:R1:W-:Y:S01]  /*119b0*/  STSM.16.M88.4 [R40], R8 ;  /* 0x0000000828007844 */ /* 0x0003e20000000200 */
[----:B------:R-:W-:Y:S02]  /*119c0*/  SHF.R.U64 R24, R24, 0x3, RZ ;  /* 0x0000000318187819 */ /* 0x000fe400000012ff */
[----:B------:R-:W-:Y:S02]  /*119d0*/  SHF.R.U64 R26, R26, 0x3, RZ ;  /* 0x000000031a1a7819 */ /* 0x000fe400000012ff */
[----:B------:R-:W-:-:S02]  /*119e0*/  SHF.R.U64 R28, R28, 0x3, RZ ;  /* 0x000000031c1c7819 */ /* 0x000fc400000012ff */
[----:B------:R-:W-:Y:S02]  /*119f0*/  MOV R94, R4 ;  /* 0x00000004005e7202 */ /* 0x000fe40000000f00 */
[----:B------:R-:W-:Y:S02]  /*11a00*/  MOV R93, R6 ;  /* 0x00000006005d7202 */ /* 0x000fe40000000f00 */
[----:B------:R-:W-:Y:S02]  /*11a10*/  F2FP.BF16.F32.PACK_AB R4, R54, R53 ;  /* 0x000000353604723e */ /* 0x000fe400000010ff */
[----:B------:R-:W-:Y:S02]  /*11a20*/  F2FP.BF16.F32.PACK_AB R5, R89, R90 ;  /* 0x0000005a5905723e */ /* 0x000fe400000010ff */
[----:B------:R-:W-:Y:S02]  /*11a30*/  F2FP.BF16.F32.PACK_AB R6, R61, R52 ;  /* 0x000000343d06723e */ /* 0x000fe400000010ff */
[----:B------:R-:W-:-:S02]  /*11a40*/  F2FP.BF16.F32.PACK_AB R7, R87, R88 ;  /* 0x000000585707723e */ /* 0x000fc400000010ff */
[----:B------:R-:W-:Y:S02]  /*11a50*/  LOP3.LUT R12, R12, R99, RZ, 0x3c, !PT ;  /* 0x000000630c0c7212 */ /* 0x000fe400078e3cff */
[----:B------:R-:W-:Y:S01]  /*11a60*/  LOP3.LUT R14, R14, R101, RZ, 0x3c, !PT ;  /* 0x000000650e0e7212 */ /* 0x000fe200078e3cff */
[----:B------:R-:W-:Y:S01]  /*11a70*/  STSM.16.M88.4 [R94], R4 ;  /* 0x000000045e007844 */ /* 0x000fe20000000200 */
[----:B-1----:R-:W-:Y:S02]  /*11a80*/  F2FP.BF16.F32.PACK_AB R8, R60, R51 ;  /* 0x000000333c08723e */ /* 0x002fe400000010ff */
[----:B------:R-:W-:Y:S02]  /*11a90*/  F2FP.BF16.F32.PACK_AB R9, R85, R86 ;  /* 0x000000565509723e */ /* 0x000fe400000010ff */
[----:B------:R-:W-:Y:S02]  /*11aa0*/  F2FP.BF16.F32.PACK_AB R10, R59, R50 ;  /* 0x000000323b0a723e */ /* 0x000fe400000010ff */
[----:B------:R-:W-:-:S02]  /*11ab0*/  F2FP.BF16.F32.PACK_AB R11, R83, R84 ;  /* 0x00000054530b723e */ /* 0x000fc400000010ff */
[----:B------:R-:W-:Y:S02]  /*11ac0*/  LOP3.LUT R24, R24, R103, RZ, 0x3c, !PT ;  /* 0x0000006718187212 */ /* 0x000fe400078e3cff */
[----:B------:R-:W-:Y:S01]  /*11ad0*/  LOP3.LUT R26, R26, R105, RZ, 0x3c, !PT ;  /* 0x000000691a1a7212 */ /* 0x000fe200078e3cff */
[----:B------:R1:W-:Y:S01]  /*11ae0*/  STSM.16.M88.4 [R93], R8 ;  /* 0x000000085d007844 */ /* 0x0003e20000000200 */
[----:B------:R-:W-:Y:S02]  /*11af0*/  LOP3.LUT R28, R28, R107, RZ, 0x3c, !PT ;  /* 0x0000006b1c1c7212 */ /* 0x000fe400078e3cff */
[----:B------:R-:W-:Y:S02]  /*11b00*/  MOV R92, R12 ;  /* 0x0000000c005c7202 */ /* 0x000fe40000000f00 */
[----:B------:R-:W-:Y:S02]  /*11b10*/  MOV R91, R14 ;  /* 0x0000000e005b7202 */ /* 0x000fe40000000f00 */
[----:B------:R-:W-:-:S02]  /*11b20*/  MOV R63, R24 ;  /* 0x00000018003f7202 */ /* 0x000fc40000000f00 */
[----:B------:R-:W-:Y:S02]  /*11b30*/  MOV R62, R26 ;  /* 0x0000001a003e7202 */ /* 0x000fe40000000f00 */
[----:B------:R-:W-:Y:S02]  /*11b40*/  F2FP.BF16.F32.PACK_AB R12, R58, R49 ;  /* 0x000000313a0c723e */ /* 0x000fe400000010ff */
[----:B------:R-:W-:Y:S02]  /*11b50*/  F2FP.BF16.F32.PACK_AB R13, R81, R82 ;  /* 0x00000052510d723e */ /* 0x000fe400000010ff */
[----:B------:R-:W-:Y:S01]  /*11b60*/  F2FP.BF16.F32.PACK_AB R14, R57, R48 ;  /* 0x00000030390e723e */ /* 0x000fe200000010ff */
[----:B------:R-:W-:Y:S01]  /*11b70*/  IMAD.MOV.U32 R48, RZ, RZ, RZ ;  /* 0x000000ffff307224 */ /* 0x000fe200078e00ff */
[----:B------:R-:W-:Y:S02]  /*11b80*/  F2FP.BF16.F32.PACK_AB R15, R79, R80 ;  /* 0x000000504f0f723e */ /* 0x000fe400000010ff */
[----:B------:R-:W-:-:S02]  /*11b90*/  MOV R40, R28 ;  /* 0x0000001c00287202 */ /* 0x000fc40000000f00 */
[----:B------:R-:W-:Y:S01]  /*11ba0*/  F2FP.BF16.F32.PACK_AB R24, R56, R47 ;  /* 0x0000002f3818723e */ /* 0x000fe200000010ff */
[----:B------:R-:W-:Y:S01]  /*11bb0*/  STSM.16.M88.4 [R92], R12 ;  /* 0x0000000c5c007844 */ /* 0x000fe20000000200 */
[----:B------:R-:W-:Y:S02]  /*11bc0*/  F2FP.BF16.F32.PACK_AB R25, R77, R78 ;  /* 0x0000004e4d19723e */ /* 0x000fe400000010ff */
[----:B------:R-:W-:Y:S02]  /*11bd0*/  F2FP.BF16.F32.PACK_AB R26, R55, R46 ;  /* 0x0000002e371a723e */ /* 0x000fe400000010ff */
[----:B------:R-:W-:Y:S01]  /*11be0*/  F2FP.BF16.F32.PACK_AB R27, R75, R76 ;  /* 0x0000004c4b1b723e */ /* 0x000fe200000010ff */
[----:B------:R-:W2:Y:S01]  /*11bf0*/  LDC R55, c[0x0][0xbe8] ;  /* 0x0002fa00ff377b82 */ /* 0x000ea20000000800 */
[----:B------:R-:W-:Y:S02]  /*11c00*/  F2FP.BF16.F32.PACK_AB R28, R44, R31 ;  /* 0x0000001f2c1c723e */ /* 0x000fe400000010ff */
[----:B------:R-:W-:Y:S01]  /*11c10*/  ISETP.NE.U32.AND P0, PT, RZ, UR4, PT ;  /* 0x00000004ff007c0c */ /* 0x000fe2000bf05070 */
[----:B------:R-:W-:Y:S01]  /*11c20*/  STSM.16.M88.4 [R91], R24 ;  /* 0x000000185b007844 */ /* 0x000fe20000000200 */
[----:B-1----:R-:W-:-:S02]  /*11c30*/  IADD3 R8, P1, R204, UR4, RZ ;  /* 0x00000004cc087c10 */ /* 0x002fc4000ff3e0ff */
[----:B------:R-:W-:Y:S02]  /*11c40*/  F2FP.BF16.F32.PACK_AB R29, R73, R74 ;  /* 0x0000004a491d723e */ /* 0x000fe400000010ff */
[----:B------:R-:W-:Y:S02]  /*11c50*/  F2FP.BF16.F32.PACK_AB R31, R71, R72 ;  /* 0x00000048471f723e */ /* 0x000fe400000010ff */
[----:B------:R-:W-:Y:S02]  /*11c60*/  F2FP.BF16.F32.PACK_AB R4, R39, R38 ;  /* 0x000000262704723e */ /* 0x000fe400000010ff */
[----:B------:R-:W-:Y:S01]  /*11c70*/  F2FP.BF16.F32.PACK_AB R5, R65, R66 ;  /* 0x000000424105723e */ /* 0x000fe200000010ff */
[----:B------:R-:W-:Y:S01]  /*11c80*/  STSM.16.M88.4 [R63], R28 ;  /* 0x0000001c3f007844 */ /* 0x000fe20000000200 */
[----:B------:R-:W-:Y:S02]  /*11c90*/  F2FP.BF16.F32.PACK_AB R6, R37, R36 ;  /* 0x000000242506723e */ /* 0x000fe400000010ff */
[----:B------:R-:W-:Y:S01]  /*11ca0*/  F2FP.BF16.F32.PACK_AB R7, R151, R64 ;  /* 0x000000409707723e */ /* 0x000fe200000010ff */
[----:B------:R-:W-:Y:S01]  /*11cb0*/  STSM.16.M88.4 [R62], R32 ;  /* 0x000000203e007844 */ /* 0x000fe20000000200 */
[----:B------:R-:W-:-:S02]  /*11cc0*/  ISETP.NE.AND.EX P0, PT, RZ, UR5, PT, P0 ;  /* 0x00000005ff007c0c */ /* 0x000fc4000bf05300 */
[----:B------:R-:W-:Y:S01]  /*11cd0*/  IADD3.X R9, R205, UR5, RZ, P1, !PT ;  /* 0x00000005cd097c10 */ /* 0x000fe20008ffe4ff */
[----:B------:R-:W-:Y:S01]  /*11ce0*/  ULDC.64 UR4, c[0x0][0xc08] ;  /* 0x0003020000047ab9 */ /* 0x000fe20000000a00 */
[----:B------:R1:W-:Y:S01]  /*11cf0*/  STSM.16.M88.4 [R40], R4 ;  /* 0x0000000428007844 */ /* 0x0003e20000000200 */
[----:B------:R-:W-:Y:S01]  /*11d00*/  BAR.SYNC.DEFER_BLOCKING 0x1, 0x100 ;  /* 0x0044000000007b1d */ /* 0x000fe20000010000 */
[----:B------:R-:W-:-:S04]  /*11d10*/  ISETP.NE.U32.AND P2, PT, RZ, UR4, PT ;  /* 0x00000004ff007c0c */ /* 0x000fc8000bf45070 */
[----:B------:R-:W-:-:S13]  /*11d20*/  ISETP.NE.AND.EX P2, PT, RZ, UR5, PT, P2 ;  /* 0x00000005ff007c0c */ /* 0x000fda000bf45320 */
[----:B------:R-:W-:Y:S01]  /*11d30*/  @P2 IADD3 R204, P3, R204, UR4, RZ ;  /* 0x00000004cccc2c10 */ /* 0x000fe2000ff7e0ff */
[----:B------:R-:W-:Y:S02]  /*11d40*/  ULDC UR4, c[0x0][0xa88] ;  /* 0x0002a20000047ab9 */ /* 0x000fe40000000800 */
[----:B-1----:R-:W-:Y:S01]  /*11d50*/  IMAD.U32 R6, RZ, RZ, UR4 ;  /* 0x00000004ff067e24 */ /* 0x002fe2000f8e00ff */
[----:B------:R-:W-:Y:S01]  /*11d60*/  @P2 IADD3.X R205, R205, UR5, RZ, P3, !PT ;  /* 0x00000005cdcd2c10 */ /* 0x000fe20009ffe4ff */
[----:B------:R1:W5:Y:S01]  /*11d70*/  @P0 LDG.E R48, desc[UR38][R8.64] ;  /* 0x0000002608300981 */ /* 0x000362000c1e1900 */
[----:B--2---:R-:W-:Y:S01]  /*11d80*/  ISETP.NE.AND P1, PT, R55, 0x1, PT ;  /* 0x000000013700780c */ /* 0x004fe20003f25270 */
[----:B------:R-:W-:Y:S02]  /*11d90*/  IMAD R13, R208, 0x80, R224 ;  /* 0x00000080d00d7824 */ /* 0x000fe400078e02e0 */
[----:B------:R1:W5:Y:S10]  /*11da0*/  @P2 LDG.E R6, desc[UR38][R204.64] ;  /* 0x00000026cc062981 */ /* 0x000374000c1e1900 */
[----:B------:R-:W2:Y:S08]  /*11db0*/  @P1 LDC R10, c[0x0][0xbec] ;  /* 0x0002fb00ff0a1b82 */ /* 0x000eb00000000800 */
[----:B------:R-:W3:Y:S01]  /*11dc0*/  @P1 LDC R11, c[0x0][0xbf0] ;  /* 0x0002fc00ff0b1b82 */ /* 0x000ee20000000800 */
[----:B-1----:R-:W-:Y:S05]  /*11dd0*/  @P2 BRA `(.L_x_655) ;  /* 0x0000000000102947 */ /* 0x002fea0003800000 */
[----:B------:R-:W-:Y:S05]  /*11de0*/  @!P0 BRA `(.L_x_655) ;  /* 0x00000000000c8947 */ /* 0x000fea0003800000 */
[----:B------:R-:W4:Y:S04]  /*11df0*/  LDG.E R5, desc[UR38][R8.64] ;  /* 0x0000002608057981 */ /* 0x000f28000c1e1900 */
[----:B-----5:R-:W4:Y:S02]  /*11e00*/  LDG.E R6, desc[UR38][R8.64+0x4] ;  /* 0x0000042608067981 */ /* 0x020f24000c1e1900 */
[----:B----4-:R-:W-:-:S07]  /*11e10*/  IMAD.IADD R6, R6, 0x1, -R5 ;  /* 0x0000000106067824 */ /* 0x010fce00078e0a05 */
.L_x_655:
[----:B------:R-:W-:Y:S01]  /*11e20*/  SHF.R.S32.HI R54, RZ, 0x1f, R203 ;  /* 0x0000001fff367819 */ /* 0x000fe200000114cb */
[----:B--2---:R-:W-:Y:S01]  /*11e30*/  @P1 IMAD.HI.U32 R4, R13, R10, RZ ;  /* 0x0000000a0d041227 */ /* 0x004fe200078e00ff */
[----:B------:R-:W-:Y:S01]  /*11e40*/  ULDC.64 UR4, c[0x0][0xb90] ;  /* 0x0002e40000047ab9 */ /* 0x000fe20000000a00 */
[----:B-----5:R-:W-:Y:S02]  /*11e50*/  SHF.R.S32.HI R49, RZ, 0x1f, R48 ;  /* 0x0000001fff317819 */ /* 0x020fe40000011430 */
[----:B------:R-:W-:Y:S01]  /*11e60*/  IMAD R8, R54, UR4, RZ ;  /* 0x0000000436087c24 */ /* 0x000fe2000f8e02ff */
[----:B------:R-:W-:Y:S01]  /*11e70*/  SEL R40, R209, RZ, !P0 ;  /* 0x000000ffd1287207 */ /* 0x000fe20004000000 */
[----:B------:R-:W-:Y:S01]  /*11e80*/  IMAD.MOV.U32 R7, RZ, RZ, R13 ;  /* 0x000000ffff077224 */ /* 0x000fe200078e000d */
[----:B---3--:R-:W-:Y:S01]  /*11e90*/  @P1 SHF.R.U32.HI R7, RZ, R11, R4 ;  /* 0x0000000bff071219 */ /* 0x008fe20000011604 */
[----:B------:R-:W-:Y:S01]  /*11ea0*/  IMAD.WIDE.U32 R4, R203, UR4, R48 ;  /* 0x00000004cb047c25 */ /* 0x000fe2000f8e0030 */
[----:B------:R-:W-:-:S03]  /*11eb0*/  SEL R57, R206, RZ, !P0 ;  /* 0x000000ffce397207 */ /* 0x000fc60004000000 */
[----:B------:R-:W-:Y:S01]  /*11ec0*/  IMAD R9, R203, UR5, R8 ;  /* 0x00000005cb097c24 */ /* 0x000fe2000f8e0208 */
[----:B------:R-:W-:Y:S01]  /*11ed0*/  ULDC.64 UR4, c[0x0][0xb98] ;  /* 0x0002e60000047ab9 */ /* 0x000fe20000000a00 */
[----:B------:R-:W-:Y:S02]  /*11ee0*/  IMAD.MOV R8, RZ, RZ, -R7 ;  /* 0x000000ffff087224 */ /* 0x000fe400078e0a07 */
[----:B------:R-:W-:Y:S01]  /*11ef0*/  IMAD.IADD R11, R16, 0x1, R228 ;  /* 0x00000001100b7824 */ /* 0x000fe200078e02e4 */
[----:B------:R-:W-:Y:S01]  /*11f00*/  IADD3 R5, R5, R9, RZ ;  /* 0x0000000905057210 */ /* 0x000fe20007ffe0ff */
[----:B------:R-:W-:Y:S02]  /*11f10*/  IMAD R9, R55, R8, R13 ;  /* 0x0000000837097224 */ /* 0x000fe400078e020d */
[----:B------:R-:W-:Y:S02]  /*11f20*/  IMAD R8, R40, UR4, RZ ;  /* 0x0000000428087c24 */ /* 0x000fe4000f8e02ff */
[----:B------:R-:W-:-:S04]  /*11f30*/  IMAD.WIDE.U32 R4, R57, UR4, R4 ;  /* 0x0000000439047c25 */ /* 0x000fc8000f8e0004 */
[----:B------:R-:W-:Y:S01]  /*11f40*/  IMAD.WIDE R20, R11, 0x2, R20 ;  /* 0x000000020b147825 */ /* 0x000fe200078e0214 */
[----:B------:R-:W-:Y:S02]  /*11f50*/  SHF.R.S32.HI R11, RZ, 0x1f, R7 ;  /* 0x0000001fff0b7819 */ /* 0x000fe40000011407 */
[----:B------:R-:W-:Y:S01]  /*11f60*/  IADD3 R4, P2, R7, R4, RZ ;  /* 0x0000000407047210 */ /* 0x000fe20007f5e0ff */
[----:B------:R-:W-:Y:S01]  /*11f70*/  IMAD R10, R57, UR5, R8 ;  /* 0x00000005390a7c24 */ /* 0x000fe2000f8e0208 */
[----:B------:R-:W-:Y:S01]  /*11f80*/  SHF.R.S32.HI R8, RZ, 0x1f, R9 ;  /* 0x0000001fff087819 */ /* 0x000fe20000011409 */
[----:B------:R-:W-:Y:S01]  /*11f90*/  ULDC.64 UR4, c[0x0][0xb88] ;  /* 0x0002e20000047ab9 */ /* 0x000fe20000000a00 */
[----:B------:R-:W-:Y:S01]  /*11fa0*/  IADD3 R7, P0, R20, 0x1000, RZ ;  /* 0x0000100014077810 */ /* 0x000fe20007f1e0ff */
[----:B------:R-:W-:Y:S01]  /*11fb0*/  IMAD R59, R6, R55, RZ ;  /* 0x00000037063b7224 */ /* 0x000fe200078e02ff */
[----:B------:R-:W-:Y:S01]  /*11fc0*/  IADD3.X R5, R11, R5, R10, P2, !PT ;  /* 0x000000050b057210 */ /* 0x000fe200017fe40a */
[----:B------:R-:W-:Y:S01]  /*11fd0*/  IMAD R12, R8, UR4, RZ ;  /* 0x00000004080c7c24 */ /* 0x000fe2000f8e02ff */
[----:B------:R-:W-:-:S02]  /*11fe0*/  IADD3 R29, P3, R20, 0x4000, RZ ;  /* 0x00004000141d7810 */ /* 0x000fc40007f7e0ff */
[----:B------:R-:W-:Y:S01]  /*11ff0*/  IADD3 R13, P4, R20, 0x2000, RZ ;  /* 0x00002000140d7810 */ /* 0x000fe20007f9e0ff */
[----:B------:R-:W-:Y:S01]  /*12000*/  IMAD R11, R9, UR5, R12 ;  /* 0x00000005090b7c24 */ /* 0x000fe2000f8e020c */
[----:B------:R-:W-:Y:S01]  /*12010*/  LOP3.LUT R28, R29, 0x380, RZ, 0xc0, !PT ;  /* 0x000003801d1c7812 */ /* 0x000fe200078ec0ff */
[----:B------:R-:W-:Y:S01]  /*12020*/  IMAD.WIDE.U32 R4, R9, UR4, R4 ;  /* 0x0000000409047c25 */ /* 0x000fe2000f8e0004 */
[----:B------:R-:W-:Y:S01]  /*12030*/  ULDC.64 UR4, c[0x0][0xb50] ;  /* 0x0002d40000047ab9 */ /* 0x000fe20000000a00 */
[----:B------:R-:W-:Y:S02]  /*12040*/  LOP3.LUT R12, R13, 0x380, RZ, 0xc0, !PT ;  /* 0x000003800d0c7812 */ /* 0x000fe400078ec0ff */
[----:B------:R-:W-:Y:S01]  /*12050*/  IMAD.IADD R5, R5, 0x1, R11 ;  /* 0x0000000105057824 */ /* 0x000fe200078e020b */
[----:B------:R-:W-:Y:S01]  /*12060*/  LEA R10, P2, R4, UR4, 0x2 ;  /* 0x00000004040a7c11 */ /* 0x000fe2000f8410ff */
[----:B------:R-:W-:Y:S01]  /*12070*/  IMAD.X R9, RZ, RZ, R21, P0 ;  /* 0x000000ffff097224 */ /* 0x000fe200000e0615 */
[----:B------:R-:W-:-:S02]  /*12080*/  LOP3.LUT P0, RZ, R212, 0x3, RZ, 0xc0, !PT ;  /* 0x00000003d4ff7812 */ /* 0x000fc4000780c0ff */
[----:B------:R-:W-:Y:S01]  /*12090*/  LEA.HI.X R11, R4, UR5, R5, 0x2, P2 ;  /* 0x00000005040b7c11 */ /* 0x000fe200090f1405 */
[----:B------:R-:W-:Y:S01]  /*120a0*/  SHFL.IDX PT, R50, R10, RZ, 0x1c1f ;  /* 0x001c1fff0a327589 */ /* 0x000fe200000e0000 */
[----:B------:R-:W-:Y:S01]  /*120b0*/  IADD3 R25, P2, R20, 0x3000, RZ ;  /* 0x0000300014197810 */ /* 0x000fe20007f5e0ff */
[----:B------:R-:W-:Y:S01]  /*120c0*/  IMAD R4, R208, 0x80, R223 ;  /* 0x00000080d0047824 */ /* 0x000fe200078e02df */
[----:B------:R-:W-:Y:S01]  /*120d0*/  LOP3.LUT R8, R7, 0x380, RZ, 0xc0, !PT ;  /* 0x0000038007087812 */ /* 0x000fe200078ec0ff */
[----:B------:R-:W1:Y:S01]  /*120e0*/  SHFL.IDX PT, R51, R11, RZ, 0x1c1f ;  /* 0x001c1fff0b337589 */ /* 0x000e6200000e0000 */
[----:B------:R-:W-:Y:S01]  /*120f0*/  LOP3.LUT R24, R25, 0x380, RZ, 0xc0, !PT ;  /* 0x0000038019187812 */ /* 0x000fe200078ec0ff */
[----:B------:R-:W-:Y:S01]  /*12100*/  ULDC.64 UR4, c[0x0][0xaa0] ;  /* 0x0002a80000047ab9 */ /* 0x000fe20000000a00 */
[----:B------:R-:W-:Y:S01]  /*12110*/  SHF.R.U64 R28, R28, 0x3, RZ ;  /* 0x000000031c1c7819 */ /* 0x000fe200000012ff */
[----:B------:R-:W-:Y:S01]  /*12120*/  SHFL.IDX PT, R52, R10, 0x1, 0x1c1f ;  /* 0x003c1f000a347f89 */ /* 0x000fe200000e0000 */
[----:B------:R-:W-:-:S02]  /*12130*/  SHF.R.U64 R24, R24, 0x3, RZ ;  /* 0x0000000318187819 */ /* 0x000fc400000012ff */
[----:B------:R-:W-:Y:S01]  /*12140*/  SHF.R.U64 R12, R12, 0x3, RZ ;  /* 0x000000030c0c7819 */ /* 0x000fe200000012ff */
[----:B------:R-:W2:Y:S01]  /*12150*/  SHFL.IDX PT, R53, R11, 0x1, 0x1c1f ;  /* 0x003c1f000b357f89 */ /* 0x000ea200000e0000 */
[----:B------:R-:W-:Y:S01]  /*12160*/  LOP3.LUT R24, R24, R25, RZ, 0x3c, !PT ;  /* 0x0000001918187212 */ /* 0x000fe200078e3cff */
[--C-:B------:R-:W-:Y:S01]  /*12170*/  IMAD.X R25, RZ, RZ, R21.reuse, P2 ;  /* 0x000000ffff197224 */ /* 0x100fe200010e0615 */
[C---:B------:R-:W-:Y:S01]  /*12180*/  ISETP.GE.OR P2, PT, R4.reuse, R59, P0 ;  /* 0x0000003b0400720c */ /* 0x040fe20000746670 */
[----:B------:R-:W-:Y:S01]  /*12190*/  VIADD R4, R4, 0x8 ;  /* 0x0000000804047836 */ /* 0x000fe20000000000 */
[----:B------:R-:W-:Y:S02]  /*121a0*/  SHF.R.U64 R8, R8, 0x3, RZ ;  /* 0x0000000308087819 */ /* 0x000fe400000012ff */
[----:B------:R-:W-:Y:S01]  /*121b0*/  LOP3.LUT R28, R28, R29, RZ, 0x3c, !PT ;  /* 0x0000001d1c1c7212 */ /* 0x000fe200078e3cff */
[----:B------:R-:W-:Y:S01]  /*121c0*/  IMAD.X R29, RZ, RZ, R21, P3 ;  /* 0x000000ffff1d7224 */ /* 0x000fe200018e0615 */
[----:B------:R-:W-:-:S02]  /*121d0*/  ISETP.GE.OR P0, PT, R4, R59, P0 ;  /* 0x0000003b0400720c */ /* 0x000fc40000706670 */
[----:B------:R-:W-:Y:S01]  /*121e0*/  LOP3.LUT R12, R12, R13, RZ, 0x3c, !PT ;  /* 0x0000000d0c0c7212 */ /* 0x000fe200078e3cff */
[--C-:B------:R-:W-:Y:S01]  /*121f0*/  IMAD.X R13, RZ, RZ, R21.reuse, P4 ;  /* 0x000000ffff0d7224 */ /* 0x100fe200020e0615 */
[----:B------:R-:W-:Y:S02]  /*12200*/  LOP3.LUT R8, R8, R7, RZ, 0x3c, !PT ;  /* 0x0000000708087212 */ /* 0x000fe400078e3cff */
[C---:B------:R-:W-:Y:S01]  /*12210*/  IADD3 R5, P3, R20.reuse, 0x7000, RZ ;  /* 0x0000700014057810 */ /* 0x040fe20007f7e0ff */
[----:B-1----:R1:W-:Y:S01]  /*12220*/  @!P2 ST.E desc[UR38][R50.64], R0 ;  /* 0x000000003200a985 */ /* 0x0023e2000c101926 */
[C---:B------:R-:W-:Y:S02]  /*12230*/  IADD3 R33, P5, R20.reuse, 0x5000, RZ ;  /* 0x0000500014217810 */ /* 0x040fe40007fbe0ff */
[C---:B------:R-:W-:Y:S01]  /*12240*/  IADD3 R37, P4, R20.reuse, 0x6000, RZ ;  /* 0x0000600014257810 */ /* 0x040fe20007f9e0ff */
[----:B------:R-:W-:Y:S01]  /*12250*/  IMAD.X R45, RZ, RZ, R21, P3 ;  /* 0x000000ffff2d7224 */ /* 0x000fe200018e0615 */
[----:B------:R-:W-:-:S02]  /*12260*/  LOP3.LUT R7, R20, 0x380, RZ, 0xc0, !PT ;  /* 0x0000038014077812 */ /* 0x000fc400078ec0ff */
[----:B------:R-:W-:Y:S01]  /*12270*/  LOP3.LUT R4, R5, 0x380, RZ, 0xc0, !PT ;  /* 0x0000038005047812 */ /* 0x000fe200078ec0ff */
[----:B--2---:R2:W-:Y:S01]  /*12280*/  @!P0 ST.E desc[UR38][R52.64], R3 ;  /* 0x0000000334008985 */ /* 0x0045e2000c101926 */
[----:B------:R-:W-:Y:S02]  /*12290*/  LOP3.LUT R32, R33, 0x380, RZ, 0xc0, !PT ;  /* 0x0000038021207812 */ /* 0x000fe400078ec0ff */
[----:B------:R-:W-:Y:S01]  /*122a0*/  LOP3.LUT R36, R37, 0x380, RZ, 0xc0, !PT ;  /* 0x0000038025247812 */ /* 0x000fe200078ec0ff */
[----:B-1----:R-:W1:Y:S01]  /*122b0*/  @P1 LDC R51, c[0x0][0xbec] ;  /* 0x0002fb00ff331b82 */ /* 0x002e620000000800 */
[----:B------:R-:W-:Y:S01]  /*122c0*/  SHF.R.U64 R7, R7, 0x3, RZ ;  /* 0x0000000307077819 */ /* 0x000fe200000012ff */
[----:B------:R-:W5:Y:S01]  /*122d0*/  LD.E.128 R8, desc[UR38][R8.64] ;  /* 0x0000002608087980 */ /* 0x000f62000c101d00 */
[----:B------:R-:W-:Y:S02]  /*122e0*/  SHF.R.U64 R4, R4, 0x3, RZ ;  /* 0x0000000304047819 */ /* 0x000fe400000012ff */
[----:B------:R-:W-:Y:S01]  /*122f0*/  SHF.R.U64 R32, R32, 0x3, RZ ;  /* 0x0000000320207819 */ /* 0x000fe200000012ff */
[----:B------:R-:W5:Y:S01]  /*12300*/  LD.E.128 R12, desc[UR38][R12.64] ;  /* 0x000000260c0c7980 */ /* 0x000f62000c101d00 */
[----:B------:R-:W-:Y:S01]  /*12310*/  SHF.R.U64 R36, R36, 0x3, RZ ;  /* 0x0000000324247819 */ /* 0x000fe200000012ff */
[----:B--2---:R-:W-:Y:S01]  /*12320*/  IMAD R3, R49, UR4, RZ ;  /* 0x0000000431037c24 */ /* 0x004fe2000f8e02ff */
[----:B------:R-:W-:Y:S01]  /*12330*/  LOP3.LUT R20, R7, R20, RZ, 0x3c, !PT ;  /* 0x0000001407147212 */ /* 0x000fe200078e3cff */
[----:B------:R-:W2:Y:S01]  /*12340*/  @P1 LDC R49, c[0x0][0xbf0] ;  /* 0x0002fc00ff311b82 */ /* 0x000ea20000000800 */
[----:B------:R-:W-:Y:S01]  /*12350*/  LOP3.LUT R32, R32, R33, RZ, 0x3c, !PT ;  /* 0x0000002120207212 */ /* 0x000fe200078e3cff */
[--C-:B------:R-:W-:Y:S01]  /*12360*/  IMAD.X R33, RZ, RZ, R21.reuse, P5 ;  /* 0x000000ffff217224 */ /* 0x100fe200028e0615 */
[----:B------:R-:W-:Y:S01]  /*12370*/  LOP3.LUT R36, R36, R37, RZ, 0x3c, !PT ;  /* 0x0000002524247212 */ /* 0x000fe200078e3cff */
[----:B------:R-:W-:Y:S01]  /*12380*/  IMAD.X R37, RZ, RZ, R21, P4 ;  /* 0x000000ffff257224 */ /* 0x000fe200020e0615 */
[----:B------:R-:W-:Y:S01]  /*12390*/  LOP3.LUT R44, R4, R5, RZ, 0x3c, !PT ;  /* 0x00000005042c7212 */ /* 0x000fe200078e3cff */
[C---:B------:R-:W-:Y:S01]  /*123a0*/  IMAD R3, R48.reuse, UR5, R3 ;  /* 0x0000000530037c24 */ /* 0x040fe2000f8e0203 */
[----:B------:R3:W5:Y:S04]  /*123b0*/  LD.E.128 R4, desc[UR38][R20.64] ;  /* 0x0000002614047980 */ /* 0x000768000c101d00 */
[----:B------:R-:W5:Y:S04]  /*123c0*/  LD.E.128 R24, desc[UR38][R24.64] ;  /* 0x0000002618187980 */ /* 0x000f68000c101d00 */
[----:B------:R-:W5:Y:S01]  /*123d0*/  LD.E.128 R28, desc[UR38][R28.64] ;  /* 0x000000261c1c7980 */ /* 0x000f62000c101d00 */
[----:B---3--:R-:W-:Y:S01]  /*123e0*/  IMAD.WIDE.U32 R20, R48, UR4, RZ ;  /* 0x0000000430147c25 */ /* 0x008fe2000f8e00ff */
[----:B------:R-:W-:-:S02]  /*123f0*/  ULDC.64 UR4, c[0x0][0xae8] ;  /* 0x0002ba0000047ab9 */ /* 0x000fc40000000a00 */
[----:B------:R-:W5:Y:S01]  /*12400*/  LD.E.128 R32, desc[UR38][R32.64] ;  /* 0x0000002620207980 */ /* 0x000f62000c101d00 */
[----:B------:R-:W-:Y:S01]  /*12410*/  IMAD.IADD R21, R21, 0x1, R3 ;  /* 0x0000000115157824 */ /* 0x000fe200078e0203 */
[----:B------:R-:W-:Y:S01]  /*12420*/  LEA R3, R202, R153, 0x5 ;  /* 0x00000099ca037211 */ /* 0x000fe200078e28ff */
[----:B------:R-:W-:Y:S01]  /*12430*/  IMAD R0, R54, UR4, RZ ;  /* 0x0000000436007c24 */ /* 0x000fe2000f8e02ff */
[----:B------:R-:W5:Y:S03]  /*12440*/  LD.E.128 R36, desc[UR38][R36.64] ;  /* 0x0000002624247980 */ /* 0x000f66000c101d00 */
[----:B------:R-:W-:Y:S01]  /*12450*/  IMAD R48, R208, 0x80, R3 ;  /* 0x00000080d0307824 */ /* 0x000fe200078e0203 */
[----:B------:R-:W5:Y:S01]  /*12460*/  LD.E.128 R44, desc[UR38][R44.64] ;  /* 0x000000262c2c7980 */ /* 0x000f62000c101d00 */
[C---:B------:R-:W-:Y:S02]  /*12470*/  IMAD R3, R203.reuse, UR5, R0 ;  /* 0x00000005cb037c24 */ /* 0x040fe4000f8e0200 */
[----:B------:R-:W-:Y:S01]  /*12480*/  IMAD.WIDE.U32 R20, R203, UR4, R20 ;  /* 0x00000004cb147c25 */ /* 0x000fe2000f8e0014 */
[----:B------:R-:W-:Y:S01]  /*12490*/  ULDC.64 UR4, c[0x0][0xaf0] ;  /* 0x0002bc0000047ab9 */ /* 0x000fe20000000a00 */
[----:B------:R-:W-:Y:S01]  /*124a0*/  @!PT LDS RZ, [RZ] ;  /* 0x00000000fffff984 */ /* 0x000fe20000000800 */
[----:B------:R-:W-:Y:S01]  /*124b0*/  @!PT LDS RZ, [RZ] ;  /* 0x00000000fffff984 */ /* 0x000fe20000000800 */
[----:B------:R-:W-:Y:S01]  /*124c0*/  @!PT LDS RZ, [RZ] ;  /* 0x00000000fffff984 */ /* 0x000fe20000000800 */
[----:B------:R-:W-:Y:S01]  /*124d0*/  @!PT LDS RZ, [RZ] ;  /* 0x00000000fffff984 */ /* 0x000fe20000000800 */
[----:B------:R3:W-:Y:S06]  /*124e0*/  MEMBAR.ALL.CTA ;  /* 0x0000000000007992 */ /* 0x0007ec0000008000 */
[----:B---3--:R-:W3:Y:S01]  /*124f0*/  FENCE.VIEW.ASYNC.S ;  /* 0x00000000000073c6 */ /* 0x008ee20000000000 */
[----:B-1----:R-:W-:-:S04]  /*12500*/  @P1 IMAD.HI.U32 R0, R48, R51, RZ ;  /* 0x0000003330001227 */ /* 0x002fc800078e00ff */
[----:B------:R-:W-:Y:S02]  /*12510*/  IMAD.IADD R21, R21, 0x1, R3 ;  /* 0x0000000115157824 */ /* 0x000fe400078e0203 */
[----:B------:R-:W-:Y:S01]  /*12520*/  IMAD.MOV.U32 R3, RZ, RZ, R48 ;  /* 0x000000ffff037224 */ /* 0x000fe200078e0030 */
[----:B--2---:R-:W-:Y:S01]  /*12530*/  @P1 SHF.R.U32.HI R3, RZ, R49, R0 ;  /* 0x00000031ff031219 */ /* 0x004fe20000011600 */
[----:B------:R-:W-:Y:S02]  /*12540*/  IMAD R40, R40, UR4, RZ ;  /* 0x0000000428287c24 */ /* 0x000fe4000f8e02ff */
[----:B------:R-:W-:Y:S01]  /*12550*/  IMAD.WIDE.U32 R20, R57, UR4, R20 ;  /* 0x0000000439147c25 */ /* 0x000fe2000f8e0014 */
[----:B------:R-:W-:-:S03]  /*12560*/  SHF.R.S32.HI R0, RZ, 0x1f, R3 ;  /* 0x0000001fff007819 */ /* 0x000fc60000011403 */
[----:B------:R-:W-:Y:S01]  /*12570*/  IMAD R49, R57, UR5, R40 ;  /* 0x0000000539317c24 */ /* 0x000fe2000f8e0228 */
[----:B------:R-:W-:Y:S01]  /*12580*/  ULDC.64 UR4, c[0x0][0xae0] ;  /* 0x0002b80000047ab9 */ /* 0x000fe20000000a00 */
[----:B------:R-:W-:Y:S02]  /*12590*/  IMAD.MOV R40, RZ, RZ, -R3 ;  /* 0x000000ffff287224 */ /* 0x000fe400078e0a03 */
[----:B------:R-:W-:Y:S02]  /*125a0*/  IMAD.IADD R21, R21, 0x1, R49 ;  /* 0x0000000115157824 */ /* 0x000fe400078e0231 */
[----:B------:R-:W-:Y:S02]  /*125b0*/  IMAD R0, R0, UR4, RZ ;  /* 0x0000000400007c24 */ /* 0x000fe4000f8e02ff */
[----:B------:R-:W-:Y:S02]  /*125c0*/  IMAD R49, R55, R40, R48 ;  /* 0x0000002837317224 */ /* 0x000fe400078e0230 */
[----:B------:R-:W-:-:S02]  /*125d0*/  IMAD R51, R3, UR5, R0 ;  /* 0x0000000503337c24 */ /* 0x000fc4000f8e0200 */
[----:B------:R-:W-:Y:S01]  /*125e0*/  IMAD.WIDE.U32 R20, R3, UR4, R20 ;  /* 0x0000000403147c25 */ /* 0x000fe2000f8e0014 */
[----:B------:R-:W-:Y:S01]  /*125f0*/  SHF.R.S32.HI R0, RZ, 0x1f, R49 ;  /* 0x0000001fff007819 */ /* 0x000fe20000011431 */
[----:B------:R-:W-:Y:S02]  /*12600*/  ULDC.64 UR4, c[0x0][0xad8] ;  /* 0x0002b60000047ab9 */ /* 0x000fe40000000a00 */
[----:B------:R-:W-:Y:S02]  /*12610*/  IMAD R50, R208, 0x80, R153 ;  /* 0x00000080d0327824 */ /* 0x000fe400078e0299 */
[----:B------:R-:W-:Y:S02]  /*12620*/  IMAD.IADD R21, R21, 0x1, R51 ;  /* 0x0000000115157824 */ /* 0x000fe400078e0233 */
[----:B------:R-:W-:Y:S02]  /*12630*/  IMAD R40, R0, UR4, RZ ;  /* 0x0000000400287c24 */ /* 0x000fe4000f8e02ff */
[----:B------:R-:W-:-:S02]  /*12640*/  VIADD R0, R50, 0x20 ;  /* 0x0000002032007836 */ /* 0x000fc40000000000 */
[C---:B------:R-:W-:Y:S02]  /*12650*/  IMAD R51, R49.reuse, UR5, R40 ;  /* 0x0000000531337c24 */ /* 0x040fe4000f8e0228 */
[----:B------:R-:W-:Y:S01]  /*12660*/  IMAD.WIDE.U32 R20, R49, UR4, R20 ;  /* 0x0000000431147c25 */ /* 0x000fe2000f8e0014 */
[-C--:B------:R-:W-:Y:S01]  /*12670*/  ISETP.GE.AND P2, PT, R50, R59.reuse, PT ;  /* 0x0000003b3200720c */ /* 0x080fe20003f46270 */
[----:B------:R-:W-:Y:S01]  /*12680*/  ULDC.64 UR4, c[0x0][0xa80] ;  /* 0x0002a00000047ab9 */ /* 0x000fe20000000a00 */
[-C--:B------:R-:W-:Y:S01]  /*12690*/  ISETP.GE.AND P0, PT, R0, R59.reuse, PT ;  /* 0x0000003b0000720c */ /* 0x080fe20003f06270 */
[----:B------:R-:W-:Y:S01]  /*126a0*/  VIADD R3, R50, 0x40 ;  /* 0x0000004032037836 */ /* 0x000fe20000000000 */
[----:B------:R-:W-:Y:S01]  /*126b0*/  LEA R40, P3, R20, UR4, 0x1 ;  /* 0x0000000414287c11 */ /* 0x000fe2000f8608ff */
[----:B------:R-:W-:Y:S02]  /*126c0*/  IMAD.IADD R21, R21, 0x1, R51 ;  /* 0x0000000115157824 */ /* 0x000fe400078e0233 */
[----:B------:R-:W-:Y:S01]  /*126d0*/  VIADD R0, R156, 0x28820 ;  /* 0x000288209c007836 */ /* 0x000fe20000000000 */
[----:B------:R-:W-:-:S02]  /*126e0*/  ISETP.GE.AND P1, PT, R3, R59, PT ;  /* 0x0000003b0300720c */ /* 0x000fc40003f26270 */
[----:B------:R-:W-:Y:S02]  /*126f0*/  LEA.HI.X R3, R20, UR5, R21, 0x1, P3 ;  /* 0x0000000514037c11 */ /* 0x000fe400098f0c15 */
[----:B------:R-:W-:Y:S01]  /*12700*/  PRMT R0, RZ, 0x654, R0 ;  /* 0x00000654ff007816 */ /* 0x000fe20000000000 */
[----:B---3--:R1:W2:Y:S01]  /*12710*/  SHFL.IDX PT, R21, R40, RZ, 0x181f ;  /* 0x00181fff28157589 */ /* 0x0082a200000e0000 */
[----:B------:R-:W-:Y:S02]  /*12720*/  BSSY B1, `(.L_x_656) ;  /* 0x000000d000017945 */ /* 0x000fe40003800000 */
[----:B------:R1:W-:Y:S01]  /*12730*/  SYNCS.ARRIVE.TRANS64.RED.A1T0 RZ, [R0+URZ], RZ ;  /* 0x000000ff00ff79a7 */ /* 0x0003e2000810043f */
[----:B------:R1:W3:Y:S01]  /*12740*/  SHFL.IDX PT, R49, R3, RZ, 0x181f ;  /* 0x00181fff03317589 */ /* 0x0002e200000e0000 */
[----:B------:R-:W-:Y:S05]  /*12750*/  @P2 BRA `(.L_x_657) ;  /* 0x0000000000242947 */ /* 0x000fea0003800000 */
[----:B------:R-:W-:Y:S02]  /*12760*/  ULDC UR4, c[0x0][0xac8] ;  /* 0x0002b20000047ab9 */ /* 0x000fe40000000800 */
[----:B------:R-:W-:Y:S02]  /*12770*/  ISETP.GE.AND P2, PT, R16, UR4, PT ;  /* 0x0000000410007c0c */ /* 0x000fe4000bf46270 */
[----:B------:R-:W-:-:S11]  /*12780*/  ISETP.GE.AND P3, PT, R22, UR4, PT ;  /* 0x0000000416007c0c */ /* 0x000fd6000bf66270 */
[-C--:B--2---:R-:W-:Y:S02]  /*12790*/  @!P2 LEA R20, P4, R16, R21.reuse, 0x1 ;  /* 0x000000151014a211 */ /* 0x084fe400078808ff */
[----:B------:R-:W-:Y:S02]  /*127a0*/  @!P3 LEA R48, P5, R22, R21, 0x1 ;  /* 0x000000151630b211 */ /* 0x000fe400078a08ff */
[-C--:B---3--:R-:W-:Y:S02]  /*127b0*/  @!P2 LEA.HI.X R21, R16, R49.reuse, R17, 0x1, P4 ;  /* 0x000000311015a211 */ /* 0x088fe400020f0c11 */
[----:B------:R-:W-:-:S03]  /*127c0*/  @!P3 LEA.HI.X R49, R22, R49, R2, 0x1, P5 ;  /* 0x000000311631b211 */ /* 0x000fc600028f0c02 */
[----:B-----5:R4:W-:Y:S04]  /*127d0*/  @!P2 ST.E.128 desc[UR38][R20.64], R4 ;  /* 0x000000041400a985 */ /* 0x0209e8000c101d26 */
[----:B------:R4:W-:Y:S02]  /*127e0*/  @!P3 ST.E.128 desc[UR38][R48.64], R28 ;  /* 0x0000001c3000b985 */ /* 0x0009e4000c101d26 */
.L_x_657:
[----:B------:R-:W-:Y:S05]  /*127f0*/  BSYNC B1 ;  /* 0x0000000000017941 */ /* 0x000fea0003800000 */
.L_x_656:
[----:B----45:R4:W0:Y:S01]  /*12800*/  SHFL.IDX PT, R7, R3, 0x1, 0x181f ;  /* 0x00381f0003077f89 */ /* 0x03082200000e0000 */
        /* <DEDUP_REMOVED lines=12> */
.L_x_659:
[----:B------:R-:W-:Y:S05]  /*128d0*/  BSYNC B1 ;  /* 0x0000000000017941 */ /* 0x000fea0003800000 */
.L_x_658:
[----:B0-----:R0:W0:Y:S01]  /*128e0*/  SHFL.IDX PT, R7, R3, 0x2, 0x181f ;  /* 0x00581f0003077f89 */ /* 0x00102200000e0000 */
        /* <DEDUP_REMOVED lines=12> */
.L_x_661:
[----:B------:R-:W-:Y:S05]  /*129b0*/  BSYNC B1 ;  /* 0x0000000000017941 */ /* 0x000fea0003800000 */
.L_x_660:
[----:B-1----:R-:W-:Y:S01]  /*129c0*/  IADD3 R0, R50, 0x60, RZ ;  /* 0x0000006032007810 */ /* 0x002fe20007ffe0ff */
[----:B0---4-:R-:W0:Y:S03]  /*129d0*/  SHFL.IDX PT, R3, R3, 0x3, 0x181f ;  /* 0x00781f0003037f89 */ /* 0x011e2600000e0000 */
[----:B------:R-:W-:Y:S01]  /*129e0*/  ISETP.GE.AND P0, PT, R0, R59, PT ;  /* 0x0000003b0000720c */ /* 0x000fe20003f06270 */
[----:B------:R1:W4:-:S12]  /*129f0*/  SHFL.IDX PT, R7, R40, 0x3, 0x181f ;  /* 0x00781f0028077f89 */ /* 0x00031800000e0000 */
[----:B-1----:R-:W-:Y:S05]  /*12a00*/  @P0 BRA `(.L_x_662) ;  /* 0x0000000c00040947 */ /* 0x002fea0003800000 */
[----:B------:R-:W-:Y:S02]  /*12a10*/  ULDC UR4, c[0x0][0xac8] ;  /* 0x0002b20000047ab9 */ /* 0x000fe40000000800 */
[----:B------:R-:W-:-:S13]  /*12a20*/  ISETP.GE.AND P1, PT, R16, UR4, PT ;  /* 0x0000000410007c0c */ /* 0x000fda000bf26270 */
[----:B----4-:R-:W-:-:S04]  /*12a30*/  @!P1 LEA R4, P0, R16, R7, 0x1 ;  /* 0x0000000710049211 */ /* 0x010fc800078008ff */
        /* <DEDUP_REMOVED lines=8> */
.L_x_654:
[----:B------:R-:W-:Y:S01]  /*12ac0*/  ULDC.64 UR4, c[0x0][0xc00] ;  /* 0x0003000000047ab9 */ /* 0x000fe20000000a00 */
[----:B------:R-:W-:Y:S01]  /*12ad0*/  IMAD.MOV.U32 R0, RZ, RZ, RZ ;  /* 0x000000ffff007224 */ /* 0x000fe200078e00ff */
[----:B------:R-:W-:Y:S01]  /*12ae0*/  ISETP.NE.U32.AND P0, PT, RZ, UR4, PT ;  /* 0x00000004ff007c0c */ /* 0x000fe2000bf05070 */
[----:B------:R-:W2:Y:S01]  /*12af0*/  LDC R21, c[0x0][0xbe8] ;  /* 0x0002fa00ff157b82 */ /* 0x000ea20000000800 */
[----:B------:R-:W-:Y:S02]  /*12b00*/  IADD3 R4, P1, R204, UR4, RZ ;  /* 0x00000004cc047c10 */ /* 0x000fe4000ff3e0ff */
[----:B------:R-:W-:Y:S02]  /*12b10*/  ISETP.NE.AND.EX P0, PT, RZ, UR5, PT, P0 ;  /* 0x00000005ff007c0c */ /* 0x000fe4000bf05300 */
[----:B------:R-:W-:Y:S01]  /*12b20*/  IADD3.X R5, R205, UR5, RZ, P1, !PT ;  /* 0x00000005cd057c10 */ /* 0x000fe20008ffe4ff */
[----:B------:R-:W-:Y:S02]  /*12b30*/  ULDC.64 UR4, c[0x0][0xc08] ;  /* 0x0003020000047ab9 */ /* 0x000fe40000000a00 */
[----:B------:R-:W-:-:S04]  /*12b40*/  ISETP.NE.U32.AND P1, PT, RZ, UR4, PT ;  /* 0x00000004ff007c0c */ /* 0x000fc8000bf25070 */
[----:B------:R-:W-:-:S04]  /*12b50*/  ISETP.NE.AND.EX P1, PT, RZ, UR5, PT, P1 ;  /* 0x00000005ff007c0c */ /* 0x000fc8000bf25310 */
[----:B------:R4:W5:Y:S09]  /*12b60*/  @P0 LDG.E R0, desc[UR38][R4.64] ;  /* 0x0000002604000981 */ /* 0x000972000c1e1900 */
[----:B------:R-:W-:Y:S01]  /*12b70*/  @P1 IADD3 R204, P2, R204, UR4, RZ ;  /* 0x00000004cccc1c10 */ /* 0x000fe2000ff5e0ff */
[----:B------:R-:W-:-:S02]  /*12b80*/  ULDC UR4, c[0x0][0xa88] ;  /* 0x0002a20000047ab9 */ /* 0x000fc40000000800 */
[----:B------:R-:W-:Y:S01]  /*12b90*/  IMAD.U32 R8, RZ, RZ, UR4 ;  /* 0x00000004ff087e24 */ /* 0x000fe2000f8e00ff */
[----:B------:R-:W-:-:S05]  /*12ba0*/  @P1 IADD3.X R205, R205, UR5, RZ, P2, !PT ;  /* 0x00000005cdcd1c10 */ /* 0x000fca00097fe4ff */
[----:B------:R4:W5:Y:S01]  /*12bb0*/  @P1 LDG.E R8, desc[UR38][R204.64] ;  /* 0x00000026cc081981 */ /* 0x000962000c1e1900 */
[----:B--2---:R-:W-:Y:S01]  /*12bc0*/  ISETP.NE.AND P2, PT, R21, 0x1, PT ;  /* 0x000000011500780c */ /* 0x004fe20003f45270 */
[----:B------:R-:W2:-:S12]  /*12bd0*/  S2R R3, SR_TID.X ;  /* 0x0000000000037919 */ /* 0x000e980000002100 */
[----:B------:R-:W0:Y:S08]  /*12be0*/  @P2 LDC R20, c[0x0][0xbec] ;  /* 0x0002fb00ff142b82 */ /* 0x000e300000000800 */
[----:B------:R-:W0:Y:S01]  /*12bf0*/  @P2 LDC R25, c[0x0][0xbf0] ;  /* 0x0002fc00ff192b82 */ /* 0x000e220000000800 */
[----:B--2---:R-:W-:-:S05]  /*12c00*/  VIADD R3, R3, 0xffffff80 ;  /* 0xffffff8003037836 */ /* 0x004fca0000000000 */
[----:B------:R-:W-:Y:S01]  /*12c10*/  ISETP.GE.AND P3, PT, R3, 0x80, PT ;  /* 0x000000800300780c */ /* 0x000fe20003f66270 */
[----:B----4-:R-:W-:-:S12]  /*12c20*/  @P1 BRA `(.L_x_663) ;  /* 0x0000000000101947 */ /* 0x010fd80003800000 */
[----:B------:R-:W-:Y:S05]  /*12c30*/  @!P0 BRA `(.L_x_663) ;  /* 0x00000000000c8947 */ /* 0x000fea0003800000 */
[----:B------:R-:W2:Y:S04]  /*12c40*/  LDG.E R3, desc[UR38][R4.64] ;  /* 0x0000002604037981 */ /* 0x000ea8000c1e1900 */
[----:B-----5:R-:W2:Y:S02]  /*12c50*/  LDG.E R8, desc[UR38][R4.64+0x4] ;  /* 0x0000042604087981 */ /* 0x020ea4000c1e1900 */
[----:B--2---:R-:W-:-:S07]  /*12c60*/  IMAD.IADD R8, R8, 0x1, -R3 ;  /* 0x0000000108087824 */ /* 0x004fce00078e0a03 */
.L_x_663:
[----:B------:R-:W-:Y:S01]  /*12c70*/  BSSY B1, `(.L_x_664) ;  /* 0x000002e000017945 */ /* 0x000fe20003800000 */
[----:B------:R-:W-:Y:S02]  /*12c80*/  SHF.R.S32.HI R12, RZ, 0x1f, R203 ;  /* 0x0000001fff0c7819 */ /* 0x000fe400000114cb */
[----:B---3--:R-:W-:Y:S02]  /*12c90*/  SEL R13, R206, RZ, !P0 ;  /* 0x000000ffce0d7207 */ /* 0x008fe40004000000 */
[----:B------:R-:W-:Y:S02]  /*12ca0*/  SEL R209, R209, RZ, !P0 ;  /* 0x000000ffd1d17207 */ /* 0x000fe40004000000 */
[----:B-----5:R-:W-:Y:S01]  /*12cb0*/  SHF.R.S32.HI R11, RZ, 0x1f, R0 ;  /* 0x0000001fff0b7819 */ /* 0x020fe20000011400 */
[----:B------:R-:W-:Y:S06]  /*12cc0*/  @P3 BRA `(.L_x_665) ;  /* 0x0000000000a03947 */ /* 0x000fec0003800000 */
[----:B------:R-:W2:Y:S01]  /*12cd0*/  S2R R3, SR_TID.X ;  /* 0x0000000000037919 */ /* 0x000ea20000002100 */
[----:B------:R-:W3:Y:S02]  /*12ce0*/  LDC R14, c[0x0][0xbe8] ;  /* 0x0002fa00ff0e7b82 */ /* 0x000ee40000000800 */
[----:B---3--:R-:W-:Y:S02]  /*12cf0*/  IMAD R4, R8, R14, RZ ;  /* 0x0000000e08047224 */ /* 0x008fe400078e02ff */
[----:B--2---:R-:W-:-:S04]  /*12d00*/  IMAD R3, R208, 0x80, R3 ;  /* 0x00000080d0037824 */ /* 0x004fc800078e0203 */
[----:B------:R-:W-:-:S05]  /*12d10*/  VIADD R9, R3, 0xffffff80 ;  /* 0xffffff8003097836 */ /* 0x000fca0000000000 */
[----:B------:R-:W-:-:S13]  /*12d20*/  ISETP.GE.AND P0, PT, R9, R4, PT ;  /* 0x000000040900720c */ /* 0x000fda0003f06270 */
[----:B------:R-:W-:Y:S05]  /*12d30*/  @P0 BRA `(.L_x_665) ;  /* 0x0000000000840947 */ /* 0x000fea0003800000 */
[----:B------:R-:W-:Y:S01]  /*12d40*/  ISETP.NE.AND P0, PT, R14, 0x1, PT ;  /* 0x000000010e00780c */ /* 0x000fe20003f05270 */
[----:B------:R-:W-:Y:S01]  /*12d50*/  ULDC.64 UR4, c[0x0][0xb90] ;  /* 0x0002e40000047ab9 */ /* 0x000fe20000000a00 */
[----:B------:R-:W-:Y:S02]  /*12d60*/  IMAD.MOV.U32 R4, RZ, RZ, R0 ;  /* 0x000000ffff047224 */ /* 0x000fe400078e0000 */
[----:B------:R-:W-:Y:S02]  /*12d70*/  IMAD R10, R12, UR4, RZ ;  /* 0x000000040c0a7c24 */ /* 0x000fe4000f8e02ff */
[----:B------:R-:W-:Y:S02]  /*12d80*/  IMAD.MOV.U32 R5, RZ, RZ, R11 ;  /* 0x000000ffff057224 */ /* 0x000fe400078e000b */
[----:B------:R-:W-:Y:S02]  /*12d90*/  IMAD.MOV.U32 R3, RZ, RZ, R9 ;  /* 0x000000ffff037224 */ /* 0x000fe400078e0009 */
[----:B------:R-:W-:-:S03]  /*12da0*/  IMAD.WIDE.U32 R4, R203, UR4, R4 ;  /* 0x00000004cb047c25 */ /* 0x000fc6000f8e0004 */
[----:B------:R-:W2:Y:S01]  /*12db0*/  @P0 LDC R6, c[0x0][0xbec] ;  /* 0x0002fb00ff060b82 */ /* 0x000ea20000000800 */
[----:B------:R-:W-:Y:S01]  /*12dc0*/  IMAD R7, R203, UR5, R10 ;  /* 0x00000005cb077c24 */ /* 0x000fe2000f8e020a */
[----:B------:R-:W-:-:S03]  /*12dd0*/  ULDC.64 UR4, c[0x0][0xb98] ;  /* 0x0002e60000047ab9 */ /* 0x000fc60000000a00 */
[----:B------:R-:W-:-:S03]  /*12de0*/  IMAD.IADD R5, R5, 0x1, R7 ;  /* 0x0000000105057824 */ /* 0x000fc600078e0207 */
[----:B------:R-:W3:Y:S01]  /*12df0*/  @P0 LDC R15, c[0x0][0xbf0] ;  /* 0x0002fc00ff0f0b82 */ /* 0x000ee20000000800 */
[----:B------:R-:W-:-:S04]  /*12e00*/  IMAD.WIDE.U32 R4, R13, UR4, R4 ;  /* 0x000000040d047c25 */ /* 0x000fc8000f8e0004 */
[----:B--2---:R-:W-:-:S05]  /*12e10*/  @P0 IMAD.HI.U32 R6, R9, R6, RZ ;  /* 0x0000000609060227 */ /* 0x004fca00078e00ff */
[----:B---3--:R-:W-:Y:S01]  /*12e20*/  @P0 SHF.R.U32.HI R3, RZ, R15, R6 ;  /* 0x0000000fff030219 */ /* 0x008fe20000011606 */
[----:B------:R-:W-:-:S03]  /*12e30*/  IMAD R6, R209, UR4, RZ ;  /* 0x00000004d1067c24 */ /* 0x000fc6000f8e02ff */
[----:B------:R-:W-:Y:S01]  /*12e40*/  IADD3 R4, P0, R3, R4, RZ ;  /* 0x0000000403047210 */ /* 0x000fe20007f1e0ff */
[----:B------:R-:W-:Y:S02]  /*12e50*/  IMAD.MOV R7, RZ, RZ, -R3 ;  /* 0x000000ffff077224 */ /* 0x000fe400078e0a03 */
[----:B------:R-:W-:Y:S01]  /*12e60*/  IMAD R6, R13, UR5, R6 ;  /* 0x000000050d067c24 */ /* 0x000fe2000f8e0206 */
[----:B------:R-:W-:Y:S01]  /*12e70*/  ULDC.64 UR4, c[0x0][0xb88] ;  /* 0x0002e20000047ab9 */ /* 0x000fe20000000a00 */
[----:B------:R-:W-:Y:S01]  /*12e80*/  IMAD R7, R14, R7, R9 ;  /* 0x000000070e077224 */ /* 0x000fe200078e0209 */
[----:B------:R-:W-:-:S04]  /*12e90*/  SHF.R.S32.HI R9, RZ, 0x1f, R3 ;  /* 0x0000001fff097819 */ /* 0x000fc80000011403 */
[----:B------:R-:W-:Y:S02]  /*12ea0*/  SHF.R.S32.HI R3, RZ, 0x1f, R7 ;  /* 0x0000001fff037819 */ /* 0x000fe40000011407 */
[----:B------:R-:W-:-:S03]  /*12eb0*/  IADD3.X R5, R9, R5, R6, P0, !PT ;  /* 0x0000000509057210 */ /* 0x000fc600007fe406 */
[----:B------:R-:W-:Y:S02]  /*12ec0*/  IMAD R6, R3, UR4, RZ ;  /* 0x0000000403067c24 */ /* 0x000fe4000f8e02ff */
[----:B------:R-:W-:-:S04]  /*12ed0*/  IMAD.WIDE.U32 R4, R7, UR4, R4 ;  /* 0x0000000407047c25 */ /* 0x000fc8000f8e0004 */
[----:B------:R-:W-:Y:S01]  /*12ee0*/  IMAD R3, R7, UR5, R6 ;  /* 0x0000000507037c24 */ /* 0x000fe2000f8e0206 */
[----:B------:R-:W-:Y:S02]  /*12ef0*/  ULDC.64 UR4, c[0x0][0xb50] ;  /* 0x0002d40000047ab9 */ /* 0x000fe40000000a00 */
[----:B------:R-:W-:Y:S02]  /*12f00*/  LEA R6, P0, R4, UR4, 0x2 ;  /* 0x0000000404067c11 */ /* 0x000fe4000f8010ff */
[----:B------:R-:W-:-:S04]  /*12f10*/  IADD3 R3, R5, R3, RZ ;  /* 0x0000000305037210 */ /* 0x000fc80007ffe0ff */
[----:B------:R-:W-:Y:S01]  /*12f20*/  LEA.HI.X R7, R4, UR5, R3, 0x2, P0 ;  /* 0x0000000504077c11 */ /* 0x000fe200080f1403 */
[----:B------:R-:W-:-:S05]  /*12f30*/  IMAD.MOV.U32 R3, RZ, RZ, -0x800000 ;  /* 0xff800000ff037424 */ /* 0x000fca00078e00ff */
[----:B------:R2:W-:Y:S02]  /*12f40*/  STG.E desc[UR38][R6.64], R3 ;  /* 0x0000000306007986 */ /* 0x0005e4000c101926 */
.L_x_665:
[----:B------:R-:W-:Y:S05]  /*12f50*/  BSYNC B1 ;  /* 0x0000000000017941 */ /* 0x000fea0003800000 */
.L_x_664:
[----:B------:R-:W-:Y:S01]  /*12f60*/  ULDC.64 UR4, c[0x0][0xaa0] ;  /* 0x0002a80000047ab9 */ /* 0x000fe20000000a00 */
[----:B--2---:R-:W-:Y:S02]  /*12f70*/  IMAD R7, R202, 0x20, R153 ;  /* 0x00000020ca077824 */ /* 0x004fe400078e0299 */
[----:B------:R-:W-:Y:S02]  /*12f80*/  IMAD R3, R11, UR4, RZ ;  /* 0x000000040b037c24 */ /* 0x000fe4000f8e02ff */
[----:B------:R-:W-:-:S04]  /*12f90*/  IMAD.WIDE.U32 R4, R0, UR4, RZ ;  /* 0x0000000400047c25 */ /* 0x000fc8000f8e00ff */
[----:B------:R-:W-:Y:S01]  /*12fa0*/  IMAD R3, R0, UR5, R3 ;  /* 0x0000000500037c24 */ /* 0x000fe2000f8e0203 */
[----:B------:R-:W-:Y:S01]  /*12fb0*/  ULDC.64 UR4, c[0x0][0xae8] ;  /* 0x0002ba0000047ab9 */ /* 0x000fe20000000a00 */
[----:B------:R-:W-:Y:S02]  /*12fc0*/  IMAD R9, R208, 0x80, R7 ;  /* 0x00000080d0097824 */ /* 0x000fe400078e0207 */
[----:B------:R-:W-:Y:S02]  /*12fd0*/  IMAD.IADD R5, R5, 0x1, R3 ;  /* 0x0000000105057824 */ /* 0x000fe400078e0203 */
[----:B------:R-:W-:Y:S02]  /*12fe0*/  IMAD R6, R12, UR4, RZ ;  /* 0x000000040c067c24 */ /* 0x000fe4000f8e02ff */
[----:B0-----:R-:W-:-:S04]  /*12ff0*/  @P2 IMAD.HI.U32 R0, R9, R20, RZ ;  /* 0x0000001409002227 */ /* 0x001fc800078e00ff */
[C---:B------:R-:W-:Y:S02]  /*13000*/  IMAD R7, R203.reuse, UR5, R6 ;  /* 0x00000005cb077c24 */ /* 0x040fe4000f8e0206 */
[----:B------:R-:W-:Y:S01]  /*13010*/  IMAD.WIDE.U32 R4, R203, UR4, R4 ;  /* 0x00000004cb047c25 */ /* 0x000fe2000f8e0004 */
[----:B------:R-:W-:-:S03]  /*13020*/  ULDC.64 UR4, c[0x0][0xaf0] ;  /* 0x0002bc0000047ab9 */ /* 0x000fc60000000a00 */
[----:B------:R-:W-:Y:S01]  /*13030*/  IMAD.MOV.U32 R3, RZ, RZ, R9 ;  /* 0x000000ffff037224 */ /* 0x000fe200078e0009 */
[----:B------:R-:W-:Y:S01]  /*13040*/  @P2 SHF.R.U32.HI R3, RZ, R25, R0 ;  /* 0x00000019ff032219 */ /* 0x000fe20000011600 */
[----:B------:R-:W-:Y:S02]  /*13050*/  IMAD R6, R209, UR4, RZ ;  /* 0x00000004d1067c24 */ /* 0x000fe4000f8e02ff */
[----:B------:R-:W-:Y:S01]  /*13060*/  IMAD.IADD R5, R5, 0x1, R7 ;  /* 0x0000000105057824 */ /* 0x000fe200078e0207 */
[----:B------:R-:W-:Y:S01]  /*13070*/  SHF.R.S32.HI R0, RZ, 0x1f, R3 ;  /* 0x0000001fff007819 */ /* 0x000fe20000011403 */
[C---:B------:R-:W-:Y:S02]  /*13080*/  IMAD R7, R13.reuse, UR5, R6 ;  /* 0x000000050d077c24 */ /* 0x040fe4000f8e0206 */
[----:B------:R-:W-:Y:S01]  /*13090*/  IMAD.WIDE.U32 R4, R13, UR4, R4 ;  /* 0x000000040d047c25 */ /* 0x000fe2000f8e0004 */
[----:B------:R-:W-:-:S03]  /*130a0*/  ULDC.64 UR4, c[0x0][0xae0] ;  /* 0x0002b80000047ab9 */ /* 0x000fc60000000a00 */
[----:B------:R-:W-:Y:S02]  /*130b0*/  IMAD.MOV R6, RZ, RZ, -R3 ;  /* 0x000000ffff067224 */ /* 0x000fe400078e0a03 */
[----:B------:R-:W-:Y:S02]  /*130c0*/  IMAD.IADD R5, R5, 0x1, R7 ;  /* 0x0000000105057824 */ /* 0x000fe400078e0207 */
[----:B------:R-:W-:Y:S02]  /*130d0*/  IMAD R0, R0, UR4, RZ ;  /* 0x0000000400007c24 */ /* 0x000fe4000f8e02ff */
[----:B------:R-:W-:Y:S02]  /*130e0*/  IMAD R7, R21, R6, R9 ;  /* 0x0000000615077224 */ /* 0x000fe400078e0209 */
[C---:B------:R-:W-:Y:S02]  /*130f0*/  IMAD R9, R3.reuse, UR5, R0 ;  /* 0x0000000503097c24 */ /* 0x040fe4000f8e0200 */
[----:B------:R-:W-:Y:S01]  /*13100*/  IMAD.WIDE.U32 R4, R3, UR4, R4 ;  /* 0x0000000403047c25 */ /* 0x000fe2000f8e0004 */
[----:B------:R-:W-:Y:S01]  /*13110*/  SHF.R.S32.HI R0, RZ, 0x1f, R7 ;  /* 0x0000001fff007819 */ /* 0x000fe20000011407 */
[----:B------:R-:W-:-:S02]  /*13120*/  ULDC.64 UR4, c[0x0][0xad8] ;  /* 0x0002b60000047ab9 */ /* 0x000fc40000000a00 */
        /* <DEDUP_REMOVED lines=11> */
[----:B------:R0:W2:Y:S04]  /*131e0*/  SHFL.IDX PT, R3, R4, RZ, 0x181f ;  /* 0x00181fff04037589 */ /* 0x0000a800000e0000 */
[----:B------:R0:W3:Y:S02]  /*131f0*/  SHFL.IDX PT, R14, R0, RZ, 0x181f ;  /* 0x00181fff000e7589 */ /* 0x0000e400000e0000 */
.L_x_868:
[----:B------:R-:W-:Y:S01]  /*13200*/  IMAD R8, R8, R21, RZ ;  /* 0x0000001508087224 */ /* 0x000fe200078e02ff */
[----:B------:R-:W-:Y:S04]  /*13210*/  BSSY B1, `(.L_x_667) ;  /* 0x000000c000017945 */ /* 0x000fe80003800000 */
[----:B------:R-:W-:-:S13]  /*13220*/  ISETP.GE.AND P0, PT, R6, R8, PT ;  /* 0x000000080600720c */ /* 0x000fda0003f06270 */
[----:B------:R-:W-:Y:S05]  /*13230*/  @P0 BRA `(.L_x_668) ;  /* 0x0000000000240947 */ /* 0x000fea0003800000 */
[----:B------:R-:W-:Y:S02]  /*13240*/  ULDC UR4, c[0x0][0xac8] ;  /* 0x0002b20000047ab9 */ /* 0x000fe40000000800 */
[----:B------:R-:W-:Y:S02]  /*13250*/  ISETP.GE.AND P2, PT, R16, UR4, PT ;  /* 0x0000000410007c0c */ /* 0x000fe4000bf46270 */
[----:B------:R-:W-:-:S11]  /*13260*/  ISETP.GE.AND P3, PT, R22, UR4, PT ;  /* 0x0000000416007c0c */ /* 0x000fd6000bf66270 */
[-C--:B---3--:R-:W-:Y:S02]  /*13270*/  @!P2 LEA R10, P0, R16, R14.reuse, 0x1 ;  /* 0x0000000e100aa211 */ /* 0x088fe400078008ff */
[----:B------:R-:W-:Y:S02]  /*13280*/  @!P3 LEA R14, P1, R22, R14, 0x1 ;  /* 0x0000000e160eb211 */ /* 0x000fe400078208ff */
[-C--:B--2---:R-:W-:Y:S02]  /*13290*/  @!P2 LEA.HI.X R11, R16, R3.reuse, R17, 0x1, P0 ;  /* 0x00000003100ba211 */ /* 0x084fe400000f0c11 */
[----:B------:R-:W-:-:S03]  /*132a0*/  @!P3 LEA.HI.X R15, R22, R3, R2, 0x1, P1 ;  /* 0x00000003160fb211 */ /* 0x000fc600008f0c02 */
[----:B------:R4:W-:Y:S04]  /*132b0*/  @!P2 ST.E.128 desc[UR38][R10.64], RZ ;  /* 0x000000ff0a00a985 */ /* 0x0009e8000c101d26 */
[----:B------:R4:W-:Y:S02]  /*132c0*/  @!P3 ST.E.128 desc[UR38][R14.64], RZ ;  /* 0x000000ff0e00b985 */ /* 0x0009e4000c101d26 */
.L_x_668:
[----:B------:R-:W-:Y:S05]  /*132d0*/  BSYNC B1 ;  /* 0x0000000000017941 */ /* 0x000fea0003800000 */
.L_x_667:
[----:B------:R-:W-:-:S03]  /*132e0*/  UMOV UR4, 0xffffffff ;  /* 0xffffffff00047882 */ /* 0x000fc60000000000 */
[----:B------:R-:W-:Y:S05]  /*132f0*/  BRA.DIV UR4, `(.L_x_669) ;  /* 0x0000008204007947 */ /* 0x000fea000b800000 */
[----:B--2---:R2:W0:Y:S04]  /*13300*/  SHFL.IDX PT, R3, R4, 0x1, 0x181f ;  /* 0x00381f0004037f89 */ /* 0x00442800000e0000 */
[----:B---34-:R2:W3:Y:S02]  /*13310*/  SHFL.IDX PT, R14, R0, 0x1, 0x181f ;  /* 0x00381f00000e7f89 */ /* 0x0184e400000e0000 */
.L_x_872:
[----:B------:R-:W-:Y:S01]  /*13320*/  IADD3 R5, R6, 0x20, RZ ;  /* 0x0000002006057810 */ /* 0x000fe20007ffe0ff */
[----:B------:R-:W-:Y:S03]  /*13330*/  BSSY B1, `(.L_x_670) ;  /* 0x000000c000017945 */ /* 0x000fe60003800000 */
[----:B------:R-:W-:-:S13]  /*13340*/  ISETP.GE.AND P0, PT, R5, R8, PT ;  /* 0x000000080500720c */ /* 0x000fda0003f06270 */
[----:B------:R-:W-:Y:S05]  /*13350*/  @P0 BRA `(.L_x_671) ;  /* 0x0000000000240947 */ /* 0x000fea0003800000 */
[----:B------:R-:W-:Y:S02]  /*13360*/  ULDC UR4, c[0x0][0xac8] ;  /* 0x0002b20000047ab9 */ /* 0x000fe40000000800 */
[----:B------:R-:W-:Y:S02]  /*13370*/  ISETP.GE.AND P2, PT, R16, UR4, PT ;  /* 0x0000000410007c0c */ /* 0x000fe4000bf46270 */
[----:B------:R-:W-:-:S11]  /*13380*/  ISETP.GE.AND P3, PT, R22, UR4, PT ;  /* 0x0000000416007c0c */ /* 0x000fd6000bf66270 */
[-C--:B---3--:R-:W-:Y:S02]  /*13390*/  @!P2 LEA R10, P0, R16, R14.reuse, 0x1 ;  /* 0x0000000e100aa211 */ /* 0x088fe400078008ff */
[----:B------:R-:W-:Y:S02]  /*133a0*/  @!P3 LEA R14, P1, R22, R14, 0x1 ;  /* 0x0000000e160eb211 */ /* 0x000fe400078208ff */
[-C--:B0-----:R-:W-:Y:S02]  /*133b0*/  @!P2 LEA.HI.X R11, R16, R3.reuse, R17, 0x1, P0 ;  /* 0x00000003100ba211 */ /* 0x081fe400000f0c11 */
[----:B------:R-:W-:-:S03]  /*133c0*/  @!P3 LEA.HI.X R15, R22, R3, R2, 0x1, P1 ;  /* 0x00000003160fb211 */ /* 0x000fc600008f0c02 */
[----:B------:R4:W-:Y:S04]  /*133d0*/  @!P2 ST.E.128 desc[UR38][R10.64], RZ ;  /* 0x000000ff0a00a985 */ /* 0x0009e8000c101d26 */
[----:B------:R4:W-:Y:S02]  /*133e0*/  @!P3 ST.E.128 desc[UR38][R14.64], RZ ;  /* 0x000000ff0e00b985 */ /* 0x0009e4000c101d26 */
.L_x_671:
[----:B------:R-:W-:Y:S05]  /*133f0*/  BSYNC B1 ;  /* 0x0000000000017941 */ /* 0x000fea0003800000 */
.L_x_670:
[----:B------:R-:W-:-:S03]  /*13400*/  UMOV UR4, 0xffffffff ;  /* 0xffffffff00047882 */ /* 0x000fc60000000000 */
[----:B------:R-:W-:Y:S05]  /*13410*/  BRA.DIV UR4, `(.L_x_672) ;  /* 0x0000008204007947 */ /* 0x000fea000b800000 */
[----:B0-----:R0:W0:Y:S04]  /*13420*/  SHFL.IDX PT, R3, R4, 0x2, 0x181f ;  /* 0x00581f0004037f89 */ /* 0x00102800000e0000 */
[----:B---34-:R3:W4:Y:S02]  /*13430*/  SHFL.IDX PT, R14, R0, 0x2, 0x181f ;  /* 0x00581f00000e7f89 */ /* 0x01872400000e0000 */
.L_x_876:
[----:B------:R-:W-:Y:S01]  /*13440*/  VIADD R5, R6, 0x40 ;  /* 0x0000004006057836 */ /* 0x000fe20000000000 */
[----:B------:R-:W-:Y:S04]  /*13450*/  BSSY B1, `(.L_x_673) ;  /* 0x000000c000017945 */ /* 0x000fe80003800000 */
[----:B------:R-:W-:-:S13]  /*13460*/  ISETP.GE.AND P0, PT, R5, R8, PT ;  /* 0x000000080500720c */ /* 0x000fda0003f06270 */
[----:B------:R-:W-:Y:S05]  /*13470*/  @P0 BRA `(.L_x_674) ;  /* 0x0000000000240947 */ /* 0x000fea0003800000 */
[----:B------:R-:W-:Y:S02]  /*13480*/  ULDC UR4, c[0x0][0xac8] ;  /* 0x0002b20000047ab9 */ /* 0x000fe40000000800 */
[----:B------:R-:W-:Y:S02]  /*13490*/  ISETP.GE.AND P2, PT, R16, UR4, PT ;  /* 0x0000000410007c0c */ /* 0x000fe4000bf46270 */
[----:B------:R-:W-:-:S11]  /*134a0*/  ISETP.GE.AND P3, PT, R22, UR4, PT ;  /* 0x0000000416007c0c */ /* 0x000fd6000bf66270 */
[-C--:B----4-:R-:W-:Y:S02]  /*134b0*/  @!P2 LEA R10, P0, R16, R14.reuse, 0x1 ;  /* 0x0000000e100aa211 */ /* 0x090fe400078008ff */
[----:B------:R-:W-:Y:S02]  /*134c0*/  @!P3 LEA R14, P1, R22, R14, 0x1 ;  /* 0x0000000e160eb211 */ /* 0x000fe400078208ff */
[-C--:B0-----:R-:W-:Y:S02]  /*134d0*/  @!P2 LEA.HI.X R11, R16, R3.reuse, R17, 0x1, P0 ;  /* 0x00000003100ba211 */ /* 0x081fe400000f0c11 */
[----:B------:R-:W-:-:S03]  /*134e0*/  @!P3 LEA.HI.X R15, R22, R3, R2, 0x1, P1 ;  /* 0x00000003160fb211 */ /* 0x000fc600008f0c02 */
[----:B------:R0:W-:Y:S04]  /*134f0*/  @!P2 ST.E.128 desc[UR38][R10.64], RZ ;  /* 0x000000ff0a00a985 */ /* 0x0001e8000c101d26 */
[----:B------:R0:W-:Y:S02]  /*13500*/  @!P3 ST.E.128 desc[UR38][R14.64], RZ ;  /* 0x000000ff0e00b985 */ /* 0x0001e4000c101d26 */
.L_x_674:
[----:B------:R-:W-:Y:S05]  /*13510*/  BSYNC B1 ;  /* 0x0000000000017941 */ /* 0x000fea0003800000 */
.L_x_673:
[----:B------:R-:W-:-:S03]  /*13520*/  UMOV UR4, 0xffffffff ;  /* 0xffffffff00047882 */ /* 0x000fc60000000000 */
[----:B------:R-:W-:Y:S05]  /*13530*/  BRA.DIV UR4, `(.L_x_675) ;  /* 0x0000008204007947 */ /* 0x000fea000b800000 */
[----:B0-----:R0:W0:Y:S04]  /*13540*/  SHFL.IDX PT, R3, R4, 0x3, 0x181f ;  /* 0x00781f0004037f89 */ /* 0x00102800000e0000 */
[----:B----4-:R4:W0:Y:S02]  /*13550*/  SHFL.IDX PT, R14, R0, 0x3, 0x181f ;  /* 0x00781f00000e7f89 */ /* 0x01082400000e0000 */
.L_x_880:
[----:B--234-:R-:W-:-:S05]  /*13560*/  VIADD R0, R6, 0x60 ;  /* 0x0000006006007836 */ /* 0x01cfca0000000000 */
[----:B------:R-:W-:-:S13]  /*13570*/  ISETP.GE.AND P0, PT, R0, R8, PT ;  /* 0x000000080000720c */ /* 0x000fda0003f06270 */
        /* <DEDUP_REMOVED lines=8> */
[----:B------:R0:W-:Y:S04]  /*13600*/  @!P2 ST.E.128 desc[UR38][R4.64], RZ ;  /* 0x000000ff0400a985 */ /* 0x0001e8000c101d26 */
[----:B------:R0:W-:Y:S02]  /*13610*/  @!P3 ST.E.128 desc[UR38][R14.64], RZ ;  /* 0x000000ff0e00b985 */ /* 0x0001e4000c101d26 */
.L_x_662:
[----:B------:R-:W-:Y:S05]  /*13620*/  BSYNC B0 ;  /* 0x0000000000007941 */ /* 0x000fea0003800000 */
.L_x_653:
[----:B------:R-:W-:Y:S02]  /*13630*/  ULDC UR4, c[0x0][0xc3c] ;  /* 0x00030f0000047ab9 */ /* 0x000fe40000000800 */
[----:B-1----:R-:W-:-:S13]  /*13640*/  ISETP.GE.AND P0, PT, R43, UR4, PT ;  /* 0x000000042b007c0c */ /* 0x002fda000bf06270 */
[----:B------:R-:W-:Y:S05]  /*13650*/  @!P0 BRA `(.L_x_676) ;  /* 0xfffffed800b48947 */ /* 0x000fea000383ffff */
[----:B------:R-:W-:Y:S05]  /*13660*/  BRA `(.L_x_480) ;  /* 0x0000006400947947 */ /* 0x000fea0003800000 */
.L_x_478:
[----:B------:R-:W-:-:S08]  /*13670*/  NOP ;  /* 0x0000000000007918 */ /* 0x000fd00000000000 */
[----:B--2---:R-:W0:-:S00]  /*13680*/  USETMAXREG.DEALLOC.CTAPOOL 0x28 ;  /* 0x00000028000079c8 */ /* 0x004e0000080e0500 */
[----:B0-----:R-:W-:Y:S01]  /*13690*/  LOP3.LUT R2, R2, 0x3, RZ, 0xc0, !PT ;  /* 0x0000000302027812 */ /* 0x001fe200078ec0ff */
[----:B------:R-:W-:Y:S01]  /*136a0*/  IMAD.MOV.U32 R4, RZ, RZ, RZ ;  /* 0x000000ffff047224 */ /* 0x000fe200078e00ff */
[----:B------:R-:W-:-:S04]  /*136b0*/  LOP3.LUT R32, R32, 0xfffffff7, RZ, 0xc0, !PT ;  /* 0xfffffff720207812 */ /* 0x000fc800078ec0ff */
[----:B------:R-:W0:Y:S02]  /*136c0*/  SHFL.IDX PT, R2, R2, RZ, 0x1f ;  /* 0x00001fff02027589 */ /* 0x000e2400000e0000 */
[----:B0-----:R-:W-:-:S13]  /*136d0*/  ISETP.NE.AND P0, PT, R2, RZ, PT ;  /* 0x000000ff0200720c */ /* 0x001fda0003f05270 */
        /* <DEDUP_REMOVED lines=9> */
.L_x_677:
[----:B------:R-:W-:Y:S01]  /*13770*/  LOP3.LUT R5, R0, 0x1f, RZ, 0xc0, !PT ;  /* 0x0000001f00057812 */ /* 0x000fe200078ec0ff */
[----:B------:R-:W-:Y:S01]  /*13780*/  ULDC UR4, c[0x0][0xc3c] ;  /* 0x00030f0000047ab9 */ /* 0x000fe20000000800 */
[----:B------:R-:W0:Y:S01]  /*13790*/  S2UR UR6, SR_CTAID.X ;  /* 0x00000000000679c3 */ /* 0x000e220000002500 */
[----:B------:R-:W-:Y:S01]  /*137a0*/  ULDC UR5, c[0x0][0xc38] ;  /* 0x00030e0000057ab9 */ /* 0x000fe20000000800 */
[----:B------:R-:W-:-:S04]  /*137b0*/  ISETP.NE.AND P0, PT, R5, 0x1f, PT ;  /* 0x0000001f0500780c */ /* 0x000fc80003f05270 */
[----:B------:R-:W-:-:S13]  /*137c0*/  ISETP.GE.OR P1, PT, R5, UR4, !P0 ;  /* 0x0000000405007c0c */ /* 0x000fda000c726670 */
[----:B------:R-:W1:Y:S02]  /*137d0*/  @!P1 LDC.64 R2, c[0x0][0xc80] ;  /* 0x00032000ff029b82 */ /* 0x000e640000000a00 */
[----:B-1----:R-:W-:-:S05]  /*137e0*/  @!P1 IMAD.WIDE.U32 R2, R5, 0x4, R2 ;  /* 0x0000000405029825 */ /* 0x002fca00078e0002 */
        /* <DEDUP_REMOVED lines=8> */
[----:B--2---:R-:W1:Y:S02]  /*13870*/  SHFL.UP PT, R6, R4, 0x1, RZ ;  /* 0x0420000004067989 */ /* 0x004e6400000e00ff */
[----:B-1----:R-:W-:-:S05]  /*13880*/  SEL R7, R6, RZ, P1 ;  /* 0x000000ff06077207 */ /* 0x002fca0000800000 */
[----:B------:R-:W-:-:S05]  /*13890*/  IMAD.IADD R7, R4, 0x1, R7 ;  /* 0x0000000104077824 */ /* 0x000fca00078e0207 */
[----:B------:R-:W1:Y:S02]  /*138a0*/  SHFL.UP PT, R6, R7, 0x2, RZ ;  /* 0x0440000007067989 */ /* 0x000e6400000e00ff */
        /* <DEDUP_REMOVED lines=11> */
[----:B------:R-:W1:Y:S02]  /*13960*/  SHFL.IDX PT, R6, R7, 0x1f, 0x1f ;  /* 0x03e01f0007067f89 */ /* 0x000e6400000e0000 */
[----:B-1----:R-:W-:-:S04]  /*13970*/  IMAD R6, R6, UR5, RZ ;  /* 0x0000000506067c24 */ /* 0x002fc8000f8e02ff */
[----:B------:R-:W-:Y:S01]  /*13980*/  IMAD.MOV.U32 R3, RZ, RZ, R6 ;  /* 0x000000ffff037224 */ /* 0x000fe200078e0006 */
[----:B0-----:R-:W-:-:S13]  /*13990*/  ISETP.GT.AND P6, PT, R6, UR6, PT ;  /* 0x0000000606007c0c */ /* 0x001fda000bfc4270 */
[----:B------:R-:W-:Y:S05]  /*139a0*/  @P6 BRA `(.L_x_679) ;  /* 0x00000000009c6947 */ /* 0x000fea0003800000 */
[----:B------:R-:W0:Y:S01]  /*139b0*/  LDC R10, c[0x0][0xc3c] ;  /* 0x00030f00ff0a7b82 */ /* 0x000e220000000800 */
[----:B------:R-:W-:Y:S01]  /*139c0*/  IMAD.MOV.U32 R6, RZ, RZ, R3 ;  /* 0x000000ffff067224 */ /* 0x000fe200078e0003 */
[----:B------:R-:W-:Y:S01]  /*139d0*/  UMOV UR4, URZ ;  /* 0x0000003f00047c82 */ /* 0x000fe20008000000 */
[----:B------:R-:W-:Y:S01]  /*139e0*/  ULDC UR7, c[0x0][0xc3c] ;  /* 0x00030f0000077ab9 */ /* 0x000fe20000000800 */
[----:B------:R-:W-:-:S05]  /*139f0*/  ULDC UR5, c[0x0][0xc38] ;  /* 0x00030e0000057ab9 */ /* 0x000fca0000000800 */
.L_x_683:
[----:B------:R-:W-:Y:S01]  /*13a00*/  UIADD3 UR4, UR4, 0x1f, URZ ;  /* 0x0000001f04047890 */ /* 0x000fe2000fffe03f */
[----:B------:R-:W-:-:S05]  /*13a10*/  MOV R19, UR7 ;  /* 0x0000000700137c02 */ /* 0x000fca0008000f00 */
        /* <DEDUP_REMOVED lines=10> */
.L_x_682:
[----:B------:R-:W-:Y:S05]  /*13ac0*/  BSYNC B0 ;  /* 0x0000000000007941 */ /* 0x000fea0003800000 */
.L_x_681:
        /* <DEDUP_REMOVED lines=21> */
.L_x_679:
        /* <DEDUP_REMOVED lines=13> */
[----:B------:R-:W-:-:S06]  /*13cf0*/  IADD3 R16, R19, -0x1, RZ ;  /* 0xffffffff13107810 */ /* 0x000fcc0007ffe0ff */
[----:B------:R2:W3:Y:S02]  /*13d00*/  SHFL.IDX PT, R16, R7, R16, 0x1f ;  /* 0x00001f1007107589 */ /* 0x0004e400000e0000 */
.L_x_684:
[----:B---3--:R-:W-:Y:S01]  /*13d10*/  IMAD R16, R16, UR5, R9 ;  /* 0x0000000510107c24 */ /* 0x008fe2000f8e0209 */
[----:B0-----:R-:W-:Y:S01]  /*13d20*/  IABS R2, R4 ;  /* 0x0000000400027213 */ /* 0x001fe20000000000 */
[----:B-12---:R-:W-:Y:S02]  /*13d30*/  IMAD.MOV R7, RZ, RZ, -R3 ;  /* 0x000000ffff077224 */ /* 0x006fe400078e0a03 */
[----:B------:R-:W-:Y:S01]  /*13d40*/  VIADD R19, R19, UR4 ;  /* 0x0000000413137c36 */ /* 0x000fe20008000000 */
[----:B------:R-:W-:Y:S01]  /*13d50*/  IADD3 R9, -R16, UR6, RZ ;  /* 0x0000000610097c10 */ /* 0x000fe2000fffe1ff */
[----:B------:R-:W-:Y:S02]  /*13d60*/  IMAD.MOV R8, RZ, RZ, -R2 ;  /* 0x000000ffff087224 */ /* 0x000fe400078e0a02 */
[----:B------:R-:W-:Y:S01]  /*13d70*/  IMAD R7, R7, R10, RZ ;  /* 0x0000000a07077224 */ /* 0x000fe200078e02ff */
[----:B------:R-:W-:Y:S01]  /*13d80*/  IABS R6, R9 ;  /* 0x0000000900067213 */ /* 0x000fe20000000000 */
[----:B------:R-:W-:-:S04]  /*13d90*/  IMAD.MOV.U32 R2, RZ, RZ, RZ ;  /* 0x000000ffff027224 */ /* 0x000fc800078e00ff */
        /* <DEDUP_REMOVED lines=19> */
.L_x_680:
[----:B------:R-:W-:Y:S02]  /*13ed0*/  IMAD.MOV.U32 R17, RZ, RZ, RZ ;  /* 0x000000ffff117224 */ /* 0x000fe400078e00ff */
[----:B------:R-:W-:Y:S02]  /*13ee0*/  IMAD.U32 R16, RZ, RZ, UR6 ;  /* 0x00000006ff107e24 */ /* 0x000fe4000f8e00ff */
[----:B------:R-:W-:-:S07]  /*13ef0*/  IMAD.MOV.U32 R18, RZ, RZ, RZ ;  /* 0x000000ffff127224 */ /* 0x000fce00078e00ff */
.L_x_685:
[----:B------:R-:W-:-:S13]  /*13f00*/  ISETP.NE.AND P0, PT, R5, RZ, PT ;  /* 0x000000ff0500720c */ /* 0x000fda0003f05270 */
[----:B------:R-:W0:Y:S01]  /*13f10*/  @!P0 S2R R3, SR_CgaCtaId ;  /* 0x0000000000038919 */ /* 0x000e220000008800 */
[----:B------:R-:W-:-:S04]  /*13f20*/  @!P0 MOV R2, 0x400 ;  /* 0x0000040000028802 */ /* 0x000fc80000000f00 */
[----:B0-----:R-:W-:-:S05]  /*13f30*/  @!P0 LEA R2, R3, R2, 0x18 ;  /* 0x0000000203028211 */ /* 0x001fca00078ec0ff */
[----:B------:R1:W-:Y:S01]  /*13f40*/  @!P0 STS.128 [R2+0x288d0], R16 ;  /* 0x0288d01002008388 */ /* 0x0003e20000000c00 */
[----:B------:R-:W-:Y:S06]  /*13f50*/  BAR.ARV 0x5, 0x180 ;  /* 0x0146000000007b1d */ /* 0x000fec0000002000 */
.L_x_678:
[----:B------:R2:W-:Y:S01]  /*13f60*/  STL [R1+0x24], RZ ;  /* 0x000024ff01007387 */ /* 0x0005e20000100800 */
[----:B------:R-:W-:Y:S01]  /*13f70*/  ULDC UR4, c[0x0][0xc3c] ;  /* 0x00030f0000047ab9 */ /* 0x000fe20000000800 */
[----:B------:R-:W-:Y:S01]  /*13f80*/  IMAD.MOV.U32 R28, RZ, RZ, 0x1 ;  /* 0x00000001ff1c7424 */ /* 0x000fe200078e00ff */
[----:B0-----:R-:W-:Y:S01]  /*13f90*/  ISETP.GE.AND P0, PT, R19, UR4, PT ;  /* 0x0000000413007c0c */ /* 0x001fe2000bf06270 */
[----:B------:R-:W-:-:S12]  /*13fa0*/  IMAD.MOV.U32 R25, RZ, RZ, RZ ;  /* 0x000000ffff197224 */ /* 0x000fd800078e00ff */
[----:B--2---:R-:W-:Y:S05]  /*13fb0*/  @P0 BRA `(.L_x_686) ;  /* 0x0000005800640947 */ /* 0x004fea0003800000 */
[----:B-1----:R-:W2:Y:S01]  /*13fc0*/  LDL R2, [R1+0xc] ;  /* 0x00000c0001027983 */ /* 0x002ea20000100800 */
[----:B------:R-:W0:Y:S01]  /*13fd0*/  S2UR UR5, SR_CgaCtaId ;  /* 0x00000000000579c3 */ /* 0x000e220000008800 */
[C---:B------:R-:W-:Y:S01]  /*13fe0*/  IMAD.SHL.U32 R31, R0.reuse, 0x8, RZ ;  /* 0x00000008001f7824 */ /* 0x040fe200078e00ff */
[----:B------:R-:W-:Y:S01]  /*13ff0*/  LOP3.LUT R4, R0, 0x7f, RZ, 0xc0, !PT ;  /* 0x0000007f00047812 */ /* 0x000fe200078ec0ff */
[----:B------:R-:W-:Y:S01]  /*14000*/  UMOV UR4, 0x400 ;  /* 0x0000040000047882 */ /* 0x000fe20000000000 */
[----:B------:R-:W-:Y:S01]  /*14010*/  BSSY B8, `(.L_x_686) ;  /* 0x0000593000087945 */ /* 0x000fe20003800000 */
[----:B------:R-:W-:Y:S01]  /*14020*/  IMAD.MOV.U32 R28, RZ, RZ, 0x1 ;  /* 0x00000001ff1c7424 */ /* 0x000fe200078e00ff */
[C---:B------:R-:W-:Y:S01]  /*14030*/  LOP3.LUT R3, R31.reuse, 0x1f8, RZ, 0xc0, !PT ;  /* 0x000001f81f037812 */ /* 0x040fe200078ec0ff */
[----:B------:R-:W-:Y:S01]  /*14040*/  IMAD.SHL.U32 R36, R4, 0x8, RZ ;  /* 0x0000000804247824 */ /* 0x000fe200078e00ff */
[----:B------:R-:W-:Y:S01]  /*14050*/  LOP3.LUT R31, R31, 0x38, RZ, 0xc0, !PT ;  /* 0x000000381f1f7812 */ /* 0x000fe200078ec0ff */
[----:B------:R-:W-:Y:S01]  /*14060*/  IMAD.MOV.U32 R25, RZ, RZ, RZ ;  /* 0x000000ffff197224 */ /* 0x000fe200078e00ff */
[----:B------:R-:W-:Y:S01]  /*14070*/  LOP3.LUT R3, R3, 0x38, R0, 0x78, !PT ;  /* 0x0000003803037812 */ /* 0x000fe200078e7800 */
[----:B------:R-:W-:Y:S01]  /*14080*/  IMAD.MOV.U32 R29, RZ, RZ, 0x1 ;  /* 0x00000001ff1d7424 */ /* 0x000fe200078e00ff */
[----:B------:R-:W-:Y:S01]  /*14090*/  LOP3.LUT R30, R31, 0x40, RZ, 0xfc, !PT ;  /* 0x000000401f1e7812 */ /* 0x000fe200078efcff */
[----:B------:R-:W-:Y:S01]  /*140a0*/  IMAD.MOV.U32 R27, RZ, RZ, RZ ;  /* 0x000000ffff1b7224 */ /* 0x000fe200078e00ff */
[----:B------:R-:W-:Y:S01]  /*140b0*/  LOP3.LUT R36, R3, 0x200, R36, 0xf8, !PT ;  /* 0x0000020003247812 */ /* 0x000fe200078ef824 */
[----:B------:R-:W-:Y:S01]  /*140c0*/  ULDC.64 UR40, c[0x0][0x198] ;  /* 0x0000660000287ab9 */ /* 0x000fe20000000a00 */
[----:B------:R-:W-:Y:S01]  /*140d0*/  ULDC UR36, c[0x0][0xc] ;  /* 0x0000030000247ab9 */ /* 0x000fe20000000800 */
[----:B0-----:R-:W-:-:S06]  /*140e0*/  ULEA UR4, UR5, UR4, 0x18 ;  /* 0x0000000405047291 */ /* 0x001fcc000f8ec03f */
[----:B------:R-:W-:Y:S02]  /*140f0*/  MOV R22, UR4 ;  /* 0x0000000400167c02 */ /* 0x000fe40008000f00 */
[----:B--2---:R-:W-:-:S05]  /*14100*/  LOP3.LUT R0, R2, 0x2, RZ, 0xfc, !PT ;  /* 0x0000000202007812 */ /* 0x004fca00078efcff */
[----:B------:R0:W-:Y:S04]  /*14110*/  STL [R1+0x2c], R0 ;  /* 0x00002c0001007387 */ /* 0x0001e80000100800 */
[----:B------:R1:W-:Y:S01]  /*14120*/  STL [R1+0x24], RZ ;  /* 0x000024ff01007387 */ /* 0x0003e20000100800 */
[----:B0-----:R-:W-:-:S05]  /*14130*/  IMAD R0, R36, 0x2, R22 ;  /* 0x0000000224007824 */ /* 0x001fca00078e0216 */
[----:B------:R1:W-:Y:S02]  /*14140*/  STL [R1+0x8], R0 ;  /* 0x0000080001007387 */ /* 0x0003e40000100800 */
.L_x_785:
[----:B0-----:R-:W0:Y:S02]  /*14150*/  LDC.64 R2, c[0x0][0xc88] ;  /* 0x00032200ff027b82 */ /* 0x001e240000000a00 */
[----:B0-----:R-:W-:-:S05]  /*14160*/  IMAD.WIDE R2, R19, 0x4, R2 ;  /* 0x0000000413027825 */ /* 0x001fca00078e0202 */
[----:B-1----:R-:W1:Y:S01]  /*14170*/  LDG.E R33, desc[UR38][R2.64] ;  /* 0x0000002602217981 */ /* 0x002e62000c1e1900 */
[----:B------:R-:W-:Y:S05]  /*14180*/  YIELD ;  /* 0x0000000000007946 */ /* 0x000fea0003800000 */
[----:B------:R-:W-:Y:S01]  /*14190*/  ULDC.64 UR4, c[0x0][0xa28] ;  /* 0x00028a0000047ab9 */ /* 0x000fe20000000a00 */
[----:B------:R-:W-:Y:S01]  /*141a0*/  IMAD.MOV.U32 R9, RZ, RZ, RZ ;  /* 0x000000ffff097224 */ /* 0x000fe200078e00ff */
[----:B------:R-:W-:Y:S01]  /*141b0*/  ISETP.NE.U32.AND P0, PT, RZ, UR4, PT ;  /* 0x00000004ff007c0c */ /* 0x000fe2000bf05070 */
[----:B------:R-:W-:Y:S01]  /*141c0*/  IMAD.MOV.U32 R6, RZ, RZ, RZ ;  /* 0x000000ffff067224 */ /* 0x000fe200078e00ff */
[----:B------:R-:W-:Y:S01]  /*141d0*/  ULDC.64 UR8, c[0x0][0xa18] ;  /* 0x0002860000087ab9 */ /* 0x000fe20000000a00 */
[----:B------:R-:W-:Y:S01]  /*141e0*/  ULDC.64 UR6, c[0x0][0xa10] ;  /* 0x0002840000067ab9 */ /* 0x000fe20000000a00 */
[----:B------:R-:W-:-:S02]  /*141f0*/  ISETP.NE.AND.EX P0, PT, RZ, UR5, PT, P0 ;  /* 0x00000005ff007c0c */ /* 0x000fc4000bf05300 */
[----:B-1----:R-:W-:-:S11]  /*14200*/  SHF.R.S32.HI R0, RZ, 0x1f, R33 ;  /* 0x0000001fff007819 */ /* 0x002fd60000011421 */
[C---:B------:R-:W-:Y:S01]  /*14210*/  @P0 LEA R2, P1, R33.reuse, UR4, 0x2 ;  /* 0x0000000421020c11 */ /* 0x040fe2000f8210ff */
[C---:B------:R-:W-:Y:S01]  /*14220*/  IMAD.SHL.U32 R23, R33.reuse, 0x4, RZ ;  /* 0x0000000421177824 */ /* 0x040fe200078e00ff */
[C-C-:B------:R-:W-:Y:S01]  /*14230*/  SHF.L.U64.HI R24, R33.reuse, 0x2, R0.reuse ;  /* 0x0000000221187819 */ /* 0x140fe20000010200 */
[----:B------:R0:W-:Y:S01]  /*14240*/  STL [R1+0x18], R0 ;  /* 0x0000180001007387 */ /* 0x0001e20000100800 */
[----:B------:R-:W-:Y:S01]  /*14250*/  @P0 LEA.HI.X R3, R33, UR5, R0, 0x2, P1 ;  /* 0x0000000521030c11 */ /* 0x000fe200088f1400 */
[----:B------:R-:W-:-:S04]  /*14260*/  ULDC.64 UR4, c[0x0][0xa00] ;  /* 0x0002800000047ab9 */ /* 0x000fc80000000a00 */
[----:B--2---:R1:W2:Y:S01]  /*14270*/  @P0 LDG.E R9, desc[UR38][R2.64] ;  /* 0x0000002602090981 */ /* 0x0042a2000c1e1900 */
[----:B------:R-:W-:Y:S02]  /*14280*/  ISETP.NE.U32.AND P0, PT, RZ, UR4, PT ;  /* 0x00000004ff007c0c */ /* 0x000fe4000bf05070 */
[----:B------:R-:W-:Y:S01]  /*14290*/  ISETP.NE.U32.AND P2, PT, RZ, UR8, PT ;  /* 0x00000008ff007c0c */ /* 0x000fe2000bf45070 */
[----:B0-----:R-:W-:Y:S01]  /*142a0*/  IMAD.MOV.U32 R0, RZ, RZ, RZ ;  /* 0x000000ffff007224 */ /* 0x001fe200078e00ff */
[----:B------:R-:W-:Y:S02]  /*142b0*/  ISETP.NE.AND.EX P0, PT, RZ, UR5, PT, P0 ;  /* 0x00000005ff007c0c */ /* 0x000fe4000bf05300 */
[----:B------:R-:W-:Y:S02]  /*142c0*/  ISETP.NE.AND.EX P2, PT, RZ, UR9, PT, P2 ;  /* 0x00000009ff007c0c */ /* 0x000fe4000bf45320 */
[----:B------:R-:W-:Y:S02]  /*142d0*/  ISETP.NE.U32.AND P1, PT, RZ, UR6, PT ;  /* 0x00000006ff007c0c */ /* 0x000fe4000bf25070 */
[----:B-1----:R-:W-:-:S02]  /*142e0*/  IADD3 R2, P3, R23, UR4, RZ ;  /* 0x0000000417027c10 */ /* 0x002fc4000ff7e0ff */
[----:B------:R-:W-:Y:S02]  /*142f0*/  ISETP.NE.AND.EX P1, PT, RZ, UR7, PT, P1 ;  /* 0x00000007ff007c0c */ /* 0x000fe4000bf25310 */
[----:B------:R-:W-:Y:S02]  /*14300*/  IADD3.X R3, R24, UR5, RZ, P3, !PT ;  /* 0x0000000518037c10 */ /* 0x000fe40009ffe4ff */
[----:B------:R-:W-:-:S03]  /*14310*/  IADD3 R4, P4, R23, UR6, RZ ;  /* 0x0000000617047c10 */ /* 0x000fc6000ff9e0ff */
[----:B------:R-:W3:Y:S01]  /*14320*/  @P0 LDG.E R6, desc[UR38][R2.64] ;  /* 0x0000002602060981 */ /* 0x000ee2000c1e1900 */
[----:B------:R-:W-:Y:S01]  /*14330*/  ULDC UR4, c[0x0][0x288] ;  /* 0x0000a20000047ab9 */ /* 0x000fe20000000800 */
[----:B------:R-:W-:Y:S01]  /*14340*/  IADD3.X R5, R24, UR7, RZ, P4, !PT ;  /* 0x0000000718057c10 */ /* 0x000fe2000a7fe4ff */
[----:B------:R-:W-:Y:S01]  /*14350*/  IMAD.U32 R8, RZ, RZ, UR4 ;  /* 0x00000004ff087e24 */ /* 0x000fe2000f8e00ff */
[----:B------:R-:W-:-:S03]  /*14360*/  ULDC.64 UR4, c[0x0][0x418] ;  /* 0x0001060000047ab9 */ /* 0x000fc60000000a00 */
[----:B------:R-:W5:Y:S04]  /*14370*/  @P1 LDG.E R0, desc[UR38][R4.64] ;  /* 0x0000002604001981 */ /* 0x000f68000c1e1900 */
[----:B---3--:R0:W-:Y:S02]  /*14380*/  STL [R1+0x10], R6 ;  /* 0x0000100601007387 */ /* 0x0081e40000100800 */
[----:B0-----:R-:W-:-:S04]  /*14390*/  @P2 IADD3 R6, P3, R23, UR8, RZ ;  /* 0x0000000817062c10 */ /* 0x001fc8000ff7e0ff */
[----:B------:R-:W-:-:S05]  /*143a0*/  @P2 IADD3.X R7, R24, UR9, RZ, P3, !PT ;  /* 0x0000000918072c10 */ /* 0x000fca0009ffe4ff */
[----:B------:R0:W3:Y:S01]  /*143b0*/  @P2 LDG.E R8, desc[UR38][R6.64] ;  /* 0x0000002606082981 */ /* 0x0000e2000c1e1900 */
[----:B------:R-:W-:-:S03]  /*143c0*/  UISETP.NE.U32.AND UP0, UPT, UR4, URZ, UPT ;  /* 0x0000003f0400728c */ /* 0x000fc6000bf05070 */
[----:B------:R-:W-:Y:S01]  /*143d0*/  ULDC UR4, c[0x0][0x424] ;  /* 0x0001090000047ab9 */ /* 0x000fe20000000800 */
[----:B------:R-:W-:-:S03]  /*143e0*/  UISETP.NE.AND.EX UP0, UPT, UR5, URZ, UPT, UP0 ;  /* 0x0000003f0500728c */ /* 0x000fc6000bf05300 */
[----:B------:R-:W-:Y:S01]  /*143f0*/  ULDC UR5, c[0x0][0x2f0] ;  /* 0x0000bc0000057ab9 */ /* 0x000fe20000000800 */
[----:B------:R-:W-:-:S04]  /*14400*/  USEL UR4, UR4, 0x1, UP0 ;  /* 0x0000000104047887 */ /* 0x000fc80008000000 */
[----:B------:R-:W-:Y:S01]  /*14410*/  UIMAD UR4, UR4, UR5, URZ ;  /* 0x00000005040472a4 */ /* 0x000fe2000f8e023f */
[----:B--2---:R-:W-:Y:S02]  /*14420*/  STL [R1], R9 ;  /* 0x0000000901007387 */ /* 0x004fe40000100800 */
[----:B------:R-:W-:Y:S02]  /*14430*/  ULDC UR5, c[0x0][0x348] ;  /* 0x0000d20000057ab9 */ /* 0x000fe40000000800 */
[----:B0-----:R-:W-:Y:S01]  /*14440*/  IMAD.U32 R6, RZ, RZ, UR5 ;  /* 0x00000005ff067e24 */ /* 0x001fe2000f8e00ff */
[----:B---3--:R0:W-:Y:S02]  /*14450*/  STL [R1+0x1c], R8 ;  /* 0x00001c0801007387 */ /* 0x0081e40000100800 */
[----:B0-----:R-:W-:Y:S01]  /*14460*/  IMAD.U32 R8, RZ, RZ, UR4 ;  /* 0x00000004ff087e24 */ /* 0x001fe2000f8e00ff */
[----:B------:R-:W-:Y:S06]  /*14470*/  @P2 BRA `(.L_x_687) ;  /* 0x0000000000142947 */ /* 0x000fec0003800000 */
[----:B------:R-:W-:Y:S05]  /*14480*/  @!P0 BRA `(.L_x_687) ;  /* 0x0000000000108947 */ /* 0x000fea0003800000 */
[----:B------:R-:W2:Y:S04]  /*14490*/  LDG.E R10, desc[UR38][R2.64] ;  /* 0x00000026020a7981 */ /* 0x000ea8000c1e1900 */
[----:B------:R-:W2:Y:S02]  /*144a0*/  LDG.E R7, desc[UR38][R2.64+0x4] ;  /* 0x0000042602077981 */ /* 0x000ea4000c1e1900 */
[----:B--2---:R-:W-:-:S05]  /*144b0*/  IMAD.IADD R2, R7, 0x1, -R10 ;  /* 0x0000000107027824 */ /* 0x004fca00078e0a0a */
[----:B------:R0:W-:Y:S02]  /*144c0*/  STL [R1+0x1c], R2 ;  /* 0x00001c0201007387 */ /* 0x0001e40000100800 */
.L_x_687:
[----:B------:R-:W-:Y:S01]  /*144d0*/  ULDC.64 UR4, c[0x0][0xa20] ;  /* 0x0002880000047ab9 */ /* 0x000fe20000000a00 */
[----:B------:R-:W-:Y:S01]  /*144e0*/  IMAD.MOV.U32 R34, RZ, RZ, R33 ;  /* 0x000000ffff227224 */ /* 0x000fe200078e0021 */
[----:B------:R-:W-:-:S04]  /*144f0*/  ISETP.NE.U32.AND P0, PT, RZ, UR4, PT ;  /* 0x00000004ff007c0c */ /* 0x000fc8000bf05070 */
[----:B------:R-:W-:-:S13]  /*14500*/  ISETP.NE.AND.EX P0, PT, RZ, UR5, PT, P0 ;  /* 0x00000005ff007c0c */ /* 0x000fda000bf05300 */
[----:B------:R-:W-:Y:S05]  /*14510*/  @!P0 BRA `(.L_x_688) ;  /* 0x0000000000108947 */ /* 0x000fea0003800000 */
[----:B0-----:R-:W-:-:S04]  /*14520*/  IADD3 R2, P0, R23, UR4, RZ ;  /* 0x0000000417027c10 */ /* 0x001fc8000ff1e0ff */
[----:B------:R-:W-:-:S05]  /*14530*/  IADD3.X R3, R24, UR5, RZ, P0, !PT ;  /* 0x0000000518037c10 */ /* 0x000fca00087fe4ff */
[----:B------:R1:W5:Y:S01]  /*14540*/  LDG.E R8, desc[UR38][R2.64] ;  /* 0x0000002602087981 */ /* 0x000362000c1e1900 */
[----:B------:R-:W-:Y:S05]  /*14550*/  BRA `(.L_x_689) ;  /* 0x0000000000247947 */ /* 0x000fea0003800000 */
.L_x_688:
[----:B------:R-:W-:Y:S02]  /*14560*/  ULDC.64 UR4, c[0x0][0xa08] ;  /* 0x0002820000047ab9 */ /* 0x000fe40000000a00 */
[----:B------:R-:W-:-:S04]  /*14570*/  ISETP.NE.U32.AND P0, PT, RZ, UR4, PT ;  /* 0x00000004ff007c0c */ /* 0x000fc8000bf05070 */
[----:B------:R-:W-:-:S13]  /*14580*/  ISETP.NE.AND.EX P0, PT, RZ, UR5, PT, P0 ;  /* 0x00000005ff007c0c */ /* 0x000fda000bf05300 */
[----:B------:R-:W-:Y:S05]  /*14590*/  @!P0 BRA `(.L_x_689) ;  /* 0x0000000000148947 */ /* 0x000fea0003800000 */
[----:B0-----:R-:W0:Y:S02]  /*145a0*/  LDC.64 R2, c[0x0][0xa08] ;  /* 0x00028200ff027b82 */ /* 0x001e240000000a00 */
[----:B0-----:R-:W-:-:S05]  /*145b0*/  IMAD.WIDE R2, R34, 0x4, R2 ;  /* 0x0000000422027825 */ /* 0x001fca00078e0202 */
[----:B------:R-:W2:Y:S04]  /*145c0*/  LDG.E R8, desc[UR38][R2.64] ;  /* 0x0000002602087981 */ /* 0x000ea8000c1e1900 */
[----:B------:R-:W2:Y:S02]  /*145d0*/  LDG.E R7, desc[UR38][R2.64+0x4] ;  /* 0x0000042602077981 */ /* 0x000ea4000c1e1900 */
[----:B--2---:R-:W-:-:S07]  /*145e0*/  IMAD.IADD R8, R7, 0x1, -R8 ;  /* 0x0000000107087824 */ /* 0x004fce00078e0a08 */
.L_x_689:
[----:B-1----:R-:W2:Y:S04]  /*145f0*/  @P1 LDG.E R3, desc[UR38][R4.64] ;  /* 0x0000002604031981 */ /* 0x002ea8000c1e1900 */
[----:B0-----:R-:W2:Y:S01]  /*14600*/  @P1 LDG.E R2, desc[UR38][R4.64+0x4] ;  /* 0x0000042604021981 */ /* 0x001ea2000c1e1900 */
[----:B------:R-:W-:Y:S01]  /*14610*/  BSSY B0, `(.L_x_690) ;  /* 0x000011a000007945 */ /* 0x000fe20003800000 */
[----:B--2---:R-:W-:Y:S01]  /*14620*/  @P1 IADD3 R6, -R3, R2, RZ ;  /* 0x0000000203061210 */ /* 0x004fe20007ffe1ff */
[----:B-----5:R-:W-:-:S04]  /*14630*/  IMAD.IADD R3, R8, 0x1, -R9 ;  /* 0x0000000108037824 */ /* 0x020fc800078e0a09 */
[----:B------:R-:W-:-:S04]  /*14640*/  IMAD.IADD R37, R3, 0x1, R6 ;  /* 0x0000000103257824 */ /* 0x000fc800078e0206 */
[----:B------:R-:W-:-:S05]  /*14650*/  VIADD R2, R37, 0x7f ;  /* 0x0000007f25027836 */ /* 0x000fca0000000000 */
[----:B------:R-:W-:-:S04]  /*14660*/  SHF.R.S32.HI R7, RZ, 0x1f, R2 ;  /* 0x0000001fff077819 */ /* 0x000fc80000011402 */
[----:B------:R-:W-:-:S04]  /*14670*/  LEA.HI R4, R7, R2, RZ, 0x7 ;  /* 0x0000000207047211 */ /* 0x000fc800078f38ff */
[----:B------:R-:W-:Y:S01]  /*14680*/  LOP3.LUT R2, R4, 0xffffff80, RZ, 0xc0, !PT ;  /* 0xffffff8004027812 */ /* 0x000fe200078ec0ff */
[----:B------:R0:W-:Y:S03]  /*14690*/  STL [R1+0x20], R4 ;  /* 0x0000200401007387 */ /* 0x0001e60000100800 */
[----:B------:R-:W-:Y:S01]  /*146a0*/  VIADDMNMX R7, R2, -R3, R6, PT ;  /* 0x8000000302077246 */ /* 0x000fe20003800106 */
[----:B------:R-:W-:-:S05]  /*146b0*/  IMAD.MOV R2, RZ, RZ, -R3 ;  /* 0x000000ffff027224 */ /* 0x000fca00078e0a03 */
[----:B------:R-:W-:-:S04]  /*146c0*/  VIMNMX R2, RZ, R2, !PT ;  /* 0x00000002ff027248 */ /* 0x000fc80007fe0100 */
[----:B------:R-:W-:Y:S02]  /*146d0*/  ISETP.GT.AND P0, PT, R7, R2, PT ;  /* 0x000000020700720c */ /* 0x000fe40003f04270 */
[----:B0-----:R-:W-:-:S11]  /*146e0*/  SHF.R.U32.HI R4, RZ, 0x7, R2 ;  /* 0x00000007ff047819 */ /* 0x001fd60000011602 */
[----:B------:R-:W-:-:S05]  /*146f0*/  @P0 VIADD R3, R7, 0x7f ;  /* 0x0000007f07030836 */ /* 0x000fca0000000000 */
[----:B------:R-:W-:-:S04]  /*14700*/  @P0 SHF.R.S32.HI R2, RZ, 0x1f, R3 ;  /* 0x0000001fff020819 */ /* 0x000fc80000011403 */
[----:B------:R-:W-:Y:S01]  /*14710*/  @P0 LEA.HI R2, R2, R3, RZ, 0x7 ;  /* 0x0000000302020211 */ /* 0x000fe200078f38ff */
[----:B------:R-:W-:-:S03]  /*14720*/  IMAD.MOV.U32 R3, RZ, RZ, R4 ;  /* 0x000000ffff037224 */ /* 0x000fc600078e0004 */
[----:B------:R-:W-:Y:S02]  /*14730*/  @P0 SHF.R.S32.HI R3, RZ, 0x7, R2 ;  /* 0x00000007ff030819 */ /* 0x000fe40000011402 */
[----:B------:R-:W-:Y:S02]  /*14740*/  PLOP3.LUT P0, PT, PT, PT, PT, 0x80, 0x0 ;  /* 0x000000000000781c */ /* 0x000fe40003f0f070 */
[----:B------:R-:W-:-:S13]  /*14750*/  ISETP.GT.AND P2, PT, R3, R4, PT ;  /* 0x000000040300720c */ /* 0x000fda0003f44270 */
[----:B------:R-:W-:Y:S05]  /*14760*/  @!P2 BRA `(.L_x_691) ;  /* 0x000000100010a947 */ /* 0x000fea0003800000 */
[----:B------:R-:W-:Y:S01]  /*14770*/  UMOV UR4, 0xffffffff ;  /* 0xffffffff00047882 */ /* 0x000fe20000000000 */
[----:B------:R-:W-:Y:S02]  /*14780*/  SEL R2, R34, RZ, !P1 ;  /* 0x000000ff22027207 */ /* 0x000fe40004800000 */
[----:B------:R-:W-:Y:S05]  /*14790*/  BRA.DIV UR4, `(.L_x_692) ;  /* 0x0000006e04b07947 */ /* 0x000fea000b800000 */
[----:B------:R-:W0:Y:S02]  /*147a0*/  S2R R5, SR_TID.X ;  /* 0x0000000000057919 */ /* 0x000e240000002100 */
[----:B0-----:R-:W-:-:S04]  /*147b0*/  SHF.R.U32.HI R5, RZ, 0x5, R5 ;  /* 0x00000005ff057819 */ /* 0x001fc80000011605 */
[----:B------:R-:W-:-:S05]  /*147c0*/  LOP3.LUT R5, R5, 0x3, RZ, 0xc0, !PT ;  /* 0x0000000305057812 */ /* 0x000fca00078ec0ff */
[----:B------:R0:W1:Y:S02]  /*147d0*/  SHFL.IDX PT, R14, R5, RZ, 0x1f ;  /* 0x00001fff050e7589 */ /* 0x00006400000e0000 */
.L_x_883:
[----:B-1----:R-:W-:Y:S02]  /*147e0*/  ISETP.NE.AND P0, PT, R14, RZ, PT ;  /* 0x000000ff0e00720c */ /* 0x002fe40003f05270 */
[----:B------:R-:W-:-:S11]  /*147f0*/  PLOP3.LUT P6, PT, PT, PT, PT, 0x8, 0x0 ;  /* 0x000000000000781c */ /* 0x000fd60003fce170 */
[----:B------:R-:W-:Y:S05]  /*14800*/  @P0 BRA `(.L_x_693) ;  /* 0x00000000000c0947 */ /* 0x000fea0003800000 */
[----:B------:R-:W-:-:S03]  /*14810*/  UMOV UR4, 0xffffffff ;  /* 0xffffffff00047882 */ /* 0x000fc60000000000 */
[----:B------:R-:W-:Y:S05]  /*14820*/  BRA.DIV UR4, `(.L_x_694) ;  /* 0x0000006e04c07947 */ /* 0x000fea000b800000 */
[----:B------:R-:W-:-:S13]  /*14830*/  ELECT P6, URZ, PT ;  /* 0x00000000003f782f */ /* 0x000fda00038c0000 */
.L_x_693:
[----:B0-----:R-:W2:Y:S01]  /*14840*/  LDL R5, [R1+0x24] ;  /* 0x0000240001057983 */ /* 0x001ea20000100800 */
[----:B------:R-:W-:Y:S01]  /*14850*/  BSSY B1, `(.L_x_695) ;  /* 0x0000008000017945 */ /* 0x000fe20003800000 */
[----:B--2---:R-:W-:-:S05]  /*14860*/  VIADD R5, R5, 0x1 ;  /* 0x0000000105057836 */ /* 0x004fca0000000000 */
[----:B------:R-:W-:-:S04]  /*14870*/  LEA.HI R6, R5, R5, RZ, 0x1 ;  /* 0x0000000505067211 */ /* 0x000fc800078f08ff */
[----:B------:R-:W-:-:S05]  /*14880*/  LOP3.LUT R6, R6, 0xfffffffe, RZ, 0xc0, !PT ;  /* 0xfffffffe06067812 */ /* 0x000fca00078ec0ff */
[----:B------:R-:W-:-:S05]  /*14890*/  IMAD.IADD R5, R5, 0x1, -R6 ;  /* 0x0000000105057824 */ /* 0x000fca00078e0a06 */
[----:B------:R-:W-:-:S04]  /*148a0*/  SHF.L.U32 R5, R5, 0x1f, RZ ;  /* 0x0000001f05057819 */ /* 0x000fc800000006ff */
[----:B------:R-:W0:Y:S02]  /*148b0*/  SYNCS.PHASECHK.TRANS64.TRYWAIT P0, [R22+URZ+0x28820], R5 ;  /* 0x02882005160075a7 */ /* 0x000e24000800017f */
[----:B0-----:R-:W-:Y:S05]  /*148c0*/  @!P0 BRA `(.L_x_696) ;  /* 0x0000006c00b88947 */ /* 0x001fea0003800000 */
.L_x_886:
[----:B------:R-:W-:Y:S05]  /*148d0*/  BSYNC B1 ;  /* 0x0000000000017941 */ /* 0x000fea0003800000 */
.L_x_695:
[----:B------:R-:W-:Y:S04]  /*148e0*/  BSSY B1, `(.L_x_697) ;  /* 0x000006e000017945 */ /* 0x000fe80003800000 */
[----:B------:R-:W-:Y:S05]  /*148f0*/  @!P6 BRA `(.L_x_698) ;  /* 0x0000000400b0e947 */ /* 0x000fea0003800000 */
[----:B0-----:R-:W-:Y:S01]  /*14900*/  IMAD R5, R27, 0x8, R22 ;  /* 0x000000081b057824 */ /* 0x001fe200078e0216 */
[----:B------:R-:W-:Y:S01]  /*14910*/  SHF.L.U32 R6, R29, 0x1f, RZ ;  /* 0x0000001f1d067819 */ /* 0x000fe200000006ff */
[----:B------:R-:W0:Y:S01]  /*14920*/  S2R R7, SR_TID.X ;  /* 0x0000000000077919 */ /* 0x000e220000002100 */
[----:B------:R-:W-:Y:S02]  /*14930*/  BSSY B2, `(.L_x_699) ;  /* 0x0000005000027945 */ /* 0x000fe40003800000 */
[----:B------:R-:W1:Y:S01]  /*14940*/  SYNCS.PHASECHK.TRANS64.TRYWAIT P0, [R5+URZ+0x288a0], R6 ;  /* 0x0288a006050075a7 */ /* 0x000e62000800017f */
[----:B0-----:R-:W-:-:S04]  /*14950*/  LOP3.LUT R7, R7, 0x7f, RZ, 0xc0, !PT ;  /* 0x0000007f07077812 */ /* 0x001fc800078ec0ff */
[----:B------:R-:W-:Y:S01]  /*14960*/  ISETP.NE.AND P1, PT, R7, RZ, PT ;  /* 0x000000ff0700720c */ /* 0x000fe20003f25270 */
[----:B-1----:R-:W-:-:S12]  /*14970*/  @!P0 BRA `(.L_x_700) ;  /* 0x0000006c00a08947 */ /* 0x002fd80003800000 */
.L_x_887:
[----:B------:R-:W-:Y:S05]  /*14980*/  BSYNC B2 ;  /* 0x0000000000027941 */ /* 0x000fea0003800000 */
.L_x_699:
[----:B------:R-:W-:Y:S04]  /*14990*/  BSSY B2, `(.L_x_701) ;  /* 0x0000009000027945 */ /* 0x000fe80003800000 */
[----:B------:R-:W-:Y:S05]  /*149a0*/  @P1 BRA `(.L_x_702) ;  /* 0x00000000001c1947 */ /* 0x000fea0003800000 */
[----:B------:R-:W1:Y:S01]  /*149b0*/  S2R R8, SR_TID.X ;  /* 0x0000000000087919 */ /* 0x000e620000002100 */
[----:B------:R-:W-:-:S04]  /*149c0*/  IMAD.MOV.U32 R7, RZ, RZ, 0x8000 ;  /* 0x00008000ff077424 */ /* 0x000fc800078e00ff */
[----:B------:R2:W-:Y:S01]  /*149d0*/  SYNCS.ARRIVE.TRANS64 RZ, [R5+URZ+0x28890], R7 ;  /* 0x0288900705ff79a7 */ /* 0x0005e2000800003f */
[----:B-1----:R-:W-:-:S04]  /*149e0*/  LOP3.LUT R8, R8, 0x1f, RZ, 0xc0, !PT ;  /* 0x0000001f08087812 */ /* 0x002fc800078ec0ff */
[----:B------:R-:W-:-:S13]  /*149f0*/  ISETP.NE.AND P0, PT, R8, RZ, PT ;  /* 0x000000ff0800720c */ /* 0x000fda0003f05270 */
[----:B--2---:R-:W-:Y:S05]  /*14a00*/  @!P0 BRA `(.L_x_702) ;  /* 0x0000000000048947 */ /* 0x004fea0003800000 */
[----:B------:R-:W-:Y:S01]  /*14a10*/  BPT.TRAP 0x1 ;  /* 0x000000040000795c */ /* 0x000fe20000300000 */
.L_x_702:
[----:B------:R-:W-:Y:S05]  /*14a20*/  BSYNC B2 ;  /* 0x0000000000027941 */ /* 0x000fea0003800000 */
.L_x_701:
[----:B------:R-:W-:Y:S01]  /*14a30*/  IMAD.MOV.U32 R12, RZ, RZ, RZ ;  /* 0x000000ffff0c7224 */ /* 0x000fe200078e00ff */
[----:B------:R-:W-:Y:S01]  /*14a40*/  LEA R7, R3, R0, 0x7 ;  /* 0x0000000003077211 */ /* 0x000fe200078e38ff */
[C---:B------:R-:W-:Y:S01]  /*14a50*/  IMAD R8, R27.reuse, 0x8000, R22 ;  /* 0x000080001b087824 */ /* 0x040fe200078e0216 */
[----:B------:R-:W-:Y:S01]  /*14a60*/  UIADD3 UR4, UP0, UR40, 0x570, URZ ;  /* 0x0000057028047890 */ /* 0x000fe2000ff1e03f */
[----:B------:R-:W-:Y:S01]  /*14a70*/  PLOP3.LUT P0, PT, PT, PT, PT, 0x80, 0x0 ;  /* 0x000000000000781c */ /* 0x000fe20003f0f070 */
[----:B------:R-:W-:Y:S01]  /*14a80*/  IMAD.SHL.U32 R9, R27, 0x4000, RZ ;  /* 0x000040001b097824 */ /* 0x000fe200078e00ff */
[----:B------:R-:W-:Y:S01]  /*14a90*/  R2UR UR10, R12 ;  /* 0x000000000c0a72ca */ /* 0x000fe200000e0000 */
[----:B------:R-:W-:Y:S01]  /*14aa0*/  VIADD R7, R7, 0xffffff80 ;  /* 0xffffff8007077836 */ /* 0x000fe20000000000 */
[----:B------:R-:W-:Y:S01]  /*14ab0*/  UIADD3.X UR5, URZ, UR41, URZ, UP0, !UPT ;  /* 0x000000293f057290 */ /* 0x000fe200087fe43f */
[----:B------:R-:W-:Y:S01]  /*14ac0*/  VIADD R10, R5, 0x28890 ;  /* 0x00028890050a7836 */ /* 0x000fe20000000000 */
[----:B------:R-:W-:Y:S01]  /*14ad0*/  UMOV UR6, 0x0 ;  /* 0x0000000000067882 */ /* 0x000fe20000000000 */
[----:B------:R-:W-:Y:S01]  /*14ae0*/  VIADD R11, R8, 0x18400 ;  /* 0x00018400080b7836 */ /* 0x000fe20000000000 */
[----:B------:R-:W-:-:S09]  /*14af0*/  UMOV UR7, 0x12f00000 ;  /* 0x12f0000000077882 */ /* 0x000fd20000000000 */
.L_x_703:
[----:B------:R-:W-:-:S13]  /*14b00*/  @P0 ELECT P2, URZ, PT ;  /* 0x00000000003f082f */ /* 0x000fda0003840000 */
[----:B------:R-:W-:Y:S02]  /*14b10*/  @P2 R2UR UR13, R2 ;  /* 0x00000000020d22ca */ /* 0x000fe400000e0000 */
[----:B------:R-:W-:Y:S02]  /*14b20*/  @P2 R2UR UR12, R18 ;  /* 0x00000000120c22ca */ /* 0x000fe400000e0000 */
[----:B------:R-:W-:Y:S02]  /*14b30*/  @P2 R2UR UR11, R7 ;  /* 0x00000000070b22ca */ /* 0x000fe400000e0000 */
[----:B------:R-:W-:Y:S02]  /*14b40*/  @P2 R2UR UR9, R10 ;  /* 0x000000000a0922ca */ /* 0x000fe400000e0000 */
[----:B------:R-:W-:Y:S02]  /*14b50*/  @P2 R2UR UR8, R11 ;  /* 0x000000000b0822ca */ /* 0x000fe400000e0000 */
[----:B------:R-:W-:-:S02]  /*14b60*/  @P2 PLOP3.LUT P0, PT, P2, PT, PT, 0x8, 0x0 ;  /* 0x000000000000281c */ /* 0x000fc4000170e170 */
[----:B------:R-:W-:-:S09]  /*14b70*/  PLOP3.LUT P2, PT, PT, PT, PT, 0x8, 0x0 ;  /* 0x000000000000781c */ /* 0x000fd20003f4e170 */
[----:B------:R1:W-:Y:S02]  /*14b80*/  UTMALDG.4D [UR8], [UR4], desc[UR6] ;  /* 0x00000608040075b4 */ /* 0x0003e40008019000 */
[----:B-1----:R-:W-:Y:S05]  /*14b90*/  @P0 BRA.U.ANY `(.L_x_703) ;  /* 0xfffffffd00d80947 */ /* 0x002fea000393ffff */
[----:B------:R-:W-:Y:S01]  /*14ba0*/  IMAD.MOV.U32 R13, RZ, RZ, 0x40 ;  /* 0x00000040ff0d7424 */ /* 0x000fe200078e00ff */
[----:B------:R-:W-:Y:S01]  /*14bb0*/  PLOP3.LUT P0, PT, PT, PT, PT, 0x80, 0x0 ;  /* 0x000000000000781c */ /* 0x000fe20003f0f070 */
[----:B------:R-:W-:Y:S01]  /*14bc0*/  VIADD R8, R8, 0x1c400 ;  /* 0x0001c40008087836 */ /* 0x000fe20000000000 */
[----:B------:R-:W-:Y:S01]  /*14bd0*/  UMOV UR6, 0x0 ;  /* 0x0000000000067882 */ /* 0x000fe20000000000 */
[----:B------:R-:W-:Y:S01]  /*14be0*/  UMOV UR7, 0x12f00000 ;  /* 0x12f0000000077882 */ /* 0x000fe20000000000 */
[----:B------:R-:W-:-:S15]  /*14bf0*/  R2UR UR10, R13 ;  /* 0x000000000d0a72ca */ /* 0x000fde00000e0000 */
.L_x_704:
        /* <DEDUP_REMOVED lines=10> */
[----:B------:R-:W1:Y:S01]  /*14ca0*/  SYNCS.PHASECHK.TRANS64.TRYWAIT P0, [R5+URZ+0x288c0], R6 ;  /* 0x0288c006050075a7 */ /* 0x000e62000800017f */
[----:B------:R-:W-:Y:S04]  /*14cb0*/  BSSY B2, `(.L_x_705) ;  /* 0x0000002000027945 */ /* 0x000fe80003800000 */
[----:B-1----:R-:W-:Y:S05]  /*14cc0*/  @!P0 BRA `(.L_x_706) ;  /* 0x0000006800e08947 */ /* 0x002fea0003800000 */
.L_x_888:
[----:B------:R-:W-:Y:S05]  /*14cd0*/  BSYNC B2 ;  /* 0x0000000000027941 */ /* 0x000fea0003800000 */
.L_x_705:
[----:B------:R-:W-:Y:S01]  /*14ce0*/  BSSY B2, `(.L_x_707) ;  /* 0x000000b000027945 */ /* 0x000fe20003800000 */
[----:B------:R-:W-:Y:S02]  /*14cf0*/  IMAD.MOV.U32 R10, RZ, RZ, 0x0 ;  /* 0x00000000ff0a7424 */ /* 0x000fe400078e00ff */
[----:B------:R-:W-:Y:S01]  /*14d00*/  IMAD.MOV.U32 R11, RZ, RZ, 0x12f00000 ;  /* 0x12f00000ff0b7424 */ /* 0x000fe200078e00ff */
[----:B------:R-:W-:Y:S06]  /*14d10*/  @P1 BRA `(.L_x_708) ;  /* 0x00000000001c1947 */ /* 0x000fec0003800000 */
[----:B------:R-:W2:Y:S01]  /*14d20*/  S2R R8, SR_TID.X ;  /* 0x0000000000087919 */ /* 0x000ea20000002100 */
[----:B01----:R-:W-:-:S04]  /*14d30*/  IMAD.MOV.U32 R6, RZ, RZ, 0x8000 ;  /* 0x00008000ff067424 */ /* 0x003fc800078e00ff */
[----:B------:R3:W-:Y:S01]  /*14d40*/  SYNCS.ARRIVE.TRANS64 RZ, [R5+URZ+0x288b0], R6 ;  /* 0x0288b00605ff79a7 */ /* 0x0007e2000800003f */
[----:B--2---:R-:W-:-:S04]  /*14d50*/  LOP3.LUT R8, R8, 0x1f, RZ, 0xc0, !PT ;  /* 0x0000001f08087812 */ /* 0x004fc800078ec0ff */
[----:B------:R-:W-:-:S13]  /*14d60*/  ISETP.NE.AND P0, PT, R8, RZ, PT ;  /* 0x000000ff0800720c */ /* 0x000fda0003f05270 */
[----:B---3--:R-:W-:Y:S05]  /*14d70*/  @!P0 BRA `(.L_x_708) ;  /* 0x0000000000048947 */ /* 0x008fea0003800000 */
[----:B------:R-:W-:Y:S01]  /*14d80*/  BPT.TRAP 0x1 ;  /* 0x000000040000795c */ /* 0x000fe20000300000 */
.L_x_708:
[----:B------:R-:W-:Y:S05]  /*14d90*/  BSYNC B2 ;  /* 0x0000000000027941 */ /* 0x000fea0003800000 */
.L_x_707:
[----:B------:R-:W-:Y:S01]  /*14da0*/  R2UR UR10, R12 ;  /* 0x000000000c0a72ca */ /* 0x000fe200000e0000 */
[----:B------:R-:W-:Y:S01]  /*14db0*/  IMAD R9, R9, 0x2, R22 ;  /* 0x0000000209097824 */ /* 0x000fe200078e0216 */
[----:B------:R-:W-:Y:S01]  /*14dc0*/  R2UR UR6, R10 ;  /* 0x000000000a0672ca */ /* 0x000fe200000e0000 */
[----:B------:R-:W-:Y:S01]  /*14dd0*/  UIADD3 UR4, UP0, UR40, 0x670, URZ ;  /* 0x0000067028047890 */ /* 0x000fe2000ff1e03f */
[----:B------:R-:W-:Y:S01]  /*14de0*/  R2UR UR7, R11 ;  /* 0x000000000b0772ca */ /* 0x000fe200000e0000 */
[----:B01----:R-:W-:Y:S01]  /*14df0*/  VIADD R6, R9, 0x400 ;  /* 0x0000040009067836 */ /* 0x003fe20000000000 */
[----:B------:R-:W-:Y:S01]  /*14e00*/  PLOP3.LUT P0, PT, PT, PT, PT, 0x80, 0x0 ;  /* 0x000000000000781c */ /* 0x000fe20003f0f070 */
[----:B------:R-:W-:Y:S01]  /*14e10*/  UIADD3.X UR5, URZ, UR41, URZ, UP0, !UPT ;  /* 0x000000293f057290 */ /* 0x000fe200087fe43f */
[----:B------:R-:W-:-:S11]  /*14e20*/  IADD3 R5, R5, 0x288b0, RZ ;  /* 0x000288b005057810 */ /* 0x000fd60007ffe0ff */
.L_x_709:
        /* <DEDUP_REMOVED lines=9> */
[----:B0-----:R-:W-:Y:S05]  /*14ec0*/  @P0 BRA.U.ANY `(.L_x_709) ;  /* 0xfffffffd00d80947 */ /* 0x001fea000393ffff */
[----:B------:R-:W-:Y:S01]  /*14ed0*/  R2UR UR10, R13 ;  /* 0x000000000d0a72ca */ /* 0x000fe200000e0000 */
[----:B------:R-:W-:Y:S01]  /*14ee0*/  VIADD R9, R9, 0x4400 ;  /* 0x0000440009097836 */ /* 0x000fe20000000000 */
[----:B------:R-:W-:Y:S02]  /*14ef0*/  R2UR UR6, R10 ;  /* 0x000000000a0672ca */ /* 0x000fe400000e0000 */
[----:B------:R-:W-:Y:S02]  /*14f00*/  R2UR UR7, R11 ;  /* 0x000000000b0772ca */ /* 0x000fe400000e0000 */
[----:B------:R-:W-:-:S13]  /*14f10*/  PLOP3.LUT P0, PT, PT, PT, PT, 0x80, 0x0 ;  /* 0x000000000000781c */ /* 0x000fda0003f0f070 */
.L_x_710:
        /* <DEDUP_REMOVED lines=10> */
.L_x_698:
[----:B------:R-:W-:Y:S05]  /*14fc0*/  BSYNC B1 ;  /* 0x0000000000017941 */ /* 0x000fea0003800000 */
.L_x_697:
[----:B------:R-:W-:Y:S01]  /*14fd0*/  VIADD R9, R3, 0xfffffffe ;  /* 0xfffffffe03097836 */ /* 0x000fe20000000000 */
[----:B------:R-:W-:Y:S01]  /*14fe0*/  PLOP3.LUT P0, PT, PT, PT, PT, 0x8, 0x0 ;  /* 0x000000000000781c */ /* 0x000fe20003f0e170 */
[----:B------:R-:W-:-:S03]  /*14ff0*/  VIADD R27, R27, 0x1 ;  /* 0x000000011b1b7836 */ /* 0x000fc60000000000 */
[----:B------:R-:W-:Y:S02]  /*15000*/  ISETP.GE.AND P2, PT, R9, R4, PT ;  /* 0x000000040900720c */ /* 0x000fe40003f46270 */
[----:B------:R-:W-:-:S04]  /*15010*/  ISETP.NE.AND P1, PT, R27, 0x2, PT ;  /* 0x000000021b00780c */ /* 0x000fc80003f25270 */
[----:B------:R-:W-:Y:S02]  /*15020*/  SEL R6, RZ, 0x1, P1 ;  /* 0x00000001ff067807 */ /* 0x000fe40000800000 */
[----:B------:R-:W-:Y:S02]  /*15030*/  SEL R27, R27, RZ, P1 ;  /* 0x000000ff1b1b7207 */ /* 0x000fe40000800000 */
[----:B------:R-:W-:-:S03]  /*15040*/  LOP3.LUT R29, R29, R6, RZ, 0x3c, !PT ;  /* 0x000000061d1d7212 */ /* 0x000fc600078e3cff */
[----:B------:R-:W-:Y:S05]  /*15050*/  @!P2 BRA `(.L_x_691) ;  /* 0x0000000400d4a947 */ /* 0x000fea0003800000 */
.L_x_725:
[----:B------:R-:W-:Y:S05]  /*15060*/  YIELD ;  /* 0x0000000000007946 */ /* 0x000fea0003800000 */
[----:B------:R-:W-:Y:S04]  /*15070*/  BSSY B1, `(.L_x_711) ;  /* 0x000006b000017945 */ /* 0x000fe80003800000 */
[----:B------:R-:W-:Y:S05]  /*15080*/  @!P6 BRA `(.L_x_712) ;  /* 0x0000000400a4e947 */ /* 0x000fea0003800000 */
[----:B------:R-:W-:Y:S01]  /*15090*/  IMAD R8, R27, 0x8, R22 ;  /* 0x000000081b087824 */ /* 0x000fe200078e0216 */
[----:B------:R-:W-:Y:S01]  /*150a0*/  SHF.L.U32 R7, R29, 0x1f, RZ ;  /* 0x0000001f1d077819 */ /* 0x000fe200000006ff */
[----:B------:R-:W1:Y:S01]  /*150b0*/  S2R R3, SR_TID.X ;  /* 0x0000000000037919 */ /* 0x000e620000002100 */
[----:B------:R-:W-:Y:S02]  /*150c0*/  BSSY B2, `(.L_x_713) ;  /* 0x0000005000027945 */ /* 0x000fe40003800000 */
[----:B------:R-:W2:Y:S01]  /*150d0*/  SYNCS.PHASECHK.TRANS64.TRYWAIT P1, [R8+URZ+0x288a0], R7 ;  /* 0x0288a007080075a7 */ /* 0x000ea2000802017f */
[----:B-1----:R-:W-:-:S04]  /*150e0*/  LOP3.LUT R3, R3, 0x7f, RZ, 0xc0, !PT ;  /* 0x0000007f03037812 */ /* 0x002fc800078ec0ff */
[----:B------:R-:W-:Y:S01]  /*150f0*/  ISETP.NE.AND P2, PT, R3, RZ, PT ;  /* 0x000000ff0300720c */ /* 0x000fe20003f45270 */
[----:B--2---:R-:W-:-:S12]  /*15100*/  @!P1 BRA `(.L_x_714) ;  /* 0x0000006400e49947 */ /* 0x004fd80003800000 */
.L_x_889:
[----:B------:R-:W-:Y:S05]  /*15110*/  BSYNC B2 ;  /* 0x0000000000027941 */ /* 0x000fea0003800000 */
.L_x_713:
[----:B------:R-:W-:Y:S04]  /*15120*/  BSSY B2, `(.L_x_715) ;  /* 0x0000009000027945 */ /* 0x000fe80003800000 */
[----:B------:R-:W-:Y:S05]  /*15130*/  @P2 BRA `(.L_x_716) ;  /* 0x00000000001c2947 */ /* 0x000fea0003800000 */
[----:B0-----:R-:W0:Y:S01]  /*15140*/  S2R R5, SR_TID.X ;  /* 0x0000000000057919 */ /* 0x001e220000002100 */
[----:B------:R-:W-:-:S04]  /*15150*/  IMAD.MOV.U32 R3, RZ, RZ, 0x8000 ;  /* 0x00008000ff037424 */ /* 0x000fc800078e00ff */
[----:B------:R2:W-:Y:S01]  /*15160*/  SYNCS.ARRIVE.TRANS64 RZ, [R8+URZ+0x28890], R3 ;  /* 0x0288900308ff79a7 */ /* 0x0005e2000800003f */
[----:B0-----:R-:W-:-:S04]  /*15170*/  LOP3.LUT R5, R5, 0x1f, RZ, 0xc0, !PT ;  /* 0x0000001f05057812 */ /* 0x001fc800078ec0ff */
[----:B------:R-:W-:-:S13]  /*15180*/  ISETP.NE.AND P1, PT, R5, RZ, PT ;  /* 0x000000ff0500720c */ /* 0x000fda0003f25270 */
[----:B--2---:R-:W-:Y:S05]  /*15190*/  @!P1 BRA `(.L_x_716) ;  /* 0x0000000000049947 */ /* 0x004fea0003800000 */
[----:B------:R-:W-:Y:S01]  /*151a0*/  BPT.TRAP 0x1 ;  /* 0x000000040000795c */ /* 0x000fe20000300000 */
.L_x_716:
[----:B------:R-:W-:Y:S05]  /*151b0*/  BSYNC B2 ;  /* 0x0000000000027941 */ /* 0x000fea0003800000 */
.L_x_715:
[----:B------:R-:W-:Y:S01]  /*151c0*/  IMAD.MOV.U32 R12, RZ, RZ, RZ ;  /* 0x000000ffff0c7224 */ /* 0x000fe200078e00ff */
[----:B------:R-:W-:Y:S01]  /*151d0*/  UIADD3 UR4, UP0, UR40, 0x570, URZ ;  /* 0x0000057028047890 */ /* 0x000fe2000ff1e03f */
[----:B------:R-:W-:Y:S01]  /*151e0*/  IMAD R6, R27, 0x8000, R22 ;  /* 0x000080001b067824 */ /* 0x000fe200078e0216 */
[----:B------:R-:W-:Y:S01]  /*151f0*/  PLOP3.LUT P1, PT, PT, PT, PT, 0x80, 0x0 ;  /* 0x000000000000781c */ /* 0x000fe20003f2f070 */
[----:B0-----:R-:W-:Y:S01]  /*15200*/  IMAD R5, R9, 0x80, R0 ;  /* 0x0000008009057824 */ /* 0x001fe200078e0200 */
[----:B------:R-:W-:Y:S01]  /*15210*/  R2UR UR10, R12 ;  /* 0x000000000c0a72ca */ /* 0x000fe200000e0000 */
[----:B------:R-:W-:Y:S01]  /*15220*/  VIADD R3, R8, 0x28890 ;  /* 0x0002889008037836 */ /* 0x000fe20000000000 */
[----:B------:R-:W-:Y:S01]  /*15230*/  UIADD3.X UR5, URZ, UR41, URZ, UP0, !UPT ;  /* 0x000000293f057290 */ /* 0x000fe200087fe43f */
[----:B------:R-:W-:Y:S01]  /*15240*/  VIADD R10, R6, 0x18400 ;  /* 0x00018400060a7836 */ /* 0x000fe20000000000 */
[----:B------:R-:W-:Y:S01]  /*15250*/  UMOV UR6, 0x0 ;  /* 0x0000000000067882 */ /* 0x000fe20000000000 */
[----:B------:R-:W-:-:S10]  /*15260*/  UMOV UR7, 0x12f00000 ;  /* 0x12f0000000077882 */ /* 0x000fd40000000000 */
.L_x_717:
        /* <DEDUP_REMOVED lines=10> */
[----:B------:R-:W-:Y:S01]  /*15310*/  MOV R13, 0x40 ;  /* 0x00000040000d7802 */ /* 0x000fe20000000f00 */
[----:B------:R-:W-:Y:S01]  /*15320*/  VIADD R10, R6, 0x1c400 ;  /* 0x0001c400060a7836 */ /* 0x000fe20000000000 */
[----:B------:R-:W-:Y:S01]  /*15330*/  PLOP3.LUT P1, PT, PT, PT, PT, 0x80, 0x0 ;  /* 0x000000000000781c */ /* 0x000fe20003f2f070 */
[----:B------:R-:W-:Y:S01]  /*15340*/  UMOV UR6, 0x0 ;  /* 0x0000000000067882 */ /* 0x000fe20000000000 */
[----:B------:R-:W-:Y:S01]  /*15350*/  R2UR UR10, R13 ;  /* 0x000000000d0a72ca */ /* 0x000fe200000e0000 */
[----:B------:R-:W-:-:S14]  /*15360*/  UMOV UR7, 0x12f00000 ;  /* 0x12f0000000077882 */ /* 0x000fdc0000000000 */
.L_x_718:
        /* <DEDUP_REMOVED lines=10> */
[----:B------:R-:W0:Y:S01]  /*15410*/  SYNCS.PHASECHK.TRANS64.TRYWAIT P1, [R8+URZ+0x288c0], R7 ;  /* 0x0288c007080075a7 */ /* 0x000e22000802017f */
[----:B------:R-:W-:Y:S04]  /*15420*/  BSSY B2, `(.L_x_719) ;  /* 0x0000002000027945 */ /* 0x000fe80003800000 */
[----:B0-----:R-:W-:Y:S05]  /*15430*/  @!P1 BRA `(.L_x_720) ;  /* 0x00000064002c9947 */ /* 0x001fea0003800000 */
.L_x_890:
[----:B------:R-:W-:Y:S05]  /*15440*/  BSYNC B2 ;  /* 0x0000000000027941 */ /* 0x000fea0003800000 */
.L_x_719:
[----:B------:R-:W-:Y:S01]  /*15450*/  BSSY B2, `(.L_x_721) ;  /* 0x000000b000027945 */ /* 0x000fe20003800000 */
[----:B------:R-:W-:Y:S02]  /*15460*/  IMAD.MOV.U32 R10, RZ, RZ, 0x0 ;  /* 0x00000000ff0a7424 */ /* 0x000fe400078e00ff */
[----:B------:R-:W-:Y:S01]  /*15470*/  IMAD.MOV.U32 R11, RZ, RZ, 0x12f00000 ;  /* 0x12f00000ff0b7424 */ /* 0x000fe200078e00ff */
[----:B------:R-:W-:Y:S06]  /*15480*/  @P2 BRA `(.L_x_722) ;  /* 0x00000000001c2947 */ /* 0x000fec0003800000 */
[----:B------:R-:W2:Y:S01]  /*15490*/  S2R R14, SR_TID.X ;  /* 0x00000000000e7919 */ /* 0x000ea20000002100 */
[----:B------:R-:W-:-:S04]  /*154a0*/  IMAD.MOV.U32 R3, RZ, RZ, 0x8000 ;  /* 0x00008000ff037424 */ /* 0x000fc800078e00ff */
[----:B------:R3:W-:Y:S01]  /*154b0*/  SYNCS.ARRIVE.TRANS64 RZ, [R8+URZ+0x288b0], R3 ;  /* 0x0288b00308ff79a7 */ /* 0x0007e2000800003f */
[----:B--2---:R-:W-:-:S04]  /*154c0*/  LOP3.LUT R14, R14, 0x1f, RZ, 0xc0, !PT ;  /* 0x0000001f0e0e7812 */ /* 0x004fc800078ec0ff */
[----:B------:R-:W-:-:S13]  /*154d0*/  ISETP.NE.AND P1, PT, R14, RZ, PT ;  /* 0x000000ff0e00720c */ /* 0x000fda0003f25270 */
[----:B---3--:R-:W-:Y:S05]  /*154e0*/  @!P1 BRA `(.L_x_722) ;  /* 0x0000000000049947 */ /* 0x008fea0003800000 */
[----:B------:R-:W-:Y:S01]  /*154f0*/  BPT.TRAP 0x1 ;  /* 0x000000040000795c */ /* 0x000fe20000300000 */
.L_x_722:
[----:B------:R-:W-:Y:S05]  /*15500*/  BSYNC B2 ;  /* 0x0000000000027941 */ /* 0x000fea0003800000 */
.L_x_721:
[----:B------:R-:W-:Y:S01]  /*15510*/  R2UR UR10, R12 ;  /* 0x000000000c0a72ca */ /* 0x000fe200000e0000 */
[----:B------:R-:W-:Y:S01]  /*15520*/  UIADD3 UR4, UP0, UR40, 0x670, URZ ;  /* 0x0000067028047890 */ /* 0x000fe2000ff1e03f */
[----:B------:R-:W-:Y:S01]  /*15530*/  R2UR UR6, R10 ;  /* 0x000000000a0672ca */ /* 0x000fe200000e0000 */
[----:B01----:R-:W-:Y:S01]  /*15540*/  VIADD R8, R8, 0x288b0 ;  /* 0x000288b008087836 */ /* 0x003fe20000000000 */
[----:B------:R-:W-:Y:S01]  /*15550*/  R2UR UR7, R11 ;  /* 0x000000000b0772ca */ /* 0x000fe200000e0000 */
[----:B------:R-:W-:Y:S01]  /*15560*/  VIADD R3, R6, 0x400 ;  /* 0x0000040006037836 */ /* 0x000fe20000000000 */
[----:B------:R-:W-:Y:S01]  /*15570*/  PLOP3.LUT P1, PT, PT, PT, PT, 0x80, 0x0 ;  /* 0x000000000000781c */ /* 0x000fe20003f2f070 */
[----:B------:R-:W-:-:S12]  /*15580*/  UIADD3.X UR5, URZ, UR41, URZ, UP0, !UPT ;  /* 0x000000293f057290 */ /* 0x000fd800087fe43f */
.L_x_723:
        /* <DEDUP_REMOVED lines=15> */
.L_x_724:
        /* <DEDUP_REMOVED lines=10> */
.L_x_712:
[----:B------:R-:W-:Y:S05]  /*15720*/  BSYNC B1 ;  /* 0x0000000000017941 */ /* 0x000fea0003800000 */
.L_x_711:
[----:B------:R-:W-:Y:S01]  /*15730*/  ISETP.GT.AND P2, PT, R9, R4, PT ;  /* 0x000000040900720c */ /* 0x000fe20003f44270 */
[----:B------:R-:W-:Y:S02]  /*15740*/  VIADD R27, R27, 0x1 ;  /* 0x000000011b1b7836 */ /* 0x000fe40000000000 */
[----:B------:R-:W-:-:S03]  /*15750*/  VIADD R9, R9, 0xffffffff ;  /* 0xffffffff09097836 */ /* 0x000fc60000000000 */
[----:B------:R-:W-:-:S04]  /*15760*/  ISETP.NE.AND P1, PT, R27, 0x2, PT ;  /* 0x000000021b00780c */ /* 0x000fc80003f25270 */
[----:B------:R-:W-:Y:S02]  /*15770*/  SEL R6, RZ, 0x1, P1 ;  /* 0x00000001ff067807 */ /* 0x000fe40000800000 */
[----:B------:R-:W-:Y:S02]  /*15780*/  SEL R27, R27, RZ, P1 ;  /* 0x000000ff1b1b7207 */ /* 0x000fe40000800000 */
[----:B------:R-:W-:Y:S01]  /*15790*/  LOP3.LUT R29, R29, R6, RZ, 0x3c, !PT ;  /* 0x000000061d1d7212 */ /* 0x000fe200078e3cff */
[----:B------:R-:W-:Y:S06]  /*157a0*/  @P2 BRA `(.L_x_725) ;  /* 0xfffffff8002c2947 */ /* 0x000fec000383ffff */
.L_x_691:
[----:B------:R-:W-:Y:S05]  /*157b0*/  BSYNC B0 ;  /* 0x0000000000007941 */ /* 0x000fea0003800000 */
.L_x_690:
[----:B------:R-:W-:Y:S05]  /*157c0*/  @!P0 WARPSYNC.ALL ;  /* 0x0000000000008948 */ /* 0x000fea0003800000 */
[----:B------:R-:W-:Y:S01]  /*157d0*/  @!P0 BAR.SYNC.DEFER_BLOCKING 0xc, 0x180 ;  /* 0x0306000000008b1d */ /* 0x000fe20000010000 */
[----:B------:R-:W-:-:S05]  /*157e0*/  ISETP.GT.AND P0, PT, R37, RZ, PT ;  /* 0x000000ff2500720c */ /* 0x000fca0003f04270 */
[----:B------:R-:W-:Y:S08]  /*157f0*/  BSSY B7, `(.L_x_726) ;  /* 0x0000376000077945 */ /* 0x000ff00003800000 */
[----:B------:R-:W-:Y:S05]  /*15800*/  @P0 BRA `(.L_x_727) ;  /* 0x0000000000440947 */ /* 0x000fea0003800000 */
[----:B------:R-:W1:Y:S02]  /*15810*/  S2R R3, SR_TID.X ;  /* 0x0000000000037919 */ /* 0x000e640000002100 */
[----:B-1----:R-:W-:-:S04]  /*15820*/  LOP3.LUT R3, R3, 0x7f, RZ, 0xc0, !PT ;  /* 0x0000007f03037812 */ /* 0x002fc800078ec0ff */
[----:B------:R-:W-:-:S13]  /*15830*/  ISETP.NE.AND P0, PT, R3, RZ, PT ;  /* 0x000000ff0300720c */ /* 0x000fda0003f05270 */
[----:B------:R-:W-:Y:S05]  /*15840*/  @P0 BRA `(.L_x_728) ;  /* 0x0000003400c00947 */ /* 0x000fea0003800000 */
[----:B0-----:R-:W0:Y:S01]  /*15850*/  S2R R5, SR_LANEID ;  /* 0x0000000000057919 */ /* 0x001e220000000000 */
[----:B------:R-:W-:Y:S01]  /*15860*/  VOTEU.ANY UR4, UPT, PT ;  /* 0x0000000000047886 */ /* 0x000fe200038e0100 */
[----:B------:R-:W1:Y:S01]  /*15870*/  LDC.64 R2, c[0x0][0xc60] ;  /* 0x00031800ff027b82 */ /* 0x000e620000000a00 */
[----:B------:R-:W0:Y:S02]  /*15880*/  FLO.U32 R0, UR4 ;  /* 0x0000000400007d00 */ /* 0x000e2400080e0000 */
[----:B0-----:R-:W-:-:S06]  /*15890*/  ISETP.EQ.U32.AND P0, PT, R0, R5, PT ;  /* 0x000000050000720c */ /* 0x001fcc0003f02070 */
[----:B------:R-:W1:Y:S07]  /*158a0*/  POPC R5, UR4 ;  /* 0x0000000400057d09 */ /* 0x000e6e0008000000 */
[----:B-1----:R-:W2:Y:S01]  /*158b0*/  @P0 ATOMG.E.ADD.STRONG.GPU PT, R3, desc[UR38][R2.64], R5 ;  /* 0x00000005020309a8 */ /* 0x002ea200081ee1e6 */
[----:B------:R-:W0:Y:S02]  /*158c0*/  S2R R4, SR_LTMASK ;  /* 0x0000000000047919 */ /* 0x000e240000003900 */
[----:B0-----:R-:W-:-:S04]  /*158d0*/  LOP3.LUT R4, R4, UR4, RZ, 0xc0, !PT ;  /* 0x0000000404047c12 */ /* 0x001fc8000f8ec0ff */
[----:B------:R-:W0:Y:S01]  /*158e0*/  POPC R7, R4 ;  /* 0x0000000400077309 */ /* 0x000e220000000000 */
[----:B--2---:R-:W0:Y:S02]  /*158f0*/  SHFL.IDX PT, R0, R3, R0, 0x1f ;  /* 0x00001f0003007589 */ /* 0x004e2400000e0000 */
[----:B0-----:R-:W-:Y:S01]  /*15900*/  IADD3 R16, R0, UR36, R7 ;  /* 0x0000002400107c10 */ /* 0x001fe2000fffe007 */
[----:B------:R-:W-:Y:S06]  /*15910*/  BRA `(.L_x_728) ;  /* 0x00000034008c7947 */ /* 0x000fec0003800000 */
.L_x_727:
        /* <DEDUP_REMOVED lines=9> */
[----:B0-----:R-:W-:Y:S01]  /*159b0*/  MOV R5, UR7 ;  /* 0x0000000700057c02 */ /* 0x001fe20008000f00 */
[----:B------:R-:W0:Y:S01]  /*159c0*/  LDC.64 R2, c[0x4][R2] ;  /* 0x0100000002027b82 */ /* 0x000e220000000a00 */
        /* <DEDUP_REMOVED lines=8> */
[----:B0-----:R-:W-:Y:S05]  /*15a50*/  CALL.ABS.NOINC R2 ;  /* 0x0000000002007343 */ /* 0x001fea0003c00000 */
.L_x_730:
[----:B------:R-:W-:Y:S05]  /*15a60*/  BSYNC B6 ;  /* 0x0000000000067941 */ /* 0x000fea0003800000 */
.L_x_729:
        /* <DEDUP_REMOVED lines=11> */
[----:B0-----:R-:W-:Y:S02]  /*15b20*/  IMAD.U32 R5, RZ, RZ, UR7 ;  /* 0x00000007ff057e24 */ /* 0x001fe4000f8e00ff */
[----:B------:R-:W-:Y:S02]  /*15b30*/  IMAD.U32 R6, RZ, RZ, UR8 ;  /* 0x00000008ff067e24 */ /* 0x000fe4000f8e00ff */
[----:B------:R-:W-:-:S02]  /*15b40*/  IMAD.U32 R10, RZ, RZ, UR4 ;  /* 0x00000004ff0a7e24 */ /* 0x000fc4000f8e00ff */
[----:B------:R-:W-:Y:S02]  /*15b50*/  IMAD.U32 R11, RZ, RZ, UR5 ;  /* 0x00000005ff0b7e24 */ /* 0x000fe4000f8e00ff */
[----:B------:R-:W-:Y:S02]  /*15b60*/  IMAD.MOV.U32 R8, RZ, RZ, 0x70 ;  /* 0x00000070ff087424 */ /* 0x000fe400078e00ff */
[----:B------:R-:W-:Y:S02]  /*15b70*/  IMAD.MOV.U32 R12, RZ, RZ, 0x1 ;  /* 0x00000001ff0c7424 */ /* 0x000fe400078e00ff */
[----:B-1----:R-:W-:-:S07]  /*15b80*/  IMAD.MOV.U32 R13, RZ, RZ, RZ ;  /* 0x000000ffff0d7224 */ /* 0x002fce00078e00ff */
[----:B------:R-:W-:-:S07]  /*15b90*/  LEPC R20, `(.L_x_733) ;  /* 0x000000001014794e */ /* 0x000fce0000000000 */
[----:B--2---:R-:W-:Y:S05]  /*15ba0*/  CALL.ABS.NOINC R2 ;  /* 0x0000000002007343 */ /* 0x004fea0003c00000 */
.L_x_733:
[----:B------:R0:W1:Y:S01]  /*15bb0*/  LDC.64 R2, c[0x4][R26] ;  /* 0x010000001a027b82 */ /* 0x0000620000000a00 */
[----:B------:R-:W-:Y:S01]  /*15bc0*/  ULDC.64 UR4, c[0x4][0x80] ;  /* 0x0100200000047ab9 */ /* 0x000fe20000000a00 */
[----:B------:R-:W-:Y:S01]  /*15bd0*/  ULDC.64 UR6, c[0x4][0x88] ;  /* 0x0100220000067ab9 */ /* 0x000fe20000000a00 */
[----:B------:R-:W-:Y:S01]  /*15be0*/  ULDC.64 UR8, c[0x4][0x18] ;  /* 0x0100060000087ab9 */ /* 0x000fe20000000a00 */
[----:B------:R-:W-:Y:S01]  /*15bf0*/  IMAD.U32 R4, RZ, RZ, UR4 ;  /* 0x00000004ff047e24 */ /* 0x000fe2000f8e00ff */
[----:B------:R-:W-:Y:S01]  /*15c00*/  MOV R8, 0x70 ;  /* 0x0000007000087802 */ /* 0x000fe20000000f00 */
[----:B------:R-:W-:Y:S02]  /*15c10*/  IMAD.U32 R5, RZ, RZ, UR5 ;  /* 0x00000005ff057e24 */ /* 0x000fe4000f8e00ff */
[----:B------:R-:W-:Y:S02]  /*15c20*/  IMAD.U32 R6, RZ, RZ, UR6 ;  /* 0x00000006ff067e24 */ /* 0x000fe4000f8e00ff */
[----:B------:R-:W-:-:S02]  /*15c30*/  IMAD.U32 R7, RZ, RZ, UR7 ;  /* 0x00000007ff077e24 */ /* 0x000fc4000f8e00ff */
[----:B------:R-:W-:Y:S02]  /*15c40*/  IMAD.U32 R10, RZ, RZ, UR8 ;  /* 0x00000008ff0a7e24 */ /* 0x000fe4000f8e00ff */
[----:B------:R-:W-:Y:S02]  /*15c50*/  IMAD.U32 R11, RZ, RZ, UR9 ;  /* 0x00000009ff0b7e24 */ /* 0x000fe4000f8e00ff */
[----:B------:R-:W-:Y:S02]  /*15c60*/  IMAD.MOV.U32 R12, RZ, RZ, 0x1 ;  /* 0x00000001ff0c7424 */ /* 0x000fe400078e00ff */
[----:B0-----:R-:W-:-:S07]  /*15c70*/  IMAD.MOV.U32 R13, RZ, RZ, RZ ;  /* 0x000000ffff0d7224 */ /* 0x001fce00078e00ff */
[----:B------:R-:W-:-:S07]  /*15c80*/  LEPC R20, `(.L_x_732) ;  /* 0x000000001014794e */ /* 0x000fce0000000000 */
[----:B-1----:R-:W-:Y:S05]  /*15c90*/  CALL.ABS.NOINC R2 ;  /* 0x0000000002007343 */ /* 0x002fea0003c00000 */
.L_x_732:
[----:B------:R-:W-:Y:S05]  /*15ca0*/  BSYNC B6 ;  /* 0x0000000000067941 */ /* 0x000fea0003800000 */
.L_x_731:
[----:B------:R-:W2:Y:S01]  /*15cb0*/  LDL R26, [R1+0x20] ;  /* 0x00002000011a7983 */ /* 0x000ea20000100800 */
[----:B------:R-:W-:Y:S01]  /*15cc0*/  ULDC.64 UR4, c[0x0][0x9f8] ;  /* 0x00027e0000047ab9 */ /* 0x000fe20000000a00 */
[----:B------:R-:W1:Y:S01]  /*15cd0*/  LDC R7, c[0x0][0x430] ;  /* 0x00010c00ff077b82 */ /* 0x000e620000000800 */
[----:B------:R-:W-:Y:S01]  /*15ce0*/  ISETP.NE.U32.AND P0, PT, RZ, UR4, PT ;  /* 0x00000004ff007c0c */ /* 0x000fe2000bf05070 */
[----:B------:R-:W0:Y:S03]  /*15cf0*/  LDL R21, [R1] ;  /* 0x0000000001157983 */ /* 0x000e260000100800 */
[----:B------:R-:W-:Y:S01]  /*15d00*/  ISETP.NE.AND.EX P0, PT, RZ, UR5, PT, P0 ;  /* 0x00000005ff007c0c */ /* 0x000fe2000bf05300 */
[----:B------:R-:W3:Y:S01]  /*15d10*/  LDL R20, [R1+0x2c] ;  /* 0x00002c0001147983 */ /* 0x000ee20000100800 */
[----:B------:R-:W4:Y:S11]  /*15d20*/  S2R R35, SR_TID.X ;  /* 0x0000000000237919 */ /* 0x000f360000002100 */
[----:B------:R-:W-:Y:S01]  /*15d30*/  @P0 IADD3 R2, P1, R23, UR4, RZ ;  /* 0x0000000417020c10 */ /* 0x000fe2000ff3e0ff */
[----:B------:R-:W4:Y:S01]  /*15d40*/  S2R R0, SR_TID.X ;  /* 0x0000000000007919 */ /* 0x000f220000002100 */
[----:B------:R-:W-:-:S02]  /*15d50*/  ULDC UR4, c[0x0][0x2f4] ;  /* 0x0000bd0000047ab9 */ /* 0x000fc40000000800 */
[----:B------:R-:W-:-:S05]  /*15d60*/  @P0 IADD3.X R3, R24, UR5, RZ, P1, !PT ;  /* 0x0000000518030c10 */ /* 0x000fca0008ffe4ff */
[----:B------:R0:W3:Y:S01]  /*15d70*/  @P0 LDG.E R34, desc[UR38][R2.64] ;  /* 0x0000002602220981 */ /* 0x0000e2000c1e1900 */
[----:B-1----:R-:W-:-:S13]  /*15d80*/  ISETP.NE.AND P1, PT, R7, 0x1, PT ;  /* 0x000000010700780c */ /* 0x002fda0003f25270 */
[----:B------:R-:W1:Y:S01]  /*15d90*/  @P1 LDC R6, c[0x0][0x434] ;  /* 0x00010d00ff061b82 */ /* 0x000e620000000800 */
[----:B----4-:R-:W-:-:S04]  /*15da0*/  LOP3.LUT R35, R35, 0x7f, RZ, 0xc0, !PT ;  /* 0x0000007f23237812 */ /* 0x010fc800078ec0ff */
[----:B------:R-:W-:Y:S01]  /*15db0*/  SHF.R.U32.HI R35, RZ, 0x3, R35 ;  /* 0x00000003ff237819 */ /* 0x000fe20000011623 */
[----:B------:R-:W-:-:S05]  /*15dc0*/  IMAD.SHL.U32 R0, R0, 0x10, RZ ;  /* 0x0000001000007824 */ /* 0x000fca00078e00ff */
[----:B------:R-:W-:Y:S02]  /*15dd0*/  LOP3.LUT R0, R0, 0x70, RZ, 0xc0, !PT ;  /* 0x0000007000007812 */ /* 0x000fe400078ec0ff */
[----:B------:R-:W-:Y:S01]  /*15de0*/  LOP3.LUT R32, R32, 0xfffffffb, RZ, 0xc0, !PT ;  /* 0xfffffffb20207812 */ /* 0x000fe200078ec0ff */
[----:B------:R-:W-:Y:S01]  /*15df0*/  UMOV UR5, 0xffffffff ;  /* 0xffffffff00057882 */ /* 0x000fe20000000000 */
[----:B--2---:R-:W-:-:S05]  /*15e00*/  LEA.HI.SX32 R26, R26, 0xffffffff, 0x19 ;  /* 0xffffffff1a1a7811 */ /* 0x004fca00078fcaff */
[----:B------:R-:W-:-:S05]  /*15e10*/  IMAD.SHL.U32 R8, R26, 0x80, RZ ;  /* 0x000000801a087824 */ /* 0x000fca00078e00ff */
[----:B------:R-:W-:Y:S02]  /*15e20*/  LOP3.LUT R4, R8, R35, R0, 0xfe, !PT ;  /* 0x0000002308047212 */ /* 0x000fe400078efe00 */
[----:B------:R-:W2:Y:S02]  /*15e30*/  @P1 LDC R0, c[0x0][0x438] ;  /* 0x00010e00ff001b82 */ /* 0x000ea40000000800 */
[C---:B------:R-:W-:Y:S01]  /*15e40*/  ISETP.GE.AND P0, PT, R4.reuse, R37, PT ;  /* 0x000000250400720c */ /* 0x040fe20003f06270 */
[----:B0-----:R-:W-:-:S04]  /*15e50*/  IMAD.IADD R5, R4, 0x1, R21 ;  /* 0x0000000104057824 */ /* 0x001fc800078e0215 */
[----:B-1----:R-:W-:-:S08]  /*15e60*/  @P1 IMAD.HI.U32 R6, R5, R6, RZ ;  /* 0x0000000605061227 */ /* 0x002fd000078e00ff */
[----:B------:R-:W0:Y:S01]  /*15e70*/  @!P0 LDC.64 R2, c[0x0][0x428] ;  /* 0x00010a00ff028b82 */ /* 0x000e220000000a00 */
[----:B------:R-:W-:Y:S01]  /*15e80*/  IMAD.MOV.U32 R4, RZ, RZ, R5 ;  /* 0x000000ffff047224 */ /* 0x000fe200078e0005 */
[----:B---3--:R-:W-:Y:S02]  /*15e90*/  SHF.R.S32.HI R9, RZ, 0x1f, R34 ;  /* 0x0000001fff097819 */ /* 0x008fe40000011422 */
[----:B--2---:R-:W-:-:S05]  /*15ea0*/  @P1 SHF.R.U32.HI R4, RZ, R0, R6 ;  /* 0x00000000ff041219 */ /* 0x004fca0000011606 */
[----:B------:R-:W-:-:S04]  /*15eb0*/  IMAD.MOV R0, RZ, RZ, -R4 ;  /* 0x000000ffff007224 */ /* 0x000fc800078e0a04 */
[----:B------:R-:W-:Y:S01]  /*15ec0*/  IMAD R0, R7, R0, R5 ;  /* 0x0000000007007224 */ /* 0x000fe200078e0205 */
[--C-:B------:R-:W-:Y:S01]  /*15ed0*/  @!P0 SHF.R.S32.HI R5, RZ, 0x1f, R4.reuse ;  /* 0x0000001fff058819 */ /* 0x100fe20000011404 */
[-C--:B0-----:R-:W-:Y:S02]  /*15ee0*/  @!P0 IMAD R6, R9, R2.reuse, RZ ;  /* 0x0000000209068224 */ /* 0x081fe400078e02ff */
[----:B------:R-:W-:-:S04]  /*15ef0*/  @!P0 IMAD.WIDE.U32 R4, R34, R2, R4 ;  /* 0x0000000222048225 */ /* 0x000fc800078e0004 */
[----:B------:R-:W-:Y:S02]  /*15f00*/  @!P0 IMAD R6, R34, R3, R6 ;  /* 0x0000000322068224 */ /* 0x000fe400078e0206 */
[----:B------:R-:W0:Y:S02]  /*15f10*/  @!P0 LDC.64 R2, c[0x0][0x418] ;  /* 0x00010600ff028b82 */ /* 0x000e240000000a00 */
[----:B------:R-:W-:Y:S01]  /*15f20*/  @!P0 IMAD.IADD R6, R5, 0x1, R6 ;  /* 0x0000000105068824 */ /* 0x000fe200078e0206 */
[----:B------:R-:W-:Y:S01]  /*15f30*/  ISETP.NE.AND P2, PT, R20, 0x3, PT ;  /* 0x000000031400780c */ /* 0x000fe20003f45270 */
[----:B------:R1:W-:Y:S01]  /*15f40*/  STL [R1+0x4], R9 ;  /* 0x0000040901007387 */ /* 0x0003e20000100800 */
[----:B0-----:R-:W-:-:S04]  /*15f50*/  @!P0 LEA R2, P1, R4, R2, 0x2 ;  /* 0x0000000204028211 */ /* 0x001fc800078210ff */
[----:B------:R-:W-:Y:S01]  /*15f60*/  @!P0 LEA.HI.X R3, R4, R3, R6, 0x2, P1 ;  /* 0x0000000304038211 */ /* 0x000fe200008f1406 */
[----:B------:R-:W-:-:S06]  /*15f70*/  IMAD.MOV.U32 R4, RZ, RZ, RZ ;  /* 0x000000ffff047224 */ /* 0x000fcc00078e00ff */
[----:B------:R1:W5:Y:S01]  /*15f80*/  @!P0 LDG.E R4, desc[UR38][R2.64] ;  /* 0x0000002602048981 */ /* 0x000362000c1e1900 */
[----:B------:R-:W-:Y:S02]  /*15f90*/  ISETP.GE.AND P0, PT, R31, UR4, PT ;  /* 0x000000041f007c0c */ /* 0x000fe4000bf06270 */
[----:B------:R-:W-:-:S04]  /*15fa0*/  @P2 LOP3.LUT R32, R32, 0x4, RZ, 0xfc, !PT ;  /* 0x0000000420202812 */ /* 0x000fc800078efcff */
[----:B------:R-:W-:-:S07]  /*15fb0*/  LOP3.LUT R32, R32, 0xfffffffd, RZ, 0xc0, !PT ;  /* 0xfffffffd20207812 */ /* 0x000fce00078ec0ff */
[----:B------:R-:W-:Y:S02]  /*15fc0*/  @P0 LOP3.LUT R32, R32, 0x2, RZ, 0xfc, !PT ;  /* 0x0000000220200812 */ /* 0x000fe400078efcff */
[----:B------:R-:W-:Y:S02]  /*15fd0*/  ISETP.GE.AND P0, PT, R30, UR4, PT ;  /* 0x000000041e007c0c */ /* 0x000fe4000bf06270 */
[----:B------:R-:W-:-:S11]  /*15fe0*/  LOP3.LUT R32, R32, 0xfffffffe, RZ, 0xc0, !PT ;  /* 0xfffffffe20207812 */ /* 0x000fd600078ec0ff */
[----:B------:R-:W-:Y:S01]  /*15ff0*/  @P0 LOP3.LUT R32, R32, 0x1, RZ, 0xfc, !PT ;  /* 0x0000000120200812 */ /* 0x000fe200078efcff */
[----:B-1----:R-:W-:Y:S06]  /*16000*/  BRA.DIV UR5, `(.L_x_734) ;  /* 0x0000005a054c7947 */ /* 0x002fec000b800000 */
.L_x_893:
[----:B------:R-:W-:Y:S01]  /*16010*/  SHF.R.S32.HI R35, RZ, 0x1f, R18 ;  /* 0x0000001fff237819 */ /* 0x000fe20000011412 */
[----:B------:R-:W-:Y:S06]  /*16020*/  @!P2 BRA `(.L_x_735) ;  /* 0x000000000004a947 */ /* 0x000fec0003800000 */
[----:B------:R-:W-:Y:S01]  /*16030*/  BPT.TRAP 0x1 ;  /* 0x000000040000795c */ /* 0x000fe20000300000 */
.L_x_735:
        /* <DEDUP_REMOVED lines=18> */
[----:B------:R-:W-:Y:S02]  /*16160*/  LEA R23, P0, R2, UR4, 0x1 ;  /* 0x0000000402177c11 */ /* 0x000fe4000f8008ff */
[----:B------:R-:W-:-:S04]  /*16170*/  IADD3 R7, R3, R7, RZ ;  /* 0x0000000703077210 */ /* 0x000fc80007ffe0ff */
[----:B------:R-:W-:Y:S01]  /*16180*/  LEA.HI.X R24, R2, UR5, R7, 0x1, P0 ;  /* 0x0000000502187c11 */ /* 0x000fe200080f0c07 */
[----:B------:R-:W-:Y:S01]  /*16190*/  IMAD R7, R25, 0x8, R22 ;  /* 0x0000000819077824 */ /* 0x000fe200078e0216 */
[----:B------:R-:W-:-:S04]  /*161a0*/  SHF.L.U32 R2, R28, 0x1f, RZ ;  /* 0x0000001f1c027819 */ /* 0x000fc800000006ff */
[----:B------:R-:W0:Y:S02]  /*161b0*/  SYNCS.PHASECHK.TRANS64.TRYWAIT P0, [R7+URZ+0x28840], R2 ;  /* 0x02884002070075a7 */ /* 0x000e24000800017f */
[----:B0-----:R-:W-:Y:S05]  /*161c0*/  @!P0 BRA `(.L_x_737) ;  /* 0x0000005800108947 */ /* 0x001fea0003800000 */
.L_x_894:
[----:B------:R-:W-:Y:S05]  /*161d0*/  BSYNC B0 ;  /* 0x0000000000007941 */ /* 0x000fea0003800000 */
.L_x_736:
        /* <DEDUP_REMOVED lines=18> */
[----:B-1----:R-:W-:Y:S01]  /*16300*/  LOP3.LUT R9, R9, 0x7f, RZ, 0xc0, !PT ;  /* 0x0000007f09097812 */ /* 0x002fe200078ec0ff */
        /* <DEDUP_REMOVED lines=13> */
[----:B-1----:R-:W-:-:S05]  /*163e0*/  @P0 IMAD.X R2, RZ, RZ, R2, P1 ;  /* 0x000000ffff020224 */ /* 0x002fca00008e0602 */
[----:B------:R-:W-:-:S04]  /*163f0*/  @P0 LOP3.LUT R3, R3, R2, RZ, 0x3c, !PT ;  /* 0x0000000203030212 */ /* 0x000fc800078e3cff */
[----:B------:R-:W-:-:S04]  /*16400*/  @P0 LOP3.LUT R2, R3, R2, RZ, 0x3c, !PT ;  /* 0x0000000203020212 */ /* 0x000fc800078e3cff */
[----:B------:R-:W-:-:S05]  /*16410*/  @P0 LOP3.LUT R3, R3, R2, RZ, 0x3c, !PT ;  /* 0x0000000203030212 */ /* 0x000fca00078e3cff */
[----:B------:R-:W-:Y:S01]  /*16420*/  @!PT LDS RZ, [RZ] ;  /* 0x00000000fffff984 */ /* 0x000fe20000000800 */
        /* <DEDUP_REMOVED lines=28> */
[----:B0-----:R-:W-:-:S04]  /*165f0*/  @P0 LEA R3, P1, R31, R3, 0x1 ;  /* 0x000000031f030211 */ /* 0x001fc800078208ff */
[----:B-1----:R-:W-:-:S04]  /*16600*/  @P0 IADD3.X R2, RZ, R2, RZ, P1, !PT ;  /* 0x00000002ff020210 */ /* 0x002fc80000ffe4ff */
        /* <DEDUP_REMOVED lines=40> */
.L_x_912:
[----:B------:R-:W-:-:S13]  /*16890*/  ISETP.GE.AND P0, PT, R6, 0x71, PT ;  /* 0x000000710600780c */ /* 0x000fda0003f06270 */
[----:B-1----:R-:W-:Y:S01]  /*168a0*/  @P0 LEA R2, P1, R31, R2, 0x1 ;  /* 0x000000021f020211 */ /* 0x002fe200078208ff */
[----:B------:R-:W-:-:S04]  /*168b0*/  @P0 IMAD R5, R5, 0x2, R22 ;  /* 0x0000000205050824 */ /* 0x000fc800078e0216 */
[----:B------:R-:W-:-:S05]  /*168c0*/  @P0 IMAD.X R3, RZ, RZ, R0, P1 ;  /* 0x000000ffff030224 */ /* 0x000fca00008e0600 */
[----:B------:R-:W-:Y:S01]  /*168d0*/  @!PT LDS RZ, [RZ] ;  /* 0x00000000fffff984 */ /* 0x000fe20000000800 */
[----:B------:R-:W-:Y:S01]  /*168e0*/  @!PT LDS RZ, [RZ] ;  /* 0x00000000fffff984 */ /* 0x000fe20000000800 */
[----:B------:R-:W-:Y:S01]  /*168f0*/  @!PT LDS RZ, [RZ] ;  /* 0x00000000fffff984 */ /* 0x000fe20000000800 */
[----:B------:R1:W-:Y:S04]  /*16900*/  @P0 LDGSTS.E.BYPASS.LTC128B.128 [R5+0x1bc00], desc[UR38][R2.64], !P3 ;  /* 0x1bc0000002050fae */ /* 0x0003e8000d901d66 */
[----:B------:R1:W-:Y:S01]  /*16910*/  @P0 LDGSTS.E.BYPASS.LTC128B.128 [R5+0x1fc00], desc[UR38][R2.64+0x80], !P2 ;  /* 0x1fc0008002050fae */ /* 0x0003e2000d101d66 */
[----:B------:R-:W-:Y:S01]  /*16920*/  PLOP3.LUT P0, PT, PT, PT, PT, 0x80, 0x0 ;  /* 0x000000000000781c */ /* 0x000fe20003f0f070 */
[----:B------:R-:W-:-:S12]  /*16930*/  NOP ;  /* 0x0000000000007918 */ /* 0x000fd80000000000 */
.L_x_739:
[----:B------:R-:W-:Y:S02]  /*16940*/  PLOP3.LUT P1, PT, P1, P0, PT, 0xa2, 0x0 ;  /* 0x000000000000781c */ /* 0x000fe40000f21472 */
[----:B------:R-:W-:-:S08]  /*16950*/  @P0 R2UR P1, UR4, R7 ;  /* 0x00000000070402ca */ /* 0x000fd00000020000 */
[----:B------:R-:W-:-:S05]  /*16960*/  @P0 PLOP3.LUT P0, PT, P1, PT, PT, 0x80, 0x0 ;  /* 0x000000000000081c */ /* 0x000fca0000f0f070 */
[----:B------:R-:W-:Y:S01]  /*16970*/  @!P1 SYNCS.ARRIVE.TRANS64.RED.A0T1 RZ, [UR4+0x28830], RZ ;  /* 0x028830ffffff99a7 */ /* 0x000fe20008200404 */
[----:B------:R-:W-:Y:S07]  /*16980*/  @!P1 ARRIVES.LDGSTSBAR.64.TRANSCNT [UR4+0x28830] ;  /* 0x02883000ff0099b0 */ /* 0x000fee0008000a84 */
[----:B------:R-:W-:Y:S05]  /*16990*/  @P0 BRA.U.ANY `(.L_x_739) ;  /* 0xfffffffd00e80947 */ /* 0x000fea000393ffff */
[----:B------:R-:W-:Y:S01]  /*169a0*/  NOP ;  /* 0x0000000000007918 */ /* 0x000fe20000000000 */
[----:B------:R-:W2:Y:S02]  /*169b0*/  LDL R0, [R1+0x2c] ;  /* 0x00002c0001007983 */ /* 0x000ea40000100800 */
[----:B--2---:R-:W-:-:S13]  /*169c0*/  ISETP.NE.AND P2, PT, R0, 0x3, PT ;  /* 0x000000030000780c */ /* 0x004fda0003f45270 */
[----:B------:R-:W-:Y:S05]  /*169d0*/  @!P2 BRA `(.L_x_740) ;  /* 0x000000000004a947 */ /* 0x000fea0003800000 */
[----:B------:R-:W-:Y:S01]  /*169e0*/  BPT.TRAP 0x1 ;  /* 0x000000040000795c */ /* 0x000fe20000300000 */
.L_x_740:
[----:B-1----:R1:W5:Y:S01]  /*169f0*/  LDL.LU R3, [R1+0x10] ;  /* 0x0000100001037983 */ /* 0x0023620000300800 */
[----:B------:R1:W-:Y:S03]  /*16a00*/  SYNCS.ARRIVE.TRANS64.A1T0 RZ, [R7+URZ+0x28830], RZ ;  /* 0x028830ff07ff79a7 */ /* 0x0003e6000810003f */
[----:B0-----:R1:W5:Y:S02]  /*16a10*/  LDL.LU R4, [R1+0x18] ;  /* 0x0000180001047983 */ /* 0x0013640000300800 */
[----:B------:R-:W-:Y:S05]  /*16a20*/  WARPSYNC.ALL ;  /* 0x0000000000007948 */ /* 0x000fea0003800000 */
[----:B------:R-:W-:Y:S01]  /*16a30*/  ULDC.64 UR4, c[0x0][0x298] ;  /* 0x0000a60000047ab9 */ /* 0x000fe20000000a00 */
[----:B------:R-:W-:Y:S01]  /*16a40*/  ULDC.64 UR6, c[0x0][0xa00] ;  /* 0x0002800000067ab9 */ /* 0x000fe20000000a00 */
[----:B------:R-:W-:Y:S01]  /*16a50*/  VIADD R2, R22, 0x10400 ;  /* 0x0001040016027836 */ /* 0x000fe20000000000 */
[----:B------:R-:W-:Y:S01]  /*16a60*/  BAR.SYNC.DEFER_BLOCKING 0x8, 0x180 ;  /* 0x0206000000007b1d */ /* 0x000fe20000010000 */
[----:B------:R-:W-:-:S03]  /*16a70*/  ISETP.NE.U32.AND P0, PT, RZ, UR6, PT ;  /* 0x00000006ff007c0c */ /* 0x000fc6000bf05070 */
[----:B------:R-:W-:Y:S02]  /*16a80*/  LOP3.LUT P1, RZ, R2, 0x3ff, RZ, 0xc0, !PT ;  /* 0x000003ff02ff7812 */ /* 0x000fe4000782c0ff */
[----:B------:R-:W-:Y:S01]  /*16a90*/  ISETP.NE.AND.EX P0, PT, RZ, UR7, PT, P0 ;  /* 0x00000007ff007c0c */ /* 0x000fe2000bf05300 */
[----:B------:R-:W-:Y:S03]  /*16aa0*/  BSSY B6, `(.L_x_741) ;  /* 0x000001c000067945 */ /* 0x000fe60003800000 */
        /* <DEDUP_REMOVED lines=15> */
[----:B------:R-:W-:Y:S01]  /*16ba0*/  MOV R4, UR4 ;  /* 0x0000000400047c02 */ /* 0x000fe20008000f00 */
[----:B------:R-:W-:Y:S01]  /*16bb0*/  IMAD.U32 R5, RZ, RZ, UR5 ;  /* 0x00000005ff057e24 */ /* 0x000fe2000f8e00ff */
[----:B------:R-:W0:Y:S01]  /*16bc0*/  LDC.64 R2, c[0x4][R2] ;  /* 0x0100000002027b82 */ /* 0x000e220000000a00 */
[----:B------:R-:W-:Y:S02]  /*16bd0*/  IMAD.U32 R6, RZ, RZ, UR6 ;  /* 0x00000006ff067e24 */ /* 0x000fe4000f8e00ff */
[----:B-1----:R-:W-:Y:S02]  /*16be0*/  IMAD.U32 R7, RZ, RZ, UR7 ;  /* 0x00000007ff077e24 */ /* 0x002fe4000f8e00ff */
[----:B------:R-:W-:-:S02]  /*16bf0*/  IMAD.U32 R10, RZ, RZ, UR8 ;  /* 0x00000008ff0a7e24 */ /* 0x000fc4000f8e00ff */
[----:B------:R-:W-:Y:S02]  /*16c00*/  IMAD.U32 R11, RZ, RZ, UR9 ;  /* 0x00000009ff0b7e24 */ /* 0x000fe4000f8e00ff */
[----:B------:R-:W-:Y:S02]  /*16c10*/  IMAD.MOV.U32 R8, RZ, RZ, 0x70 ;  /* 0x00000070ff087424 */ /* 0x000fe400078e00ff */
[----:B------:R-:W-:Y:S02]  /*16c20*/  IMAD.MOV.U32 R12, RZ, RZ, 0x1 ;  /* 0x00000001ff0c7424 */ /* 0x000fe400078e00ff */
[----:B------:R-:W-:-:S07]  /*16c30*/  IMAD.MOV.U32 R13, RZ, RZ, RZ ;  /* 0x000000ffff0d7224 */ /* 0x000fce00078e00ff */
[----:B------:R-:W-:-:S07]  /*16c40*/  LEPC R20, `(.L_x_742) ;  /* 0x000000001014794e */ /* 0x000fce0000000000 */
[----:B0-----:R-:W-:Y:S05]  /*16c50*/  CALL.ABS.NOINC R2 ;  /* 0x0000000002007343 */ /* 0x001fea0003c00000 */
.L_x_742:
[----:B------:R-:W-:Y:S05]  /*16c60*/  BSYNC B6 ;  /* 0x0000000000067941 */ /* 0x000fea0003800000 */
.L_x_741:
[----:B------:R-:W2:Y:S01]  /*16c70*/  LDL.LU R20, [R1+0x28] ;  /* 0x0000280001147983 */ /* 0x000ea20000300800 */
[----:B------:R-:W-:Y:S01]  /*16c80*/  ULDC.64 UR4, c[0x0][0x2d8] ;  /* 0x0000b60000047ab9 */ /* 0x000fe20000000a00 */
[----:B------:R-:W3:Y:S01]  /*16c90*/  LDC R8, c[0x0][0x448] ;  /* 0x00011200ff087b82 */ /* 0x000ee20000000800 */
[----:B------:R-:W4:Y:S01]  /*16ca0*/  S2R R6, SR_TID.X ;  /* 0x0000000000067919 */ /* 0x000f220000002100 */
[----:B0-----:R-:W-:Y:S01]  /*16cb0*/  IMAD.SHL.U32 R4, R17, 0x80, RZ ;  /* 0x0000008011047824 */ /* 0x001fe200078e00ff */
[----:B------:R-:W-:Y:S01]  /*16cc0*/  ULDC.64 UR6, c[0x0][0x280] ;  /* 0x0000a00000067ab9 */ /* 0x000fe20000000a00 */
[----:B------:R-:W4:Y:S04]  /*16cd0*/  LDL.LU R21, [R1+0x18] ;  /* 0x0000180001157983 */ /* 0x000f280000300800 */
[----:B------:R-:W4:Y:S01]  /*16ce0*/  LDL.LU.64 R2, [R1+0x10] ;  /* 0x0000100001027983 */ /* 0x000f220000300a00 */
[----:B------:R-:W-:-:S03]  /*16cf0*/  IMAD R0, R35, UR4, RZ ;  /* 0x0000000423007c24 */ /* 0x000fc6000f8e02ff */
[----:B------:R0:W5:Y:S01]  /*16d00*/  LDL R9, [R1+0x8] ;  /* 0x0000080001097983 */ /* 0x0001620000100800 */
[----:B------:R-:W-:Y:S01]  /*16d10*/  IMAD R5, R18, UR5, R0 ;  /* 0x0000000512057c24 */ /* 0x000fe2000f8e0200 */
[----:B---3--:R-:W-:Y:S01]  /*16d20*/  ISETP.NE.AND P0, PT, R8, 0x1, PT ;  /* 0x000000010800780c */ /* 0x008fe20003f05270 */
[----:B----4-:R-:W-:Y:S02]  /*16d30*/  IMAD.MOV.U32 R3, RZ, RZ, R21 ;  /* 0x000000ffff037224 */ /* 0x010fe400078e0015 */
[----:B------:R-:W-:Y:S01]  /*16d40*/  IMAD.WIDE.U32 R2, R18, UR4, R2 ;  /* 0x0000000412027c25 */ /* 0x000fe2000f8e0002 */
[----:B------:R-:W-:-:S03]  /*16d50*/  ULDC.64 UR4, c[0x0][0x2e0] ;  /* 0x0000b80000047ab9 */ /* 0x000fc60000000a00 */
[----:B--2---:R-:W-:Y:S02]  /*16d60*/  IMAD R0, R20, UR4, RZ ;  /* 0x0000000414007c24 */ /* 0x004fe4000f8e02ff */
[----:B------:R-:W2:Y:S01]  /*16d70*/  S2R R20, SR_TID.X ;  /* 0x0000000000147919 */ /* 0x000ea20000002100 */
[----:B------:R-:W-:Y:S02]  /*16d80*/  IMAD.IADD R3, R3, 0x1, R5 ;  /* 0x0000000103037824 */ /* 0x000fe400078e0205 */
[C---:B------:R-:W-:Y:S01]  /*16d90*/  IMAD R0, R33.reuse, UR5, R0 ;  /* 0x0000000521007c24 */ /* 0x040fe2000f8e0200 */
[----:B------:R-:W1:Y:S01]  /*16da0*/  @P0 LDC R5, c[0x0][0x44c] ;  /* 0x00011300ff050b82 */ /* 0x000e620000000800 */
[----:B------:R-:W-:Y:S01]  /*16db0*/  IMAD.WIDE.U32 R2, R33, UR4, R2 ;  /* 0x0000000421027c25 */ /* 0x000fe2000f8e0002 */
[----:B------:R-:W-:Y:S01]  /*16dc0*/  SHF.L.U32 R6, R6, 0x4, RZ ;  /* 0x0000000406067819 */ /* 0x000fe200000006ff */
[----:B------:R-:W-:Y:S02]  /*16dd0*/  ULDC.64 UR4, c[0x0][0x2d0] ;  /* 0x0000b40000047ab9 */ /* 0x000fe40000000a00 */
[----:B------:R-:W-:-:S03]  /*16de0*/  IMAD.IADD R3, R3, 0x1, R0 ;  /* 0x0000000103037824 */ /* 0x000fc600078e0200 */
[----:B------:R-:W3:Y:S01]  /*16df0*/  @P0 LDC R0, c[0x0][0x450] ;  /* 0x00011400ff000b82 */ /* 0x000ee20000000800 */
[----:B--2---:R-:W-:-:S04]  /*16e00*/  LOP3.LUT R20, R20, 0x7f, RZ, 0xc0, !PT ;  /* 0x0000007f14147812 */ /* 0x004fc800078ec0ff */
[----:B------:R-:W-:Y:S02]  /*16e10*/  SHF.R.U32.HI R10, RZ, 0x3, R20 ;  /* 0x00000003ff0a7819 */ /* 0x000fe40000011614 */
[----:B------:R0:W5:Y:S01]  /*16e20*/  LDL R20, [R1+0x1c] ;  /* 0x00001c0001147983 */ /* 0x0001620000100800 */
[----:B------:R-:W-:-:S04]  /*16e30*/  LOP3.LUT R6, R6, 0x70, RZ, 0xc0, !PT ;  /* 0x0000007006067812 */ /* 0x000fc800078ec0ff */
[----:B------:R-:W-:-:S05]  /*16e40*/  LOP3.LUT R6, R4, R10, R6, 0xfe, !PT ;  /* 0x0000000a04067212 */ /* 0x000fca00078efe06 */
[----:B-1----:R-:W-:-:S04]  /*16e50*/  @P0 IMAD.HI.U32 R7, R6, R5, RZ ;  /* 0x0000000506070227 */ /* 0x002fc800078e00ff */
[----:B------:R-:W-:Y:S01]  /*16e60*/  IMAD.MOV.U32 R5, RZ, RZ, R6 ;  /* 0x000000ffff057224 */ /* 0x000fe200078e0006 */
[----:B---3--:R-:W-:-:S05]  /*16e70*/  @P0 SHF.R.U32.HI R5, RZ, R0, R7 ;  /* 0x00000000ff050219 */ /* 0x008fca0000011607 */
[----:B------:R-:W-:-:S04]  /*16e80*/  IMAD.MOV R0, RZ, RZ, -R5 ;  /* 0x000000ffff007224 */ /* 0x000fc800078e0a05 */
[----:B------:R-:W-:Y:S01]  /*16e90*/  IMAD R0, R8, R0, R6 ;  /* 0x0000000008007224 */ /* 0x000fe200078e0206 */
[----:B------:R-:W-:Y:S01]  /*16ea0*/  SHF.R.S32.HI R6, RZ, 0x1f, R5 ;  /* 0x0000001fff067819 */ /* 0x000fe20000011405 */
[----:B------:R-:W-:-:S04]  /*16eb0*/  IMAD.WIDE.U32 R2, R5, UR4, R2 ;  /* 0x0000000405027c25 */ /* 0x000fc8000f8e0002 */
[----:B------:R-:W-:-:S04]  /*16ec0*/  IMAD R6, R6, UR4, RZ ;  /* 0x0000000406067c24 */ /* 0x000fc8000f8e02ff */
[----:B------:R-:W-:Y:S01]  /*16ed0*/  IMAD R5, R5, UR5, R6 ;  /* 0x0000000505057c24 */ /* 0x000fe2000f8e0206 */
[----:B------:R-:W-:-:S03]  /*16ee0*/  ULDC.64 UR4, c[0x0][0x2c8] ;  /* 0x0000b20000047ab9 */ /* 0x000fc60000000a00 */
[----:B------:R-:W-:Y:S01]  /*16ef0*/  IMAD.IADD R3, R3, 0x1, R5 ;  /* 0x0000000103037824 */ /* 0x000fe200078e0205 */
[----:B------:R-:W-:-:S05]  /*16f00*/  SHF.R.S32.HI R5, RZ, 0x1f, R0 ;  /* 0x0000001fff057819 */ /* 0x000fca0000011400 */
[----:B------:R-:W-:Y:S02]  /*16f10*/  IMAD R5, R5, UR4, RZ ;  /* 0x0000000405057c24 */ /* 0x000fe4000f8e02ff */
[----:B------:R-:W-:Y:S01]  /*16f20*/  IMAD.WIDE.U32 R2, R0, UR4, R2 ;  /* 0x0000000400027c25 */ /* 0x000fe2000f8e0002 */
[----:B------:R-:W-:-:S03]  /*16f30*/  ULDC UR4, c[0x0][0x2b8] ;  /* 0x0000ae0000047ab9 */ /* 0x000fc60000000800 */
[----:B------:R-:W-:Y:S01]  /*16f40*/  IMAD R5, R0, UR5, R5 ;  /* 0x0000000500057c24 */ /* 0x000fe2000f8e0205 */
[----:B------:R-:W-:-:S03]  /*16f50*/  LEA R0, P2, R2, UR6, 0x1 ;  /* 0x0000000602007c11 */ /* 0x000fc6000f8408ff */
[----:B------:R-:W-:Y:S01]  /*16f60*/  IMAD.IADD R5, R3, 0x1, R5 ;  /* 0x0000000103057824 */ /* 0x000fe200078e0205 */
[----:B------:R-:W-:Y:S02]  /*16f70*/  ISETP.GE.AND P0, PT, R31, UR4, PT ;  /* 0x000000041f007c0c */ /* 0x000fe4000bf06270 */
[----:B------:R-:W-:Y:S01]  /*16f80*/  ISETP.GE.AND P1, PT, R30, UR4, PT ;  /* 0x000000041e007c0c */ /* 0x000fe2000bf26270 */
[----:B------:R-:W-:Y:S01]  /*16f90*/  UMOV UR4, 0xffffffff ;  /* 0xffffffff00047882 */ /* 0x000fe20000000000 */
[----:B------:R-:W-:Y:S02]  /*16fa0*/  LEA.HI.X R5, R2, UR7, R5, 0x1, P2 ;  /* 0x0000000702057c11 */ /* 0x000fe400090f0c05 */
        /* <DEDUP_REMOVED lines=73> */
.L_x_929:
        /* <DEDUP_REMOVED lines=11> */
.L_x_745:
[----:B------:R-:W-:Y:S05]  /*174f0*/  BSYNC B0 ;  /* 0x0000000000007941 */ /* 0x000fea0003800000 */
.L_x_744:
[----:B------:R-:W-:Y:S01]  /*17500*/  NOP ;  /* 0x0000000000007918 */ /* 0x000fe20000000000 */
[----:B------:R-:W-:-:S13]  /*17510*/  PLOP3.LUT P0, PT, PT, PT, PT, 0x80, 0x0 ;  /* 0x000000000000781c */ /* 0x000fda0003f0f070 */
.L_x_746:
        /* <DEDUP_REMOVED lines=10> */
[----:B------:R-:W-:-:S04]  /*175c0*/  LOP3.LUT R0, R0, 0xfffffffe, RZ, 0xc0, !PT ;  /* 0xfffffffe00007812 */ /* 0x000fc800078ec0ff */
[----:B------:R-:W-:-:S04]  /*175d0*/  IADD3 R0, R2, -R0, RZ ;  /* 0x8000000002007210 */ /* 0x000fc80007ffe0ff */
[----:B------:R-:W-:Y:S01]  /*175e0*/  SHF.L.U32 R3, R0, 0x1f, RZ ;  /* 0x0000001f00037819 */ /* 0x000fe200000006ff */
[----:B------:R-:W-:Y:S01]  /*175f0*/  NOP ;  /* 0x0000000000007918 */ /* 0x000fe20000000000 */
[----:B------:R0:W-:Y:S01]  /*17600*/  SYNCS.ARRIVE.TRANS64.A1T0 RZ, [R22+URZ+0x28800], RZ ;  /* 0x028800ff16ff79a7 */ /* 0x0001e2000810003f */
[----:B------:R-:W-:Y:S01]  /*17610*/  BSSY B0, `(.L_x_747) ;  /* 0x0000004000007945 */ /* 0x000fe20003800000 */
[----:B------:R-:W-:Y:S01]  /*17620*/  ISETP.GE.AND P1, PT, R37, 0x81, PT ;  /* 0x000000812500780c */ /* 0x000fe20003f26270 */
[----:B------:R-:W1:Y:S02]  /*17630*/  SYNCS.PHASECHK.TRANS64.TRYWAIT P0, [R22+URZ+0x28820], R3 ;  /* 0x02882003160075a7 */ /* 0x000e64000800017f */
[----:B01----:R-:W-:Y:S10]  /*17640*/  @!P0 BRA `(.L_x_748) ;  /* 0x0000005800508947 */ /* 0x003ff40003800000 */
.L_x_930:
[----:B------:R-:W-:Y:S05]  /*17650*/  BSYNC B0 ;  /* 0x0000000000007941 */ /* 0x000fea0003800000 */
.L_x_747:
[----:B------:R-:W-:Y:S04]  /*17660*/  BSSY B0, `(.L_x_749) ;  /* 0x000010f000007945 */ /* 0x000fe80003800000 */
[----:B------:R-:W-:Y:S05]  /*17670*/  @!P1 BRA `(.L_x_750) ;  /* 0x0000001000349947 */ /* 0x000fea0003800000 */
[----:B------:R-:W3:Y:S01]  /*17680*/  LDL.LU R0, [R1+0x20] ;  /* 0x0000200001007983 */ /* 0x000ee20000300800 */
[----:B------:R-:W-:Y:S01]  /*17690*/  ULDC UR4, c[0x0][0x2f4] ;  /* 0x0000bd0000047ab9 */ /* 0x000fe20000000800 */
[----:B------:R-:W-:Y:S01]  /*176a0*/  IMAD.MOV.U32 R17, RZ, RZ, R28 ;  /* 0x000000ffff117224 */ /* 0x000fe200078e001c */
[----:B------:R-:W-:Y:S01]  /*176b0*/  ISETP.GE.AND P2, PT, R31, UR4, PT ;  /* 0x000000041f007c0c */ /* 0x000fe2000bf46270 */
[----:B------:R-:W-:Y:S01]  /*176c0*/  IMAD.MOV.U32 R10, RZ, RZ, R25 ;  /* 0x000000ffff0a7224 */ /* 0x000fe200078e0019 */
[----:B------:R-:W-:Y:S01]  /*176d0*/  ISETP.GE.AND P1, PT, R30, UR4, PT ;  /* 0x000000041e007c0c */ /* 0x000fe2000bf26270 */
[----:B------:R-:W-:Y:S01]  /*176e0*/  IMAD.MOV.U32 R33, RZ, RZ, R26 ;  /* 0x000000ffff217224 */ /* 0x000fe200078e001a */
[----:B---3--:R-:W-:-:S11]  /*176f0*/  LEA.HI.SX32 R6, R0, 0xfffffffe, 0x19 ;  /* 0xfffffffe00067811 */ /* 0x008fd600078fcaff */
.L_x_763:
[----:B------:R-:W3:Y:S01]  /*17700*/  LDL R9, [R1] ;  /* 0x0000000001097983 */ /* 0x000ee20000100800 */
[----:B------:R-:W1:Y:S03]  /*17710*/  LDC R0, c[0x0][0x430] ;  /* 0x00010c00ff007b82 */ /* 0x000e660000000800 */
[----:B------:R-:W4:Y:S01]  /*17720*/  LDL R5, [R1+0x4] ;  /* 0x0000040001057983 */ /* 0x000f220000100800 */
[----:B------:R-:W5:Y:S01]  /*17730*/  S2R R2, SR_TID.X ;  /* 0x0000000000027919 */ /* 0x000f620000002100 */
[----:B------:R-:W2:Y:S02]  /*17740*/  S2R R4, SR_TID.X ;  /* 0x0000000000047919 */ /* 0x000ea40000002100 */
[----:B------:R-:W4:Y:S01]  /*17750*/  LDL R7, [R1+0x2c] ;  /* 0x00002c0001077983 */ /* 0x000f220000100800 */
[----:B------:R-:W-:Y:S05]  /*17760*/  YIELD ;  /* 0x0000000000007946 */ /* 0x000fea0003800000 */
[----:B------:R-:W-:Y:S01]  /*17770*/  ULDC.64 UR4, c[0x0][0x428] ;  /* 0x00010a0000047ab9 */ /* 0x000fe20000000a00 */
[----:B-1----:R-:W-:-:S13]  /*17780*/  ISETP.NE.AND P0, PT, R0, 0x1, PT ;  /* 0x000000010000780c */ /* 0x002fda0003f05270 */
[----:B0-----:R-:W0:Y:S01]  /*17790*/  @P0 LDC R3, c[0x0][0x434] ;  /* 0x00010d00ff030b82 */ /* 0x001e220000000800 */
[----:B-----5:R-:W-:-:S04]  /*177a0*/  LOP3.LUT R2, R2, 0x7f, RZ, 0xc0, !PT ;  /* 0x0000007f02027812 */ /* 0x020fc800078ec0ff */
[----:B------:R-:W-:Y:S01]  /*177b0*/  SHF.R.U32.HI R2, RZ, 0x3, R2 ;  /* 0x00000003ff027819 */ /* 0x000fe20000011602 */
[----:B--2---:R-:W-:Y:S02]  /*177c0*/  IMAD.SHL.U32 R4, R4, 0x10, RZ ;  /* 0x0000001004047824 */ /* 0x004fe400078e00ff */
[----:B------:R-:W1:Y:S02]  /*177d0*/  @P0 LDC R8, c[0x0][0x438] ;  /* 0x00010e00ff080b82 */ /* 0x000e640000000800 */
[----:B------:R-:W-:Y:S01]  /*177e0*/  IMAD R2, R6, 0x80, R2 ;  /* 0x0000008006027824 */ /* 0x000fe200078e0202 */
[----:B------:R-:W-:-:S04]  /*177f0*/  LOP3.LUT R4, R4, 0x70, RZ, 0xc0, !PT ;  /* 0x0000007004047812 */ /* 0x000fc800078ec0ff */
[----:B---3--:R-:W-:Y:S01]  /*17800*/  IADD3 R4, R4, R2, R9 ;  /* 0x0000000204047210 */ /* 0x008fe20007ffe009 */
[----:B----4-:R-:W-:-:S04]  /*17810*/  IMAD R5, R5, UR4, RZ ;  /* 0x0000000405057c24 */ /* 0x010fc8000f8e02ff */
[----:B0-----:R-:W-:-:S04]  /*17820*/  @P0 IMAD.HI.U32 R3, R4, R3, RZ ;  /* 0x0000000304030227 */ /* 0x001fc800078e00ff */
[----:B------:R-:W-:Y:S01]  /*17830*/  IMAD.MOV.U32 R2, RZ, RZ, R4 ;  /* 0x000000ffff027224 */ /* 0x000fe200078e0004 */
[----:B-1----:R-:W-:Y:S01]  /*17840*/  @P0 SHF.R.U32.HI R2, RZ, R8, R3 ;  /* 0x00000008ff020219 */ /* 0x002fe20000011603 */
[----:B------:R-:W-:-:S04]  /*17850*/  IMAD R5, R34, UR5, R5 ;  /* 0x0000000522057c24 */ /* 0x000fc8000f8e0205 */
[----:B------:R-:W-:-:S04]  /*17860*/  IMAD.MOV R3, RZ, RZ, -R2 ;  /* 0x000000ffff037224 */ /* 0x000fc800078e0a02 */
[----:B------:R-:W-:Y:S01]  /*17870*/  IMAD R0, R0, R3, R4 ;  /* 0x0000000300007224 */ /* 0x000fe200078e0204 */
[----:B------:R-:W-:-:S03]  /*17880*/  SHF.R.S32.HI R3, RZ, 0x1f, R2 ;  /* 0x0000001fff037819 */ /* 0x000fc60000011402 */
[----:B------:R-:W-:Y:S01]  /*17890*/  IMAD.WIDE.U32 R2, R34, UR4, R2 ;  /* 0x0000000422027c25 */ /* 0x000fe2000f8e0002 */
[----:B------:R-:W-:-:S03]  /*178a0*/  ULDC.64 UR4, c[0x0][0x418] ;  /* 0x0001060000047ab9 */ /* 0x000fc60000000a00 */
[----:B------:R-:W-:Y:S01]  /*178b0*/  IMAD.IADD R3, R5, 0x1, R3 ;  /* 0x0000000105037824 */ /* 0x000fe200078e0203 */
[----:B------:R-:W-:-:S04]  /*178c0*/  LEA R4, P0, R2, UR4, 0x2 ;  /* 0x0000000402047c11 */ /* 0x000fc8000f8010ff */
[----:B------:R-:W-:-:S05]  /*178d0*/  LEA.HI.X R5, R2, UR5, R3, 0x2, P0 ;  /* 0x0000000502057c11 */ /* 0x000fca00080f1403 */
[----:B------:R-:W2:Y:S01]  /*178e0*/  LDG.E R4, desc[UR38][R4.64] ;  /* 0x0000002604047981 */ /* 0x000ea2000c1e1900 */
[----:B------:R-:W-:Y:S01]  /*178f0*/  ISETP.NE.AND P3, PT, R7, 0x3, PT ;  /* 0x000000030700780c */ /* 0x000fe20003f65270 */
[----:B------:R-:W-:Y:S02]  /*17900*/  VIADD R25, R10, 0x1 ;  /* 0x000000010a197836 */ /* 0x000fe40000000000 */
[----:B------:R-:W-:-:S03]  /*17910*/  IMAD.MOV.U32 R26, RZ, RZ, R6 ;  /* 0x000000ffff1a7224 */ /* 0x000fc600078e0006 */
[----:B------:R-:W-:-:S04]  /*17920*/  ISETP.NE.AND P0, PT, R25, 0x2, PT ;  /* 0x000000021900780c */ /* 0x000fc80003f05270 */
[----:B------:R-:W-:Y:S02]  /*17930*/  SEL R28, RZ, 0x1, P0 ;  /* 0x00000001ff1c7807 */ /* 0x000fe40000000000 */
[----:B------:R-:W-:Y:S02]  /*17940*/  SEL R25, R25, RZ, P0 ;  /* 0x000000ff19197207 */ /* 0x000fe40000000000 */
[----:B------:R-:W-:Y:S02]  /*17950*/  LOP3.LUT R28, R17, R28, RZ, 0x3c, !PT ;  /* 0x0000001c111c7212 */ /* 0x000fe400078e3cff */
[----:B--2---:R-:W-:Y:S01]  /*17960*/  SHF.R.S32.HI R21, RZ, 0x1f, R4 ;  /* 0x0000001fff157819 */ /* 0x004fe20000011404 */
[----:B------:R-:W-:Y:S06]  /*17970*/  @!P3 BRA `(.L_x_751) ;  /* 0x000000000004b947 */ /* 0x000fec0003800000 */
[----:B------:R-:W-:Y:S01]  /*17980*/  BPT.TRAP 0x1 ;  /* 0x000000040000795c */ /* 0x000fe20000300000 */
.L_x_751:
[----:B------:R-:W-:Y:S01]  /*17990*/  IMAD R6, R25, 0x8, R22 ;  /* 0x0000000819067824 */ /* 0x000fe200078e0216 */
[----:B------:R-:W-:Y:S01]  /*179a0*/  SHF.L.U32 R3, R28, 0x1f, RZ ;  /* 0x0000001f1c037819 */ /* 0x000fe200000006ff */
[----:B------:R-:W-:Y:S03]  /*179b0*/  BSSY B1, `(.L_x_752) ;  /* 0x0000003000017945 */ /* 0x000fe60003800000 */
[----:B------:R-:W0:Y:S02]  /*179c0*/  SYNCS.PHASECHK.TRANS64.TRYWAIT P0, [R6+URZ+0x28840], R3 ;  /* 0x02884003060075a7 */ /* 0x000e24000800017f */
[----:B0-----:R-:W-:Y:S05]  /*179d0*/  @!P0 BRA `(.L_x_753) ;  /* 0x0000005400808947 */ /* 0x001fea0003800000 */
.L_x_931:
[----:B------:R-:W-:Y:S05]  /*179e0*/  BSYNC B1 ;  /* 0x0000000000017941 */ /* 0x000fea0003800000 */
.L_x_752:
[----:B------:R-:W-:Y:S01]  /*179f0*/  SHF.R.S32.HI R20, RZ, 0x1f, R0 ;  /* 0x0000001fff147819 */ /* 0x000fe20000011400 */
[----:B------:R-:W-:Y:S01]  /*17a00*/  ULDC.64 UR4, c[0x0][0x300] ;  /* 0x0000c00000047ab9 */ /* 0x000fe20000000a00 */
[----:B------:R-:W-:Y:S01]  /*17a10*/  LOP3.LUT P4, RZ, R32, 0x2, RZ, 0xc0, !PT ;  /* 0x0000000220ff7812 */ /* 0x000fe2000788c0ff */
[----:B0-----:R-:W-:Y:S01]  /*17a20*/  IMAD.WIDE.U32 R2, R0, UR4, RZ ;  /* 0x0000000400027c25 */ /* 0x001fe2000f8e00ff */
[----:B------:R-:W-:-:S03]  /*17a30*/  LOP3.LUT P3, RZ, R32, 0x1, RZ, 0xc0, !PT ;  /* 0x0000000120ff7812 */ /* 0x000fc6000786c0ff */
[----:B------:R-:W-:Y:S02]  /*17a40*/  IMAD R5, R20, UR4, RZ ;  /* 0x0000000414057c24 */ /* 0x000fe4000f8e02ff */
[----:B------:R-:W-:Y:S02]  /*17a50*/  IMAD R8, R25, 0x4000, R36 ;  /* 0x0000400019087824 */ /* 0x000fe400078e0224 */
[----:B------:R-:W-:Y:S01]  /*17a60*/  IMAD R5, R0, UR5, R5 ;  /* 0x0000000500057c24 */ /* 0x000fe2000f8e0205 */
        /* <DEDUP_REMOVED lines=20> */
[----:B0-----:R-:W-:-:S05]  /*17bb0*/  IADD3 R2, P0, R2, R5, RZ ;  /* 0x0000000502027210 */ /* 0x001fca0007f1e0ff */
[----:B-1----:R-:W-:-:S05]  /*17bc0*/  IMAD.X R3, RZ, RZ, R3, P0 ;  /* 0x000000ffff037224 */ /* 0x002fca00000e0603 */
        /* <DEDUP_REMOVED lines=35> */
[----:B------:R-:W2:Y:S01]  /*17e00*/  SHFL.IDX PT, R9, R9, 0x7, 0x181f ;  /* 0x00f81f0009097f89 */ /* 0x000ea200000e0000 */
[----:B0-----:R-:W-:-:S04]  /*17e10*/  IADD3 R2, P0, R2, R5, RZ ;  /* 0x0000000502027210 */ /* 0x001fc80007f1e0ff */
[----:B-1----:R-:W-:-:S05]  /*17e20*/  IADD3.X R3, RZ, R3, RZ, P0, !PT ;  /* 0x00000003ff037210 */ /* 0x002fca00007fe4ff */
[----:B------:R-:W-:Y:S04]  /*17e30*/  LDGSTS.E.BYPASS.LTC128B.128 [R8+0x1b400], desc[UR38][R2.64], !P4 ;  /* 0x1b40000002087fae */ /* 0x000fe8000e101d66 */
[----:B------:R0:W-:Y:S04]  /*17e40*/  LDGSTS.E.BYPASS.LTC128B.128 [R8+0x1f400], desc[UR38][R2.64+0x80], !P3 ;  /* 0x1f40008002087fae */ /* 0x0001e8000d901d66 */
[----:B0-2---:R0:W1:Y:S02]  /*17e50*/  SHFL.IDX PT, R2, R7, 0x7, 0x181f ;  /* 0x00f81f0007027f89 */ /* 0x00506400000e0000 */
.L_x_949:
        /* <DEDUP_REMOVED lines=9> */
.L_x_755:
[----:B------:R-:W-:Y:S02]  /*17ef0*/  PLOP3.LUT P3, PT, P3, P0, PT, 0xa2, 0x0 ;  /* 0x000000000000781c */ /* 0x000fe40001f61472 */
[----:B------:R-:W-:-:S08]  /*17f00*/  @P0 R2UR P3, UR4, R6 ;  /* 0x00000000060402ca */ /* 0x000fd00000060000 */
[----:B------:R-:W-:-:S05]  /*17f10*/  @P0 PLOP3.LUT P0, PT, P3, PT, PT, 0x80, 0x0 ;  /* 0x000000000000081c */ /* 0x000fca0001f0f070 */
[----:B------:R-:W-:Y:S01]  /*17f20*/  @!P3 SYNCS.ARRIVE.TRANS64.RED.A0T1 RZ, [UR4+0x28830], RZ ;  /* 0x028830ffffffb9a7 */ /* 0x000fe20008200404 */
[----:B------:R-:W-:Y:S07]  /*17f30*/  @!P3 ARRIVES.LDGSTSBAR.64.TRANSCNT [UR4+0x28830] ;  /* 0x02883000ff00b9b0 */ /* 0x000fee0008000a84 */
[----:B------:R-:W-:Y:S05]  /*17f40*/  @P0 BRA.U.ANY `(.L_x_755) ;  /* 0xfffffffd00e80947 */ /* 0x000fea000393ffff */
[----:B------:R-:W-:Y:S01]  /*17f50*/  NOP ;  /* 0x0000000000007918 */ /* 0x000fe20000000000 */
[----:B-1----:R-:W2:Y:S02]  /*17f60*/  LDL R2, [R1+0x2c] ;  /* 0x00002c0001027983 */ /* 0x002ea40000100800 */
[----:B--2---:R-:W-:-:S13]  /*17f70*/  ISETP.NE.AND P4, PT, R2, 0x3, PT ;  /* 0x000000030200780c */ /* 0x004fda0003f85270 */
[----:B------:R-:W-:Y:S05]  /*17f80*/  @!P4 BRA `(.L_x_756) ;  /* 0x000000000004c947 */ /* 0x000fea0003800000 */
[----:B------:R-:W-:Y:S01]  /*17f90*/  BPT.TRAP 0x1 ;  /* 0x000000040000795c */ /* 0x000fe20000300000 */
.L_x_756:
[----:B------:R1:W-:Y:S01]  /*17fa0*/  SYNCS.ARRIVE.TRANS64.A1T0 RZ, [R6+URZ+0x28830], RZ ;  /* 0x028830ff06ff79a7 */ /* 0x0003e2000810003f */
[----:B------:R-:W-:Y:S05]  /*17fb0*/  @!P4 BRA `(.L_x_757) ;  /* 0x000000000004c947 */ /* 0x000fea0003800000 */
[----:B------:R-:W-:Y:S01]  /*17fc0*/  BPT.TRAP 0x1 ;  /* 0x000000040000795c */ /* 0x000fe20000300000 */
.L_x_757:
[----:B------:R-:W-:Y:S01]  /*17fd0*/  SHF.L.U32 R2, R17, 0x1f, RZ ;  /* 0x0000001f11027819 */ /* 0x000fe200000006ff */
[----:B-1----:R-:W-:Y:S01]  /*17fe0*/  IMAD R6, R10, 0x8, R22 ;  /* 0x000000080a067824 */ /* 0x002fe200078e0216 */
[----:B------:R-:W-:Y:S03]  /*17ff0*/  BSSY B1, `(.L_x_758) ;  /* 0x0000003000017945 */ /* 0x000fe60003800000 */
[----:B------:R-:W1:Y:S02]  /*18000*/  SYNCS.PHASECHK.TRANS64.TRYWAIT P0, [R6+URZ+0x28860], R2 ;  /* 0x02886002060075a7 */ /* 0x000e64000800017f */
[----:B-1----:R-:W-:Y:S05]  /*18010*/  @!P0 BRA `(.L_x_759) ;  /* 0x0000005800508947 */ /* 0x002fea0003800000 */
.L_x_950:
[----:B------:R-:W-:Y:S05]  /*18020*/  BSYNC B1 ;  /* 0x0000000000017941 */ /* 0x000fea0003800000 */
.L_x_758:
[----:B------:R-:W2:Y:S01]  /*18030*/  S2R R3, SR_TID.X ;  /* 0x0000000000037919 */ /* 0x000ea20000002100 */
[----:B------:R-:W-:Y:S01]  /*18040*/  UMOV UR4, 0xffffffff ;  /* 0xffffffff00047882 */ /* 0x000fe20000000000 */
[----:B------:R-:W-:Y:S02]  /*18050*/  IMAD R8, R33, -0x80, R37 ;  /* 0xffffff8021087824 */ /* 0x000fe400078e0225 */
[----:B0-----:R-:W-:Y:S01]  /*18060*/  IMAD R7, R10, 0x4000, R36 ;  /* 0x000040000a077824 */ /* 0x001fe200078e0224 */
[----:B--2---:R-:W-:-:S04]  /*18070*/  LOP3.LUT R3, R3, 0x7f, RZ, 0xc0, !PT ;  /* 0x0000007f03037812 */ /* 0x004fc800078ec0ff */
[----:B------:R-:W-:-:S05]  /*18080*/  SHF.R.U32.HI R3, RZ, 0x3, R3 ;  /* 0x00000003ff037819 */ /* 0x000fca0000011603 */
[----:B------:R-:W-:Y:S01]  /*18090*/  IMAD.IADD R8, R8, 0x1, -R3 ;  /* 0x0000000108087824 */ /* 0x000fe200078e0a03 */
[----:B------:R-:W-:Y:S06]  /*180a0*/  BRA.DIV UR4, `(.L_x_760) ;  /* 0x0000005a04407947 */ /* 0x000fec000b800000 */
[----:B-1----:R-:W0:Y:S01]  /*180b0*/  SHFL.IDX PT, R2, R23, RZ, 0x181f ;  /* 0x00181fff17027589 */ /* 0x002e2200000e0000 */
[----:B------:R-:W-:-:S03]  /*180c0*/  IMAD R7, R7, 0x2, R22 ;  /* 0x0000000207077824 */ /* 0x000fc600078e0216 */
[----:B------:R-:W1:Y:S04]  /*180d0*/  SHFL.IDX PT, R3, R24, RZ, 0x181f ;  /* 0x00181fff18037589 */ /* 0x000e6800000e0000 */
[----:B------:R-:W-:Y:S01]  /*180e0*/  SHFL.IDX PT, R14, R23, 0x7, 0x181f ;  /* 0x00f81f00170e7f89 */ /* 0x000fe200000e0000 */
[----:B0-----:R-:W-:-:S05]  /*180f0*/  IADD3 R2, P0, R2, R5, RZ ;  /* 0x0000000502027210 */ /* 0x001fca0007f1e0ff */
[----:B-1----:R-:W-:Y:S01]  /*18100*/  IMAD.X R3, RZ, RZ, R3, P0 ;  /* 0x000000ffff037224 */ /* 0x002fe200000e0603 */
[----:B------:R-:W-:-:S13]  /*18110*/  ISETP.LT.OR P0, PT, R8, 0x1, P2 ;  /* 0x000000010800780c */ /* 0x000fda0001701670 */
[----:B------:R-:W-:Y:S01]  /*18120*/  LDGSTS.E.BYPASS.LTC128B.128 [R7+0x400], desc[UR38][R2.64], !P0 ;  /* 0x0040000002077fae */ /* 0x000fe2000c101d66 */
[----:B------:R-:W-:-:S13]  /*18130*/  ISETP.LT.OR P0, PT, R8, 0x1, P1 ;  /* 0x000000010800780c */ /* 0x000fda0000f01670 */
[----:B------:R0:W-:Y:S04]  /*18140*/  LDGSTS.E.BYPASS.LTC128B.128 [R7+0x4400], desc[UR38][R2.64+0x80], !P0 ;  /* 0x0440008002077fae */ /* 0x0001e8000c101d66 */
[----:B0-----:R-:W0:Y:S04]  /*18150*/  SHFL.IDX PT, R2, R23, 0x1, 0x181f ;  /* 0x00381f0017027f89 */ /* 0x001e2800000e0000 */
[----:B------:R-:W1:Y:S01]  /*18160*/  SHFL.IDX PT, R3, R24, 0x1, 0x181f ;  /* 0x00381f0018037f89 */ /* 0x000e6200000e0000 */
        /* <DEDUP_REMOVED lines=39> */
[----:B------:R-:W1:Y:S04]  /*183e0*/  SHFL.IDX PT, R3, R24, 0x6, 0x181f ;  /* 0x00d81f0018037f89 */ /* 0x000e6800000e0000 */
[----:B------:R-:W2:Y:S01]  /*183f0*/  SHFL.IDX PT, R24, R24, 0x7, 0x181f ;  /* 0x00f81f0018187f89 */ /* 0x000ea200000e0000 */
[----:B0-----:R-:W-:-:S04]  /*18400*/  IADD3 R2, P0, R2, R5, RZ ;  /* 0x0000000502027210 */ /* 0x001fc80007f1e0ff */
[----:B-1----:R-:W-:Y:S02]  /*18410*/  IADD3.X R3, RZ, R3, RZ, P0, !PT ;  /* 0x00000003ff037210 */ /* 0x002fe400007fe4ff */
[----:B------:R-:W-:-:S13]  /*18420*/  ISETP.LT.OR P0, PT, R8, 0x61, P2 ;  /* 0x000000610800780c */ /* 0x000fda0001701670 */
[----:B------:R1:W-:Y:S01]  /*18430*/  LDGSTS.E.BYPASS.LTC128B.128 [R7+0x3400], desc[UR38][R2.64], !P0 ;  /* 0x0340000002077fae */ /* 0x0003e2000c101d66 */
[----:B------:R-:W-:-:S13]  /*18440*/  ISETP.LT.OR P0, PT, R8, 0x61, P1 ;  /* 0x000000610800780c */ /* 0x000fda0000f01670 */
[----:B--2---:R1:W-:Y:S02]  /*18450*/  LDGSTS.E.BYPASS.LTC128B.128 [R7+0x7400], desc[UR38][R2.64+0x80], !P0 ;  /* 0x0740008002077fae */ /* 0x0043e4000c101d66 */
.L_x_968:
[----:B01----:R-:W-:Y:S01]  /*18460*/  IADD3 R2, P0, R14, R5, RZ ;  /* 0x000000050e027210 */ /* 0x003fe20007f1e0ff */
        /* <DEDUP_REMOVED lines=12> */
[----:B------:R-:W-:Y:S01]  /*18530*/  ULDC.64 UR4, c[0x0][0x338] ;  /* 0x0000ce0000047ab9 */ /* 0x000fe20000000a00 */
[----:B------:R-:W-:Y:S02]  /*18540*/  NOP ;  /* 0x0000000000007918 */ /* 0x000fe40000000000 */
[----:B------:R-:W-:Y:S02]  /*18550*/  IMAD.IADD R3, R3, 0x1, R5 ;  /* 0x0000000103037824 */ /* 0x000fe400078e0205 */
[----:B------:R-:W-:Y:S02]  /*18560*/  IMAD R21, R21, UR4, RZ ;  /* 0x0000000415157c24 */ /* 0x000fe4000f8e02ff */
[----:B------:R-:W-:-:S04]  /*18570*/  IMAD.WIDE.U32 R2, R4, UR4, R2 ;  /* 0x0000000404027c25 */ /* 0x000fc8000f8e0002 */
        /* <DEDUP_REMOVED lines=11> */
.L_x_761:
        /* <DEDUP_REMOVED lines=11> */
.L_x_762:
[C---:B------:R-:W-:Y:S01]  /*186e0*/  ISETP.GT.AND P0, PT, R26.reuse, RZ, PT ;  /* 0x000000ff1a00720c */ /* 0x040fe20003f04270 */
[----:B------:R0:W-:Y:S01]  /*186f0*/  SYNCS.ARRIVE.TRANS64.A1T0 RZ, [R6+URZ+0x28850], RZ ;  /* 0x028850ff06ff79a7 */ /* 0x0001e2000810003f */
[----:B------:R-:W-:Y:S02]  /*18700*/  IMAD.MOV.U32 R17, RZ, RZ, R28 ;  /* 0x000000ffff117224 */ /* 0x000fe400078e001c */
[----:B------:R-:W-:Y:S02]  /*18710*/  IMAD.MOV.U32 R10, RZ, RZ, R25 ;  /* 0x000000ffff0a7224 */ /* 0x000fe400078e0019 */
[----:B------:R-:W-:Y:S02]  /*18720*/  IMAD.MOV.U32 R33, RZ, RZ, R26 ;  /* 0x000000ffff217224 */ /* 0x000fe400078e001a */
[----:B0-----:R-:W-:-:S05]  /*18730*/  VIADD R6, R26, 0xffffffff ;  /* 0xffffffff1a067836 */ /* 0x001fca0000000000 */
[----:B------:R-:W-:Y:S05]  /*18740*/  @P0 BRA `(.L_x_763) ;  /* 0xffffffec00ec0947 */ /* 0x000fea000383ffff */
.L_x_750:
[----:B------:R-:W-:Y:S05]  /*18750*/  BSYNC B0 ;  /* 0x0000000000007941 */ /* 0x000fea0003800000 */
.L_x_749:
        /* <DEDUP_REMOVED lines=17> */
.L_x_765:
[----:B------:R-:W-:Y:S05]  /*18870*/  BSYNC B0 ;  /* 0x0000000000007941 */ /* 0x000fea0003800000 */
.L_x_764:
[----:B------:R-:W3:Y:S02]  /*18880*/  LDL R0, [R1+0x2c] ;  /* 0x00002c0001007983 */ /* 0x000ee40000100800 */
[----:B---3--:R-:W-:-:S13]  /*18890*/  ISETP.NE.AND P0, PT, R0, 0x3, PT ;  /* 0x000000030000780c */ /* 0x008fda0003f05270 */
[----:B------:R-:W-:Y:S05]  /*188a0*/  @!P0 BRA `(.L_x_766) ;  /* 0x0000000000048947 */ /* 0x000fea0003800000 */
[----:B------:R-:W-:Y:S01]  /*188b0*/  BPT.TRAP 0x1 ;  /* 0x000000040000795c */ /* 0x000fe20000300000 */
.L_x_766:
[----:B------:R-:W-:Y:S01]  /*188c0*/  IMAD R0, R25, 0x8, R22 ;  /* 0x0000000819007824 */ /* 0x000fe200078e0216 */
[----:B0-----:R-:W-:Y:S01]  /*188d0*/  SHF.L.U32 R3, R28, 0x1f, RZ ;  /* 0x0000001f1c037819 */ /* 0x001fe200000006ff */
[----:B------:R-:W-:Y:S01]  /*188e0*/  BSSY B0, `(.L_x_767) ;  /* 0x0000004000007945 */ /* 0x000fe20003800000 */
[----:B------:R-:W-:Y:S02]  /*188f0*/  IMAD R6, R26, -0x80, R37 ;  /* 0xffffff801a067824 */ /* 0x000fe400078e0225 */
[----:B------:R-:W0:Y:S02]  /*18900*/  SYNCS.PHASECHK.TRANS64.TRYWAIT P0, [R0+URZ+0x28860], R3 ;  /* 0x02886003000075a7 */ /* 0x000e24000800017f */
[----:B0-----:R-:W-:Y:S05]  /*18910*/  @!P0 BRA `(.L_x_768) ;  /* 0x0000005800ac8947 */ /* 0x001fea0003800000 */
.L_x_969:
[----:B------:R-:W-:Y:S05]  /*18920*/  BSYNC B0 ;  /* 0x0000000000007941 */ /* 0x000fea0003800000 */
.L_x_767:
        /* <DEDUP_REMOVED lines=9> */
[----:B------:R-:W-:Y:S01]  /*189c0*/  SHF.L.U32 R5, R31, 0x1, RZ ;  /* 0x000000011f057819 */ /* 0x000fe200000006ff */
[----:B------:R-:W-:Y:S01]  /*189d0*/  IMAD R4, R9, 0x2, R22 ;  /* 0x0000000209047824 */ /* 0x000fe200078e0216 */
[----:B0-----:R-:W0:Y:S01]  /*189e0*/  SHFL.IDX PT, R3, R24, RZ, 0x181f ;  /* 0x00181fff18037589 */ /* 0x001e2200000e0000 */
[----:B------:R-:W-:Y:S02]  /*189f0*/  ISETP.GE.AND P1, PT, R31, UR4, PT ;  /* 0x000000041f007c0c */ /* 0x000fe4000bf26270 */
[----:B------:R-:W-:Y:S01]  /*18a00*/  ISETP.GE.AND P0, PT, R30, UR4, PT ;  /* 0x000000041e007c0c */ /* 0x000fe2000bf06270 */
[----:B------:R-:W2:Y:S01]  /*18a10*/  SHFL.IDX PT, R10, R23, 0x1, 0x181f ;  /* 0x00381f00170a7f89 */ /* 0x000ea200000e0000 */
[C---:B------:R-:W-:Y:S02]  /*18a20*/  ISETP.LT.OR P2, PT, R6.reuse, 0x1, P1 ;  /* 0x000000010600780c */ /* 0x040fe40000f41670 */
[----:B------:R-:W-:Y:S01]  /*18a30*/  ISETP.LT.OR P3, PT, R6, 0x1, P0 ;  /* 0x000000010600780c */ /* 0x000fe20000761670 */
[----:B------:R-:W3:Y:S04]  /*18a40*/  SHFL.IDX PT, R7, R24, 0x1, 0x181f ;  /* 0x00381f0018077f89 */ /* 0x000ee800000e0000 */
[----:B------:R-:W-:Y:S01]  /*18a50*/  SHFL.IDX PT, R8, R24, 0x2, 0x181f ;  /* 0x00581f0018087f89 */ /* 0x000fe200000e0000 */
[----:B-1----:R-:W-:-:S03]  /*18a60*/  IADD3 R2, P4, R14, R5, RZ ;  /* 0x000000050e027210 */ /* 0x002fc60007f9e0ff */
[----:B------:R-:W1:Y:S02]  /*18a70*/  SHFL.IDX PT, R14, R23, 0x2, 0x181f ;  /* 0x00581f00170e7f89 */ /* 0x000e6400000e0000 */
[----:B0-----:R-:W-:-:S05]  /*18a80*/  IMAD.X R3, RZ, RZ, R3, P4 ;  /* 0x000000ffff037224 */ /* 0x001fca00020e0603 */
        /* <DEDUP_REMOVED lines=48> */
.L_x_987:
        /* <DEDUP_REMOVED lines=11> */
.L_x_770:
[----:B------:R-:W-:Y:S02]  /*18e40*/  PLOP3.LUT P1, PT, P1, P0, PT, 0xa2, 0x0 ;  /* 0x000000000000781c */ /* 0x000fe40000f21472 */
[----:B------:R-:W-:-:S08]  /*18e50*/  @P0 R2UR P1, UR4, R0 ;  /* 0x00000000000402ca */ /* 0x000fd00000020000 */
[----:B------:R-:W-:-:S05]  /*18e60*/  @P0 PLOP3.LUT P0, PT, P1, PT, PT, 0x80, 0x0 ;  /* 0x000000000000081c */ /* 0x000fca0000f0f070 */
[----:B------:R-:W-:Y:S01]  /*18e70*/  @!P1 SYNCS.ARRIVE.TRANS64.RED.A0T1 RZ, [UR4+0x28850], RZ ;  /* 0x028850ffffff99a7 */ /* 0x000fe20008200404 */
[----:B------:R-:W-:Y:S07]  /*18e80*/  @!P1 ARRIVES.LDGSTSBAR.64.TRANSCNT [UR4+0x28850] ;  /* 0x02885000ff0099b0 */ /* 0x000fee0008000a84 */
[----:B------:R-:W-:Y:S05]  /*18e90*/  @P0 BRA.U.ANY `(.L_x_770) ;  /* 0xfffffffd00e80947 */ /* 0x000fea000393ffff */
[----:B------:R-:W-:Y:S01]  /*18ea0*/  NOP ;  /* 0x0000000000007918 */ /* 0x000fe20000000000 */
[----:B0-----:R-:W2:Y:S02]  /*18eb0*/  LDL R2, [R1+0x2c] ;  /* 0x00002c0001027983 */ /* 0x001ea40000100800 */
[----:B--2---:R-:W-:-:S13]  /*18ec0*/  ISETP.NE.AND P2, PT, R2, 0x3, PT ;  /* 0x000000030200780c */ /* 0x004fda0003f45270 */
[----:B------:R-:W-:Y:S05]  /*18ed0*/  @!P2 BRA `(.L_x_771) ;  /* 0x000000000004a947 */ /* 0x000fea0003800000 */
[----:B------:R-:W-:Y:S01]  /*18ee0*/  BPT.TRAP 0x1 ;  /* 0x000000040000795c */ /* 0x000fe20000300000 */
.L_x_771:
[----:B------:R0:W-:Y:S01]  /*18ef0*/  SYNCS.ARRIVE.TRANS64.A1T0 RZ, [R0+URZ+0x28850], RZ ;  /* 0x028850ff00ff79a7 */ /* 0x0001e2000810003f */
[----:B------:R-:W-:-:S05]  /*18f00*/  VIADD R25, R25, 0x1 ;  /* 0x0000000119197836 */ /* 0x000fca0000000000 */
[----:B------:R-:W-:-:S04]  /*18f10*/  ISETP.NE.AND P0, PT, R25, 0x2, PT ;  /* 0x000000021900780c */ /* 0x000fc80003f05270 */
[----:B------:R-:W-:Y:S02]  /*18f20*/  SEL R3, RZ, 0x1, P0 ;  /* 0x00000001ff037807 */ /* 0x000fe40000000000 */
[----:B------:R-:W-:Y:S02]  /*18f30*/  SEL R25, R25, RZ, P0 ;  /* 0x000000ff19197207 */ /* 0x000fe40000000000 */
[----:B0-----:R-:W-:-:S07]  /*18f40*/  LOP3.LUT R28, R28, R3, RZ, 0x3c, !PT ;  /* 0x000000031c1c7212 */ /* 0x001fce00078e3cff */
.L_x_728:
[----:B------:R-:W-:Y:S05]  /*18f50*/  BSYNC B7 ;  /* 0x0000000000077941 */ /* 0x000fea0003800000 */
.L_x_726:
[----:B------:R-:W-:-:S13]  /*18f60*/  LOP3.LUT P0, RZ, R32, 0x8, RZ, 0xc0, !PT ;  /* 0x0000000820ff7812 */ /* 0x000fda000780c0ff */
[----:B------:R-:W-:Y:S05]  /*18f70*/  @!P0 BRA `(.L_x_772) ;  /* 0x0000000000248947 */ /* 0x000fea0003800000 */
[----:B------:R-:W-:Y:S05]  /*18f80*/  WARPSYNC.ALL ;  /* 0x0000000000007948 */ /* 0x000fea0003800000 */
[----:B------:R-:W1:Y:S08]  /*18f90*/  S2UR UR5, SR_CgaCtaId ;  /* 0x00000000000579c3 */ /* 0x000e700000008800 */
[----:B------:R-:W-:Y:S06]  /*18fa0*/  BAR.SYNC.DEFER_BLOCKING 0x5, 0x180 ;  /* 0x0146000000007b1d */ /* 0x000fec0000010000 */
[----:B------:R-:W-:-:S02]  /*18fb0*/  UMOV UR4, 0x400 ;  /* 0x0000040000047882 */ /* 0x000fc40000000000 */
[----:B-1----:R-:W-:-:S06]  /*18fc0*/  ULEA UR4, UR5, UR4, 0x18 ;  /* 0x0000000405047291 */ /* 0x002fcc000f8ec03f */
[----:B0-----:R-:W-:-:S05]  /*18fd0*/  IMAD.U32 R22, RZ, RZ, UR4 ;  /* 0x00000004ff167e24 */ /* 0x001fca000f8e00ff */
[----:B------:R2:W3:Y:S01]  /*18fe0*/  LDS.128 R16, [R22+0x288d0] ;  /* 0x0288d00016107984 */ /* 0x0004e20000000c00 */
[----:B------:R-:W-:Y:S06]  /*18ff0*/  BAR.ARV 0x4, 0x180 ;  /* 0x0106000000007b1d */ /* 0x000fec0000002000 */
[----:B------:R-:W-:Y:S05]  /*19000*/  BRA `(.L_x_773) ;  /* 0x0000000800407947 */ /* 0x000fea0003800000 */
.L_x_772:
[----:B------:R-:W1:Y:S01]  /*19010*/  S2R R8, SR_TID.X ;  /* 0x0000000000087919 */ /* 0x000e620000002100 */
[----:B------:R-:W-:Y:S01]  /*19020*/  UMOV UR4, 0xffffffff ;  /* 0xffffffff00047882 */ /* 0x000fe20000000000 */
[----:B-1----:R-:W-:-:S04]  /*19030*/  LOP3.LUT R8, R8, 0x1f, RZ, 0xc0, !PT ;  /* 0x0000001f08087812 */ /* 0x002fc800078ec0ff */
[----:B------:R-:W-:Y:S01]  /*19040*/  ISETP.NE.AND P0, PT, R8, 0x1f, PT ;  /* 0x0000001f0800780c */ /* 0x000fe20003f05270 */
[----:B------:R-:W-:-:S12]  /*19050*/  BRA.DIV UR4, `(.L_x_774) ;  /* 0x0000005e046c7947 */ /* 0x000fd8000b800000 */
[----:B0-----:R-:W-:Y:S01]  /*19060*/  IADD3 R5, R19, R8, RZ ;  /* 0x0000000813057210 */ /* 0x001fe20007ffe0ff */
[----:B------:R-:W-:-:S03]  /*19070*/  ULDC UR4, c[0x0][0xc3c] ;  /* 0x00030f0000047ab9 */ /* 0x000fc60000000800 */
[----:B------:R-:W-:-:S13]  /*19080*/  ISETP.GE.OR P1, PT, R5, UR4, !P0 ;  /* 0x0000000405007c0c */ /* 0x000fda000c726670 */
[----:B------:R-:W0:Y:S02]  /*19090*/  @!P1 LDC.64 R2, c[0x0][0xc80] ;  /* 0x00032000ff029b82 */ /* 0x000e240000000a00 */
[----:B0-----:R-:W-:-:S06]  /*190a0*/  @!P1 IMAD.WIDE R2, R5, 0x4, R2 ;  /* 0x0000000405029825 */ /* 0x001fcc00078e0202 */
        /* <DEDUP_REMOVED lines=9> */
[----:B------:R-:W0:Y:S02]  /*19140*/  SHFL.UP PT, R14, R4, 0x1, RZ ;  /* 0x04200000040e7989 */ /* 0x000e2400000e00ff */
[----:B0-----:R-:W-:-:S05]  /*19150*/  SEL R5, R14, RZ, P1 ;  /* 0x000000ff0e057207 */ /* 0x001fca0000800000 */
[----:B------:R-:W-:Y:S02]  /*19160*/  IMAD.IADD R6, R4, 0x1, R5 ;  /* 0x0000000104067824 */ /* 0x000fe400078e0205 */
[----:B------:R-:W-:Y:S04]  /*19170*/  SHFL.IDX PT, R5, R16, RZ, 0x1f ;  /* 0x00001fff10057589 */ /* 0x000fe800000e0000 */
        /* <DEDUP_REMOVED lines=12> */
[----:B------:R0:W1:Y:S02]  /*19240*/  SHFL.IDX PT, R14, R2, 0x1f, 0x1f ;  /* 0x03e01f00020e7f89 */ /* 0x00006400000e0000 */
.L_x_997:
[----:B------:R-:W-:Y:S02]  /*19250*/  ULDC UR4, c[0x0][0xc38] ;  /* 0x00030e0000047ab9 */ /* 0x000fe40000000800 */
[----:B------:R-:W-:-:S04]  /*19260*/  IMAD.U32 R7, RZ, RZ, UR4 ;  /* 0x00000004ff077e24 */ /* 0x000fc8000f8e00ff */
[----:B-1----:R-:W-:-:S04]  /*19270*/  IMAD R3, R14, R7, RZ ;  /* 0x000000070e037224 */ /* 0x002fc800078e02ff */
[----:B------:R-:W-:-:S05]  /*19280*/  IMAD.IADD R6, R0, 0x1, R3 ;  /* 0x0000000100067824 */ /* 0x000fca00078e0203 */
[----:B------:R-:W-:-:S13]  /*19290*/  ISETP.GT.AND P6, PT, R6, R5, PT ;  /* 0x000000050600720c */ /* 0x000fda0003fc4270 */
[----:B------:R-:W-:Y:S05]  /*192a0*/  @P6 BRA `(.L_x_775) ;  /* 0x00000000009c6947 */ /* 0x000fea0003800000 */
.L_x_780:
[----:B------:R-:W1:Y:S01]  /*192b0*/  LDC R0, c[0x0][0xc3c] ;  /* 0x00030f00ff007b82 */ /* 0x000e620000000800 */
[----:B------:R-:W-:-:S05]  /*192c0*/  VIADD R19, R19, 0x1f ;  /* 0x0000001f13137836 */ /* 0x000fca0000000000 */
[----:B-1----:R-:W-:-:S13]  /*192d0*/  ISETP.GE.AND P6, PT, R19, R0, PT ;  /* 0x000000001300720c */ /* 0x002fda0003fc6270 */
[----:B------:R-:W-:Y:S05]  /*192e0*/  @P6 BRA `(.L_x_776) ;  /* 0x0000000400446947 */ /* 0x000fea0003800000 */
[----:B0-----:R-:W0:Y:S01]  /*192f0*/  S2R R2, SR_TID.X ;  /* 0x0000000000027919 */ /* 0x001e220000002100 */
[----:B------:R-:W-:Y:S01]  /*19300*/  BSSY B0, `(.L_x_777) ;  /* 0x0000009000007945 */ /* 0x000fe20003800000 */
[----:B------:R-:W-:Y:S02]  /*19310*/  MOV R4, RZ ;  /* 0x000000ff00047202 */ /* 0x000fe40000000f00 */
[----:B0-----:R-:W-:-:S05]  /*19320*/  LOP3.LUT R2, R2, 0x1f, RZ, 0xc0, !PT ;  /* 0x0000001f02027812 */ /* 0x001fca00078ec0ff */
[----:B------:R-:W-:-:S05]  /*19330*/  IMAD.IADD R7, R19, 0x1, R2 ;  /* 0x0000000113077824 */ /* 0x000fca00078e0202 */
[----:B------:R-:W-:-:S13]  /*19340*/  ISETP.GE.OR P6, PT, R7, R0, !P0 ;  /* 0x000000000700720c */ /* 0x000fda00047c6670 */
[----:B------:R-:W-:Y:S05]  /*19350*/  @P6 BRA `(.L_x_778) ;  /* 0x00000000000c6947 */ /* 0x000fea0003800000 */
[----:B------:R-:W0:Y:S02]  /*19360*/  LDC.64 R2, c[0x0][0xc80] ;  /* 0x00032000ff027b82 */ /* 0x000e240000000a00 */
[----:B0-----:R-:W-:-:S05]  /*19370*/  IMAD.WIDE R2, R7, 0x4, R2 ;  /* 0x0000000407027825 */ /* 0x001fca00078e0202 */
[----:B------:R0:W5:Y:S02]  /*19380*/  LDG.E R4, desc[UR38][R2.64] ;  /* 0x0000002602047981 */ /* 0x000164000c1e1900 */
.L_x_778:
[----:B------:R-:W-:Y:S05]  /*19390*/  BSYNC B0 ;  /* 0x0000000000007941 */ /* 0x000fea0003800000 */
.L_x_777:
[----:B------:R-:W-:-:S03]  /*193a0*/  UMOV UR4, 0xffffffff ;  /* 0xffffffff00047882 */ /* 0x000fc60000000000 */
[----:B------:R-:W-:Y:S05]  /*193b0*/  BRA.DIV UR4, `(.L_x_779) ;  /* 0x0000005e04b87947 */ /* 0x000fea000b800000 */
[----:B-----5:R-:W1:Y:S02]  /*193c0*/  SHFL.UP PT, R14, R4, 0x1, RZ ;  /* 0x04200000040e7989 */ /* 0x020e6400000e00ff */
[----:B-1----:R-:W-:-:S05]  /*193d0*/  SEL R13, R14, RZ, P1 ;  /* 0x000000ff0e0d7207 */ /* 0x002fca0000800000 */
[----:B------:R-:W-:-:S05]  /*193e0*/  IMAD.IADD R13, R4, 0x1, R13 ;  /* 0x00000001040d7824 */ /* 0x000fca00078e020d */
[----:B------:R-:W1:Y:S02]  /*193f0*/  SHFL.UP PT, R14, R13, 0x2, RZ ;  /* 0x044000000d0e7989 */ /* 0x000e6400000e00ff */
[----:B-1----:R-:W-:-:S05]  /*19400*/  SEL R0, R14, RZ, P2 ;  /* 0x000000ff0e007207 */ /* 0x002fca0001000000 */
        /* <DEDUP_REMOVED lines=11> */
.L_x_1005:
[----:B------:R-:W-:Y:S02]  /*194c0*/  ULDC UR4, c[0x0][0xc38] ;  /* 0x00030e0000047ab9 */ /* 0x000fe40000000800 */
[----:B------:R-:W-:-:S04]  /*194d0*/  IMAD.U32 R7, RZ, RZ, UR4 ;  /* 0x00000004ff077e24 */ /* 0x000fc8000f8e00ff */
[----:B-1----:R-:W-:-:S04]  /*194e0*/  IMAD R3, R14, R7, RZ ;  /* 0x000000070e037224 */ /* 0x002fc800078e02ff */
[----:B------:R-:W-:-:S05]  /*194f0*/  IMAD.IADD R6, R3, 0x1, R6 ;  /* 0x0000000103067824 */ /* 0x000fca00078e0206 */
[----:B------:R-:W-:-:S13]  /*19500*/  ISETP.GT.AND P6, PT, R6, R5, PT ;  /* 0x000000050600720c */ /* 0x000fda0003fc4270 */
[----:B------:R-:W-:Y:S05]  /*19510*/  @!P6 BRA `(.L_x_780) ;  /* 0xfffffffc0064e947 */ /* 0x000fea000383ffff */
.L_x_775:
[----:B------:R-:W-:Y:S01]  /*19520*/  IMAD.IADD R6, R6, 0x1, -R3 ;  /* 0x0000000106067824 */ /* 0x000fe200078e0a03 */
[----:B------:R-:W-:-:S03]  /*19530*/  UMOV UR4, 0xffffffff ;  /* 0xffffffff00047882 */ /* 0x000fc60000000000 */
[----:B------:R-:W-:-:S05]  /*19540*/  IMAD R0, R2, R7, R6 ;  /* 0x0000000702007224 */ /* 0x000fca00078e0206 */
[----:B------:R-:W-:Y:S01]  /*19550*/  ISETP.GT.AND P6, PT, R0, R5, PT ;  /* 0x000000050000720c */ /* 0x000fe20003fc4270 */
[----:B------:R-:W-:-:S12]  /*19560*/  BRA.DIV UR4, `(.L_x_781) ;  /* 0x0000006204087947 */ /* 0x000fd8000b800000 */
[----:B------:R-:W-:-:S04]  /*19570*/  VOTE.ANY R3, PT, !P6 ;  /* 0x0000000000037806 */ /* 0x000fc800070e0100 */
[----:B------:R-:W1:Y:S02]  /*19580*/  POPC R0, R3 ;  /* 0x0000000300007309 */ /* 0x000e640000000000 */
[----:B-1----:R1:W2:Y:S02]  /*19590*/  SHFL.IDX PT, R4, R4, R0, 0x1f ;  /* 0x00001f0004047589 */ /* 0x0022a400000e0000 */
.L_x_1009:
[----:B------:R-:W-:Y:S01]  /*195a0*/  ISETP.NE.AND P0, PT, R3, RZ, PT ;  /* 0x000000ff0300720c */ /* 0x000fe20003f05270 */
[----:B------:R-:W-:-:S12]  /*195b0*/  IMAD.MOV.U32 R14, RZ, RZ, RZ ;  /* 0x000000ffff0e7224 */ /* 0x000fd800078e00ff */
[----:B------:R-:W-:Y:S05]  /*195c0*/  @!P0 BRA `(.L_x_782) ;  /* 0x0000000000108947 */ /* 0x000fea0003800000 */
[----:B------:R-:W-:Y:S01]  /*195d0*/  UMOV UR4, 0xffffffff ;  /* 0xffffffff00047882 */ /* 0x000fe20000000000 */
[----:B------:R-:W-:Y:S02]  /*195e0*/  VIADD R12, R0, 0xffffffff ;  /* 0xffffffff000c7836 */ /* 0x000fe40000000000 */
[----:B------:R-:W-:Y:S05]  /*195f0*/  BRA.DIV UR4, `(.L_x_783) ;  /* 0x00000062042c7947 */ /* 0x000fea000b800000 */
[----:B------:R3:W4:Y:S02]  /*19600*/  SHFL.IDX PT, R14, R2, R12, 0x1f ;  /* 0x00001f0c020e7589 */ /* 0x00072400000e0000 */
.L_x_782:
[----:B--2---:R-:W-:Y:S01]  /*19610*/  IABS R8, R4 ;  /* 0x0000000400087213 */ /* 0x004fe20000000000 */
[----:B----4-:R-:W-:Y:S02]  /*19620*/  IMAD R16, R14, R7, R6 ;  /* 0x000000070e107224 */ /* 0x010fe400078e0206 */
[----:B------:R-:W-:Y:S01]  /*19630*/  IMAD.IADD R19, R0, 0x1, R19 ;  /* 0x0000000100137824 */ /* 0x000fe200078e0213 */
[----:B------:R-:W2:Y:S08]  /*19640*/  I2F.RP R9, R8 ;  /* 0x0000000800097306 */ /* 0x000eb00000209400 */
[----:B--2---:R-:W0:Y:S02]  /*19650*/  MUFU.RCP R9, R9 ;  /* 0x0000000900097308 */ /* 0x004e240000001000 */
[----:B0--3--:R-:W-:-:S06]  /*19660*/  VIADD R2, R9, 0xffffffe ;  /* 0x0ffffffe09027836 */ /* 0x009fcc0000000000 */
[----:B------:R0:W2:Y:S02]  /*19670*/  F2I.FTZ.U32.TRUNC.NTZ R3, R2 ;  /* 0x0000000200037305 */ /* 0x0000a4000021f000 */
[----:B0-----:R-:W-:Y:S01]  /*19680*/  IMAD.MOV.U32 R2, RZ, RZ, RZ ;  /* 0x000000ffff027224 */ /* 0x001fe200078e00ff */
[----:B--2---:R-:W-:-:S05]  /*19690*/  IADD3 R7, RZ, -R3, RZ ;  /* 0x80000003ff077210 */ /* 0x004fca0007ffe0ff */
        /* <DEDUP_REMOVED lines=11> */
[----:B------:R-:W-:Y:S02]  /*19750*/  @!P1 IMAD.IADD R5, R5, 0x1, -R8 ;  /* 0x0000000105059824 */ /* 0x000fe400078e0a08 */
[----:B------:R-:W-:Y:S01]  /*19760*/  @!P1 VIADD R3, R3, 0x1 ;  /* 0x0000000103039836 */ /* 0x000fe20000000000 */
        /* <DEDUP_REMOVED lines=9> */
.L_x_776:
[----:B------:R-:W-:Y:S01]  /*19800*/  UMOV UR4, URZ ;  /* 0x0000003f00047c82 */ /* 0x000fe20008000000 */
[----:B------:R-:W-:Y:S01]  /*19810*/  UMOV UR5, URZ ;  /* 0x0000003f00057c82 */ /* 0x000fe20008000000 */
[----:B------:R-:W-:Y:S01]  /*19820*/  ULDC UR6, c[0x0][0xc3c] ;  /* 0x00030f0000067ab9 */ /* 0x000fe20000000800 */
[----:B------:R-:W-:Y:S01]  /*19830*/  IMAD.MOV.U32 R16, RZ, RZ, R5 ;  /* 0x000000ffff107224 */ /* 0x000fe200078e0005 */
[----:B------:R-:W-:Y:S01]  /*19840*/  MOV R17, UR4 ;  /* 0x0000000400117c02 */ /* 0x000fe20008000f00 */
[----:B------:R-:W-:Y:S02]  /*19850*/  IMAD.U32 R18, RZ, RZ, UR5 ;  /* 0x00000005ff127e24 */ /* 0x000fe4000f8e00ff */
[----:B------:R-:W-:-:S07]  /*19860*/  IMAD.U32 R19, RZ, RZ, UR6 ;  /* 0x00000006ff137e24 */ /* 0x000fce000f8e00ff */
.L_x_784:
[----:B-1----:R-:W1:Y:S01]  /*19870*/  S2R R0, SR_TID.X ;  /* 0x0000000000007919 */ /* 0x002e620000002100 */
[----:B------:R-:W-:Y:S05]  /*19880*/  WARPSYNC.ALL ;  /* 0x0000000000007948 */ /* 0x000fea0003800000 */
[----:B------:R-:W-:Y:S01]  /*19890*/  BAR.SYNC.DEFER_BLOCKING 0x4, 0x180 ;  /* 0x0106000000007b1d */ /* 0x000fe20000010000 */
[----:B-1----:R-:W-:-:S04]  /*198a0*/  LOP3.LUT R0, R0, 0x1f, RZ, 0xc0, !PT ;  /* 0x0000001f00007812 */ /* 0x002fc800078ec0ff */
[----:B------:R-:W-:-:S13]  /*198b0*/  ISETP.NE.AND P0, PT, R0, RZ, PT ;  /* 0x000000ff0000720c */ /* 0x000fda0003f05270 */
[----:B------:R-:W1:Y:S01]  /*198c0*/  @!P0 S2R R3, SR_CgaCtaId ;  /* 0x0000000000038919 */ /* 0x000e620000008800 */
[----:B------:R-:W-:-:S04]  /*198d0*/  @!P0 MOV R0, 0x400 ;  /* 0x0000040000008802 */ /* 0x000fc80000000f00 */
[----:B-1----:R-:W-:-:S05]  /*198e0*/  @!P0 LEA R22, R3, R0, 0x18 ;  /* 0x0000000003168211 */ /* 0x002fca00078ec0ff */
[----:B------:R1:W-:Y:S01]  /*198f0*/  @!P0 STS.128 [R22+0x288d0], R16 ;  /* 0x0288d01016008388 */ /* 0x0003e20000000c00 */
[----:B------:R-:W-:Y:S06]  /*19900*/  BAR.ARV 0x5, 0x180 ;  /* 0x0146000000007b1d */ /* 0x000fec0000002000 */
.L_x_773:
[----:B------:R-:W-:Y:S02]  /*19910*/  ULDC UR4, c[0x0][0xc3c] ;  /* 0x00030f0000047ab9 */ /* 0x000fe40000000800 */
[----:B---3--:R-:W-:-:S13]  /*19920*/  ISETP.GE.AND P0, PT, R19, UR4, PT ;  /* 0x0000000413007c0c */ /* 0x008fda000bf06270 */
[----:B------:R-:W-:Y:S05]  /*19930*/  @!P0 BRA `(.L_x_785) ;  /* 0xffffffa800048947 */ /* 0x000fea000383ffff */
[----:B------:R-:W-:Y:S05]  /*19940*/  BSYNC B8 ;  /* 0x0000000000087941 */ /* 0x000fea0003800000 */
.L_x_686:
[----:B------:R-:W3:Y:S01]  /*19950*/  LDL.LU R0, [R1+0x24] ;  /* 0x0000240001007983 */ /* 0x000ee20000300800 */
[----:B------:R-:W-:Y:S01]  /*19960*/  BSSY B0, `(.L_x_786) ;  /* 0x000000b000007945 */ /* 0x000fe20003800000 */
[----:B------:R-:W4:Y:S01]  /*19970*/  S2R R5, SR_CgaCtaId ;  /* 0x0000000000057919 */ /* 0x000f220000008800 */
[----:B---3--:R-:W-:-:S05]  /*19980*/  VIADD R0, R0, 0x1 ;  /* 0x0000000100007836 */ /* 0x008fca0000000000 */
[----:B01----:R-:W-:-:S04]  /*19990*/  LEA.HI R2, R0, R0, RZ, 0x1 ;  /* 0x0000000000027211 */ /* 0x003fc800078f08ff */
[----:B------:R-:W-:Y:S02]  /*199a0*/  LOP3.LUT R3, R2, 0xfffffffe, RZ, 0xc0, !PT ;  /* 0xfffffffe02037812 */ /* 0x000fe400078ec0ff */
[----:B------:R-:W-:-:S03]  /*199b0*/  MOV R2, 0x400 ;  /* 0x0000040000027802 */ /* 0x000fc60000000f00 */
[----:B------:R-:W-:Y:S01]  /*199c0*/  IMAD.IADD R0, R0, 0x1, -R3 ;  /* 0x0000000100007824 */ /* 0x000fe200078e0a03 */
[----:B----4-:R-:W-:-:S04]  /*199d0*/  LEA R4, R5, R2, 0x18 ;  /* 0x0000000205047211 */ /* 0x010fc800078ec0ff */
[----:B------:R-:W-:-:S04]  /*199e0*/  SHF.L.U32 R0, R0, 0x1f, RZ ;  /* 0x0000001f00007819 */ /* 0x000fc800000006ff */
[----:B------:R-:W0:Y:S02]  /*199f0*/  SYNCS.PHASECHK.TRANS64.TRYWAIT P0, [R4+URZ+0x28820], R0 ;  /* 0x02882000040075a7 */ /* 0x000e24000800017f */
[----:B0-----:R-:W-:Y:S05]  /*19a00*/  @!P0 BRA `(.L_x_787) ;  /* 0x0000005c004c8947 */ /* 0x001fea0003800000 */
.L_x_1012:
[----:B------:R-:W-:Y:S05]  /*19a10*/  BSYNC B0 ;  /* 0x0000000000007941 */ /* 0x000fea0003800000 */
.L_x_786:
[----:B------:R-:W-:-:S03]  /*19a20*/  UMOV UR4, 0xffffffff ;  /* 0xffffffff00047882 */ /* 0x000fc60000000000 */
[----:B------:R-:W-:Y:S05]  /*19a30*/  BRA.DIV UR4, `(.L_x_788) ;  /* 0x0000005e04547947 */ /* 0x000fea000b800000 */
[----:B0-----:R-:W0:Y:S02]  /*19a40*/  S2R R0, SR_TID.X ;  /* 0x0000000000007919 */ /* 0x001e240000002100 */
[----:B0-----:R-:W-:-:S04]  /*19a50*/  SHF.R.U32.HI R0, RZ, 0x5, R0 ;  /* 0x00000005ff007819 */ /* 0x001fc80000011600 */
[----:B------:R-:W-:-:S05]  /*19a60*/  LOP3.LUT R0, R0, 0x3, RZ, 0xc0, !PT ;  /* 0x0000000300007812 */ /* 0x000fca00078ec0ff */
[----:B------:R0:W1:Y:S02]  /*19a70*/  SHFL.IDX PT, R14, R0, RZ, 0x1f ;  /* 0x00001fff000e7589 */ /* 0x00006400000e0000 */
.L_x_1015:
[----:B-1----:R-:W-:-:S13]  /*19a80*/  ISETP.NE.AND P0, PT, R14, RZ, PT ;  /* 0x000000ff0e00720c */ /* 0x002fda0003f05270 */
[----:B------:R-:W-:Y:S05]  /*19a90*/  @P0 BRA `(.L_x_480) ;  /* 0x0000000000880947 */ /* 0x000fea0003800000 */
[----:B------:R-:W-:-:S03]  /*19aa0*/  UMOV UR4, 0xffffffff ;  /* 0xffffffff00047882 */ /* 0x000fc60000000000 */
[----:B------:R-:W-:Y:S05]  /*19ab0*/  BRA.DIV UR4, `(.L_x_789) ;  /* 0x0000005e04687947 */ /* 0x000fea000b800000 */
[----:B------:R-:W-:-:S13]  /*19ac0*/  ELECT P6, URZ, PT ;  /* 0x00000000003f782f */ /* 0x000fda00038c0000 */
.L_x_1018:
[----:B------:R-:W-:Y:S05]  /*19ad0*/  @!P6 BRA `(.L_x_480) ;  /* 0x000000000078e947 */ /* 0x000fea0003800000 */
[----:B0-----:R-:W3:Y:S02]  /*19ae0*/  LDL.LU R0, [R1+0xc] ;  /* 0x00000c0001007983 */ /* 0x001ee40000300800 */
[----:B---3--:R-:W-:-:S04]  /*19af0*/  LOP3.LUT R0, R0, 0x2, RZ, 0xfc, !PT ;  /* 0x0000000200007812 */ /* 0x008fc800078efcff */
[----:B------:R-:W-:-:S13]  /*19b00*/  ISETP.NE.AND P0, PT, R0, 0x3, PT ;  /* 0x000000030000780c */ /* 0x000fda0003f05270 */
[----:B------:R-:W-:Y:S05]  /*19b10*/  @!P0 BRA `(.L_x_790) ;  /* 0x0000000000048947 */ /* 0x000fea0003800000 */
[----:B------:R-:W-:Y:S01]  /*19b20*/  BPT.TRAP 0x1 ;  /* 0x000000040000795c */ /* 0x000fe20000300000 */
.L_x_790:
[C---:B------:R-:W-:Y:S01]  /*19b30*/  IMAD R5, R25.reuse, 0x8, R4 ;  /* 0x0000000819057824 */ /* 0x040fe200078e0204 */
[----:B------:R-:W-:Y:S01]  /*19b40*/  SHF.L.U32 R0, R28, 0x1f, RZ ;  /* 0x0000001f1c007819 */ /* 0x000fe200000006ff */
[----:B------:R-:W-:-:S03]  /*19b50*/  VIADD R25, R25, 0x1 ;  /* 0x0000000119197836 */ /* 0x000fc60000000000 */
[----:B------:R-:W0:Y:S02]  /*19b60*/  SYNCS.PHASECHK.TRANS64.TRYWAIT P1, [R5+URZ+0x28840], R0 ;  /* 0x02884000050075a7 */ /* 0x000e24000802017f */
[----:B------:R-:W-:-:S04]  /*19b70*/  ISETP.NE.AND P2, PT, R25, 0x2, PT ;  /* 0x000000021900780c */ /* 0x000fc80003f45270 */
[----:B------:R-:W-:Y:S01]  /*19b80*/  SEL R3, RZ, 0x1, P2 ;  /* 0x00000001ff037807 */ /* 0x000fe20001000000 */
[----:B0-----:R-:W-:Y:S08]  /*19b90*/  @!P1 BRA `(.L_x_791) ;  /* 0x0000005c00509947 */ /* 0x001ff00003800000 */
.L_x_1019:
[----:B------:R-:W-:Y:S02]  /*19ba0*/  SEL R25, R25, RZ, P2 ;  /* 0x000000ff19197207 */ /* 0x000fe40001000000 */
[----:B------:R-:W-:Y:S01]  /*19bb0*/  LOP3.LUT R2, R28, R3, RZ, 0x3c, !PT ;  /* 0x000000031c027212 */ /* 0x000fe200078e3cff */
[----:B------:R-:W-:Y:S06]  /*19bc0*/  @!P0 BRA `(.L_x_792) ;  /* 0x0000000000048947 */ /* 0x000fec0003800000 */
[----:B------:R-:W-:Y:S01]  /*19bd0*/  BPT.TRAP 0x1 ;  /* 0x000000040000795c */ /* 0x000fe20000300000 */
.L_x_792:
[----:B------:R-:W-:Y:S01]  /*19be0*/  IMAD R25, R25, 0x8, R4 ;  /* 0x0000000819197824 */ /* 0x000fe200078e0204 */
[----:B------:R-:W-:-:S04]  /*19bf0*/  SHF.L.U32 R2, R2, 0x1f, RZ ;  /* 0x0000001f02027819 */ /* 0x000fc800000006ff */
[----:B------:R-:W1:Y:S02]  /*19c00*/  SYNCS.PHASECHK.TRANS64.TRYWAIT P1, [R25+URZ+0x28840], R2 ;  /* 0x02884002190075a7 */ /* 0x000e64000802017f */
[----:B-1----:R-:W-:Y:S05]  /*19c10*/  @!P1 BRA `(.L_x_793) ;  /* 0x0000005c00449947 */ /* 0x002fea0003800000 */
.L_x_1020:
[----:B------:R-:W-:Y:S05]  /*19c20*/  @!P0 BRA `(.L_x_794) ;  /* 0x0000000000048947 */ /* 0x000fea0003800000 */
[----:B------:R-:W-:Y:S01]  /*19c30*/  BPT.TRAP 0x1 ;  /* 0x000000040000795c */ /* 0x000fe20000300000 */
.L_x_794:
[----:B------:R-:W3:Y:S02]  /*19c40*/  SYNCS.PHASECHK.TRANS64.TRYWAIT P1, [R5+URZ+0x28860], R0 ;  /* 0x02886000050075a7 */ /* 0x000ee4000802017f */
[----:B---3--:R-:W-:Y:S05]  /*19c50*/  @!P1 BRA `(.L_x_795) ;  /* 0x0000005c00489947 */ /* 0x008fea0003800000 */
.L_x_1021:
[----:B------:R-:W-:Y:S05]  /*19c60*/  @!P0 BRA `(.L_x_796) ;  /* 0x0000000000048947 */ /* 0x000fea0003800000 */
[----:B------:R-:W-:Y:S01]  /*19c70*/  BPT.TRAP 0x1 ;  /* 0x000000040000795c */ /* 0x000fe20000300000 */
.L_x_796:
[----:B----4-:R4:W0:Y:S02]  /*19c80*/  SYNCS.PHASECHK.TRANS64.TRYWAIT P0, [R25+URZ+0x28860], R2 ;  /* 0x02886002190075a7 */ /* 0x010824000800017f */
[----:B0-----:R-:W-:Y:S05]  /*19c90*/  @!P0 NANOSLEEP.SYNCS 0x989680 ;  /* 0x009896800000895d */ /* 0x001fea0003900000 */
[----:B------:R-:W0:Y:S02]  /*19ca0*/  @!P0 SYNCS.PHASECHK.TRANS64 P0, [R25+URZ+0x28860], R2 ;  /* 0x02886002190085a7 */ /* 0x000e24000800007f */
[----:B0-----:R-:W-:Y:S05]  /*19cb0*/  @!P0 BRA `(.L_x_796) ;  /* 0xfffffffc00f08947 */ /* 0x001fea000383ffff */
.L_x_480:
[----:B------:R-:W-:Y:S05]  /*19cc0*/  BSYNC B9 ;  /* 0x0000000000097941 */ /* 0x000fea0003800000 */
.L_x_477:
[----:B------:R-:W-:Y:S05]  /*19cd0*/  EXIT ;  /* 0x000000000000794d */ /* 0x000fea0003800000 */
.L_x_502:
[----:B0-----:R0:W1:Y:S02]  /*19ce0*/  SYNCS.PHASECHK.TRANS64.TRYWAIT P6, [R92+URZ+0x28890], R103 ;  /* 0x028890675c0075a7 */ /* 0x00106400080c017f */
[----:B-1----:R-:W-:Y:S05]  /*19cf0*/  @!P6 NANOSLEEP.SYNCS 0x989680 ;  /* 0x009896800000e95d */ /* 0x002fea0003900000 */
[----:B------:R-:W1:Y:S02]  /*19d00*/  @!P6 SYNCS.PHASECHK.TRANS64 P6, [R92+URZ+0x28890], R103 ;  /* 0x028890675c00e5a7 */ /* 0x000e6400080c007f */
[----:B-1----:R-:W-:Y:S05]  /*19d10*/  @!P6 BRA `(.L_x_502) ;  /* 0xfffffffc00f0e947 */ /* 0x002fea000383ffff */
[----:B------:R-:W-:Y:S05]  /*19d20*/  BRA `(.L_x_797) ;  /* 0xfffffe9000b87947 */ /* 0x000fea000383ffff */
.L_x_503:
        /* <DEDUP_REMOVED lines=8> */
.L_x_799:
[----:B------:R-:W-:Y:S05]  /*19db0*/  BSYNC B1 ;  /* 0x0000000000017941 */ /* 0x000fea0003800000 */
.L_x_798:
[----:B------:R-:W-:Y:S01]  /*19dc0*/  IMAD.MOV.U32 R13, RZ, RZ, R109 ;  /* 0x000000ffff0d7224 */ /* 0x000fe200078e006d */
[----:B------:R-:W-:Y:S01]  /*19dd0*/  MOV R79, R14 ;  /* 0x0000000e004f7202 */ /* 0x000fe20000000f00 */
[----:B------:R-:W-:Y:S02]  /*19de0*/  IMAD.MOV.U32 R12, RZ, RZ, RZ ;  /* 0x000000ffff0c7224 */ /* 0x000fe400078e00ff */
[----:B------:R-:W-:Y:S02]  /*19df0*/  IMAD.MOV.U32 R11, RZ, RZ, 0x181f ;  /* 0x0000181fff0b7424 */ /* 0x000fe400078e00ff */
[----:B------:R-:W-:-:S07]  /*19e00*/  IMAD.MOV.U32 R15, RZ, RZ, -0x1 ;  /* 0xffffffffff0f7424 */ /* 0x000fce00078e00ff */
[----:B------:R-:W-:Y:S05]  /*19e10*/  WARPSYNC.COLLECTIVE R15, `(.L_x_800) ;  /* 0x000000000f087348 */ /* 0x000fea0003c00000 */
[----:B------:R0:W1:Y:S02]  /*19e20*/  SHFL.IDX P6, R14, R13, R12, R11 ;  /* 0x0000000c0d0e7389 */ /* 0x00006400000c000b */
[----:B01----:R-:W-:Y:S01]  /*19e30*/  ENDCOLLECTIVE ;  /* 0x000000000000791b */ /* 0x003fe20003800000 */
.L_x_800:
[----:B------:R-:W-:Y:S01]  /*19e40*/  IMAD.MOV.U32 R105, RZ, RZ, R14 ;  /* 0x000000ffff697224 */ /* 0x000fe200078e000e */
[----:B------:R-:W-:Y:S06]  /*19e50*/  BRA `(.L_x_801) ;  /* 0xfffffe9000807947 */ /* 0x000fec000383ffff */
.L_x_512:
[----:B------:R-:W-:Y:S01]  /*19e60*/  BSSY B1, `(.L_x_802) ;  /* 0x0000008000017945 */ /* 0x000fe20003800000 */
[----:B0---4-:R-:W-:Y:S02]  /*19e70*/  IMAD.MOV.U32 R13, RZ, RZ, R108 ;  /* 0x000000ffff0d7224 */ /* 0x011fe400078e006c */
[----:B------:R-:W-:Y:S02]  /*19e80*/  IMAD.MOV.U32 R12, RZ, RZ, 0x1 ;  /* 0x00000001ff0c7424 */ /* 0x000fe400078e00ff */
[----:B------:R-:W-:Y:S02]  /*19e90*/  IMAD.MOV.U32 R11, RZ, RZ, 0x181f ;  /* 0x0000181fff0b7424 */ /* 0x000fe400078e00ff */
[----:B------:R-:W-:-:S07]  /*19ea0*/  IMAD.MOV.U32 R15, RZ, RZ, -0x1 ;  /* 0xffffffffff0f7424 */ /* 0x000fce00078e00ff */
[----:B-123--:R-:W-:Y:S05]  /*19eb0*/  WARPSYNC.COLLECTIVE R15, `(.L_x_803) ;  /* 0x000000000f087348 */ /* 0x00efea0003c00000 */
[----:B------:R0:W4:Y:S02]  /*19ec0*/  SHFL.IDX P6, R14, R13, R12, R11 ;  /* 0x0000000c0d0e7389 */ /* 0x00012400000c000b */
[----:B01234-:R-:W-:Y:S01]  /*19ed0*/  ENDCOLLECTIVE ;  /* 0x000000000000791b */ /* 0x01ffe20003800000 */
.L_x_803:
[----:B------:R-:W-:Y:S05]  /*19ee0*/  BSYNC B1 ;  /* 0x0000000000017941 */ /* 0x000fea0003800000 */
.L_x_802:
[----:B------:R-:W-:Y:S01]  /*19ef0*/  IMAD.MOV.U32 R13, RZ, RZ, R109 ;  /* 0x000000ffff0d7224 */ /* 0x000fe200078e006d */
[----:B------:R-:W-:Y:S01]  /*19f00*/  MOV R12, 0x1 ;  /* 0x00000001000c7802 */ /* 0x000fe20000000f00 */
[----:B------:R-:W-:Y:S02]  /*19f10*/  IMAD.MOV.U32 R11, RZ, RZ, 0x181f ;  /* 0x0000181fff0b7424 */ /* 0x000fe400078e00ff */
[----:B------:R-:W-:Y:S02]  /*19f20*/  IMAD.MOV.U32 R15, RZ, RZ, -0x1 ;  /* 0xffffffffff0f7424 */ /* 0x000fe400078e00ff */
[----:B------:R-:W-:-:S07]  /*19f30*/  IMAD.MOV.U32 R71, RZ, RZ, R14 ;  /* 0x000000ffff477224 */ /* 0x000fce00078e000e */
[----:B------:R-:W-:Y:S05]  /*19f40*/  WARPSYNC.COLLECTIVE R15, `(.L_x_804) ;  /* 0x000000000f087348 */ /* 0x000fea0003c00000 */
[----:B------:R0:W1:Y:S02]  /*19f50*/  SHFL.IDX P6, R14, R13, R12, R11 ;  /* 0x0000000c0d0e7389 */ /* 0x00006400000c000b */
[----:B01----:R-:W-:Y:S01]  /*19f60*/  ENDCOLLECTIVE ;  /* 0x000000000000791b */ /* 0x003fe20003800000 */
.L_x_804:
[----:B------:R-:W-:Y:S01]  /*19f70*/  IMAD.MOV.U32 R73, RZ, RZ, R14 ;  /* 0x000000ffff497224 */ /* 0x000fe200078e000e */
[----:B------:R-:W-:Y:S06]  /*19f80*/  BRA `(.L_x_805) ;  /* 0xfffffe9800147947 */ /* 0x000fec000383ffff */
.L_x_521:
        /* <DEDUP_REMOVED lines=8> */
.L_x_807:
[----:B------:R-:W-:Y:S05]  /*1a010*/  BSYNC B1 ;  /* 0x0000000000017941 */ /* 0x000fea0003800000 */
.L_x_806:
[----:B------:R-:W-:Y:S01]  /*1a020*/  IMAD.MOV.U32 R13, RZ, RZ, R109 ;  /* 0x000000ffff0d7224 */ /* 0x000fe200078e006d */
[----:B------:R-:W-:Y:S01]  /*1a030*/  MOV R15, 0xffffffff ;  /* 0xffffffff000f7802 */ /* 0x000fe20000000f00 */
[----:B------:R-:W-:Y:S02]  /*1a040*/  IMAD.MOV.U32 R12, RZ, RZ, 0x2 ;  /* 0x00000002ff0c7424 */ /* 0x000fe400078e00ff */
[----:B------:R-:W-:Y:S02]  /*1a050*/  IMAD.MOV.U32 R11, RZ, RZ, 0x181f ;  /* 0x0000181fff0b7424 */ /* 0x000fe400078e00ff */
[----:B------:R-:W-:-:S07]  /*1a060*/  IMAD.MOV.U32 R63, RZ, RZ, R14 ;  /* 0x000000ffff3f7224 */ /* 0x000fce00078e000e */
[----:B------:R-:W-:Y:S05]  /*1a070*/  WARPSYNC.COLLECTIVE R15, `(.L_x_808) ;  /* 0x000000000f087348 */ /* 0x000fea0003c00000 */
[----:B------:R0:W1:Y:S02]  /*1a080*/  SHFL.IDX P6, R14, R13, R12, R11 ;  /* 0x0000000c0d0e7389 */ /* 0x00006400000c000b */
[----:B01----:R-:W-:Y:S01]  /*1a090*/  ENDCOLLECTIVE ;  /* 0x000000000000791b */ /* 0x003fe20003800000 */
.L_x_808:
[----:B------:R-:W-:Y:S01]  /*1a0a0*/  IMAD.MOV.U32 R65, RZ, RZ, R14 ;  /* 0x000000ffff417224 */ /* 0x000fe200078e000e */
[----:B------:R-:W-:Y:S06]  /*1a0b0*/  BRA `(.L_x_809) ;  /* 0xfffffe9c00a87947 */ /* 0x000fec000383ffff */
.L_x_530:
        /* <DEDUP_REMOVED lines=8> */
.L_x_811:
[----:B------:R-:W-:Y:S05]  /*1a140*/  BSYNC B1 ;  /* 0x0000000000017941 */ /* 0x000fea0003800000 */
.L_x_810:
[----:B------:R-:W-:Y:S02]  /*1a150*/  IMAD.MOV.U32 R13, RZ, RZ, R109 ;  /* 0x000000ffff0d7224 */ /* 0x000fe400078e006d */
[----:B------:R-:W-:Y:S02]  /*1a160*/  IMAD.MOV.U32 R12, RZ, RZ, 0x3 ;  /* 0x00000003ff0c7424 */ /* 0x000fe400078e00ff */
[----:B------:R-:W-:Y:S02]  /*1a170*/  IMAD.MOV.U32 R11, RZ, RZ, 0x181f ;  /* 0x0000181fff0b7424 */ /* 0x000fe400078e00ff */
[----:B------:R-:W-:Y:S02]  /*1a180*/  IMAD.MOV.U32 R15, RZ, RZ, -0x1 ;  /* 0xffffffffff0f7424 */ /* 0x000fe400078e00ff */
[----:B------:R-:W-:-:S07]  /*1a190*/  IMAD.MOV.U32 R55, RZ, RZ, R14 ;  /* 0x000000ffff377224 */ /* 0x000fce00078e000e */
[----:B------:R-:W-:Y:S05]  /*1a1a0*/  WARPSYNC.COLLECTIVE R15, `(.L_x_812) ;  /* 0x000000000f087348 */ /* 0x000fea0003c00000 */
[----:B------:R0:W1:Y:S02]  /*1a1b0*/  SHFL.IDX P6, R14, R13, R12, R11 ;  /* 0x0000000c0d0e7389 */ /* 0x00006400000c000b */
[----:B01----:R-:W-:Y:S01]  /*1a1c0*/  ENDCOLLECTIVE ;  /* 0x000000000000791b */ /* 0x003fe20003800000 */
.L_x_812:
[----:B------:R-:W-:Y:S01]  /*1a1d0*/  IMAD.MOV.U32 R109, RZ, RZ, R14 ;  /* 0x000000ffff6d7224 */ /* 0x000fe200078e000e */
[----:B------:R-:W-:Y:S06]  /*1a1e0*/  BRA `(.L_x_813) ;  /* 0xfffffea400387947 */ /* 0x000fec000383ffff */
.L_x_542:
[----:B-1----:R1:W2:Y:S02]  /*1a1f0*/  SYNCS.PHASECHK.TRANS64.TRYWAIT P4, [R92+URZ+0x28890], R103 ;  /* 0x028890675c0075a7 */ /* 0x0022a4000808017f */
[----:B--2---:R-:W-:Y:S05]  /*1a200*/  @!P4 NANOSLEEP.SYNCS 0x989680 ;  /* 0x009896800000c95d */ /* 0x004fea0003900000 */
[----:B------:R-:W2:Y:S02]  /*1a210*/  @!P4 SYNCS.PHASECHK.TRANS64 P4, [R92+URZ+0x28890], R103 ;  /* 0x028890675c00c5a7 */ /* 0x000ea4000808007f */
[----:B--2---:R-:W-:Y:S05]  /*1a220*/  @!P4 BRA `(.L_x_542) ;  /* 0xfffffffc00f0c947 */ /* 0x004fea000383ffff */
[----:B------:R-:W-:Y:S05]  /*1a230*/  BRA `(.L_x_814) ;  /* 0xfffffeb400607947 */ /* 0x000fea000383ffff */
.L_x_543:
[----:B------:R-:W-:Y:S01]  /*1a240*/  BSSY B1, `(.L_x_815) ;  /* 0x0000008000017945 */ /* 0x000fe20003800000 */
[----:B------:R-:W-:Y:S01]  /*1a250*/  MOV R13, R108 ;  /* 0x0000006c000d7202 */ /* 0x000fe20000000f00 */
[----:B------:R-:W-:Y:S02]  /*1a260*/  IMAD.MOV.U32 R12, RZ, RZ, RZ ;  /* 0x000000ffff0c7224 */ /* 0x000fe400078e00ff */
[----:B------:R-:W-:Y:S02]  /*1a270*/  IMAD.MOV.U32 R11, RZ, RZ, 0x181f ;  /* 0x0000181fff0b7424 */ /* 0x000fe400078e00ff */
[----:B------:R-:W-:-:S07]  /*1a280*/  IMAD.MOV.U32 R15, RZ, RZ, -0x1 ;  /* 0xffffffffff0f7424 */ /* 0x000fce00078e00ff */
[----:B-1----:R-:W-:Y:S05]  /*1a290*/  WARPSYNC.COLLECTIVE R15, `(.L_x_816) ;  /* 0x000000000f087348 */ /* 0x002fea0003c00000 */
[----:B------:R0:W2:Y:S02]  /*1a2a0*/  SHFL.IDX P6, R14, R13, R12, R11 ;  /* 0x0000000c0d0e7389 */ /* 0x0000a400000c000b */
[----:B012---:R-:W-:Y:S01]  /*1a2b0*/  ENDCOLLECTIVE ;  /* 0x000000000000791b */ /* 0x007fe20003800000 */
.L_x_816:
[----:B------:R-:W-:Y:S05]  /*1a2c0*/  BSYNC B1 ;  /* 0x0000000000017941 */ /* 0x000fea0003800000 */
.L_x_815:
[----:B------:R-:W-:Y:S02]  /*1a2d0*/  IMAD.MOV.U32 R13, RZ, RZ, R109 ;  /* 0x000000ffff0d7224 */ /* 0x000fe400078e006d */
[----:B------:R-:W-:Y:S02]  /*1a2e0*/  IMAD.MOV.U32 R12, RZ, RZ, RZ ;  /* 0x000000ffff0c7224 */ /* 0x000fe400078e00ff */
[----:B------:R-:W-:Y:S02]  /*1a2f0*/  IMAD.MOV.U32 R11, RZ, RZ, 0x181f ;  /* 0x0000181fff0b7424 */ /* 0x000fe400078e00ff */
[----:B------:R-:W-:Y:S02]  /*1a300*/  IMAD.MOV.U32 R15, RZ, RZ, -0x1 ;  /* 0xffffffffff0f7424 */ /* 0x000fe400078e00ff */
[----:B------:R-:W-:-:S07]  /*1a310*/  IMAD.MOV.U32 R107, RZ, RZ, R14 ;  /* 0x000000ffff6b7224 */ /* 0x000fce00078e000e */
[----:B------:R-:W-:Y:S05]  /*1a320*/  WARPSYNC.COLLECTIVE R15, `(.L_x_817) ;  /* 0x000000000f087348 */ /* 0x000fea0003c00000 */
[----:B------:R0:W1:Y:S02]  /*1a330*/  SHFL.IDX P6, R14, R13, R12, R11 ;  /* 0x0000000c0d0e7389 */ /* 0x00006400000c000b */
[----:B01----:R-:W-:Y:S01]  /*1a340*/  ENDCOLLECTIVE ;  /* 0x000000000000791b */ /* 0x003fe20003800000 */
.L_x_817:
[----:B------:R-:W-:Y:S01]  /*1a350*/  IMAD.MOV.U32 R106, RZ, RZ, R14 ;  /* 0x000000ffff6a7224 */ /* 0x000fe200078e000e */
[----:B------:R-:W-:Y:S06]  /*1a360*/  BRA `(.L_x_818) ;  /* 0xfffffeb4002c7947 */ /* 0x000fec000383ffff */
.L_x_548:
[----:B------:R-:W-:Y:S01]  /*1a370*/  BSSY B1, `(.L_x_819) ;  /* 0x0000008000017945 */ /* 0x000fe20003800000 */
[----:B----4-:R-:W-:Y:S01]  /*1a380*/  IMAD.MOV.U32 R13, RZ, RZ, R108 ;  /* 0x000000ffff0d7224 */ /* 0x010fe200078e006c */
[----:B------:R-:W-:Y:S01]  /*1a390*/  MOV R11, 0x181f ;  /* 0x0000181f000b7802 */ /* 0x000fe20000000f00 */
[----:B------:R-:W-:Y:S02]  /*1a3a0*/  IMAD.MOV.U32 R12, RZ, RZ, 0x1 ;  /* 0x00000001ff0c7424 */ /* 0x000fe400078e00ff */
[----:B------:R-:W-:-:S07]  /*1a3b0*/  IMAD.MOV.U32 R15, RZ, RZ, -0x1 ;  /* 0xffffffffff0f7424 */ /* 0x000fce00078e00ff */
[----:B0123--:R-:W-:Y:S05]  /*1a3c0*/  WARPSYNC.COLLECTIVE R15, `(.L_x_820) ;  /* 0x000000000f087348 */ /* 0x00ffea0003c00000 */
[----:B------:R4:W0:Y:S02]  /*1a3d0*/  SHFL.IDX P6, R14, R13, R12, R11 ;  /* 0x0000000c0d0e7389 */ /* 0x00082400000c000b */
[----:B01234-:R-:W-:Y:S01]  /*1a3e0*/  ENDCOLLECTIVE ;  /* 0x000000000000791b */ /* 0x01ffe20003800000 */
.L_x_820:
[----:B------:R-:W-:Y:S05]  /*1a3f0*/  BSYNC B1 ;  /* 0x0000000000017941 */ /* 0x000fea0003800000 */
.L_x_819:
        /* <DEDUP_REMOVED lines=8> */
.L_x_821:
[----:B------:R-:W-:Y:S01]  /*1a480*/  IMAD.MOV.U32 R50, RZ, RZ, R14 ;  /* 0x000000ffff327224 */ /* 0x000fe200078e000e */
[----:B------:R-:W-:Y:S06]  /*1a490*/  BRA `(.L_x_822) ;  /* 0xfffffeb800e07947 */ /* 0x000fec000383ffff */
.L_x_553:
        /* <DEDUP_REMOVED lines=8> */
.L_x_824:
[----:B------:R-:W-:Y:S05]  /*1a520*/  BSYNC B1 ;  /* 0x0000000000017941 */ /* 0x000fea0003800000 */
.L_x_823:
[----:B------:R-:W-:Y:S01]  /*1a530*/  IMAD.MOV.U32 R13, RZ, RZ, R109 ;  /* 0x000000ffff0d7224 */ /* 0x000fe200078e006d */
[----:B------:R-:W-:Y:S01]  /*1a540*/  MOV R51, R14 ;  /* 0x0000000e00337202 */ /* 0x000fe20000000f00 */
[----:B------:R-:W-:Y:S02]  /*1a550*/  IMAD.MOV.U32 R12, RZ, RZ, 0x2 ;  /* 0x00000002ff0c7424 */ /* 0x000fe400078e00ff */
[----:B------:R-:W-:Y:S02]  /*1a560*/  IMAD.MOV.U32 R11, RZ, RZ, 0x181f ;  /* 0x0000181fff0b7424 */ /* 0x000fe400078e00ff */
[----:B------:R-:W-:-:S07]  /*1a570*/  IMAD.MOV.U32 R15, RZ, RZ, -0x1 ;  /* 0xffffffffff0f7424 */ /* 0x000fce00078e00ff */
[----:B------:R-:W-:Y:S05]  /*1a580*/  WARPSYNC.COLLECTIVE R15, `(.L_x_825) ;  /* 0x000000000f087348 */ /* 0x000fea0003c00000 */
[----:B------:R0:W1:Y:S02]  /*1a590*/  SHFL.IDX P6, R14, R13, R12, R11 ;  /* 0x0000000c0d0e7389 */ /* 0x00006400000c000b */
[----:B01----:R-:W-:Y:S01]  /*1a5a0*/  ENDCOLLECTIVE ;  /* 0x000000000000791b */ /* 0x003fe20003800000 */
.L_x_825:
[----:B------:R-:W-:Y:S01]  /*1a5b0*/  IMAD.MOV.U32 R50, RZ, RZ, R14 ;  /* 0x000000ffff327224 */ /* 0x000fe200078e000e */
[----:B------:R-:W-:Y:S06]  /*1a5c0*/  BRA `(.L_x_826) ;  /* 0xfffffec0008c7947 */ /* 0x000fec000383ffff */
.L_x_558:
        /* <DEDUP_REMOVED lines=8> */
.L_x_828:
[----:B------:R-:W-:Y:S05]  /*1a650*/  BSYNC B1 ;  /* 0x0000000000017941 */ /* 0x000fea0003800000 */
.L_x_827:
        /* <DEDUP_REMOVED lines=8> */
.L_x_829:
[----:B------:R-:W-:Y:S01]  /*1a6e0*/  IMAD.MOV.U32 R50, RZ, RZ, R14 ;  /* 0x000000ffff327224 */ /* 0x000fe200078e000e */
[----:B------:R-:W-:Y:S06]  /*1a6f0*/  BRA `(.L_x_830) ;  /* 0xfffffec800387947 */ /* 0x000fec000383ffff */
.L_x_563:
[----:B0-----:R0:W1:Y:S02]  /*1a700*/  SYNCS.PHASECHK.TRANS64.TRYWAIT P3, [R92+URZ+0x28890], R103 ;  /* 0x028890675c0075a7 */ /* 0x001064000806017f */
[----:B-1----:R-:W-:Y:S05]  /*1a710*/  @!P3 NANOSLEEP.SYNCS 0x989680 ;  /* 0x009896800000b95d */ /* 0x002fea0003900000 */
[----:B------:R-:W1:Y:S02]  /*1a720*/  @!P3 SYNCS.PHASECHK.TRANS64 P3, [R92+URZ+0x28890], R103 ;  /* 0x028890675c00b5a7 */ /* 0x000e64000806007f */
[----:B-1----:R-:W-:Y:S05]  /*1a730*/  @!P3 BRA `(.L_x_563) ;  /* 0xfffffffc00f0b947 */ /* 0x002fea000383ffff */
[----:B------:R-:W-:Y:S05]  /*1a740*/  BRA `(.L_x_831) ;  /* 0xfffffed000347947 */ /* 0x000fea000383ffff */
.L_x_564:
        /* <DEDUP_REMOVED lines=8> */
.L_x_833:
[----:B------:R-:W-:Y:S05]  /*1a7d0*/  BSYNC B1 ;  /* 0x0000000000017941 */ /* 0x000fea0003800000 */
.L_x_832:
[----:B------:R-:W-:Y:S01]  /*1a7e0*/  IMAD.MOV.U32 R13, RZ, RZ, R44 ;  /* 0x000000ffff0d7224 */ /* 0x000fe200078e002c */
[----:B------:R-:W-:Y:S01]  /*1a7f0*/  MOV R15, 0xffffffff ;  /* 0xffffffff000f7802 */ /* 0x000fe20000000f00 */
[----:B------:R-:W-:Y:S02]  /*1a800*/  IMAD.MOV.U32 R12, RZ, RZ, RZ ;  /* 0x000000ffff0c7224 */ /* 0x000fe400078e00ff */
[----:B------:R-:W-:Y:S02]  /*1a810*/  IMAD.MOV.U32 R11, RZ, RZ, 0x181f ;  /* 0x0000181fff0b7424 */ /* 0x000fe400078e00ff */
[----:B------:R-:W-:-:S07]  /*1a820*/  IMAD.MOV.U32 R45, RZ, RZ, R14 ;  /* 0x000000ffff2d7224 */ /* 0x000fce00078e000e */
[----:B------:R-:W-:Y:S05]  /*1a830*/  WARPSYNC.COLLECTIVE R15, `(.L_x_834) ;  /* 0x000000000f087348 */ /* 0x000fea0003c00000 */
[----:B------:R0:W1:Y:S02]  /*1a840*/  SHFL.IDX P6, R14, R13, R12, R11 ;  /* 0x0000000c0d0e7389 */ /* 0x00006400000c000b */
[----:B01----:R-:W-:Y:S01]  /*1a850*/  ENDCOLLECTIVE ;  /* 0x000000000000791b */ /* 0x003fe20003800000 */
.L_x_834:
[----:B------:R-:W-:Y:S05]  /*1a860*/  BRA `(.L_x_835) ;  /* 0xfffffed0005c7947 */ /* 0x000fea000383ffff */
.L_x_567:
[----:B------:R-:W-:Y:S01]  /*1a870*/  BSSY B1, `(.L_x_836) ;  /* 0x0000008000017945 */ /* 0x000fe20003800000 */
[----:B----4-:R-:W-:Y:S02]  /*1a880*/  IMAD.MOV.U32 R13, RZ, RZ, R46 ;  /* 0x000000ffff0d7224 */ /* 0x010fe400078e002e */
[----:B------:R-:W-:Y:S02]  /*1a890*/  IMAD.MOV.U32 R12, RZ, RZ, 0x1 ;  /* 0x00000001ff0c7424 */ /* 0x000fe400078e00ff */
[----:B------:R-:W-:Y:S02]  /*1a8a0*/  IMAD.MOV.U32 R11, RZ, RZ, 0x181f ;  /* 0x0000181fff0b7424 */ /* 0x000fe400078e00ff */
[----:B------:R-:W-:-:S07]  /*1a8b0*/  IMAD.MOV.U32 R15, RZ, RZ, -0x1 ;  /* 0xffffffffff0f7424 */ /* 0x000fce00078e00ff */
[----:B0123--:R-:W-:Y:S05]  /*1a8c0*/  WARPSYNC.COLLECTIVE R15, `(.L_x_837) ;  /* 0x000000000f087348 */ /* 0x00ffea0003c00000 */
[----:B---3--:R3:W4:Y:S02]  /*1a8d0*/  SHFL.IDX P6, R14, R13, R12, R11 ;  /* 0x0000000c0d0e7389 */ /* 0x00872400000c000b */
[----:B01234-:R-:W-:Y:S01]  /*1a8e0*/  ENDCOLLECTIVE ;  /* 0x000000000000791b */ /* 0x01ffe20003800000 */
.L_x_837:
[----:B------:R-:W-:Y:S05]  /*1a8f0*/  BSYNC B1 ;  /* 0x0000000000017941 */ /* 0x000fea0003800000 */
.L_x_836:
        /* <DEDUP_REMOVED lines=8> */
.L_x_838:
[----:B------:R-:W-:Y:S05]  /*1a980*/  BRA `(.L_x_839) ;  /* 0xfffffed0005c7947 */ /* 0x000fea000383ffff */
.L_x_570:
[----:B------:R-:W-:Y:S01]  /*1a990*/  BSSY B1, `(.L_x_840) ;  /* 0x0000008000017945 */ /* 0x000fe20003800000 */
[----:B----4-:R-:W-:Y:S01]  /*1a9a0*/  IMAD.MOV.U32 R13, RZ, RZ, R46 ;  /* 0x000000ffff0d7224 */ /* 0x010fe200078e002e */
[----:B------:R-:W-:Y:S01]  /*1a9b0*/  MOV R11, 0x181f ;  /* 0x0000181f000b7802 */ /* 0x000fe20000000f00 */
[----:B------:R-:W-:Y:S02]  /*1a9c0*/  IMAD.MOV.U32 R12, RZ, RZ, 0x2 ;  /* 0x00000002ff0c7424 */ /* 0x000fe400078e00ff */
[----:B------:R-:W-:-:S07]  /*1a9d0*/  IMAD.MOV.U32 R15, RZ, RZ, -0x1 ;  /* 0xffffffffff0f7424 */ /* 0x000fce00078e00ff */
[----:B0123--:R-:W-:Y:S05]  /*1a9e0*/  WARPSYNC.COLLECTIVE R15, `(.L_x_841) ;  /* 0x000000000f087348 */ /* 0x00ffea0003c00000 */
[----:B---3--:R3:W4:Y:S02]  /*1a9f0*/  SHFL.IDX P6, R14, R13, R12, R11 ;  /* 0x0000000c0d0e7389 */ /* 0x00872400000c000b */
[----:B01234-:R-:W-:Y:S01]  /*1aa00*/  ENDCOLLECTIVE ;  /* 0x000000000000791b */ /* 0x01ffe20003800000 */
.L_x_841:
[----:B------:R-:W-:Y:S05]  /*1aa10*/  BSYNC B1 ;  /* 0x0000000000017941 */ /* 0x000fea0003800000 */
.L_x_840:
        /* <DEDUP_REMOVED lines=8> */
.L_x_842:
[----:B------:R-:W-:Y:S05]  /*1aaa0*/  BRA `(.L_x_843) ;  /* 0xfffffed000607947 */ /* 0x000fea000383ffff */
.L_x_573:
[----:B------:R-:W-:Y:S01]  /*1aab0*/  BSSY B1, `(.L_x_844) ;  /* 0x0000008000017945 */ /* 0x000fe20003800000 */
[----:B0-----:R-:W-:Y:S02]  /*1aac0*/  IMAD.MOV.U32 R13, RZ, RZ, R46 ;  /* 0x000000ffff0d7224 */ /* 0x001fe400078e002e */
[----:B------:R-:W-:Y:S02]  /*1aad0*/  IMAD.MOV.U32 R12, RZ, RZ, 0x3 ;  /* 0x00000003ff0c7424 */ /* 0x000fe400078e00ff */
[----:B------:R-:W-:Y:S02]  /*1aae0*/  IMAD.MOV.U32 R11, RZ, RZ, 0x181f ;  /* 0x0000181fff0b7424 */ /* 0x000fe400078e00ff */
[----:B------:R-:W-:-:S07]  /*1aaf0*/  IMAD.MOV.U32 R15, RZ, RZ, -0x1 ;  /* 0xffffffffff0f7424 */ /* 0x000fce00078e00ff */
[----:B-1234-:R-:W-:Y:S05]  /*1ab00*/  WARPSYNC.COLLECTIVE R15, `(.L_x_845) ;  /* 0x000000000f087348 */ /* 0x01efea0003c00000 */
[----:B----4-:R0:W4:Y:S02]  /*1ab10*/  SHFL.IDX P6, R14, R13, R12, R11 ;  /* 0x0000000c0d0e7389 */ /* 0x01012400000c000b */
[----:B01234-:R-:W-:Y:S01]  /*1ab20*/  ENDCOLLECTIVE ;  /* 0x000000000000791b */ /* 0x01ffe20003800000 */
.L_x_845:
[----:B------:R-:W-:Y:S05]  /*1ab30*/  BSYNC B1 ;  /* 0x0000000000017941 */ /* 0x000fea0003800000 */
.L_x_844:
[----:B------:R-:W-:Y:S01]  /*1ab40*/  MOV R13, R44 ;  /* 0x0000002c000d7202 */ /* 0x000fe20000000f00 */
[----:B------:R-:W-:Y:S02]  /*1ab50*/  IMAD.MOV.U32 R12, RZ, RZ, 0x3 ;  /* 0x00000003ff0c7424 */ /* 0x000fe400078e00ff */
[----:B------:R-:W-:Y:S02]  /*1ab60*/  IMAD.MOV.U32 R11, RZ, RZ, 0x181f ;  /* 0x0000181fff0b7424 */ /* 0x000fe400078e00ff */
[----:B------:R-:W-:Y:S02]  /*1ab70*/  IMAD.MOV.U32 R15, RZ, RZ, -0x1 ;  /* 0xffffffffff0f7424 */ /* 0x000fe400078e00ff */
[----:B------:R-:W-:-:S07]  /*1ab80*/  IMAD.MOV.U32 R45, RZ, RZ, R14 ;  /* 0x000000ffff2d7224 */ /* 0x000fce00078e000e */
[----:B------:R-:W-:Y:S05]  /*1ab90*/  WARPSYNC.COLLECTIVE R15, `(.L_x_846) ;  /* 0x000000000f087348 */ /* 0x000fea0003c00000 */
[----:B------:R0:W1:Y:S02]  /*1aba0*/  SHFL.IDX P6, R14, R13, R12, R11 ;  /* 0x0000000c0d0e7389 */ /* 0x00006400000c000b */
[----:B01----:R-:W-:Y:S01]  /*1abb0*/  ENDCOLLECTIVE ;  /* 0x000000000000791b */ /* 0x003fe20003800000 */
.L_x_846:
[----:B------:R-:W-:Y:S05]  /*1abc0*/  BRA `(.L_x_847) ;  /* 0xfffffed000647947 */ /* 0x000fea000383ffff */
.L_x_577:
[----:B------:R0:W0:Y:S02]  /*1abd0*/  SYNCS.PHASECHK.TRANS64.TRYWAIT P4, [R92+URZ+0x288b0], R103 ;  /* 0x0288b0675c0075a7 */ /* 0x000024000808017f */
[----:B0-----:R-:W-:Y:S05]  /*1abe0*/  @!P4 NANOSLEEP.SYNCS 0x989680 ;  /* 0x009896800000c95d */ /* 0x001fea0003900000 */
[----:B------:R-:W0:Y:S02]  /*1abf0*/  @!P4 SYNCS.PHASECHK.TRANS64 P4, [R92+URZ+0x288b0], R103 ;  /* 0x0288b0675c00c5a7 */ /* 0x000e24000808007f */
[----:B0-----:R-:W-:Y:S05]  /*1ac00*/  @!P4 BRA `(.L_x_577) ;  /* 0xfffffffc00f0c947 */ /* 0x001fea000383ffff */
[----:B------:R-:W-:Y:S05]  /*1ac10*/  BRA `(.L_x_848) ;  /* 0xfffffed000e07947 */ /* 0x000fea000383ffff */
.L_x_589:
[----:B------:R-:W-:Y:S01]  /*1ac20*/  BSSY B0, `(.L_x_849) ;  /* 0x0000008000007945 */ /* 0x000fe20003800000 */
[----:B---3--:R-:W-:Y:S02]  /*1ac30*/  IMAD.MOV.U32 R13, RZ, RZ, R221 ;  /* 0x000000ffff0d7224 */ /* 0x008fe400078e00dd */
[----:B------:R-:W-:Y:S02]  /*1ac40*/  IMAD.MOV.U32 R12, RZ, RZ, RZ ;  /* 0x000000ffff0c7224 */ /* 0x000fe400078e00ff */
[----:B------:R-:W-:Y:S02]  /*1ac50*/  IMAD.MOV.U32 R11, RZ, RZ, 0x1f ;  /* 0x0000001fff0b7424 */ /* 0x000fe400078e00ff */
[----:B------:R-:W-:-:S07]  /*1ac60*/  IMAD.MOV.U32 R15, RZ, RZ, -0x1 ;  /* 0xffffffffff0f7424 */ /* 0x000fce00078e00ff */
[----:B-----5:R-:W-:Y:S05]  /*1ac70*/  WARPSYNC.COLLECTIVE R15, `(.L_x_850) ;  /* 0x000000000f087348 */ /* 0x020fea0003c00000 */
[----:B------:R0:W1:Y:S02]  /*1ac80*/  SHFL.IDX P6, R14, R13, R12, R11 ;  /* 0x0000000c0d0e7389 */ /* 0x00006400000c000b */
[----:B01---5:R-:W-:Y:S01]  /*1ac90*/  ENDCOLLECTIVE ;  /* 0x000000000000791b */ /* 0x023fe20003800000 */
.L_x_850:
[----:B------:R-:W-:Y:S05]  /*1aca0*/  BSYNC B0 ;  /* 0x0000000000007941 */ /* 0x000fea0003800000 */
.L_x_849:
[----:B------:R-:W-:Y:S01]  /*1acb0*/  IMAD.MOV.U32 R194, RZ, RZ, R14 ;  /* 0x000000ffffc27224 */ /* 0x000fe200078e000e */
[----:B------:R-:W-:Y:S06]  /*1acc0*/  BRA `(.L_x_851) ;  /* 0xfffffedc00107947 */ /* 0x000fec000383ffff */
.L_x_599:
[----:B------:R-:W-:Y:S01]  /*1acd0*/  BSSY B1, `(.L_x_852) ;  /* 0x0000008000017945 */ /* 0x000fe20003800000 */
[----:B---3--:R-:W-:Y:S01]  /*1ace0*/  IMAD.MOV.U32 R13, RZ, RZ, R25 ;  /* 0x000000ffff0d7224 */ /* 0x008fe200078e0019 */
[----:B------:R-:W-:Y:S01]  /*1acf0*/  MOV R15, 0xffffffff ;  /* 0xffffffff000f7802 */ /* 0x000fe20000000f00 */
[----:B------:R-:W-:Y:S02]  /*1ad00*/  IMAD.MOV.U32 R12, RZ, RZ, RZ ;  /* 0x000000ffff0c7224 */ /* 0x000fe400078e00ff */
[----:B------:R-:W-:-:S07]  /*1ad10*/  IMAD.MOV.U32 R11, RZ, RZ, 0x181f ;  /* 0x0000181fff0b7424 */ /* 0x000fce00078e00ff */
[----:B0-----:R-:W-:Y:S05]  /*1ad20*/  WARPSYNC.COLLECTIVE R15, `(.L_x_853) ;  /* 0x000000000f087348 */ /* 0x001fea0003c00000 */
[----:B------:R1:W2:Y:S02]  /*1ad30*/  SHFL.IDX P6, R14, R13, R12, R11 ;  /* 0x0000000c0d0e7389 */ /* 0x0002a400000c000b */
[----:B012---:R-:W-:Y:S01]  /*1ad40*/  ENDCOLLECTIVE ;  /* 0x000000000000791b */ /* 0x007fe20003800000 */
.L_x_853:
[----:B------:R-:W-:Y:S05]  /*1ad50*/  BSYNC B1 ;  /* 0x0000000000017941 */ /* 0x000fea0003800000 */
.L_x_852:
        /* <DEDUP_REMOVED lines=8> */
.L_x_854:
[----:B------:R-:W-:Y:S02]  /*1ade0*/  IMAD.MOV.U32 R13, RZ, RZ, R28 ;  /* 0x000000ffff0d7224 */ /* 0x000fe400078e001c */
[----:B------:R-:W-:-:S07]  /*1adf0*/  IMAD.MOV.U32 R3, RZ, RZ, R14 ;  /* 0x000000ffff037224 */ /* 0x000fce00078e000e */
[----:B------:R-:W-:Y:S05]  /*1ae00*/  WARPSYNC.COLLECTIVE R15, `(.L_x_855) ;  /* 0x000000000f087348 */ /* 0x000fea0003c00000 */
[----:B------:R0:W1:Y:S02]  /*1ae10*/  SHFL.IDX P6, R14, R13, R12, R11 ;  /* 0x0000000c0d0e7389 */ /* 0x00006400000c000b */
[----:B01----:R-:W-:Y:S01]  /*1ae20*/  ENDCOLLECTIVE ;  /* 0x000000000000791b */ /* 0x003fe20003800000 */
.L_x_855:
[----:B------:R-:W-:Y:S02]  /*1ae30*/  IMAD.MOV.U32 R13, RZ, RZ, R27 ;  /* 0x000000ffff0d7224 */ /* 0x000fe400078e001b */
[----:B------:R-:W-:-:S07]  /*1ae40*/  IMAD.MOV.U32 R4, RZ, RZ, R14 ;  /* 0x000000ffff047224 */ /* 0x000fce00078e000e */
[----:B------:R-:W-:Y:S05]  /*1ae50*/  WARPSYNC.COLLECTIVE R15, `(.L_x_856) ;  /* 0x000000000f087348 */ /* 0x000fea0003c00000 */
[----:B------:R0:W1:Y:S02]  /*1ae60*/  SHFL.IDX P6, R14, R13, R12, R11 ;  /* 0x0000000c0d0e7389 */ /* 0x00006400000c000b */
[----:B01----:R-:W-:Y:S01]  /*1ae70*/  ENDCOLLECTIVE ;  /* 0x000000000000791b */ /* 0x003fe20003800000 */
.L_x_856:
[----:B------:R-:W-:Y:S05]  /*1ae80*/  BRA `(.L_x_857) ;  /* 0xfffffee000047947 */ /* 0x000fea000383ffff */
.L_x_603:
[----:B0-----:R0:W1:Y:S02]  /*1ae90*/  SYNCS.PHASECHK.TRANS64.TRYWAIT P0, [R156+URZ+0x28800], R5 ;  /* 0x028800059c0075a7 */ /* 0x001064000800017f */
[----:B-1----:R-:W-:Y:S05]  /*1aea0*/  @!P0 NANOSLEEP.SYNCS 0x989680 ;  /* 0x009896800000895d */ /* 0x002fea0003900000 */
[----:B------:R-:W1:Y:S02]  /*1aeb0*/  @!P0 SYNCS.PHASECHK.TRANS64 P0, [R156+URZ+0x28800], R5 ;  /* 0x028800059c0085a7 */ /* 0x000e64000800007f */
[----:B-1----:R-:W-:Y:S05]  /*1aec0*/  @!P0 BRA `(.L_x_603) ;  /* 0xfffffffc00f08947 */ /* 0x002fea000383ffff */
[----:B------:R-:W-:Y:S05]  /*1aed0*/  BRA `(.L_x_858) ;  /* 0xfffffee000e47947 */ /* 0x000fea000383ffff */
.L_x_619:
[----:B------:R-:W-:Y:S01]  /*1aee0*/  BSSY B1, `(.L_x_859) ;  /* 0x0000008000017945 */ /* 0x000fe20003800000 */
[----:B---3--:R-:W-:Y:S01]  /*1aef0*/  IMAD.MOV.U32 R13, RZ, RZ, R25 ;  /* 0x000000ffff0d7224 */ /* 0x008fe200078e0019 */
[----:B------:R-:W-:Y:S01]  /*1af00*/  MOV R11, 0x181f ;  /* 0x0000181f000b7802 */ /* 0x000fe20000000f00 */
[----:B------:R-:W-:Y:S02]  /*1af10*/  IMAD.MOV.U32 R12, RZ, RZ, RZ ;  /* 0x000000ffff0c7224 */ /* 0x000fe400078e00ff */
[----:B------:R-:W-:-:S07]  /*1af20*/  IMAD.MOV.U32 R15, RZ, RZ, -0x1 ;  /* 0xffffffffff0f7424 */ /* 0x000fce00078e00ff */
[----:B0-----:R-:W-:Y:S05]  /*1af30*/  WARPSYNC.COLLECTIVE R15, `(.L_x_860) ;  /* 0x000000000f087348 */ /* 0x001fea0003c00000 */
[----:B------:R1:W2:Y:S02]  /*1af40*/  SHFL.IDX P6, R14, R13, R12, R11 ;  /* 0x0000000c0d0e7389 */ /* 0x0002a400000c000b */
[----:B012---:R-:W-:Y:S01]  /*1af50*/  ENDCOLLECTIVE ;  /* 0x000000000000791b */ /* 0x007fe20003800000 */
.L_x_860:
[----:B------:R-:W-:Y:S05]  /*1af60*/  BSYNC B1 ;  /* 0x0000000000017941 */ /* 0x000fea0003800000 */
.L_x_859:
        /* <DEDUP_REMOVED lines=8> */
.L_x_861:
[----:B------:R-:W-:Y:S02]  /*1aff0*/  IMAD.MOV.U32 R13, RZ, RZ, R28 ;  /* 0x000000ffff0d7224 */ /* 0x000fe400078e001c */
[----:B------:R-:W-:-:S07]  /*1b000*/  IMAD.MOV.U32 R3, RZ, RZ, R14 ;  /* 0x000000ffff037224 */ /* 0x000fce00078e000e */
[----:B------:R-:W-:Y:S05]  /*1b010*/  WARPSYNC.COLLECTIVE R15, `(.L_x_862) ;  /* 0x000000000f087348 */ /* 0x000fea0003c00000 */
[----:B------:R0:W1:Y:S02]  /*1b020*/  SHFL.IDX P6, R14, R13, R12, R11 ;  /* 0x0000000c0d0e7389 */ /* 0x00006400000c000b */
[----:B01----:R-:W-:Y:S01]  /*1b030*/  ENDCOLLECTIVE ;  /* 0x000000000000791b */ /* 0x003fe20003800000 */
.L_x_862:
[----:B------:R-:W-:Y:S02]  /*1b040*/  IMAD.MOV.U32 R13, RZ, RZ, R27 ;  /* 0x000000ffff0d7224 */ /* 0x000fe400078e001b */
[----:B------:R-:W-:-:S07]  /*1b050*/  IMAD.MOV.U32 R20, RZ, RZ, R14 ;  /* 0x000000ffff147224 */ /* 0x000fce00078e000e */
[----:B------:R-:W-:Y:S05]  /*1b060*/  WARPSYNC.COLLECTIVE R15, `(.L_x_863) ;  /* 0x000000000f087348 */ /* 0x000fea0003c00000 */
[----:B------:R0:W1:Y:S02]  /*1b070*/  SHFL.IDX P6, R14, R13, R12, R11 ;  /* 0x0000000c0d0e7389 */ /* 0x00006400000c000b */
[----:B01----:R-:W-:Y:S01]  /*1b080*/  ENDCOLLECTIVE ;  /* 0x000000000000791b */ /* 0x003fe20003800000 */
.L_x_863:
[----:B------:R-:W-:Y:S05]  /*1b090*/  BRA `(.L_x_864) ;  /* 0xfffffef800087947 */ /* 0x000fea000383ffff */
.L_x_623:
[----:B0-----:R0:W1:Y:S02]  /*1b0a0*/  SYNCS.PHASECHK.TRANS64.TRYWAIT P4, [R156+URZ+0x28800], R27 ;  /* 0x0288001b9c0075a7 */ /* 0x001064000808017f */
[----:B-1----:R-:W-:Y:S05]  /*1b0b0*/  @!P4 NANOSLEEP.SYNCS 0x989680 ;  /* 0x009896800000c95d */ /* 0x002fea0003900000 */
[----:B------:R-:W1:Y:S02]  /*1b0c0*/  @!P4 SYNCS.PHASECHK.TRANS64 P4, [R156+URZ+0x28800], R27 ;  /* 0x0288001b9c00c5a7 */ /* 0x000e64000808007f */
[----:B-1----:R-:W-:Y:S05]  /*1b0d0*/  @!P4 BRA `(.L_x_623) ;  /* 0xfffffffc00f0c947 */ /* 0x002fea000383ffff */
[----:B------:R-:W-:Y:S05]  /*1b0e0*/  BRA `(.L_x_865) ;  /* 0xfffffef800e87947 */ /* 0x000fea000383ffff */
.L_x_633:
[----:B--2---:R2:W0:Y:S02]  /*1b0f0*/  SYNCS.PHASECHK.TRANS64.TRYWAIT P1, [R3+URZ+0x28830], R0 ;  /* 0x02883000030075a7 */ /* 0x004424000802017f */
[----:B0-----:R-:W-:Y:S05]  /*1b100*/  @!P1 NANOSLEEP.SYNCS 0x989680 ;  /* 0x009896800000995d */ /* 0x001fea0003900000 */
[----:B------:R-:W0:Y:S02]  /*1b110*/  @!P1 SYNCS.PHASECHK.TRANS64 P1, [R3+URZ+0x28830], R0 ;  /* 0x02883000030095a7 */ /* 0x000e24000802007f */
[----:B0-----:R-:W-:Y:S05]  /*1b120*/  @!P1 BRA `(.L_x_633) ;  /* 0xfffffffc00f09947 */ /* 0x001fea000383ffff */
[----:B------:R-:W-:Y:S05]  /*1b130*/  BRA `(.L_x_632) ;  /* 0xffffff1000c07947 */ /* 0x000fea000383ffff */
.L_x_640:
[----:B-1----:R1:W2:Y:S02]  /*1b140*/  SYNCS.PHASECHK.TRANS64.TRYWAIT P2, [R5+URZ+0x28830], R4 ;  /* 0x02883004050075a7 */ /* 0x0022a4000804017f */
[----:B--2---:R-:W-:Y:S05]  /*1b150*/  @!P2 NANOSLEEP.SYNCS 0x989680 ;  /* 0x009896800000a95d */ /* 0x004fea0003900000 */
[----:B------:R-:W2:Y:S02]  /*1b160*/  @!P2 SYNCS.PHASECHK.TRANS64 P2, [R5+URZ+0x28830], R4 ;  /* 0x028830040500a5a7 */ /* 0x000ea4000804007f */
[----:B--2---:R-:W-:Y:S05]  /*1b170*/  @!P2 BRA `(.L_x_640) ;  /* 0xfffffffc00f0a947 */ /* 0x004fea000383ffff */
[----:B------:R-:W-:Y:S05]  /*1b180*/  BRA `(.L_x_639) ;  /* 0xffffff3800407947 */ /* 0x000fea000383ffff */
.L_x_644:
[----:B-1----:R1:W2:Y:S02]  /*1b190*/  SYNCS.PHASECHK.TRANS64.TRYWAIT P1, [R5+URZ+0x28850], R4 ;  /* 0x02885004050075a7 */ /* 0x0022a4000802017f */
[----:B--2---:R-:W-:Y:S05]  /*1b1a0*/  @!P1 NANOSLEEP.SYNCS 0x989680 ;  /* 0x009896800000995d */ /* 0x004fea0003900000 */
[----:B------:R-:W2:Y:S02]  /*1b1b0*/  @!P1 SYNCS.PHASECHK.TRANS64 P1, [R5+URZ+0x28850], R4 ;  /* 0x02885004050095a7 */ /* 0x000ea4000802007f */
[----:B--2---:R-:W-:Y:S05]  /*1b1c0*/  @!P1 BRA `(.L_x_644) ;  /* 0xfffffffc00f09947 */ /* 0x004fea000383ffff */
[----:B------:R-:W-:Y:S05]  /*1b1d0*/  BRA `(.L_x_641) ;  /* 0xffffff3c004c7947 */ /* 0x000fea000383ffff */
.L_x_651:
[----:B-1----:R1:W2:Y:S02]  /*1b1e0*/  SYNCS.PHASECHK.TRANS64.TRYWAIT P1, [R13+URZ+0x28850], R0 ;  /* 0x028850000d0075a7 */ /* 0x0022a4000802017f */
[----:B--2---:R-:W-:Y:S05]  /*1b1f0*/  @!P1 NANOSLEEP.SYNCS 0x989680 ;  /* 0x009896800000995d */ /* 0x004fea0003900000 */
[----:B------:R-:W2:Y:S02]  /*1b200*/  @!P1 SYNCS.PHASECHK.TRANS64 P1, [R13+URZ+0x28850], R0 ;  /* 0x028850000d0095a7 */ /* 0x000ea4000802007f */
[----:B--2---:R-:W-:Y:S05]  /*1b210*/  @!P1 BRA `(.L_x_651) ;  /* 0xfffffffc00f09947 */ /* 0x004fea000383ffff */
[----:B------:R-:W-:Y:S05]  /*1b220*/  BRA `(.L_x_650) ;  /* 0xffffff58008c7947 */ /* 0x000fea000383ffff */
.L_x_666:
[----:B------:R-:W-:Y:S01]  /*1b230*/  IMAD.MOV.U32 R13, RZ, RZ, R4 ;  /* 0x000000ffff0d7224 */ /* 0x000fe200078e0004 */
[----:B------:R-:W-:Y:S01]  /*1b240*/  MOV R12, RZ ;  /* 0x000000ff000c7202 */ /* 0x000fe20000000f00 */
[----:B------:R-:W-:Y:S02]  /*1b250*/  IMAD.MOV.U32 R11, RZ, RZ, 0x181f ;  /* 0x0000181fff0b7424 */ /* 0x000fe400078e00ff */
[----:B------:R-:W-:-:S07]  /*1b260*/  IMAD.MOV.U32 R15, RZ, RZ, -0x1 ;  /* 0xffffffffff0f7424 */ /* 0x000fce00078e00ff */
[----:B-1----:R-:W-:Y:S05]  /*1b270*/  WARPSYNC.COLLECTIVE R15, `(.L_x_866) ;  /* 0x000000000f087348 */ /* 0x002fea0003c00000 */
[----:B------:R0:W2:Y:S02]  /*1b280*/  SHFL.IDX P6, R14, R13, R12, R11 ;  /* 0x0000000c0d0e7389 */ /* 0x0000a400000c000b */
[----:B012---:R-:W-:Y:S01]  /*1b290*/  ENDCOLLECTIVE ;  /* 0x000000000000791b */ /* 0x007fe20003800000 */
.L_x_866:
[----:B------:R-:W-:Y:S02]  /*1b2a0*/  IMAD.MOV.U32 R13, RZ, RZ, R0 ;  /* 0x000000ffff0d7224 */ /* 0x000fe400078e0000 */
[----:B------:R-:W-:-:S07]  /*1b2b0*/  IMAD.MOV.U32 R3, RZ, RZ, R14 ;  /* 0x000000ffff037224 */ /* 0x000fce00078e000e */
[----:B------:R-:W-:Y:S05]  /*1b2c0*/  WARPSYNC.COLLECTIVE R15, `(.L_x_867) ;  /* 0x000000000f087348 */ /* 0x000fea0003c00000 */
[----:B------:R0:W1:Y:S02]  /*1b2d0*/  SHFL.IDX P6, R14, R13, R12, R11 ;  /* 0x0000000c0d0e7389 */ /* 0x00006400000c000b */
[----:B01----:R-:W-:Y:S01]  /*1b2e0*/  ENDCOLLECTIVE ;  /* 0x000000000000791b */ /* 0x003fe20003800000 */
.L_x_867:
[----:B------:R-:W-:Y:S05]  /*1b2f0*/  BRA `(.L_x_868) ;  /* 0xffffff7c00c07947 */ /* 0x000fea000383ffff */
.L_x_669:
[----:B------:R-:W-:Y:S01]  /*1b300*/  BSSY B1, `(.L_x_869) ;  /* 0x0000008000017945 */ /* 0x000fe20003800000 */
[----:B------:R-:W-:Y:S02]  /*1b310*/  IMAD.MOV.U32 R13, RZ, RZ, R4 ;  /* 0x000000ffff0d7224 */ /* 0x000fe400078e0004 */
[----:B------:R-:W-:Y:S02]  /*1b320*/  IMAD.MOV.U32 R12, RZ, RZ, 0x1 ;  /* 0x00000001ff0c7424 */ /* 0x000fe400078e00ff */
[----:B----4-:R-:W-:Y:S02]  /*1b330*/  IMAD.MOV.U32 R11, RZ, RZ, 0x181f ;  /* 0x0000181fff0b7424 */ /* 0x010fe400078e00ff */
[----:B------:R-:W-:-:S07]  /*1b340*/  IMAD.MOV.U32 R15, RZ, RZ, -0x1 ;  /* 0xffffffffff0f7424 */ /* 0x000fce00078e00ff */
[----:B0123--:R-:W-:Y:S05]  /*1b350*/  WARPSYNC.COLLECTIVE R15, `(.L_x_870) ;  /* 0x000000000f087348 */ /* 0x00ffea0003c00000 */
[----:B---3--:R3:W4:Y:S02]  /*1b360*/  SHFL.IDX P6, R14, R13, R12, R11 ;  /* 0x0000000c0d0e7389 */ /* 0x00872400000c000b */
[----:B01234-:R-:W-:Y:S01]  /*1b370*/  ENDCOLLECTIVE ;  /* 0x000000000000791b */ /* 0x01ffe20003800000 */
.L_x_870:
[----:B------:R-:W-:Y:S05]  /*1b380*/  BSYNC B1 ;  /* 0x0000000000017941 */ /* 0x000fea0003800000 */
.L_x_869:
        /* <DEDUP_REMOVED lines=8> */
.L_x_871:
[----:B------:R-:W-:Y:S05]  /*1b410*/  BRA `(.L_x_872) ;  /* 0xffffff7c00c07947 */ /* 0x000fea000383ffff */
.L_x_672:
        /* <DEDUP_REMOVED lines=8> */
.L_x_874:
[----:B------:R-:W-:Y:S05]  /*1b4a0*/  BSYNC B1 ;  /* 0x0000000000017941 */ /* 0x000fea0003800000 */
.L_x_873:
        /* <DEDUP_REMOVED lines=8> */
.L_x_875:
[----:B------:R-:W-:Y:S05]  /*1b530*/  BRA `(.L_x_876) ;  /* 0xffffff7c00c07947 */ /* 0x000fea000383ffff */
.L_x_675:
[----:B------:R-:W-:Y:S01]  /*1b540*/  BSSY B1, `(.L_x_877) ;  /* 0x0000008000017945 */ /* 0x000fe20003800000 */
[----:B------:R-:W-:Y:S01]  /*1b550*/  IMAD.MOV.U32 R13, RZ, RZ, R4 ;  /* 0x000000ffff0d7224 */ /* 0x000fe200078e0004 */
[----:B------:R-:W-:Y:S01]  /*1b560*/  MOV R12, 0x3 ;  /* 0x00000003000c7802 */ /* 0x000fe20000000f00 */
[----:B0-----:R-:W-:Y:S02]  /*1b570*/  IMAD.MOV.U32 R11, RZ, RZ, 0x181f ;  /* 0x0000181fff0b7424 */ /* 0x001fe400078e00ff */
[----:B------:R-:W-:-:S07]  /*1b580*/  IMAD.MOV.U32 R15, RZ, RZ, -0x1 ;  /* 0xffffffffff0f7424 */ /* 0x000fce00078e00ff */
[----:B-1234-:R-:W-:Y:S05]  /*1b590*/  WARPSYNC.COLLECTIVE R15, `(.L_x_878) ;  /* 0x000000000f087348 */ /* 0x01efea0003c00000 */
[----:B----4-:R0:W4:Y:S02]  /*1b5a0*/  SHFL.IDX P6, R14, R13, R12, R11 ;  /* 0x0000000c0d0e7389 */ /* 0x01012400000c000b */
[----:B01234-:R-:W-:Y:S01]  /*1b5b0*/  ENDCOLLECTIVE ;  /* 0x000000000000791b */ /* 0x01ffe20003800000 */
.L_x_878:
[----:B------:R-:W-:Y:S05]  /*1b5c0*/  BSYNC B1 ;  /* 0x0000000000017941 */ /* 0x000fea0003800000 */
.L_x_877:
        /* <DEDUP_REMOVED lines=8> */
.L_x_879:
[----:B------:R-:W-:Y:S05]  /*1b650*/  BRA `(.L_x_880) ;  /* 0xffffff7c00c07947 */ /* 0x000fea000383ffff */
.L_x_692:
[----:B------:R-:W0:Y:S01]  /*1b660*/  S2R R9, SR_TID.X ;  /* 0x0000000000097919 */ /* 0x000e220000002100 */
[----:B------:R-:W-:Y:S01]  /*1b670*/  BSSY B1, `(.L_x_881) ;  /* 0x000000a000017945 */ /* 0x000fe20003800000 */
[----:B------:R-:W-:Y:S02]  /*1b680*/  IMAD.MOV.U32 R12, RZ, RZ, RZ ;  /* 0x000000ffff0c7224 */ /* 0x000fe400078e00ff */
[----:B------:R-:W-:Y:S02]  /*1b690*/  IMAD.MOV.U32 R11, RZ, RZ, 0x1f ;  /* 0x0000001fff0b7424 */ /* 0x000fe400078e00ff */
[----:B------:R-:W-:Y:S01]  /*1b6a0*/  IMAD.MOV.U32 R15, RZ, RZ, -0x1 ;  /* 0xffffffffff0f7424 */ /* 0x000fe200078e00ff */
[----:B0-----:R-:W-:-:S04]  /*1b6b0*/  SHF.R.U32.HI R9, RZ, 0x5, R9 ;  /* 0x00000005ff097819 */ /* 0x001fc80000011609 */
[----:B------:R-:W-:-:S05]  /*1b6c0*/  LOP3.LUT R9, R9, 0x3, RZ, 0xc0, !PT ;  /* 0x0000000309097812 */ /* 0x000fca00078ec0ff */
[----:B------:R-:W-:-:S07]  /*1b6d0*/  IMAD.MOV.U32 R13, RZ, RZ, R9 ;  /* 0x000000ffff0d7224 */ /* 0x000fce00078e0009 */
[----:B------:R-:W-:Y:S05]  /*1b6e0*/  WARPSYNC.COLLECTIVE R15, `(.L_x_882) ;  /* 0x000000000f087348 */ /* 0x000fea0003c00000 */
[----:B------:R0:W1:Y:S02]  /*1b6f0*/  SHFL.IDX P6, R14, R13, R12, R11 ;  /* 0x0000000c0d0e7389 */ /* 0x00006400000c000b */
[----:B01----:R-:W-:Y:S01]  /*1b700*/  ENDCOLLECTIVE ;  /* 0x000000000000791b */ /* 0x003fe20003800000 */
.L_x_882:
[----:B------:R-:W-:Y:S05]  /*1b710*/  BSYNC B1 ;  /* 0x0000000000017941 */ /* 0x000fea0003800000 */
.L_x_881:
[----:B------:R-:W-:Y:S05]  /*1b720*/  BRA `(.L_x_883) ;  /* 0xffffff90002c7947 */ /* 0x000fea000383ffff */
.L_x_694:
[----:B------:R-:W-:Y:S01]  /*1b730*/  BSSY B1, `(.L_x_884) ;  /* 0x0000006000017945 */ /* 0x000fe20003800000 */
[----:B------:R-:W-:-:S07]  /*1b740*/  MOV R15, 0xffffffff ;  /* 0xffffffff000f7802 */ /* 0x000fce0000000f00 */
[----:B0-----:R-:W-:Y:S05]  /*1b750*/  WARPSYNC.COLLECTIVE R15, `(.L_x_885) ;  /* 0x000000000f0c7348 */ /* 0x001fea0003c00000 */
[----:B------:R-:W-:Y:S02]  /*1b760*/  ELECT P6, UR62, PT ;  /* 0x00000000003e782f */ /* 0x000fe400038c0000 */
[----:B------:R-:W-:Y:S01]  /*1b770*/  MOV R14, UR62 ;  /* 0x0000003e000e7c02 */ /* 0x000fe20008000f00 */
[----:B0-----:R-:W-:Y:S10]  /*1b780*/  ENDCOLLECTIVE ;  /* 0x000000000000791b */ /* 0x001ff40003800000 */
.L_x_885:
[----:B------:R-:W-:Y:S05]  /*1b790*/  BSYNC B1 ;  /* 0x0000000000017941 */ /* 0x000fea0003800000 */
.L_x_884:
[----:B------:R-:W-:Y:S05]  /*1b7a0*/  BRA `(.L_x_693) ;  /* 0xffffff9000247947 */ /* 0x000fea000383ffff */
.L_x_696:
[----:B0-----:R0:W1:Y:S02]  /*1b7b0*/  SYNCS.PHASECHK.TRANS64.TRYWAIT P0, [R22+URZ+0x28820], R5 ;  /* 0x02882005160075a7 */ /* 0x001064000800017f */
[----:B-1----:R-:W-:Y:S05]  /*1b7c0*/  @!P0 NANOSLEEP.SYNCS 0x989680 ;  /* 0x009896800000895d */ /* 0x002fea0003900000 */
[----:B------:R-:W1:Y:S02]  /*1b7d0*/  @!P0 SYNCS.PHASECHK.TRANS64 P0, [R22+URZ+0x28820], R5 ;  /* 0x02882005160085a7 */ /* 0x000e64000800007f */
[----:B-1----:R-:W-:Y:S05]  /*1b7e0*/  @!P0 BRA `(.L_x_696) ;  /* 0xfffffffc00f08947 */ /* 0x002fea000383ffff */
[----:B------:R-:W-:Y:S05]  /*1b7f0*/  BRA `(.L_x_886) ;  /* 0xffffff9000347947 */ /* 0x000fea000383ffff */
.L_x_700:
[----:B0-----:R0:W1:Y:S02]  /*1b800*/  SYNCS.PHASECHK.TRANS64.TRYWAIT P0, [R5+URZ+0x288a0], R6 ;  /* 0x0288a006050075a7 */ /* 0x001064000800017f */
[----:B-1----:R-:W-:Y:S05]  /*1b810*/  @!P0 NANOSLEEP.SYNCS 0x989680 ;  /* 0x009896800000895d */ /* 0x002fea0003900000 */
[----:B------:R-:W1:Y:S02]  /*1b820*/  @!P0 SYNCS.PHASECHK.TRANS64 P0, [R5+URZ+0x288a0], R6 ;  /* 0x0288a006050085a7 */ /* 0x000e64000800007f */
[----:B-1----:R-:W-:Y:S05]  /*1b830*/  @!P0 BRA `(.L_x_700) ;  /* 0xfffffffc00f08947 */ /* 0x002fea000383ffff */
[----:B------:R-:W-:Y:S05]  /*1b840*/  BRA `(.L_x_887) ;  /* 0xffffff90004c7947 */ /* 0x000fea000383ffff */
.L_x_706:
[----:B-1----:R1:W2:Y:S02]  /*1b850*/  SYNCS.PHASECHK.TRANS64.TRYWAIT P0, [R5+URZ+0x288c0], R6 ;  /* 0x0288c006050075a7 */ /* 0x0022a4000800017f */
[----:B--2---:R-:W-:Y:S05]  /*1b860*/  @!P0 NANOSLEEP.SYNCS 0x989680 ;  /* 0x009896800000895d */ /* 0x004fea0003900000 */
[----:B------:R-:W2:Y:S02]  /*1b870*/  @!P0 SYNCS.PHASECHK.TRANS64 P0, [R5+URZ+0x288c0], R6 ;  /* 0x0288c006050085a7 */ /* 0x000ea4000800007f */
[----:B--2---:R-:W-:Y:S05]  /*1b880*/  @!P0 BRA `(.L_x_706) ;  /* 0xfffffffc00f08947 */ /* 0x004fea000383ffff */
[----:B------:R-:W-:Y:S05]  /*1b890*/  BRA `(.L_x_888) ;  /* 0xffffff94000c7947 */ /* 0x000fea000383ffff */
.L_x_714:
[----:B-1----:R1:W2:Y:S02]  /*1b8a0*/  SYNCS.PHASECHK.TRANS64.TRYWAIT P1, [R8+URZ+0x288a0], R7 ;  /* 0x0288a007080075a7 */ /* 0x0022a4000802017f */
[----:B--2---:R-:W-:Y:S05]  /*1b8b0*/  @!P1 NANOSLEEP.SYNCS 0x989680 ;  /* 0x009896800000995d */ /* 0x004fea0003900000 */
[----:B------:R-:W2:Y:S02]  /*1b8c0*/  @!P1 SYNCS.PHASECHK.TRANS64 P1, [R8+URZ+0x288a0], R7 ;  /* 0x0288a007080095a7 */ /* 0x000ea4000802007f */
[----:B--2---:R-:W-:Y:S05]  /*1b8d0*/  @!P1 BRA `(.L_x_714) ;  /* 0xfffffffc00f09947 */ /* 0x004fea000383ffff */
[----:B------:R-:W-:Y:S05]  /*1b8e0*/  BRA `(.L_x_889) ;  /* 0xffffff9800087947 */ /* 0x000fea000383ffff */
.L_x_720:
[----:B0-----:R0:W2:Y:S02]  /*1b8f0*/  SYNCS.PHASECHK.TRANS64.TRYWAIT P1, [R8+URZ+0x288c0], R7 ;  /* 0x0288c007080075a7 */ /* 0x0010a4000802017f */
[----:B--2---:R-:W-:Y:S05]  /*1b900*/  @!P1 NANOSLEEP.SYNCS 0x989680 ;  /* 0x009896800000995d */ /* 0x004fea0003900000 */
[----:B------:R-:W2:Y:S02]  /*1b910*/  @!P1 SYNCS.PHASECHK.TRANS64 P1, [R8+URZ+0x288c0], R7 ;  /* 0x0288c007080095a7 */ /* 0x000ea4000802007f */
[----:B--2---:R-:W-:Y:S05]  /*1b920*/  @!P1 BRA `(.L_x_720) ;  /* 0xfffffffc00f09947 */ /* 0x004fea000383ffff */
[----:B------:R-:W-:Y:S05]  /*1b930*/  BRA `(.L_x_890) ;  /* 0xffffff9800c07947 */ /* 0x000fea000383ffff */
.L_x_734:
        /* <DEDUP_REMOVED lines=8> */
[----:B-----5:R-:W-:Y:S05]  /*1b9c0*/  WARPSYNC.COLLECTIVE R15, `(.L_x_892) ;  /* 0x000000000f087348 */ /* 0x020fea0003c00000 */
[----:B------:R0:W1:Y:S02]  /*1b9d0*/  SHFL.IDX P6, R14, R13, R12, R11 ;  /* 0x0000000c0d0e7389 */ /* 0x00006400000c000b */
[----:B01---5:R-:W-:Y:S01]  /*1b9e0*/  ENDCOLLECTIVE ;  /* 0x000000000000791b */ /* 0x023fe20003800000 */
.L_x_892:
[----:B------:R-:W-:Y:S05]  /*1b9f0*/  BSYNC B0 ;  /* 0x0000000000007941 */ /* 0x000fea0003800000 */
.L_x_891:
[----:B------:R-:W-:Y:S05]  /*1ba00*/  BRA `(.L_x_893) ;  /* 0xffffffa400807947 */ /* 0x000fea000383ffff */
.L_x_737:
[----:B0-----:R0:W1:Y:S02]  /*1ba10*/  SYNCS.PHASECHK.TRANS64.TRYWAIT P0, [R7+URZ+0x28840], R2 ;  /* 0x02884002070075a7 */ /* 0x001064000800017f */
[----:B-1----:R-:W-:Y:S05]  /*1ba20*/  @!P0 NANOSLEEP.SYNCS 0x989680 ;  /* 0x009896800000895d */ /* 0x002fea0003900000 */
[----:B------:R-:W1:Y:S02]  /*1ba30*/  @!P0 SYNCS.PHASECHK.TRANS64 P0, [R7+URZ+0x28840], R2 ;  /* 0x02884002070085a7 */ /* 0x000e64000800007f */
[----:B-1----:R-:W-:Y:S05]  /*1ba40*/  @!P0 BRA `(.L_x_737) ;  /* 0xfffffffc00f08947 */ /* 0x002fea000383ffff */
[----:B------:R-:W-:Y:S05]  /*1ba50*/  BRA `(.L_x_894) ;  /* 0xffffffa400dc7947 */ /* 0x000fea000383ffff */
.L_x_738:
        /* <DEDUP_REMOVED lines=8> */
.L_x_896:
[----:B------:R-:W-:Y:S05]  /*1bae0*/  BSYNC B0 ;  /* 0x0000000000007941 */ /* 0x000fea0003800000 */
.L_x_895:
[----:B------:R-:W-:Y:S01]  /*1baf0*/  IMAD.MOV.U32 R13, RZ, RZ, R4 ;  /* 0x000000ffff0d7224 */ /* 0x000fe200078e0004 */
[----:B------:R-:W-:Y:S01]  /*1bb00*/  MOV R11, 0x181f ;  /* 0x0000181f000b7802 */ /* 0x000fe20000000f00 */
[----:B------:R-:W-:Y:S02]  /*1bb10*/  IMAD.MOV.U32 R12, RZ, RZ, RZ ;  /* 0x000000ffff0c7224 */ /* 0x000fe400078e00ff */
[----:B------:R-:W-:Y:S02]  /*1bb20*/  IMAD.MOV.U32 R15, RZ, RZ, -0x1 ;  /* 0xffffffffff0f7424 */ /* 0x000fe400078e00ff */
[----:B------:R-:W-:Y:S02]  /*1bb30*/  IMAD.MOV.U32 R2, RZ, RZ, R14 ;  /* 0x000000ffff027224 */ /* 0x000fe400078e000e */
[----:B------:R-:W-:-:S07]  /*1bb40*/  @P0 IMAD R8, R5, 0x2, R22 ;  /* 0x0000000205080824 */ /* 0x000fce00078e0216 */
[----:B------:R-:W-:Y:S05]  /*1bb50*/  WARPSYNC.COLLECTIVE R15, `(.L_x_897) ;  /* 0x000000000f087348 */ /* 0x000fea0003c00000 */
[----:B------:R0:W1:Y:S02]  /*1bb60*/  SHFL.IDX P6, R14, R13, R12, R11 ;  /* 0x0000000c0d0e7389 */ /* 0x00006400000c000b */
[----:B01----:R-:W-:Y:S01]  /*1bb70*/  ENDCOLLECTIVE ;  /* 0x000000000000791b */ /* 0x003fe20003800000 */
.L_x_897:
[----:B------:R-:W-:Y:S02]  /*1bb80*/  IMAD.MOV.U32 R13, RZ, RZ, R0 ;  /* 0x000000ffff0d7224 */ /* 0x000fe400078e0000 */
[----:B------:R-:W-:Y:S02]  /*1bb90*/  IMAD.MOV.U32 R12, RZ, RZ, 0x1 ;  /* 0x00000001ff0c7424 */ /* 0x000fe400078e00ff */
[----:B------:R-:W-:-:S07]  /*1bba0*/  IMAD.MOV.U32 R3, RZ, RZ, R14 ;  /* 0x000000ffff037224 */ /* 0x000fce00078e000e */
[----:B------:R-:W-:Y:S05]  /*1bbb0*/  WARPSYNC.COLLECTIVE R15, `(.L_x_898) ;  /* 0x000000000f087348 */ /* 0x000fea0003c00000 */
[----:B------:R0:W1:Y:S02]  /*1bbc0*/  SHFL.IDX P6, R14, R13, R12, R11 ;  /* 0x0000000c0d0e7389 */ /* 0x00006400000c000b */
[----:B01----:R-:W-:Y:S01]  /*1bbd0*/  ENDCOLLECTIVE ;  /* 0x000000000000791b */ /* 0x003fe20003800000 */
.L_x_898:
        /* <DEDUP_REMOVED lines=16> */
.L_x_899:
[----:B------:R-:W-:Y:S01]  /*1bce0*/  @P0 IMAD R8, R5, 0x2, R22 ;  /* 0x0000000205080824 */ /* 0x000fe200078e0216 */
[----:B------:R-:W-:Y:S01]  /*1bcf0*/  MOV R13, R0 ;  /* 0x00000000000d7202 */ /* 0x000fe20000000f00 */
[----:B------:R-:W-:Y:S02]  /*1bd00*/  IMAD.MOV.U32 R12, RZ, RZ, 0x2 ;  /* 0x00000002ff0c7424 */ /* 0x000fe400078e00ff */
[----:B------:R-:W-:-:S07]  /*1bd10*/  IMAD.MOV.U32 R3, RZ, RZ, R14 ;  /* 0x000000ffff037224 */ /* 0x000fce00078e000e */
[----:B------:R-:W-:Y:S05]  /*1bd20*/  WARPSYNC.COLLECTIVE R15, `(.L_x_900) ;  /* 0x000000000f087348 */ /* 0x000fea0003c00000 */
[----:B------:R0:W1:Y:S02]  /*1bd30*/  SHFL.IDX P6, R14, R13, R12, R11 ;  /* 0x0000000c0d0e7389 */ /* 0x00006400000c000b */
[----:B01----:R-:W-:Y:S01]  /*1bd40*/  ENDCOLLECTIVE ;  /* 0x000000000000791b */ /* 0x003fe20003800000 */
.L_x_900:
        /* <DEDUP_REMOVED lines=16> */
.L_x_901:
[----:B------:R-:W-:Y:S02]  /*1be50*/  @P0 IMAD R8, R5, 0x2, R22 ;  /* 0x0000000205080824 */ /* 0x000fe400078e0216 */
[----:B------:R-:W-:Y:S02]  /*1be60*/  IMAD.MOV.U32 R13, RZ, RZ, R0 ;  /* 0x000000ffff0d7224 */ /* 0x000fe400078e0000 */
[----:B------:R-:W-:Y:S02]  /*1be70*/  IMAD.MOV.U32 R12, RZ, RZ, 0x3 ;  /* 0x00000003ff0c7424 */ /* 0x000fe400078e00ff */
[----:B------:R-:W-:-:S07]  /*1be80*/  IMAD.MOV.U32 R3, RZ, RZ, R14 ;  /* 0x000000ffff037224 */ /* 0x000fce00078e000e */
[----:B------:R-:W-:Y:S05]  /*1be90*/  WARPSYNC.COLLECTIVE R15, `(.L_x_902) ;  /* 0x000000000f087348 */ /* 0x000fea0003c00000 */
[----:B------:R0:W1:Y:S02]  /*1bea0*/  SHFL.IDX P6, R14, R13, R12, R11 ;  /* 0x0000000c0d0e7389 */ /* 0x00006400000c000b */
[----:B01----:R-:W-:Y:S01]  /*1beb0*/  ENDCOLLECTIVE ;  /* 0x000000000000791b */ /* 0x003fe20003800000 */
.L_x_902:
        /* <DEDUP_REMOVED lines=16> */
.L_x_903:
[----:B------:R-:W-:Y:S02]  /*1bfc0*/  @P0 IMAD R8, R5, 0x2, R22 ;  /* 0x0000000205080824 */ /* 0x000fe400078e0216 */
[----:B------:R-:W-:Y:S02]  /*1bfd0*/  IMAD.MOV.U32 R13, RZ, RZ, R0 ;  /* 0x000000ffff0d7224 */ /* 0x000fe400078e0000 */
[----:B------:R-:W-:Y:S02]  /*1bfe0*/  IMAD.MOV.U32 R12, RZ, RZ, 0x4 ;  /* 0x00000004ff0c7424 */ /* 0x000fe400078e00ff */
[----:B------:R-:W-:-:S07]  /*1bff0*/  IMAD.MOV.U32 R3, RZ, RZ, R14 ;  /* 0x000000ffff037224 */ /* 0x000fce00078e000e */
[----:B------:R-:W-:Y:S05]  /*1c000*/  WARPSYNC.COLLECTIVE R15, `(.L_x_904) ;  /* 0x000000000f087348 */ /* 0x000fea0003c00000 */
[----:B------:R0:W1:Y:S02]  /*1c010*/  SHFL.IDX P6, R14, R13, R12, R11 ;  /* 0x0000000c0d0e7389 */ /* 0x00006400000c000b */
[----:B01----:R-:W-:Y:S01]  /*1c020*/  ENDCOLLECTIVE ;  /* 0x000000000000791b */ /* 0x003fe20003800000 */
.L_x_904:
        /* <DEDUP_REMOVED lines=16> */
.L_x_905:
[----:B------:R-:W-:Y:S02]  /*1c130*/  @P0 IMAD R8, R5, 0x2, R22 ;  /* 0x0000000205080824 */ /* 0x000fe400078e0216 */
[----:B------:R-:W-:Y:S02]  /*1c140*/  IMAD.MOV.U32 R13, RZ, RZ, R0 ;  /* 0x000000ffff0d7224 */ /* 0x000fe400078e0000 */
[----:B------:R-:W-:Y:S02]  /*1c150*/  IMAD.MOV.U32 R12, RZ, RZ, 0x5 ;  /* 0x00000005ff0c7424 */ /* 0x000fe400078e00ff */
[----:B------:R-:W-:-:S07]  /*1c160*/  IMAD.MOV.U32 R3, RZ, RZ, R14 ;  /* 0x000000ffff037224 */ /* 0x000fce00078e000e */
[----:B------:R-:W-:Y:S05]  /*1c170*/  WARPSYNC.COLLECTIVE R15, `(.L_x_906) ;  /* 0x000000000f087348 */ /* 0x000fea0003c00000 */
[----:B------:R0:W1:Y:S02]  /*1c180*/  SHFL.IDX P6, R14, R13, R12, R11 ;  /* 0x0000000c0d0e7389 */ /* 0x00006400000c000b */
[----:B01----:R-:W-:Y:S01]  /*1c190*/  ENDCOLLECTIVE ;  /* 0x000000000000791b */ /* 0x003fe20003800000 */
.L_x_906:
[----:B------:R-:W-:-:S05]  /*1c1a0*/  @P0 LEA R3, P1, R31, R3, 0x1 ;  /* 0x000000031f030211 */ /* 0x000fca00078208ff */
[----:B------:R-:W-:-:S05]  /*1c1b0*/  @P0 IMAD.X R2, RZ, RZ, R2, P1 ;  /* 0x000000ffff020224 */ /* 0x000fca00008e0602 */
[----:B------:R-:W-:Y:S02]  /*1c1c0*/  @P0 LOP3.LUT R3, R3, R2, RZ, 0x3c, !PT ;  /* 0x0000000203030212 */ /* 0x000fe400078e3cff */
[----:B------:R-:W-:Y:S02]  /*1c1d0*/  MOV R13, R4 ;  /* 0x00000004000d7202 */ /* 0x000fe40000000f00 */
        /* <DEDUP_REMOVED lines=12> */
.L_x_907:
[----:B------:R-:W-:Y:S02]  /*1c2a0*/  @P0 IMAD R8, R5, 0x2, R22 ;  /* 0x0000000205080824 */ /* 0x000fe400078e0216 */
[----:B------:R-:W-:Y:S02]  /*1c2b0*/  IMAD.MOV.U32 R13, RZ, RZ, R0 ;  /* 0x000000ffff0d7224 */ /* 0x000fe400078e0000 */
[----:B------:R-:W-:Y:S02]  /*1c2c0*/  IMAD.MOV.U32 R12, RZ, RZ, 0x6 ;  /* 0x00000006ff0c7424 */ /* 0x000fe400078e00ff */
[----:B------:R-:W-:-:S07]  /*1c2d0*/  IMAD.MOV.U32 R3, RZ, RZ, R14 ;  /* 0x000000ffff037224 */ /* 0x000fce00078e000e */
[----:B------:R-:W-:Y:S05]  /*1c2e0*/  WARPSYNC.COLLECTIVE R15, `(.L_x_908) ;  /* 0x000000000f087348 */ /* 0x000fea0003c00000 */
[----:B------:R0:W1:Y:S02]  /*1c2f0*/  SHFL.IDX P6, R14, R13, R12, R11 ;  /* 0x0000000c0d0e7389 */ /* 0x00006400000c000b */
[----:B01----:R-:W-:Y:S01]  /*1c300*/  ENDCOLLECTIVE ;  /* 0x000000000000791b */ /* 0x003fe20003800000 */
.L_x_908:
        /* <DEDUP_REMOVED lines=16> */
.L_x_909:
[----:B------:R-:W-:Y:S02]  /*1c410*/  @P0 IMAD R8, R5, 0x2, R22 ;  /* 0x0000000205080824 */ /* 0x000fe400078e0216 */
[----:B------:R-:W-:Y:S01]  /*1c420*/  IMAD.MOV.U32 R13, RZ, RZ, R0 ;  /* 0x000000ffff0d7224 */ /* 0x000fe200078e0000 */
[----:B------:R-:W-:Y:S01]  /*1c430*/  MOV R12, 0x7 ;  /* 0x00000007000c7802 */ /* 0x000fe20000000f00 */
[----:B------:R-:W-:-:S07]  /*1c440*/  IMAD.MOV.U32 R3, RZ, RZ, R14 ;  /* 0x000000ffff037224 */ /* 0x000fce00078e000e */
[----:B------:R-:W-:Y:S05]  /*1c450*/  WARPSYNC.COLLECTIVE R15, `(.L_x_910) ;  /* 0x000000000f087348 */ /* 0x000fea0003c00000 */
[----:B------:R0:W1:Y:S02]  /*1c460*/  SHFL.IDX P6, R14, R13, R12, R11 ;  /* 0x0000000c0d0e7389 */ /* 0x00006400000c000b */
[----:B01----:R-:W-:Y:S01]  /*1c470*/  ENDCOLLECTIVE ;  /* 0x000000000000791b */ /* 0x003fe20003800000 */
.L_x_910:
[----:B------:R-:W-:-:S05]  /*1c480*/  @P0 LEA R3, P1, R31, R3, 0x1 ;  /* 0x000000031f030211 */ /* 0x000fca00078208ff */
[----:B------:R-:W-:-:S05]  /*1c490*/  @P0 IMAD.X R2, RZ, RZ, R2, P1 ;  /* 0x000000ffff020224 */ /* 0x000fca00008e0602 */
[----:B------:R-:W-:Y:S01]  /*1c4a0*/  @P0 LOP3.LUT R3, R3, R2, RZ, 0x3c, !PT ;  /* 0x0000000203030212 */ /* 0x000fe200078e3cff */
[----:B------:R-:W-:-:S03]  /*1c4b0*/  IMAD.MOV.U32 R13, RZ, RZ, R4 ;  /* 0x000000ffff0d7224 */ /* 0x000fc600078e0004 */
[----:B------:R-:W-:-:S04]  /*1c4c0*/  @P0 LOP3.LUT R2, R3, R2, RZ, 0x3c, !PT ;  /* 0x0000000203020212 */ /* 0x000fc800078e3cff */
[----:B------:R-:W-:Y:S01]  /*1c4d0*/  @P0 LOP3.LUT R3, R3, R2, RZ, 0x3c, !PT ;  /* 0x0000000203030212 */ /* 0x000fe200078e3cff */
[----:B------:R-:W-:-:S07]  /*1c4e0*/  IMAD.MOV.U32 R0, RZ, RZ, R14 ;  /* 0x000000ffff007224 */ /* 0x000fce00078e000e */
[----:B------:R-:W-:Y:S05]  /*1c4f0*/  WARPSYNC.COLLECTIVE R15, `(.L_x_911) ;  /* 0x000000000f087348 */ /* 0x000fea0003c00000 */
[----:B------:R0:W1:Y:S02]  /*1c500*/  SHFL.IDX P6, R14, R13, R12, R11 ;  /* 0x0000000c0d0e7389 */ /* 0x00006400000c000b */
[----:B01----:R-:W-:Y:S01]  /*1c510*/  ENDCOLLECTIVE ;  /* 0x000000000000791b */ /* 0x003fe20003800000 */
.L_x_911:
[----:B------:R-:W-:Y:S01]  /*1c520*/  @!PT LDS RZ, [RZ] ;  /* 0x00000000fffff984 */ /* 0x000fe20000000800 */
[----:B------:R-:W-:Y:S01]  /*1c530*/  @!PT LDS RZ, [RZ] ;  /* 0x00000000fffff984 */ /* 0x000fe20000000800 */
[----:B------:R-:W-:Y:S01]  /*1c540*/  @!PT LDS RZ, [RZ] ;  /* 0x00000000fffff984 */ /* 0x000fe20000000800 */
[----:B------:R-:W-:Y:S04]  /*1c550*/  @P0 LDGSTS.E.BYPASS.LTC128B.128 [R8+0x1b400], desc[UR38][R2.64], !P3 ;  /* 0x1b40000002080fae */ /* 0x000fe8000d901d66 */
[----:B------:R0:W-:Y:S02]  /*1c560*/  @P0 LDGSTS.E.BYPASS.LTC128B.128 [R8+0x1f400], desc[UR38][R2.64+0x80], !P2 ;  /* 0x1f40008002080fae */ /* 0x0001e4000d101d66 */
[----:B0-----:R-:W-:Y:S01]  /*1c570*/  IMAD.MOV.U32 R2, RZ, RZ, R14 ;  /* 0x000000ffff027224 */ /* 0x001fe200078e000e */
[----:B------:R-:W-:Y:S06]  /*1c580*/  BRA `(.L_x_912) ;  /* 0xffffffa000c07947 */ /* 0x000fec000383ffff */
.L_x_743:
        /* <DEDUP_REMOVED lines=9> */
.L_x_913:
[C---:B------:R-:W-:Y:S01]  /*1c620*/  VIADD R7, R4.reuse, 0x10 ;  /* 0x0000001004077836 */ /* 0x040fe20000000000 */
[----:B------:R-:W-:Y:S01]  /*1c630*/  ISETP.GE.AND P3, PT, R4, R6, PT ;  /* 0x000000060400720c */ /* 0x000fe20003f66270 */
[----:B------:R-:W-:Y:S02]  /*1c640*/  IMAD.MOV.U32 R13, RZ, RZ, R0 ;  /* 0x000000ffff0d7224 */ /* 0x000fe400078e0000 */
[----:B------:R-:W-:-:S10]  /*1c650*/  IMAD.MOV.U32 R2, RZ, RZ, R14 ;  /* 0x000000ffff027224 */ /* 0x000fd400078e000e */
[----:B------:R-:W-:Y:S05]  /*1c660*/  WARPSYNC.COLLECTIVE R15, `(.L_x_914) ;  /* 0x000000000f087348 */ /* 0x000fea0003c00000 */
[----:B------:R0:W1:Y:S02]  /*1c670*/  SHFL.IDX P6, R14, R13, R12, R11 ;  /* 0x0000000c0d0e7389 */ /* 0x00006400000c000b */
[----:B01----:R-:W-:Y:S01]  /*1c680*/  ENDCOLLECTIVE ;  /* 0x000000000000791b */ /* 0x003fe20003800000 */
.L_x_914:
[----:B------:R-:W-:Y:S02]  /*1c690*/  IMAD.MOV.U32 R13, RZ, RZ, R5 ;  /* 0x000000ffff0d7224 */ /* 0x000fe400078e0005 */
[----:B------:R-:W-:Y:S01]  /*1c6a0*/  IMAD.MOV.U32 R12, RZ, RZ, 0x1 ;  /* 0x00000001ff0c7424 */ /* 0x000fe200078e00ff */
[----:B------:R-:W-:-:S05]  /*1c6b0*/  @!P3 LEA R14, P2, R31, R14, 0x1 ;  /* 0x0000000e1f0eb211 */ /* 0x000fca00078408ff */
[----:B------:R-:W-:Y:S01]  /*1c6c0*/  @!P3 IMAD.X R3, RZ, RZ, R2, P2 ;  /* 0x000000ffff03b224 */ /* 0x000fe200010e0602 */
[----:B------:R-:W-:-:S07]  /*1c6d0*/  @!P3 MOV R2, R14 ;  /* 0x0000000e0002b202 */ /* 0x000fce0000000f00 */
[----:B------:R-:W-:Y:S05]  /*1c6e0*/  WARPSYNC.COLLECTIVE R15, `(.L_x_915) ;  /* 0x000000000f087348 */ /* 0x000fea0003c00000 */
[----:B------:R0:W1:Y:S02]  /*1c6f0*/  SHFL.IDX P6, R14, R13, R12, R11 ;  /* 0x0000000c0d0e7389 */ /* 0x00006400000c000b */
[----:B01----:R-:W-:Y:S01]  /*1c700*/  ENDCOLLECTIVE ;  /* 0x000000000000791b */ /* 0x003fe20003800000 */
.L_x_915:
[----:B------:R-:W-:Y:S01]  /*1c710*/  @!PT LDS RZ, [RZ] ;  /* 0x00000000fffff984 */ /* 0x000fe20000000800 */
[----:B------:R-:W-:Y:S01]  /*1c720*/  @!PT LDS RZ, [RZ] ;  /* 0x00000000fffff984 */ /* 0x000fe20000000800 */
[----:B------:R-:W-:Y:S01]  /*1c730*/  @!PT LDS RZ, [RZ] ;  /* 0x00000000fffff984 */ /* 0x000fe20000000800 */
[----:B------:R-:W-:Y:S04]  /*1c740*/  @!P3 LDGSTS.E.BYPASS.LTC128B.128 [R9+0x10400], desc[UR38][R2.64], !P0 ;  /* 0x104000000209bfae */ /* 0x000fe8000c101d66 */
[----:B------:R0:W-:Y:S01]  /*1c750*/  @!P3 LDGSTS.E.BYPASS.LTC128B.128 [R9+0x14400], desc[UR38][R2.64+0x80], !P1 ;  /* 0x144000800209bfae */ /* 0x0001e2000c901d66 */
[----:B------:R-:W-:Y:S01]  /*1c760*/  ISETP.GE.AND P3, PT, R7, R6, PT ;  /* 0x000000060700720c */ /* 0x000fe20003f66270 */
[----:B------:R-:W-:Y:S02]  /*1c770*/  IMAD.MOV.U32 R13, RZ, RZ, R0 ;  /* 0x000000ffff0d7224 */ /* 0x000fe400078e0000 */
[----:B0-----:R-:W-:-:S10]  /*1c780*/  IMAD.MOV.U32 R2, RZ, RZ, R14 ;  /* 0x000000ffff027224 */ /* 0x001fd400078e000e */
[----:B------:R-:W-:Y:S05]  /*1c790*/  WARPSYNC.COLLECTIVE R15, `(.L_x_916) ;  /* 0x000000000f087348 */ /* 0x000fea0003c00000 */
[----:B------:R0:W1:Y:S02]  /*1c7a0*/  SHFL.IDX P6, R14, R13, R12, R11 ;  /* 0x0000000c0d0e7389 */ /* 0x00006400000c000b */
[----:B01----:R-:W-:Y:S01]  /*1c7b0*/  ENDCOLLECTIVE ;  /* 0x000000000000791b */ /* 0x003fe20003800000 */
.L_x_916:
        /* <DEDUP_REMOVED lines=8> */
.L_x_917:
[----:B------:R-:W-:Y:S02]  /*1c840*/  @!P3 IMAD.MOV.U32 R3, RZ, RZ, R7 ;  /* 0x000000ffff03b224 */ /* 0x000fe400078e0007 */
[----:B------:R-:W-:-:S03]  /*1c850*/  VIADD R7, R4, 0x20 ;  /* 0x0000002004077836 */ /* 0x000fc60000000000 */
[----:B------:R-:W-:Y:S01]  /*1c860*/  @!PT LDS RZ, [RZ] ;  /* 0x00000000fffff984 */ /* 0x000fe20000000800 */
[----:B------:R-:W-:Y:S01]  /*1c870*/  @!PT LDS RZ, [RZ] ;  /* 0x00000000fffff984 */ /* 0x000fe20000000800 */
[----:B------:R-:W-:Y:S01]  /*1c880*/  @!PT LDS RZ, [RZ] ;  /* 0x00000000fffff984 */ /* 0x000fe20000000800 */
[----:B------:R-:W-:Y:S04]  /*1c890*/  @!P3 LDGSTS.E.BYPASS.LTC128B.128 [R9+0x10c00], desc[UR38][R2.64], !P0 ;  /* 0x10c000000209bfae */ /* 0x000fe8000c101d66 */
[----:B------:R0:W-:Y:S01]  /*1c8a0*/  @!P3 LDGSTS.E.BYPASS.LTC128B.128 [R9+0x14c00], desc[UR38][R2.64+0x80], !P1 ;  /* 0x14c000800209bfae */ /* 0x0001e2000c901d66 */
[----:B------:R-:W-:Y:S01]  /*1c8b0*/  ISETP.GE.AND P3, PT, R7, R6, PT ;  /* 0x000000060700720c */ /* 0x000fe20003f66270 */
[----:B------:R-:W-:Y:S01]  /*1c8c0*/  IMAD.MOV.U32 R13, RZ, RZ, R0 ;  /* 0x000000ffff0d7224 */ /* 0x000fe200078e0000 */
[----:B0-----:R-:W-:-:S11]  /*1c8d0*/  MOV R2, R14 ;  /* 0x0000000e00027202 */ /* 0x001fd60000000f00 */
[----:B------:R-:W-:Y:S05]  /*1c8e0*/  WARPSYNC.COLLECTIVE R15, `(.L_x_918) ;  /* 0x000000000f087348 */ /* 0x000fea0003c00000 */
[----:B------:R0:W1:Y:S02]  /*1c8f0*/  SHFL.IDX P6, R14, R13, R12, R11 ;  /* 0x0000000c0d0e7389 */ /* 0x00006400000c000b */
[----:B01----:R-:W-:Y:S01]  /*1c900*/  ENDCOLLECTIVE ;  /* 0x000000000000791b */ /* 0x003fe20003800000 */
.L_x_918:
        /* <DEDUP_REMOVED lines=8> */
.L_x_919:
        /* <DEDUP_REMOVED lines=13> */
.L_x_920:
        /* <DEDUP_REMOVED lines=8> */
.L_x_921:
[----:B------:R-:W-:Y:S01]  /*1cae0*/  @!P3 MOV R3, R7 ;  /* 0x000000070003b202 */ /* 0x000fe20000000f00 */
[----:B------:R-:W-:-:S04]  /*1caf0*/  VIADD R7, R4, 0x40 ;  /* 0x0000004004077836 */ /* 0x000fc80000000000 */
        /* <DEDUP_REMOVED lines=11> */
.L_x_922:
        /* <DEDUP_REMOVED lines=8> */
.L_x_923:
        /* <DEDUP_REMOVED lines=13> */
.L_x_924:
        /* <DEDUP_REMOVED lines=8> */
.L_x_925:
[----:B------:R-:W-:-:S05]  /*1cd80*/  @!P3 IMAD.MOV.U32 R3, RZ, RZ, R7 ;  /* 0x000000ffff03b224 */ /* 0x000fca00078e0007 */
[----:B------:R-:W-:Y:S01]  /*1cd90*/  @!PT LDS RZ, [RZ] ;  /* 0x00000000fffff984 */ /* 0x000fe20000000800 */
[----:B------:R-:W-:Y:S01]  /*1cda0*/  @!PT LDS RZ, [RZ] ;  /* 0x00000000fffff984 */ /* 0x000fe20000000800 */
[----:B------:R-:W-:Y:S01]  /*1cdb0*/  @!PT LDS RZ, [RZ] ;  /* 0x00000000fffff984 */ /* 0x000fe20000000800 */
[----:B------:R-:W-:Y:S04]  /*1cdc0*/  @!P3 LDGSTS.E.BYPASS.LTC128B.128 [R9+0x12c00], desc[UR38][R2.64], !P0 ;  /* 0x12c000000209bfae */ /* 0x000fe8000c101d66 */
[----:B------:R0:W-:Y:S01]  /*1cdd0*/  @!P3 LDGSTS.E.BYPASS.LTC128B.128 [R9+0x16c00], desc[UR38][R2.64+0x80], !P1 ;  /* 0x16c000800209bfae */ /* 0x0001e2000c901d66 */
[----:B------:R-:W-:Y:S02]  /*1cde0*/  IMAD.MOV.U32 R13, RZ, RZ, R0 ;  /* 0x000000ffff0d7224 */ /* 0x000fe400078e0000 */
[----:B0-----:R-:W-:Y:S02]  /*1cdf0*/  VIADD R3, R4, 0x60 ;  /* 0x0000006004037836 */ /* 0x001fe40000000000 */
[----:B------:R-:W-:-:S07]  /*1ce00*/  IMAD.MOV.U32 R2, RZ, RZ, R14 ;  /* 0x000000ffff027224 */ /* 0x000fce00078e000e */
[----:B------:R-:W-:Y:S05]  /*1ce10*/  WARPSYNC.COLLECTIVE R15, `(.L_x_926) ;  /* 0x000000000f087348 */ /* 0x000fea0003c00000 */
[----:B------:R0:W1:Y:S02]  /*1ce20*/  SHFL.IDX P6, R14, R13, R12, R11 ;  /* 0x0000000c0d0e7389 */ /* 0x00006400000c000b */
[----:B01----:R-:W-:Y:S01]  /*1ce30*/  ENDCOLLECTIVE ;  /* 0x000000000000791b */ /* 0x003fe20003800000 */
.L_x_926:
[----:B------:R-:W-:Y:S01]  /*1ce40*/  ISETP.GE.AND P3, PT, R3, R6, PT ;  /* 0x000000060300720c */ /* 0x000fe20003f66270 */
[----:B------:R-:W-:Y:S02]  /*1ce50*/  IMAD.MOV.U32 R13, RZ, RZ, R5 ;  /* 0x000000ffff0d7224 */ /* 0x000fe400078e0005 */
[----:B------:R-:W-:-:S10]  /*1ce60*/  IMAD.MOV.U32 R12, RZ, RZ, 0x7 ;  /* 0x00000007ff0c7424 */ /* 0x000fd400078e00ff */
[----:B------:R-:W-:-:S05]  /*1ce70*/  @!P3 LEA R14, P2, R31, R14, 0x1 ;  /* 0x0000000e1f0eb211 */ /* 0x000fca00078408ff */
[----:B------:R-:W-:Y:S02]  /*1ce80*/  @!P3 IMAD.X R7, RZ, RZ, R2, P2 ;  /* 0x000000ffff07b224 */ /* 0x000fe400010e0602 */
[----:B------:R-:W-:-:S07]  /*1ce90*/  @!P3 IMAD.MOV.U32 R2, RZ, RZ, R14 ;  /* 0x000000ffff02b224 */ /* 0x000fce00078e000e */
[----:B------:R-:W-:Y:S05]  /*1cea0*/  WARPSYNC.COLLECTIVE R15, `(.L_x_927) ;  /* 0x000000000f087348 */ /* 0x000fea0003c00000 */
[----:B------:R0:W1:Y:S02]  /*1ceb0*/  SHFL.IDX P6, R14, R13, R12, R11 ;  /* 0x0000000c0d0e7389 */ /* 0x00006400000c000b */
[----:B01----:R-:W-:Y:S01]  /*1cec0*/  ENDCOLLECTIVE ;  /* 0x000000000000791b */ /* 0x003fe20003800000 */
.L_x_927:
[----:B------:R-:W-:-:S05]  /*1ced0*/  @!P3 MOV R3, R7 ;  /* 0x000000070003b202 */ /* 0x000fca0000000f00 */
        /* <DEDUP_REMOVED lines=10> */
.L_x_928:
[----:B------:R-:W-:Y:S05]  /*1cf80*/  BRA `(.L_x_929) ;  /* 0xffffffa4002c7947 */ /* 0x000fea000383ffff */
.L_x_748:
[----:B0-----:R0:W1:Y:S02]  /*1cf90*/  SYNCS.PHASECHK.TRANS64.TRYWAIT P0, [R22+URZ+0x28820], R3 ;  /* 0x02882003160075a7 */ /* 0x001064000800017f */
[----:B-1----:R-:W-:Y:S05]  /*1cfa0*/  @!P0 NANOSLEEP.SYNCS 0x989680 ;  /* 0x009896800000895d */ /* 0x002fea0003900000 */
[----:B------:R-:W1:Y:S02]  /*1cfb0*/  @!P0 SYNCS.PHASECHK.TRANS64 P0, [R22+URZ+0x28820], R3 ;  /* 0x02882003160085a7 */ /* 0x000e64000800007f */
[----:B-1----:R-:W-:Y:S05]  /*1cfc0*/  @!P0 BRA `(.L_x_748) ;  /* 0xfffffffc00f08947 */ /* 0x002fea000383ffff */
[----:B------:R-:W-:Y:S05]  /*1cfd0*/  BRA `(.L_x_930) ;  /* 0xffffffa4009c7947 */ /* 0x000fea000383ffff */
.L_x_753:
[----:B0-----:R0:W1:Y:S02]  /*1cfe0*/  SYNCS.PHASECHK.TRANS64.TRYWAIT P0, [R6+URZ+0x28840], R3 ;  /* 0x02884003060075a7 */ /* 0x001064000800017f */
[----:B-1----:R-:W-:Y:S05]  /*1cff0*/  @!P0 NANOSLEEP.SYNCS 0x989680 ;  /* 0x009896800000895d */ /* 0x002fea0003900000 */
[----:B------:R-:W1:Y:S02]  /*1d000*/  @!P0 SYNCS.PHASECHK.TRANS64 P0, [R6+URZ+0x28840], R3 ;  /* 0x02884003060085a7 */ /* 0x000e64000800007f */
[----:B-1----:R-:W-:Y:S05]  /*1d010*/  @!P0 BRA `(.L_x_753) ;  /* 0xfffffffc00f08947 */ /* 0x002fea000383ffff */
[----:B------:R-:W-:Y:S05]  /*1d020*/  BRA `(.L_x_931) ;  /* 0xffffffa8006c7947 */ /* 0x000fea000383ffff */
.L_x_754:
        /* <DEDUP_REMOVED lines=8> */
.L_x_933:
[----:B------:R-:W-:Y:S05]  /*1d0b0*/  BSYNC B1 ;  /* 0x0000000000017941 */ /* 0x000fea0003800000 */
.L_x_932:
[----:B------:R-:W-:Y:S01]  /*1d0c0*/  IMAD.MOV.U32 R13, RZ, RZ, R7 ;  /* 0x000000ffff0d7224 */ /* 0x000fe200078e0007 */
[----:B------:R-:W-:Y:S01]  /*1d0d0*/  MOV R11, 0x181f ;  /* 0x0000181f000b7802 */ /* 0x000fe20000000f00 */
[----:B------:R-:W-:Y:S02]  /*1d0e0*/  IMAD.MOV.U32 R12, RZ, RZ, RZ ;  /* 0x000000ffff0c7224 */ /* 0x000fe400078e00ff */
[----:B------:R-:W-:Y:S02]  /*1d0f0*/  IMAD.MOV.U32 R15, RZ, RZ, -0x1 ;  /* 0xffffffffff0f7424 */ /* 0x000fe400078e00ff */
[----:B------:R-:W-:Y:S02]  /*1d100*/  IMAD.MOV.U32 R3, RZ, RZ, R14 ;  /* 0x000000ffff037224 */ /* 0x000fe400078e000e */
[----:B------:R-:W-:-:S07]  /*1d110*/  IMAD.SHL.U32 R5, R31, 0x2, RZ ;  /* 0x000000021f057824 */ /* 0x000fce00078e00ff */
[----:B------:R-:W-:Y:S05]  /*1d120*/  WARPSYNC.COLLECTIVE R15, `(.L_x_934) ;  /* 0x000000000f087348 */ /* 0x000fea0003c00000 */
[----:B------:R0:W1:Y:S02]  /*1d130*/  SHFL.IDX P6, R14, R13, R12, R11 ;  /* 0x0000000c0d0e7389 */ /* 0x00006400000c000b */
[----:B01----:R-:W-:Y:S01]  /*1d140*/  ENDCOLLECTIVE ;  /* 0x000000000000791b */ /* 0x003fe20003800000 */
.L_x_934:
[----:B------:R-:W-:Y:S02]  /*1d150*/  IMAD R8, R8, 0x2, R22 ;  /* 0x0000000208087824 */ /* 0x000fe400078e0216 */
[----:B------:R-:W-:Y:S02]  /*1d160*/  IMAD.MOV.U32 R13, RZ, RZ, R9 ;  /* 0x000000ffff0d7224 */ /* 0x000fe400078e0009 */
[----:B------:R-:W-:Y:S02]  /*1d170*/  IMAD.MOV.U32 R12, RZ, RZ, 0x1 ;  /* 0x00000001ff0c7424 */ /* 0x000fe400078e00ff */
[----:B------:R-:W-:-:S07]  /*1d180*/  IMAD.MOV.U32 R2, RZ, RZ, R14 ;  /* 0x000000ffff027224 */ /* 0x000fce00078e000e */
[----:B------:R-:W-:Y:S05]  /*1d190*/  WARPSYNC.COLLECTIVE R15, `(.L_x_935) ;  /* 0x000000000f087348 */ /* 0x000fea0003c00000 */
[----:B------:R0:W1:Y:S02]  /*1d1a0*/  SHFL.IDX P6, R14, R13, R12, R11 ;  /* 0x0000000c0d0e7389 */ /* 0x00006400000c000b */
[----:B01----:R-:W-:Y:S01]  /*1d1b0*/  ENDCOLLECTIVE ;  /* 0x000000000000791b */ /* 0x003fe20003800000 */
.L_x_935:
        /* <DEDUP_REMOVED lines=12> */
.L_x_936:
[----:B------:R-:W-:Y:S01]  /*1d280*/  MOV R13, R9 ;  /* 0x00000009000d7202 */ /* 0x000fe20000000f00 */
[----:B------:R-:W-:Y:S02]  /*1d290*/  IMAD.MOV.U32 R12, RZ, RZ, 0x2 ;  /* 0x00000002ff0c7424 */ /* 0x000fe400078e00ff */
[----:B------:R-:W-:-:S07]  /*1d2a0*/  IMAD.MOV.U32 R2, RZ, RZ, R14 ;  /* 0x000000ffff027224 */ /* 0x000fce00078e000e */
[----:B------:R-:W-:Y:S05]  /*1d2b0*/  WARPSYNC.COLLECTIVE R15, `(.L_x_937) ;  /* 0x000000000f087348 */ /* 0x000fea0003c00000 */
[----:B------:R0:W1:Y:S02]  /*1d2c0*/  SHFL.IDX P6, R14, R13, R12, R11 ;  /* 0x0000000c0d0e7389 */ /* 0x00006400000c000b */
[----:B01----:R-:W-:Y:S01]  /*1d2d0*/  ENDCOLLECTIVE ;  /* 0x000000000000791b */ /* 0x003fe20003800000 */
.L_x_937:
        /* <DEDUP_REMOVED lines=12> */
.L_x_938:
[----:B------:R-:W-:Y:S02]  /*1d3a0*/  IMAD.MOV.U32 R13, RZ, RZ, R9 ;  /* 0x000000ffff0d7224 */ /* 0x000fe400078e0009 */
[----:B------:R-:W-:Y:S02]  /*1d3b0*/  IMAD.MOV.U32 R12, RZ, RZ, 0x3 ;  /* 0x00000003ff0c7424 */ /* 0x000fe400078e00ff */
[----:B------:R-:W-:-:S07]  /*1d3c0*/  IMAD.MOV.U32 R2, RZ, RZ, R14 ;  /* 0x000000ffff027224 */ /* 0x000fce00078e000e */
[----:B------:R-:W-:Y:S05]  /*1d3d0*/  WARPSYNC.COLLECTIVE R15, `(.L_x_939) ;  /* 0x000000000f087348 */ /* 0x000fea0003c00000 */
[----:B------:R0:W1:Y:S02]  /*1d3e0*/  SHFL.IDX P6, R14, R13, R12, R11 ;  /* 0x0000000c0d0e7389 */ /* 0x00006400000c000b */
[----:B01----:R-:W-:Y:S01]  /*1d3f0*/  ENDCOLLECTIVE ;  /* 0x000000000000791b */ /* 0x003fe20003800000 */
.L_x_939:
        /* <DEDUP_REMOVED lines=12> */
.L_x_940:
[----:B------:R-:W-:Y:S01]  /*1d4c0*/  MOV R13, R9 ;  /* 0x00000009000d7202 */ /* 0x000fe20000000f00 */
[----:B------:R-:W-:Y:S02]  /*1d4d0*/  IMAD.MOV.U32 R12, RZ, RZ, 0x4 ;  /* 0x00000004ff0c7424 */ /* 0x000fe400078e00ff */
[----:B------:R-:W-:-:S07]  /*1d4e0*/  IMAD.MOV.U32 R2, RZ, RZ, R14 ;  /* 0x000000ffff027224 */ /* 0x000fce00078e000e */
[----:B------:R-:W-:Y:S05]  /*1d4f0*/  WARPSYNC.COLLECTIVE R15, `(.L_x_941) ;  /* 0x000000000f087348 */ /* 0x000fea0003c00000 */
[----:B------:R0:W1:Y:S02]  /*1d500*/  SHFL.IDX P6, R14, R13, R12, R11 ;  /* 0x0000000c0d0e7389 */ /* 0x00006400000c000b */
[----:B01----:R-:W-:Y:S01]  /*1d510*/  ENDCOLLECTIVE ;  /* 0x000000000000791b */ /* 0x003fe20003800000 */
.L_x_941:
        /* <DEDUP_REMOVED lines=12> */
.L_x_942:
[----:B------:R-:W-:Y:S02]  /*1d5e0*/  IMAD.MOV.U32 R13, RZ, RZ, R9 ;  /* 0x000000ffff0d7224 */ /* 0x000fe400078e0009 */
[----:B------:R-:W-:Y:S02]  /*1d5f0*/  IMAD.MOV.U32 R12, RZ, RZ, 0x5 ;  /* 0x00000005ff0c7424 */ /* 0x000fe400078e00ff */
[----:B------:R-:W-:-:S07]  /*1d600*/  IMAD.MOV.U32 R2, RZ, RZ, R14 ;  /* 0x000000ffff027224 */ /* 0x000fce00078e000e */
[----:B------:R-:W-:Y:S05]  /*1d610*/  WARPSYNC.COLLECTIVE R15, `(.L_x_943) ;  /* 0x000000000f087348 */ /* 0x000fea0003c00000 */
[----:B------:R0:W1:Y:S02]  /*1d620*/  SHFL.IDX P6, R14, R13, R12, R11 ;  /* 0x0000000c0d0e7389 */ /* 0x00006400000c000b */
[----:B01----:R-:W-:Y:S01]  /*1d630*/  ENDCOLLECTIVE ;  /* 0x000000000000791b */ /* 0x003fe20003800000 */
.L_x_943:
        /* <DEDUP_REMOVED lines=12> */
.L_x_944:
[----:B------:R-:W-:Y:S01]  /*1d700*/  MOV R13, R9 ;  /* 0x00000009000d7202 */ /* 0x000fe20000000f00 */
[----:B------:R-:W-:Y:S02]  /*1d710*/  IMAD.MOV.U32 R12, RZ, RZ, 0x6 ;  /* 0x00000006ff0c7424 */ /* 0x000fe400078e00ff */
[----:B------:R-:W-:-:S07]  /*1d720*/  IMAD.MOV.U32 R2, RZ, RZ, R14 ;  /* 0x000000ffff027224 */ /* 0x000fce00078e000e */
[----:B------:R-:W-:Y:S05]  /*1d730*/  WARPSYNC.COLLECTIVE R15, `(.L_x_945) ;  /* 0x000000000f087348 */ /* 0x000fea0003c00000 */
[----:B------:R0:W1:Y:S02]  /*1d740*/  SHFL.IDX P6, R14, R13, R12, R11 ;  /* 0x0000000c0d0e7389 */ /* 0x00006400000c000b */
[----:B01----:R-:W-:Y:S01]  /*1d750*/  ENDCOLLECTIVE ;  /* 0x000000000000791b */ /* 0x003fe20003800000 */
.L_x_945:
        /* <DEDUP_REMOVED lines=12> */
.L_x_946:
[----:B------:R-:W-:Y:S02]  /*1d820*/  IMAD.MOV.U32 R13, RZ, RZ, R9 ;  /* 0x000000ffff0d7224 */ /* 0x000fe400078e0009 */
[----:B------:R-:W-:Y:S02]  /*1d830*/  IMAD.MOV.U32 R12, RZ, RZ, 0x7 ;  /* 0x00000007ff0c7424 */ /* 0x000fe400078e00ff */
[----:B------:R-:W-:-:S07]  /*1d840*/  IMAD.MOV.U32 R2, RZ, RZ, R14 ;  /* 0x000000ffff027224 */ /* 0x000fce00078e000e */
[----:B------:R-:W-:Y:S05]  /*1d850*/  WARPSYNC.COLLECTIVE R15, `(.L_x_947) ;  /* 0x000000000f087348 */ /* 0x000fea0003c00000 */
[----:B------:R0:W1:Y:S02]  /*1d860*/  SHFL.IDX P6, R14, R13, R12, R11 ;  /* 0x0000000c0d0e7389 */ /* 0x00006400000c000b */
[----:B01----:R-:W-:Y:S01]  /*1d870*/  ENDCOLLECTIVE ;  /* 0x000000000000791b */ /* 0x003fe20003800000 */
.L_x_947:
        /* <DEDUP_REMOVED lines=12> */
.L_x_948:
[----:B------:R-:W-:Y:S01]  /*1d940*/  IMAD.MOV.U32 R2, RZ, RZ, R14 ;  /* 0x000000ffff027224 */ /* 0x000fe200078e000e */
[----:B------:R-:W-:Y:S06]  /*1d950*/  BRA `(.L_x_949) ;  /* 0xffffffa400407947 */ /* 0x000fec000383ffff */
.L_x_759:
[----:B-1----:R1:W2:Y:S02]  /*1d960*/  SYNCS.PHASECHK.TRANS64.TRYWAIT P0, [R6+URZ+0x28860], R2 ;  /* 0x02886002060075a7 */ /* 0x0022a4000800017f */
[----:B--2---:R-:W-:Y:S05]  /*1d970*/  @!P0 NANOSLEEP.SYNCS 0x989680 ;  /* 0x009896800000895d */ /* 0x004fea0003900000 */
[----:B------:R-:W2:Y:S02]  /*1d980*/  @!P0 SYNCS.PHASECHK.TRANS64 P0, [R6+URZ+0x28860], R2 ;  /* 0x02886002060085a7 */ /* 0x000ea4000800007f */
[----:B--2---:R-:W-:Y:S05]  /*1d990*/  @!P0 BRA `(.L_x_759) ;  /* 0xfffffffc00f08947 */ /* 0x004fea000383ffff */
[----:B------:R-:W-:Y:S05]  /*1d9a0*/  BRA `(.L_x_950) ;  /* 0xffffffa4009c7947 */ /* 0x000fea000383ffff */
.L_x_760:
[----:B------:R-:W-:Y:S01]  /*1d9b0*/  BSSY B1, `(.L_x_951) ;  /* 0x0000008000017945 */ /* 0x000fe20003800000 */
[----:B------:R-:W-:Y:S01]  /*1d9c0*/  IMAD.MOV.U32 R13, RZ, RZ, R24 ;  /* 0x000000ffff0d7224 */ /* 0x000fe200078e0018 */
[----:B------:R-:W-:Y:S01]  /*1d9d0*/  MOV R12, RZ ;  /* 0x000000ff000c7202 */ /* 0x000fe20000000f00 */
[----:B------:R-:W-:Y:S02]  /*1d9e0*/  IMAD.MOV.U32 R11, RZ, RZ, 0x181f ;  /* 0x0000181fff0b7424 */ /* 0x000fe400078e00ff */
[----:B------:R-:W-:-:S07]  /*1d9f0*/  IMAD.MOV.U32 R15, RZ, RZ, -0x1 ;  /* 0xffffffffff0f7424 */ /* 0x000fce00078e00ff */
[----:B-1----:R-:W-:Y:S05]  /*1da00*/  WARPSYNC.COLLECTIVE R15, `(.L_x_952) ;  /* 0x000000000f087348 */ /* 0x002fea0003c00000 */
[----:B------:R0:W2:Y:S02]  /*1da10*/  SHFL.IDX P6, R14, R13, R12, R11 ;  /* 0x0000000c0d0e7389 */ /* 0x0000a400000c000b */
[----:B012---:R-:W-:Y:S01]  /*1da20*/  ENDCOLLECTIVE ;  /* 0x000000000000791b */ /* 0x007fe20003800000 */
.L_x_952:
[----:B------:R-:W-:Y:S05]  /*1da30*/  BSYNC B1 ;  /* 0x0000000000017941 */ /* 0x000fea0003800000 */
.L_x_951:
[----:B------:R-:W-:Y:S02]  /*1da40*/  IMAD.MOV.U32 R13, RZ, RZ, R23 ;  /* 0x000000ffff0d7224 */ /* 0x000fe400078e0017 */
[----:B------:R-:W-:Y:S02]  /*1da50*/  IMAD.MOV.U32 R12, RZ, RZ, RZ ;  /* 0x000000ffff0c7224 */ /* 0x000fe400078e00ff */
[----:B------:R-:W-:Y:S02]  /*1da60*/  IMAD.MOV.U32 R11, RZ, RZ, 0x181f ;  /* 0x0000181fff0b7424 */ /* 0x000fe400078e00ff */
[----:B------:R-:W-:Y:S02]  /*1da70*/  IMAD.MOV.U32 R15, RZ, RZ, -0x1 ;  /* 0xffffffffff0f7424 */ /* 0x000fe400078e00ff */
[----:B------:R-:W-:Y:S02]  /*1da80*/  IMAD.MOV.U32 R3, RZ, RZ, R14 ;  /* 0x000000ffff037224 */ /* 0x000fe400078e000e */
[----:B------:R-:W-:-:S07]  /*1da90*/  IMAD R7, R7, 0x2, R22 ;  /* 0x0000000207077824 */ /* 0x000fce00078e0216 */
[----:B------:R-:W-:Y:S05]  /*1daa0*/  WARPSYNC.COLLECTIVE R15, `(.L_x_953) ;  /* 0x000000000f087348 */ /* 0x000fea0003c00000 */
[----:B------:R0:W1:Y:S02]  /*1dab0*/  SHFL.IDX P6, R14, R13, R12, R11 ;  /* 0x0000000c0d0e7389 */ /* 0x00006400000c000b */
[----:B01----:R-:W-:Y:S01]  /*1dac0*/  ENDCOLLECTIVE ;  /* 0x000000000000791b */ /* 0x003fe20003800000 */
.L_x_953:
[----:B------:R-:W-:Y:S01]  /*1dad0*/  IMAD.MOV.U32 R13, RZ, RZ, R24 ;  /* 0x000000ffff0d7224 */ /* 0x000fe200078e0018 */
[----:B------:R-:W-:Y:S01]  /*1dae0*/  MOV R12, 0x1 ;  /* 0x00000001000c7802 */ /* 0x000fe20000000f00 */
[----:B------:R-:W-:-:S07]  /*1daf0*/  IMAD.MOV.U32 R2, RZ, RZ, R14 ;  /* 0x000000ffff027224 */ /* 0x000fce00078e000e */
[----:B------:R-:W-:Y:S05]  /*1db00*/  WARPSYNC.COLLECTIVE R15, `(.L_x_954) ;  /* 0x000000000f087348 */ /* 0x000fea0003c00000 */
[----:B------:R0:W1:Y:S02]  /*1db10*/  SHFL.IDX P6, R14, R13, R12, R11 ;  /* 0x0000000c0d0e7389 */ /* 0x00006400000c000b */
[----:B01----:R-:W-:Y:S01]  /*1db20*/  ENDCOLLECTIVE ;  /* 0x000000000000791b */ /* 0x003fe20003800000 */
.L_x_954:
[----:B------:R-:W-:-:S05]  /*1db30*/  IADD3 R2, P0, R2, R5, RZ ;  /* 0x0000000502027210 */ /* 0x000fca0007f1e0ff */
        /* <DEDUP_REMOVED lines=13> */
.L_x_955:
[----:B------:R-:W-:Y:S02]  /*1dc10*/  IMAD.MOV.U32 R13, RZ, RZ, R24 ;  /* 0x000000ffff0d7224 */ /* 0x000fe400078e0018 */
[----:B------:R-:W-:Y:S02]  /*1dc20*/  IMAD.MOV.U32 R12, RZ, RZ, 0x2 ;  /* 0x00000002ff0c7424 */ /* 0x000fe400078e00ff */
[----:B------:R-:W-:-:S07]  /*1dc30*/  IMAD.MOV.U32 R2, RZ, RZ, R14 ;  /* 0x000000ffff027224 */ /* 0x000fce00078e000e */
[----:B------:R-:W-:Y:S05]  /*1dc40*/  WARPSYNC.COLLECTIVE R15, `(.L_x_956) ;  /* 0x000000000f087348 */ /* 0x000fea0003c00000 */
[----:B------:R0:W1:Y:S02]  /*1dc50*/  SHFL.IDX P6, R14, R13, R12, R11 ;  /* 0x0000000c0d0e7389 */ /* 0x00006400000c000b */
[----:B01----:R-:W-:Y:S01]  /*1dc60*/  ENDCOLLECTIVE ;  /* 0x000000000000791b */ /* 0x003fe20003800000 */
.L_x_956:
        /* <DEDUP_REMOVED lines=14> */
.L_x_957:
[----:B------:R-:W-:Y:S01]  /*1dd50*/  IMAD.MOV.U32 R13, RZ, RZ, R24 ;  /* 0x000000ffff0d7224 */ /* 0x000fe200078e0018 */
[----:B------:R-:W-:Y:S01]  /*1dd60*/  MOV R12, 0x3 ;  /* 0x00000003000c7802 */ /* 0x000fe20000000f00 */
[----:B------:R-:W-:-:S07]  /*1dd70*/  IMAD.MOV.U32 R2, RZ, RZ, R14 ;  /* 0x000000ffff027224 */ /* 0x000fce00078e000e */
[----:B------:R-:W-:Y:S05]  /*1dd80*/  WARPSYNC.COLLECTIVE R15, `(.L_x_958) ;  /* 0x000000000f087348 */ /* 0x000fea0003c00000 */
[----:B------:R0:W1:Y:S02]  /*1dd90*/  SHFL.IDX P6, R14, R13, R12, R11 ;  /* 0x0000000c0d0e7389 */ /* 0x00006400000c000b */
[----:B01----:R-:W-:Y:S01]  /*1dda0*/  ENDCOLLECTIVE ;  /* 0x000000000000791b */ /* 0x003fe20003800000 */
.L_x_958:
        /* <DEDUP_REMOVED lines=14> */
.L_x_959:
[----:B------:R-:W-:Y:S02]  /*1de90*/  IMAD.MOV.U32 R13, RZ, RZ, R24 ;  /* 0x000000ffff0d7224 */ /* 0x000fe400078e0018 */
[----:B------:R-:W-:Y:S02]  /*1dea0*/  IMAD.MOV.U32 R12, RZ, RZ, 0x4 ;  /* 0x00000004ff0c7424 */ /* 0x000fe400078e00ff */
[----:B------:R-:W-:-:S07]  /*1deb0*/  IMAD.MOV.U32 R2, RZ, RZ, R14 ;  /* 0x000000ffff027224 */ /* 0x000fce00078e000e */
[----:B------:R-:W-:Y:S05]  /*1dec0*/  WARPSYNC.COLLECTIVE R15, `(.L_x_960) ;  /* 0x000000000f087348 */ /* 0x000fea0003c00000 */
[----:B------:R0:W1:Y:S02]  /*1ded0*/  SHFL.IDX P6, R14, R13, R12, R11 ;  /* 0x0000000c0d0e7389 */ /* 0x00006400000c000b */
[----:B01----:R-:W-:Y:S01]  /*1dee0*/  ENDCOLLECTIVE ;  /* 0x000000000000791b */ /* 0x003fe20003800000 */
.L_x_960:
        /* <DEDUP_REMOVED lines=14> */
.L_x_961:
[----:B------:R-:W-:Y:S01]  /*1dfd0*/  IMAD.MOV.U32 R13, RZ, RZ, R24 ;  /* 0x000000ffff0d7224 */ /* 0x000fe200078e0018 */
[----:B------:R-:W-:Y:S01]  /*1dfe0*/  MOV R12, 0x5 ;  /* 0x00000005000c7802 */ /* 0x000fe20000000f00 */
[----:B------:R-:W-:-:S07]  /*1dff0*/  IMAD.MOV.U32 R2, RZ, RZ, R14 ;  /* 0x000000ffff027224 */ /* 0x000fce00078e000e */
[----:B------:R-:W-:Y:S05]  /*1e000*/  WARPSYNC.COLLECTIVE R15, `(.L_x_962) ;  /* 0x000000000f087348 */ /* 0x000fea0003c00000 */
[----:B------:R0:W1:Y:S02]  /*1e010*/  SHFL.IDX P6, R14, R13, R12, R11 ;  /* 0x0000000c0d0e7389 */ /* 0x00006400000c000b */
[----:B01----:R-:W-:Y:S01]  /*1e020*/  ENDCOLLECTIVE ;  /* 0x000000000000791b */ /* 0x003fe20003800000 */
.L_x_962:
        /* <DEDUP_REMOVED lines=14> */
.L_x_963:
[----:B------:R-:W-:Y:S02]  /*1e110*/  IMAD.MOV.U32 R13, RZ, RZ, R24 ;  /* 0x000000ffff0d7224 */ /* 0x000fe400078e0018 */
[----:B------:R-:W-:Y:S02]  /*1e120*/  IMAD.MOV.U32 R12, RZ, RZ, 0x6 ;  /* 0x00000006ff0c7424 */ /* 0x000fe400078e00ff */
[----:B------:R-:W-:-:S07]  /*1e130*/  IMAD.MOV.U32 R2, RZ, RZ, R14 ;  /* 0x000000ffff027224 */ /* 0x000fce00078e000e */
[----:B------:R-:W-:Y:S05]  /*1e140*/  WARPSYNC.COLLECTIVE R15, `(.L_x_964) ;  /* 0x000000000f087348 */ /* 0x000fea0003c00000 */
[----:B------:R0:W1:Y:S02]  /*1e150*/  SHFL.IDX P6, R14, R13, R12, R11 ;  /* 0x0000000c0d0e7389 */ /* 0x00006400000c000b */
[----:B01----:R-:W-:Y:S01]  /*1e160*/  ENDCOLLECTIVE ;  /* 0x000000000000791b */ /* 0x003fe20003800000 */
.L_x_964:
        /* <DEDUP_REMOVED lines=14> */
.L_x_965:
[----:B------:R-:W-:Y:S01]  /*1e250*/  IMAD.MOV.U32 R13, RZ, RZ, R24 ;  /* 0x000000ffff0d7224 */ /* 0x000fe200078e0018 */
[----:B------:R-:W-:Y:S01]  /*1e260*/  MOV R12, 0x7 ;  /* 0x00000007000c7802 */ /* 0x000fe20000000f00 */
[----:B------:R-:W-:-:S07]  /*1e270*/  IMAD.MOV.U32 R2, RZ, RZ, R14 ;  /* 0x000000ffff027224 */ /* 0x000fce00078e000e */
[----:B------:R-:W-:Y:S05]  /*1e280*/  WARPSYNC.COLLECTIVE R15, `(.L_x_966) ;  /* 0x000000000f087348 */ /* 0x000fea0003c00000 */
[----:B------:R0:W1:Y:S02]  /*1e290*/  SHFL.IDX P6, R14, R13, R12, R11 ;  /* 0x0000000c0d0e7389 */ /* 0x00006400000c000b */
[----:B01----:R-:W-:Y:S01]  /*1e2a0*/  ENDCOLLECTIVE ;  /* 0x000000000000791b */ /* 0x003fe20003800000 */
.L_x_966:
[----:B------:R-:W-:-:S05]  /*1e2b0*/  IADD3 R2, P0, R2, R5, RZ ;  /* 0x0000000502027210 */ /* 0x000fca0007f1e0ff */
        /* <DEDUP_REMOVED lines=12> */
.L_x_967:
[----:B------:R-:W-:Y:S01]  /*1e380*/  @!PT LDS RZ, [RZ] ;  /* 0x00000000fffff984 */ /* 0x000fe20000000800 */
[----:B------:R-:W-:Y:S01]  /*1e390*/  @!PT LDS RZ, [RZ] ;  /* 0x00000000fffff984 */ /* 0x000fe20000000800 */
[----:B------:R-:W-:Y:S01]  /*1e3a0*/  @!PT LDS RZ, [RZ] ;  /* 0x00000000fffff984 */ /* 0x000fe20000000800 */
[----:B------:R0:W-:Y:S01]  /*1e3b0*/  LDGSTS.E.BYPASS.LTC128B.128 [R7+0x7400], desc[UR38][R2.64+0x80], !P0 ;  /* 0x0740008002077fae */ /* 0x0001e2000c101d66 */
[----:B------:R-:W-:Y:S05]  /*1e3c0*/  BRA `(.L_x_968) ;  /* 0xffffffa000247947 */ /* 0x000fea000383ffff */
.L_x_768:
[----:B0-----:R0:W1:Y:S02]  /*1e3d0*/  SYNCS.PHASECHK.TRANS64.TRYWAIT P0, [R0+URZ+0x28860], R3 ;  /* 0x02886003000075a7 */ /* 0x001064000800017f */
[----:B-1----:R-:W-:Y:S05]  /*1e3e0*/  @!P0 NANOSLEEP.SYNCS 0x989680 ;  /* 0x009896800000895d */ /* 0x002fea0003900000 */
[----:B------:R-:W1:Y:S02]  /*1e3f0*/  @!P0 SYNCS.PHASECHK.TRANS64 P0, [R0+URZ+0x28860], R3 ;  /* 0x02886003000085a7 */ /* 0x000e64000800007f */
[----:B-1----:R-:W-:Y:S05]  /*1e400*/  @!P0 BRA `(.L_x_768) ;  /* 0xfffffffc00f08947 */ /* 0x002fea000383ffff */
[----:B------:R-:W-:Y:S05]  /*1e410*/  BRA `(.L_x_969) ;  /* 0xffffffa400407947 */ /* 0x000fea000383ffff */
.L_x_769:
        /* <DEDUP_REMOVED lines=8> */
.L_x_971:
[----:B------:R-:W-:Y:S05]  /*1e4a0*/  BSYNC B0 ;  /* 0x0000000000007941 */ /* 0x000fea0003800000 */
.L_x_970:
[----:B------:R-:W-:Y:S01]  /*1e4b0*/  IMAD.MOV.U32 R13, RZ, RZ, R23 ;  /* 0x000000ffff0d7224 */ /* 0x000fe200078e0017 */
[----:B------:R-:W-:Y:S01]  /*1e4c0*/  SHF.L.U32 R5, R31, 0x1, RZ ;  /* 0x000000011f057819 */ /* 0x000fe200000006ff */
        /* <DEDUP_REMOVED lines=8> */
.L_x_972:
[----:B------:R-:W-:Y:S02]  /*1e550*/  ULDC UR4, c[0x0][0x2f4] ;  /* 0x0000bd0000047ab9 */ /* 0x000fe40000000800 */
[----:B------:R-:W-:Y:S02]  /*1e560*/  ISETP.GE.AND P1, PT, R31, UR4, PT ;  /* 0x000000041f007c0c */ /* 0x000fe4000bf26270 */
[----:B------:R-:W-:Y:S02]  /*1e570*/  ISETP.GE.AND P0, PT, R30, UR4, PT ;  /* 0x000000041e007c0c */ /* 0x000fe4000bf06270 */
[C---:B------:R-:W-:Y:S02]  /*1e580*/  ISETP.LT.OR P3, PT, R6.reuse, 0x1, P1 ;  /* 0x000000010600780c */ /* 0x040fe40000f61670 */
[----:B------:R-:W-:Y:S01]  /*1e590*/  ISETP.LT.OR P4, PT, R6, 0x1, P0 ;  /* 0x000000010600780c */ /* 0x000fe20000781670 */
[----:B------:R-:W-:Y:S02]  /*1e5a0*/  IMAD.MOV.U32 R13, RZ, RZ, R24 ;  /* 0x000000ffff0d7224 */ /* 0x000fe400078e0018 */
[----:B------:R-:W-:Y:S01]  /*1e5b0*/  IMAD.MOV.U32 R12, RZ, RZ, 0x1 ;  /* 0x00000001ff0c7424 */ /* 0x000fe200078e00ff */
[----:B------:R-:W-:-:S13]  /*1e5c0*/  IADD3 R2, P2, R14, R5, RZ ;  /* 0x000000050e027210 */ /* 0x000fda0007f5e0ff */
[----:B------:R-:W-:Y:S05]  /*1e5d0*/  WARPSYNC.COLLECTIVE R15, `(.L_x_973) ;  /* 0x000000000f087348 */ /* 0x000fea0003c00000 */
[----:B------:R0:W1:Y:S02]  /*1e5e0*/  SHFL.IDX P6, R14, R13, R12, R11 ;  /* 0x0000000c0d0e7389 */ /* 0x00006400000c000b */
[----:B01----:R-:W-:Y:S01]  /*1e5f0*/  ENDCOLLECTIVE ;  /* 0x000000000000791b */ /* 0x003fe20003800000 */
.L_x_973:
        /* <DEDUP_REMOVED lines=13> */
.L_x_974:
[----:B------:R-:W-:Y:S02]  /*1e6d0*/  IMAD.MOV.U32 R13, RZ, RZ, R24 ;  /* 0x000000ffff0d7224 */ /* 0x000fe400078e0018 */
[----:B------:R-:W-:Y:S02]  /*1e6e0*/  IMAD.MOV.U32 R12, RZ, RZ, 0x2 ;  /* 0x00000002ff0c7424 */ /* 0x000fe400078e00ff */
[----:B------:R-:W-:-:S07]  /*1e6f0*/  IMAD.MOV.U32 R10, RZ, RZ, R14 ;  /* 0x000000ffff0a7224 */ /* 0x000fce00078e000e */
[----:B------:R-:W-:Y:S05]  /*1e700*/  WARPSYNC.COLLECTIVE R15, `(.L_x_975) ;  /* 0x000000000f087348 */ /* 0x000fea0003c00000 */
[----:B------:R0:W1:Y:S02]  /*1e710*/  SHFL.IDX P6, R14, R13, R12, R11 ;  /* 0x0000000c0d0e7389 */ /* 0x00006400000c000b */
[----:B01----:R-:W-:Y:S01]  /*1e720*/  ENDCOLLECTIVE ;  /* 0x000000000000791b */ /* 0x003fe20003800000 */
.L_x_975:
        /* <DEDUP_REMOVED lines=14> */
.L_x_976:
[----:B------:R-:W-:Y:S02]  /*1e810*/  IMAD.MOV.U32 R13, RZ, RZ, R24 ;  /* 0x000000ffff0d7224 */ /* 0x000fe400078e0018 */
[----:B------:R-:W-:Y:S01]  /*1e820*/  IMAD.MOV.U32 R12, RZ, RZ, 0x3 ;  /* 0x00000003ff0c7424 */ /* 0x000fe200078e00ff */
[----:B------:R-:W-:-:S13]  /*1e830*/  IADD3 R2, P2, R14, R5, RZ ;  /* 0x000000050e027210 */ /* 0x000fda0007f5e0ff */
[----:B------:R-:W-:Y:S05]  /*1e840*/  WARPSYNC.COLLECTIVE R15, `(.L_x_977) ;  /* 0x000000000f087348 */ /* 0x000fea0003c00000 */
[----:B------:R0:W1:Y:S02]  /*1e850*/  SHFL.IDX P6, R14, R13, R12, R11 ;  /* 0x0000000c0d0e7389 */ /* 0x00006400000c000b */
[----:B01----:R-:W-:Y:S01]  /*1e860*/  ENDCOLLECTIVE ;  /* 0x000000000000791b */ /* 0x003fe20003800000 */
.L_x_977:
        /* <DEDUP_REMOVED lines=13> */
.L_x_978:
[----:B------:R-:W-:Y:S02]  /*1e940*/  IMAD.MOV.U32 R13, RZ, RZ, R24 ;  /* 0x000000ffff0d7224 */ /* 0x000fe400078e0018 */
[----:B------:R-:W-:Y:S01]  /*1e950*/  IMAD.MOV.U32 R12, RZ, RZ, 0x4 ;  /* 0x00000004ff0c7424 */ /* 0x000fe200078e00ff */
[----:B------:R-:W-:-:S13]  /*1e960*/  IADD3 R2, P2, R14, R5, RZ ;  /* 0x000000050e027210 */ /* 0x000fda0007f5e0ff */
[----:B------:R-:W-:Y:S05]  /*1e970*/  WARPSYNC.COLLECTIVE R15, `(.L_x_979) ;  /* 0x000000000f087348 */ /* 0x000fea0003c00000 */
[----:B------:R0:W1:Y:S02]  /*1e980*/  SHFL.IDX P6, R14, R13, R12, R11 ;  /* 0x0000000c0d0e7389 */ /* 0x00006400000c000b */
[----:B01----:R-:W-:Y:S01]  /*1e990*/  ENDCOLLECTIVE ;  /* 0x000000000000791b */ /* 0x003fe20003800000 */
.L_x_979:
        /* <DEDUP_REMOVED lines=13> */
.L_x_980:
[----:B------:R-:W-:Y:S02]  /*1ea70*/  IMAD.MOV.U32 R13, RZ, RZ, R24 ;  /* 0x000000ffff0d7224 */ /* 0x000fe400078e0018 */
[----:B------:R-:W-:Y:S02]  /*1ea80*/  IMAD.MOV.U32 R12, RZ, RZ, 0x5 ;  /* 0x00000005ff0c7424 */ /* 0x000fe400078e00ff */
[----:B------:R-:W-:-:S07]  /*1ea90*/  IMAD.MOV.U32 R10, RZ, RZ, R14 ;  /* 0x000000ffff0a7224 */ /* 0x000fce00078e000e */
[----:B------:R-:W-:Y:S05]  /*1eaa0*/  WARPSYNC.COLLECTIVE R15, `(.L_x_981) ;  /* 0x000000000f087348 */ /* 0x000fea0003c00000 */
[----:B------:R0:W1:Y:S02]  /*1eab0*/  SHFL.IDX P6, R14, R13, R12, R11 ;  /* 0x0000000c0d0e7389 */ /* 0x00006400000c000b */
[----:B01----:R-:W-:Y:S01]  /*1eac0*/  ENDCOLLECTIVE ;  /* 0x000000000000791b */ /* 0x003fe20003800000 */
.L_x_981:
[----:B------:R-:W-:-:S04]  /*1ead0*/  IADD3 R2, P2, R10, R5, RZ ;  /* 0x000000050a027210 */ /* 0x000fc80007f5e0ff */
[----:B------:R-:W-:-:S05]  /*1eae0*/  IADD3.X R3, RZ, R8, RZ, P2, !PT ;  /* 0x00000008ff037210 */ /* 0x000fca00017fe4ff */
[----:B------:R-:W-:Y:S01]  /*1eaf0*/  @!PT LDS RZ, [RZ] ;  /* 0x00000000fffff984 */ /* 0x000fe20000000800 */
[----:B------:R-:W-:Y:S01]  /*1eb00*/  @!PT LDS RZ, [RZ] ;  /* 0x00000000fffff984 */ /* 0x000fe20000000800 */
[----:B------:R-:W-:Y:S01]  /*1eb10*/  @!PT LDS RZ, [RZ] ;  /* 0x00000000fffff984 */ /* 0x000fe20000000800 */
[----:B------:R0:W-:Y:S01]  /*1eb20*/  LDGSTS.E.BYPASS.LTC128B.128 [R4+0x2400], desc[UR38][R2.64], !P3 ;  /* 0x0240000002047fae */ /* 0x0001e2000d901d66 */
[C---:B------:R-:W-:Y:S01]  /*1eb30*/  ISETP.LT.OR P3, PT, R6.reuse, 0x51, P1 ;  /* 0x000000510600780c */ /* 0x040fe20000f61670 */
[----:B------:R-:W-:Y:S02]  /*1eb40*/  IMAD.MOV.U32 R13, RZ, RZ, R23 ;  /* 0x000000ffff0d7224 */ /* 0x000fe400078e0017 */
[----:B------:R0:W-:Y:S01]  /*1eb50*/  LDGSTS.E.BYPASS.LTC128B.128 [R4+0x6400], desc[UR38][R2.64+0x80], !P4 ;  /* 0x0640008002047fae */ /* 0x0001e2000e101d66 */
[----:B------:R-:W-:Y:S01]  /*1eb60*/  ISETP.LT.OR P4, PT, R6, 0x51, P0 ;  /* 0x000000510600780c */ /* 0x000fe20000781670 */
[----:B------:R-:W-:-:S12]  /*1eb70*/  IMAD.MOV.U32 R7, RZ, RZ, R14 ;  /* 0x000000ffff077224 */ /* 0x000fd800078e000e */
[----:B0-----:R-:W-:Y:S05]  /*1eb80*/  WARPSYNC.COLLECTIVE R15, `(.L_x_982) ;  /* 0x000000000f087348 */ /* 0x001fea0003c00000 */
[----:B------:R1:W2:Y:S02]  /*1eb90*/  SHFL.IDX P6, R14, R13, R12, R11 ;  /* 0x0000000c0d0e7389 */ /* 0x0002a400000c000b */
[----:B012---:R-:W-:Y:S01]  /*1eba0*/  ENDCOLLECTIVE ;  /* 0x000000000000791b */ /* 0x007fe20003800000 */
.L_x_982:
[----:B------:R-:W-:Y:S02]  /*1ebb0*/  IMAD.MOV.U32 R13, RZ, RZ, R24 ;  /* 0x000000ffff0d7224 */ /* 0x000fe400078e0018 */
[----:B------:R-:W-:Y:S01]  /*1ebc0*/  IMAD.MOV.U32 R12, RZ, RZ, 0x6 ;  /* 0x00000006ff0c7424 */ /* 0x000fe200078e00ff */
[----:B------:R-:W-:-:S13]  /*1ebd0*/  IADD3 R2, P2, R14, R5, RZ ;  /* 0x000000050e027210 */ /* 0x000fda0007f5e0ff */
[----:B------:R-:W-:Y:S05]  /*1ebe0*/  WARPSYNC.COLLECTIVE R15, `(.L_x_983) ;  /* 0x000000000f087348 */ /* 0x000fea0003c00000 */
[----:B------:R0:W1:Y:S02]  /*1ebf0*/  SHFL.IDX P6, R14, R13, R12, R11 ;  /* 0x0000000c0d0e7389 */ /* 0x00006400000c000b */
[----:B01----:R-:W-:Y:S01]  /*1ec00*/  ENDCOLLECTIVE ;  /* 0x000000000000791b */ /* 0x003fe20003800000 */
.L_x_983:
        /* <DEDUP_REMOVED lines=13> */
.L_x_984:
[----:B------:R-:W-:Y:S01]  /*1ece0*/  MOV R13, R24 ;  /* 0x00000018000d7202 */ /* 0x000fe20000000f00 */
[----:B------:R-:W-:Y:S02]  /*1ecf0*/  IMAD.MOV.U32 R12, RZ, RZ, 0x7 ;  /* 0x00000007ff0c7424 */ /* 0x000fe400078e00ff */
[----:B------:R-:W-:-:S07]  /*1ed00*/  IMAD.MOV.U32 R10, RZ, RZ, R14 ;  /* 0x000000ffff0a7224 */ /* 0x000fce00078e000e */
[----:B------:R-:W-:Y:S05]  /*1ed10*/  WARPSYNC.COLLECTIVE R15, `(.L_x_985) ;  /* 0x000000000f087348 */ /* 0x000fea0003c00000 */
[----:B------:R0:W1:Y:S02]  /*1ed20*/  SHFL.IDX P6, R14, R13, R12, R11 ;  /* 0x0000000c0d0e7389 */ /* 0x00006400000c000b */
[----:B01----:R-:W-:Y:S01]  /*1ed30*/  ENDCOLLECTIVE ;  /* 0x000000000000791b */ /* 0x003fe20003800000 */
.L_x_985:
        /* <DEDUP_REMOVED lines=12> */
.L_x_986:
[----:B------:R-:W-:Y:S05]  /*1ee00*/  BRA `(.L_x_987) ;  /* 0xffffff9c00e07947 */ /* 0x000fea000383ffff */
.L_x_774:
        /* <DEDUP_REMOVED lines=8> */
.L_x_989:
[----:B------:R-:W-:Y:S05]  /*1ee90*/  BSYNC B0 ;  /* 0x0000000000007941 */ /* 0x000fea0003800000 */
.L_x_988:
[----:B------:R-:W-:Y:S01]  /*1eea0*/  IMAD.MOV.U32 R13, RZ, RZ, R16 ;  /* 0x000000ffff0d7224 */ /* 0x000fe200078e0010 */
[----:B------:R-:W-:Y:S01]  /*1eeb0*/  MOV R15, 0xffffffff ;  /* 0xffffffff000f7802 */ /* 0x000fe20000000f00 */
[----:B------:R-:W-:Y:S02]  /*1eec0*/  IMAD.MOV.U32 R12, RZ, RZ, 0x1 ;  /* 0x00000001ff0c7424 */ /* 0x000fe400078e00ff */
[----:B------:R-:W-:Y:S02]  /*1eed0*/  IMAD.MOV.U32 R11, RZ, RZ, 0x1f ;  /* 0x0000001fff0b7424 */ /* 0x000fe400078e00ff */
[----:B------:R-:W-:Y:S02]  /*1eee0*/  IMAD.IADD R7, R19, 0x1, R8 ;  /* 0x0000000113077824 */ /* 0x000fe400078e0208 */
[----:B------:R-:W-:-:S07]  /*1eef0*/  IMAD.MOV.U32 R5, RZ, RZ, R14 ;  /* 0x000000ffff057224 */ /* 0x000fce00078e000e */
[----:B------:R-:W-:Y:S05]  /*1ef00*/  WARPSYNC.COLLECTIVE R15, `(.L_x_990) ;  /* 0x000000000f087348 */ /* 0x000fea0003c00000 */
[----:B------:R0:W1:Y:S02]  /*1ef10*/  SHFL.IDX P6, R14, R13, R12, R11 ;  /* 0x0000000c0d0e7389 */ /* 0x00006400000c000b */
[----:B01----:R-:W-:Y:S01]  /*1ef20*/  ENDCOLLECTIVE ;  /* 0x000000000000791b */ /* 0x003fe20003800000 */
.L_x_990:
        /* <DEDUP_REMOVED lines=11> */
[C---:B------:R-:W-:Y:S01]  /*1efe0*/  ISETP.GE.U32.AND P5, PT, R8.reuse, 0x10, PT ;  /* 0x000000100800780c */ /* 0x040fe20003fa6070 */
[----:B--2---:R-:W-:Y:S01]  /*1eff0*/  @!P1 IMAD.MOV.U32 R4, RZ, RZ, R2 ;  /* 0x000000ffff049224 */ /* 0x004fe200078e0002 */
[----:B------:R-:W-:-:S03]  /*1f000*/  ISETP.NE.AND P1, PT, R8, RZ, PT ;  /* 0x000000ff0800720c */ /* 0x000fc60003f25270 */
[----:B------:R-:W-:-:S10]  /*1f010*/  IMAD.MOV.U32 R13, RZ, RZ, R4 ;  /* 0x000000ffff0d7224 */ /* 0x000fd400078e0004 */
[----:B------:R-:W-:Y:S05]  /*1f020*/  WARPSYNC.COLLECTIVE R15, `(.L_x_991) ;  /* 0x000000000f087348 */ /* 0x000fea0003c00000 */
[----:B------:R0:W1:Y:S02]  /*1f030*/  SHFL.UP P6, R14, R13, R12, R11 ;  /* 0x0400000c0d0e7389 */ /* 0x00006400000c000b */
[----:B01----:R-:W-:Y:S01]  /*1f040*/  ENDCOLLECTIVE ;  /* 0x000000000000791b */ /* 0x003fe20003800000 */
.L_x_991:
[----:B------:R-:W-:Y:S01]  /*1f050*/  IMAD.MOV.U32 R12, RZ, RZ, 0x2 ;  /* 0x00000002ff0c7424 */ /* 0x000fe200078e00ff */
[----:B------:R-:W-:-:S05]  /*1f060*/  SEL R7, R14, RZ, P1 ;  /* 0x000000ff0e077207 */ /* 0x000fca0000800000 */
[----:B------:R-:W-:-:S04]  /*1f070*/  IMAD.IADD R6, R4, 0x1, R7 ;  /* 0x0000000104067824 */ /* 0x000fc800078e0207 */
[----:B------:R-:W-:-:S07]  /*1f080*/  IMAD.MOV.U32 R13, RZ, RZ, R6 ;  /* 0x000000ffff0d7224 */ /* 0x000fce00078e0006 */
[----:B------:R-:W-:Y:S05]  /*1f090*/  WARPSYNC.COLLECTIVE R15, `(.L_x_992) ;  /* 0x000000000f087348 */ /* 0x000fea0003c00000 */
[----:B------:R0:W1:Y:S02]  /*1f0a0*/  SHFL.UP P6, R14, R13, R12, R11 ;  /* 0x0400000c0d0e7389 */ /* 0x00006400000c000b */
[----:B01----:R-:W-:Y:S01]  /*1f0b0*/  ENDCOLLECTIVE ;  /* 0x000000000000791b */ /* 0x003fe20003800000 */
.L_x_992:
[----:B------:R-:W-:Y:S02]  /*1f0c0*/  MOV R12, 0x4 ;  /* 0x00000004000c7802 */ /* 0x000fe40000000f00 */
[----:B------:R-:W-:-:S05]  /*1f0d0*/  SEL R7, R14, RZ, P2 ;  /* 0x000000ff0e077207 */ /* 0x000fca0001000000 */
[----:B------:R-:W-:-:S04]  /*1f0e0*/  IMAD.IADD R7, R6, 0x1, R7 ;  /* 0x0000000106077824 */ /* 0x000fc800078e0207 */
[----:B------:R-:W-:-:S07]  /*1f0f0*/  IMAD.MOV.U32 R13, RZ, RZ, R7 ;  /* 0x000000ffff0d7224 */ /* 0x000fce00078e0007 */
[----:B------:R-:W-:Y:S05]  /*1f100*/  WARPSYNC.COLLECTIVE R15, `(.L_x_993) ;  /* 0x000000000f087348 */ /* 0x000fea0003c00000 */
[----:B------:R0:W1:Y:S02]  /*1f110*/  SHFL.UP P6, R14, R13, R12, R11 ;  /* 0x0400000c0d0e7389 */ /* 0x00006400000c000b */
[----:B01----:R-:W-:Y:S01]  /*1f120*/  ENDCOLLECTIVE ;  /* 0x000000000000791b */ /* 0x003fe20003800000 */
.L_x_993:
[----:B------:R-:W-:Y:S01]  /*1f130*/  IMAD.MOV.U32 R12, RZ, RZ, 0x8 ;  /* 0x00000008ff0c7424 */ /* 0x000fe200078e00ff */
[----:B------:R-:W-:-:S05]  /*1f140*/  SEL R2, R14, RZ, P3 ;  /* 0x000000ff0e027207 */ /* 0x000fca0001800000 */
[----:B------:R-:W-:-:S04]  /*1f150*/  IMAD.IADD R2, R7, 0x1, R2 ;  /* 0x0000000107027824 */ /* 0x000fc800078e0202 */
[----:B------:R-:W-:-:S07]  /*1f160*/  IMAD.MOV.U32 R13, RZ, RZ, R2 ;  /* 0x000000ffff0d7224 */ /* 0x000fce00078e0002 */
[----:B------:R-:W-:Y:S05]  /*1f170*/  WARPSYNC.COLLECTIVE R15, `(.L_x_994) ;  /* 0x000000000f087348 */ /* 0x000fea0003c00000 */
[----:B------:R0:W1:Y:S02]  /*1f180*/  SHFL.UP P6, R14, R13, R12, R11 ;  /* 0x0400000c0d0e7389 */ /* 0x00006400000c000b */
[----:B01----:R-:W-:Y:S01]  /*1f190*/  ENDCOLLECTIVE ;  /* 0x000000000000791b */ /* 0x003fe20003800000 */
.L_x_994:
[----:B------:R-:W-:Y:S01]  /*1f1a0*/  IMAD.MOV.U32 R12, RZ, RZ, 0x10 ;  /* 0x00000010ff0c7424 */ /* 0x000fe200078e00ff */
[----:B------:R-:W-:-:S05]  /*1f1b0*/  SEL R3, R14, RZ, P4 ;  /* 0x000000ff0e037207 */ /* 0x000fca0002000000 */
[----:B------:R-:W-:-:S04]  /*1f1c0*/  IMAD.IADD R3, R2, 0x1, R3 ;  /* 0x0000000102037824 */ /* 0x000fc800078e0203 */
[----:B------:R-:W-:-:S07]  /*1f1d0*/  IMAD.MOV.U32 R13, RZ, RZ, R3 ;  /* 0x000000ffff0d7224 */ /* 0x000fce00078e0003 */
[----:B------:R-:W-:Y:S05]  /*1f1e0*/  WARPSYNC.COLLECTIVE R15, `(.L_x_995) ;  /* 0x000000000f087348 */ /* 0x000fea0003c00000 */
[----:B------:R0:W1:Y:S02]  /*1f1f0*/  SHFL.UP P6, R14, R13, R12, R11 ;  /* 0x0400000c0d0e7389 */ /* 0x00006400000c000b */
[----:B01----:R-:W-:Y:S01]  /*1f200*/  ENDCOLLECTIVE ;  /* 0x000000000000791b */ /* 0x003fe20003800000 */
.L_x_995:
        /* <DEDUP_REMOVED lines=8> */
.L_x_996:
[----:B------:R-:W-:Y:S05]  /*1f290*/  BRA `(.L_x_997) ;  /* 0xffffff9c00ec7947 */ /* 0x000fea000383ffff */
.L_x_779:
[----:B------:R-:W-:Y:S01]  /*1f2a0*/  BSSY B0, `(.L_x_998) ;  /* 0x0000008000007945 */ /* 0x000fe20003800000 */
[----:B-----5:R-:W-:Y:S01]  /*1f2b0*/  IMAD.MOV.U32 R13, RZ, RZ, R4 ;  /* 0x000000ffff0d7224 */ /* 0x020fe200078e0004 */
[----:B------:R-:W-:Y:S01]  /*1f2c0*/  MOV R12, 0x1 ;  /* 0x00000001000c7802 */ /* 0x000fe20000000f00 */
[----:B------:R-:W-:Y:S02]  /*1f2d0*/  IMAD.MOV.U32 R11, RZ, RZ, RZ ;  /* 0x000000ffff0b7224 */ /* 0x000fe400078e00ff */
[----:B------:R-:W-:-:S07]  /*1f2e0*/  IMAD.MOV.U32 R15, RZ, RZ, -0x1 ;  /* 0xffffffffff0f7424 */ /* 0x000fce00078e00ff */
[----:B0-----:R-:W-:Y:S05]  /*1f2f0*/  WARPSYNC.COLLECTIVE R15, `(.L_x_999) ;  /* 0x000000000f087348 */ /* 0x001fea0003c00000 */
[----:B------:R1:W2:Y:S02]  /*1f300*/  SHFL.UP P6, R14, R13, R12, R11 ;  /* 0x0400000c0d0e7389 */ /* 0x0002a400000c000b */
[----:B012---:R-:W-:Y:S01]  /*1f310*/  ENDCOLLECTIVE ;  /* 0x000000000000791b */ /* 0x007fe20003800000 */
.L_x_999:
[----:B------:R-:W-:Y:S05]  /*1f320*/  BSYNC B0 ;  /* 0x0000000000007941 */ /* 0x000fea0003800000 */
.L_x_998:
[----:B------:R-:W-:Y:S01]  /*1f330*/  SEL R13, R14, RZ, P1 ;  /* 0x000000ff0e0d7207 */ /* 0x000fe20000800000 */
[----:B------:R-:W-:Y:S02]  /*1f340*/  IMAD.MOV.U32 R12, RZ, RZ, 0x2 ;  /* 0x00000002ff0c7424 */ /* 0x000fe400078e00ff */
[----:B------:R-:W-:Y:S02]  /*1f350*/  IMAD.MOV.U32 R11, RZ, RZ, RZ ;  /* 0x000000ffff0b7224 */ /* 0x000fe400078e00ff */
[----:B------:R-:W-:Y:S02]  /*1f360*/  IMAD.IADD R13, R4, 0x1, R13 ;  /* 0x00000001040d7824 */ /* 0x000fe400078e020d */
[----:B------:R-:W-:-:S07]  /*1f370*/  IMAD.MOV.U32 R15, RZ, RZ, -0x1 ;  /* 0xffffffffff0f7424 */ /* 0x000fce00078e00ff */
[----:B------:R-:W-:Y:S05]  /*1f380*/  WARPSYNC.COLLECTIVE R15, `(.L_x_1000) ;  /* 0x000000000f087348 */ /* 0x000fea0003c00000 */
[----:B------:R0:W1:Y:S02]  /*1f390*/  SHFL.UP P6, R14, R13, R12, R11 ;  /* 0x0400000c0d0e7389 */ /* 0x00006400000c000b */
[----:B01----:R-:W-:Y:S01]  /*1f3a0*/  ENDCOLLECTIVE ;  /* 0x000000000000791b */ /* 0x003fe20003800000 */
.L_x_1000:
[----:B------:R-:W-:Y:S01]  /*1f3b0*/  IMAD.MOV.U32 R12, RZ, RZ, 0x4 ;  /* 0x00000004ff0c7424 */ /* 0x000fe200078e00ff */
[----:B------:R-:W-:-:S05]  /*1f3c0*/  SEL R0, R14, RZ, P2 ;  /* 0x000000ff0e007207 */ /* 0x000fca0001000000 */
[----:B------:R-:W-:-:S04]  /*1f3d0*/  IMAD.IADD R0, R13, 0x1, R0 ;  /* 0x000000010d007824 */ /* 0x000fc800078e0200 */
[----:B------:R-:W-:-:S07]  /*1f3e0*/  IMAD.MOV.U32 R13, RZ, RZ, R0 ;  /* 0x000000ffff0d7224 */ /* 0x000fce00078e0000 */
[----:B------:R-:W-:Y:S05]  /*1f3f0*/  WARPSYNC.COLLECTIVE R15, `(.L_x_1001) ;  /* 0x000000000f087348 */ /* 0x000fea0003c00000 */
[----:B------:R0:W1:Y:S02]  /*1f400*/  SHFL.UP P6, R14, R13, R12, R11 ;  /* 0x0400000c0d0e7389 */ /* 0x00006400000c000b */
[----:B01----:R-:W-:Y:S01]  /*1f410*/  ENDCOLLECTIVE ;  /* 0x000000000000791b */ /* 0x003fe20003800000 */
.L_x_1001:
[----:B------:R-:W-:Y:S02]  /*1f420*/  MOV R12, 0x8 ;  /* 0x00000008000c7802 */ /* 0x000fe40000000f00 */
[----:B------:R-:W-:-:S05]  /*1f430*/  SEL R3, R14, RZ, P3 ;  /* 0x000000ff0e037207 */ /* 0x000fca0001800000 */
[----:B------:R-:W-:-:S04]  /*1f440*/  IMAD.IADD R2, R0, 0x1, R3 ;  /* 0x0000000100027824 */ /* 0x000fc800078e0203 */
[----:B------:R-:W-:-:S07]  /*1f450*/  IMAD.MOV.U32 R13, RZ, RZ, R2 ;  /* 0x000000ffff0d7224 */ /* 0x000fce00078e0002 */
[----:B------:R-:W-:Y:S05]  /*1f460*/  WARPSYNC.COLLECTIVE R15, `(.L_x_1002) ;  /* 0x000000000f087348 */ /* 0x000fea0003c00000 */
[----:B------:R0:W1:Y:S02]  /*1f470*/  SHFL.UP P6, R14, R13, R12, R11 ;  /* 0x0400000c0d0e7389 */ /* 0x00006400000c000b */
[----:B01----:R-:W-:Y:S01]  /*1f480*/  ENDCOLLECTIVE ;  /* 0x000000000000791b */ /* 0x003fe20003800000 */
.L_x_1002:
[----:B------:R-:W-:Y:S01]  /*1f490*/  IMAD.MOV.U32 R12, RZ, RZ, 0x10 ;  /* 0x00000010ff0c7424 */ /* 0x000fe200078e00ff */
[----:B------:R-:W-:-:S05]  /*1f4a0*/  SEL R3, R14, RZ, P4 ;  /* 0x000000ff0e037207 */ /* 0x000fca0002000000 */
[----:B------:R-:W-:-:S04]  /*1f4b0*/  IMAD.IADD R3, R2, 0x1, R3 ;  /* 0x0000000102037824 */ /* 0x000fc800078e0203 */
[----:B------:R-:W-:-:S07]  /*1f4c0*/  IMAD.MOV.U32 R13, RZ, RZ, R3 ;  /* 0x000000ffff0d7224 */ /* 0x000fce00078e0003 */
[----:B------:R-:W-:Y:S05]  /*1f4d0*/  WARPSYNC.COLLECTIVE R15, `(.L_x_1003) ;  /* 0x000000000f087348 */ /* 0x000fea0003c00000 */
[----:B------:R0:W1:Y:S02]  /*1f4e0*/  SHFL.UP P6, R14, R13, R12, R11 ;  /* 0x0400000c0d0e7389 */ /* 0x00006400000c000b */
[----:B01----:R-:W-:Y:S01]  /*1f4f0*/  ENDCOLLECTIVE ;  /* 0x000000000000791b */ /* 0x003fe20003800000 */
.L_x_1003:
        /* <DEDUP_REMOVED lines=8> */
.L_x_1004:
[----:B------:R-:W-:Y:S05]  /*1f580*/  BRA `(.L_x_1005) ;  /* 0xffffff9c00cc7947 */ /* 0x000fea000383ffff */
.L_x_781:
[----:B------:R-:W-:Y:S01]  /*1f590*/  BSSY B0, `(.L_x_1006) ;  /* 0x0000006000007945 */ /* 0x000fe20003800000 */
[----:B------:R-:W-:Y:S01]  /*1f5a0*/  PLOP3.LUT P6, PT, P6, PT, PT, 0x8, 0x0 ;  /* 0x000000000000781c */ /* 0x000fe200037ce170 */
[----:B------:R-:W-:-:S12]  /*1f5b0*/  IMAD.MOV.U32 R15, RZ, RZ, -0x1 ;  /* 0xffffffffff0f7424 */ /* 0x000fd800078e00ff */
[----:B0-----:R-:W-:Y:S05]  /*1f5c0*/  WARPSYNC.COLLECTIVE R15, `(.L_x_1007) ;  /* 0x000000000f087348 */ /* 0x001fea0003c00000 */
[----:B------:R-:W-:Y:S01]  /*1f5d0*/  VOTE.ANY R14, PT, P6 ;  /* 0x00000000000e7806 */ /* 0x000fe200030e0100 */
[----:B0-----:R-:W-:Y:S06]  /*1f5e0*/  ENDCOLLECTIVE ;  /* 0x000000000000791b */ /* 0x001fec0003800000 */
.L_x_1007:
[----:B------:R-:W-:Y:S05]  /*1f5f0*/  BSYNC B0 ;  /* 0x0000000000007941 */ /* 0x000fea0003800000 */
.L_x_1006:
[----:B------:R-:W-:Y:S01]  /*1f600*/  IMAD.MOV.U32 R3, RZ, RZ, R14 ;  /* 0x000000ffff037224 */ /* 0x000fe200078e000e */
[----:B------:R-:W-:Y:S01]  /*1f610*/  MOV R11, 0x1f ;  /* 0x0000001f000b7802 */ /* 0x000fe20000000f00 */
[----:B------:R-:W-:Y:S02]  /*1f620*/  IMAD.MOV.U32 R13, RZ, RZ, R4 ;  /* 0x000000ffff0d7224 */ /* 0x000fe400078e0004 */
[----:B------:R-:W0:Y:S01]  /*1f630*/  POPC R0, R3 ;  /* 0x0000000300007309 */ /* 0x000e220000000000 */
[----:B------:R-:W-:Y:S02]  /*1f640*/  IMAD.MOV.U32 R15, RZ, RZ, -0x1 ;  /* 0xffffffffff0f7424 */ /* 0x000fe400078e00ff */
[----:B0-----:R-:W-:-:S07]  /*1f650*/  IMAD.MOV.U32 R12, RZ, RZ, R0 ;  /* 0x000000ffff0c7224 */ /* 0x001fce00078e0000 */
[----:B------:R-:W-:Y:S05]  /*1f660*/  WARPSYNC.COLLECTIVE R15, `(.L_x_1008) ;  /* 0x000000000f087348 */ /* 0x000fea0003c00000 */
[----:B------:R0:W1:Y:S02]  /*1f670*/  SHFL.IDX P6, R14, R13, R12, R11 ;  /* 0x0000000c0d0e7389 */ /* 0x00006400000c000b */
[----:B01----:R-:W-:Y:S01]  /*1f680*/  ENDCOLLECTIVE ;  /* 0x000000000000791b */ /* 0x003fe20003800000 */
.L_x_1008:
[----:B------:R-:W-:Y:S01]  /*1f690*/  IMAD.MOV.U32 R4, RZ, RZ, R14 ;  /* 0x000000ffff047224 */ /* 0x000fe200078e000e */
[----:B------:R-:W-:Y:S06]  /*1f6a0*/  BRA `(.L_x_1009) ;  /* 0xffffff9c00bc7947 */ /* 0x000fec000383ffff */
.L_x_783:
[----:B------:R-:W-:Y:S01]  /*1f6b0*/  BSSY B0, `(.L_x_1010) ;  /* 0x0000007000007945 */ /* 0x000fe20003800000 */
[----:B------:R-:W-:Y:S02]  /*1f6c0*/  IMAD.MOV.U32 R13, RZ, RZ, R2 ;  /* 0x000000ffff0d7224 */ /* 0x000fe400078e0002 */
[----:B------:R-:W-:Y:S02]  /*1f6d0*/  IMAD.MOV.U32 R11, RZ, RZ, 0x1f ;  /* 0x0000001fff0b7424 */ /* 0x000fe400078e00ff */
[----:B------:R-:W-:-:S07]  /*1f6e0*/  IMAD.MOV.U32 R15, RZ, RZ, -0x1 ;  /* 0xffffffffff0f7424 */ /* 0x000fce00078e00ff */
[----:B012---:R-:W-:Y:S05]  /*1f6f0*/  WARPSYNC.COLLECTIVE R15, `(.L_x_1011) ;  /* 0x000000000f087348 */ /* 0x007fea0003c00000 */
[----:B------:R3:W4:Y:S02]  /*1f700*/  SHFL.IDX P6, R14, R13, R12, R11 ;  /* 0x0000000c0d0e7389 */ /* 0x00072400000c000b */
[----:B01234-:R-:W-:Y:S01]  /*1f710*/  ENDCOLLECTIVE ;  /* 0x000000000000791b */ /* 0x01ffe20003800000 */
.L_x_1011:
[----:B------:R-:W-:Y:S05]  /*1f720*/  BSYNC B0 ;  /* 0x0000000000007941 */ /* 0x000fea0003800000 */
.L_x_1010:
[----:B------:R-:W-:Y:S05]  /*1f730*/  BRA `(.L_x_782) ;  /* 0xffffff9c00b47947 */ /* 0x000fea000383ffff */
.L_x_787:
[----:B0-----:R0:W1:Y:S02]  /*1f740*/  SYNCS.PHASECHK.TRANS64.TRYWAIT P0, [R4+URZ+0x28820], R0 ;  /* 0x02882000040075a7 */ /* 0x001064000800017f */
[----:B-1----:R-:W-:Y:S05]  /*1f750*/  @!P0 NANOSLEEP.SYNCS 0x989680 ;  /* 0x009896800000895d */ /* 0x002fea0003900000 */
[----:B------:R-:W1:Y:S02]  /*1f760*/  @!P0 SYNCS.PHASECHK.TRANS64 P0, [R4+URZ+0x28820], R0 ;  /* 0x02882000040085a7 */ /* 0x000e64000800007f */
[----:B-1----:R-:W-:Y:S05]  /*1f770*/  @!P0 BRA `(.L_x_787) ;  /* 0xfffffffc00f08947 */ /* 0x002fea000383ffff */
[----:B------:R-:W-:Y:S05]  /*1f780*/  BRA `(.L_x_1012) ;  /* 0xffffffa000a07947 */ /* 0x000fea000383ffff */
.L_x_788:
        /* <DEDUP_REMOVED lines=8> */
[----:B0-2---:R-:W-:Y:S05]  /*1f810*/  WARPSYNC.COLLECTIVE R15, `(.L_x_1014) ;  /* 0x000000000f087348 */ /* 0x005fea0003c00000 */
[----:B------:R1:W3:Y:S02]  /*1f820*/  SHFL.IDX P6, R14, R13, R12, R11 ;  /* 0x0000000c0d0e7389 */ /* 0x0002e400000c000b */
[----:B0123--:R-:W-:Y:S01]  /*1f830*/  ENDCOLLECTIVE ;  /* 0x000000000000791b */ /* 0x00ffe20003800000 */
.L_x_1014:
[----:B------:R-:W-:Y:S05]  /*1f840*/  BSYNC B0 ;  /* 0x0000000000007941 */ /* 0x000fea0003800000 */
.L_x_1013:
[----:B------:R-:W-:Y:S05]  /*1f850*/  BRA `(.L_x_1015) ;  /* 0xffffffa000887947 */ /* 0x000fea000383ffff */
.L_x_789:
[----:B------:R-:W-:Y:S01]  /*1f860*/  BSSY B0, `(.L_x_1016) ;  /* 0x0000006000007945 */ /* 0x000fe20003800000 */
[----:B------:R-:W-:-:S07]  /*1f870*/  IMAD.MOV.U32 R15, RZ, RZ, -0x1 ;  /* 0xffffffffff0f7424 */ /* 0x000fce00078e00ff */
[----:B0-2---:R-:W-:Y:S05]  /*1f880*/  WARPSYNC.COLLECTIVE R15, `(.L_x_1017) ;  /* 0x000000000f0c7348 */ /* 0x005fea0003c00000 */
[----:B------:R-:W-:Y:S02]  /*1f890*/  ELECT P6, UR62, PT ;  /* 0x00000000003e782f */ /* 0x000fe400038c0000 */
[----:B------:R-:W-:Y:S01]  /*1f8a0*/  MOV R14, UR62 ;  /* 0x0000003e000e7c02 */ /* 0x000fe20008000f00 */
[----:B0-2---:R-:W-:Y:S10]  /*1f8b0*/  ENDCOLLECTIVE ;  /* 0x000000000000791b */ /* 0x005ff40003800000 */
.L_x_1017:
[----:B------:R-:W-:Y:S05]  /*1f8c0*/  BSYNC B0 ;  /* 0x0000000000007941 */ /* 0x000fea0003800000 */
.L_x_1016:
[----:B------:R-:W-:Y:S05]  /*1f8d0*/  BRA `(.L_x_1018) ;  /* 0xffffffa0007c7947 */ /* 0x000fea000383ffff */
.L_x_791:
[----:B0-----:R0:W1:Y:S02]  /*1f8e0*/  SYNCS.PHASECHK.TRANS64.TRYWAIT P1, [R5+URZ+0x28840], R0 ;  /* 0x02884000050075a7 */ /* 0x001064000802017f */
[----:B-1----:R-:W-:Y:S05]  /*1f8f0*/  @!P1 NANOSLEEP.SYNCS 0x989680 ;  /* 0x009896800000995d */ /* 0x002fea0003900000 */
[----:B------:R-:W1:Y:S02]  /*1f900*/  @!P1 SYNCS.PHASECHK.TRANS64 P1, [R5+URZ+0x28840], R0 ;  /* 0x02884000050095a7 */ /* 0x000e64000802007f */
[----:B-1----:R-:W-:Y:S05]  /*1f910*/  @!P1 BRA `(.L_x_791) ;  /* 0xfffffffc00f09947 */ /* 0x002fea000383ffff */
[----:B------:R-:W-:Y:S05]  /*1f920*/  BRA `(.L_x_1019) ;  /* 0xffffffa0009c7947 */ /* 0x000fea000383ffff */
.L_x_793:
[----:B-1----:R1:W3:Y:S02]  /*1f930*/  SYNCS.PHASECHK.TRANS64.TRYWAIT P1, [R25+URZ+0x28840], R2 ;  /* 0x02884002190075a7 */ /* 0x0022e4000802017f */
[----:B---3--:R-:W-:Y:S05]  /*1f940*/  @!P1 NANOSLEEP.SYNCS 0x989680 ;  /* 0x009896800000995d */ /* 0x008fea0003900000 */
[----:B------:R-:W3:Y:S02]  /*1f950*/  @!P1 SYNCS.PHASECHK.TRANS64 P1, [R25+URZ+0x28840], R2 ;  /* 0x02884002190095a7 */ /* 0x000ee4000802007f */
[----:B---3--:R-:W-:Y:S05]  /*1f960*/  @!P1 BRA `(.L_x_793) ;  /* 0xfffffffc00f09947 */ /* 0x008fea000383ffff */
[----:B------:R-:W-:Y:S05]  /*1f970*/  BRA `(.L_x_1020) ;  /* 0xffffffa000a87947 */ /* 0x000fea000383ffff */
.L_x_795:
[----:B---3--:R3:W4:Y:S02]  /*1f980*/  SYNCS.PHASECHK.TRANS64.TRYWAIT P1, [R5+URZ+0x28860], R0 ;  /* 0x02886000050075a7 */ /* 0x008724000802017f */
[----:B----4-:R-:W-:Y:S05]  /*1f990*/  @!P1 NANOSLEEP.SYNCS 0x989680 ;  /* 0x009896800000995d */ /* 0x010fea0003900000 */
[----:B------:R-:W4:Y:S02]  /*1f9a0*/  @!P1 SYNCS.PHASECHK.TRANS64 P1, [R5+URZ+0x28860], R0 ;  /* 0x02886000050095a7 */ /* 0x000f24000802007f */
[----:B----4-:R-:W-:Y:S05]  /*1f9b0*/  @!P1 BRA `(.L_x_795) ;  /* 0xfffffffc00f09947 */ /* 0x010fea000383ffff */
[----:B------:R-:W-:Y:S05]  /*1f9c0*/  BRA `(.L_x_1021) ;  /* 0xffffffa000a47947 */ /* 0x000fea000383ffff */
.L_x_1022:
        /* <DEDUP_REMOVED lines=11> */
.L_x_3480:


//--------------------- .text._ZN7cutlass13device_kernelIN5flash11enable_sm90INS1_16FlashAttnFwdSm90INS1_25CollectiveMainloopFwdSm90ILi2EN4cute5tupleIJNS5_1CILi1EEES8_S8_EEENS6_IJNS7_ILi128EEESA_SA_EEELi128ENS_10bfloat16_tEfNS_4arch4Sm90ELb0ELb1ELb0ELb0ELb1ELb0ELb0ELb1ELb1ELb1ELb0ELb0EEENS1_21CollectiveEpilogueFwdISB_S9_SC_SE_Li256ELb0ELb1ELb0ELb0EEENS1_30DynamicPersistentTileSchedulerILi256ELi128ELb0ELb1ELb1EEEEEEEEEvNT_6ParamsE --------------------------
	.section	.text._ZN7cutlass13device_kernelIN5flash11enable_sm90INS1_16FlashAttnFwdSm90INS1_25CollectiveMainloopFwdSm90ILi2EN4cute5tupleIJNS5_1CILi1EEES8_S8_EEENS6_IJNS7_ILi128EEESA_SA_EEELi128ENS_10bfloat16_tEfNS_4arch4Sm90ELb0ELb1ELb0ELb0ELb1ELb0ELb0ELb1ELb1ELb1ELb0ELb0EEENS1_21CollectiveEpilogueFwdISB_S9_SC_SE_Li256ELb0ELb1ELb0ELb0EEENS1_30DynamicPersistentTileSchedulerILi256ELi128ELb0ELb1ELb1EEEEEEEEEvNT_6ParamsE,"ax",@progbits
	.align	128
.text._ZN7cutlass13device_kernelIN5flash11enable_sm90INS1_16FlashAttnFwdSm90INS1_25CollectiveMainloopFwdSm90ILi2EN4cute5tupleIJNS5_1CILi1EEES8_S8_EEENS6_IJNS7_ILi128EEESA_SA_EEELi128ENS_10bfloat16_tEfNS_4arch4Sm90ELb0ELb1ELb0ELb0ELb1ELb0ELb0ELb1ELb1ELb1ELb0ELb0EEENS1_21CollectiveEpilogueFwdISB_S9_SC_SE_Li256ELb0ELb1ELb0ELb0EEENS1_30DynamicPersistentTileSchedulerILi256ELi128ELb0ELb1ELb1EEEEEEEEEvNT_6ParamsE:
        .type           _ZN7cutlass13device_kernelIN5flash11enable_sm90INS1_16FlashAttnFwdSm90INS1_25CollectiveMainloopFwdSm90ILi2EN4cute5tupleIJNS5_1CILi1EEES8_S8_EEENS6_IJNS7_ILi128EEESA_SA_EEELi128ENS_10bfloat16_tEfNS_4arch4Sm90ELb0ELb1ELb0ELb0ELb1ELb0ELb0ELb1ELb1ELb1ELb0ELb0EEENS1_21CollectiveEpilogueFwdISB_S9_SC_SE_Li256ELb0ELb1ELb0ELb0EEENS1_30DynamicPersistentTileSchedulerILi256ELi128ELb0ELb1ELb1EEEEEEEEEvNT_6ParamsE,@function
        .size           _ZN7cutlass13device_kernelIN5flash11enable_sm90INS1_16FlashAttnFwdSm90INS1_25CollectiveMainloopFwdSm90ILi2EN4cute5tupleIJNS5_1CILi1EEES8_S8_EEENS6_IJNS7_ILi128EEESA_SA_EEELi128ENS_10bfloat16_tEfNS_4arch4Sm90ELb0ELb1ELb0ELb0ELb1ELb0ELb0ELb1ELb1ELb1ELb0ELb0EEENS1_21CollectiveEpilogueFwdISB_S9_SC_SE_Li256ELb0ELb1ELb0ELb0EEENS1_30DynamicPersistentTileSchedulerILi256ELi128ELb0ELb1ELb1EEEEEEEEEvNT_6ParamsE,(.L_x_3481 - _ZN7cutlass13device_kernelIN5flash11enable_sm90INS1_16FlashAttnFwdSm90INS1_25CollectiveMainloopFwdSm90ILi2EN4cute5tupleIJNS5_1CILi1EEES8_S8_EEENS6_IJNS7_ILi128EEESA_SA_EEELi128ENS_10bfloat16_tEfNS_4arch4Sm90ELb0ELb1ELb0ELb0ELb1ELb0ELb0ELb1ELb1ELb1ELb0ELb0EEENS1_21CollectiveEpilogueFwdISB_S9_SC_SE_Li256ELb0ELb1ELb0ELb0EEENS1_30DynamicPersistentTileSchedulerILi256ELi128ELb0ELb1ELb1EEEEEEEEEvNT_6ParamsE)
        .other          _ZN7cutlass13device_kernelIN5flash11enable_sm90INS1_16FlashAttnFwdSm90INS1_25CollectiveMainloopFwdSm90ILi2EN4cute5tupleIJNS5_1CILi1EEES8_S8_EEENS6_IJNS7_ILi128EEESA_SA_EEELi128ENS_10bfloat16_tEfNS_4arch4Sm90ELb0ELb1ELb0ELb0ELb1ELb0ELb0ELb1ELb1ELb1ELb0ELb0EEENS1_21CollectiveEpilogueFwdISB_S9_SC_SE_Li256ELb0ELb1ELb0ELb0EEENS1_30DynamicPersistentTileSchedulerILi256ELi128ELb0ELb1ELb1EEEEEEEEEvNT_6ParamsE,@"STO_CUDA_ENTRY STV_DEFAULT"
_ZN7cutlass13device_kernelIN5flash11enable_sm90INS1_16FlashAttnFwdSm90INS1_25CollectiveMainloopFwdSm90ILi2EN4cute5tupleIJNS5_1CILi1EEES8_S8_EEENS6_IJNS7_ILi128EEESA_SA_EEELi128ENS_10bfloat16_tEfNS_4arch4Sm90ELb0ELb1ELb0ELb0ELb1ELb0ELb0ELb1ELb1ELb1ELb0ELb0EEENS1_21CollectiveEpilogueFwdISB_S9_SC_SE_Li256ELb0ELb1ELb0ELb0EEENS1_30DynamicPersistentTileSchedulerILi256ELi128ELb0ELb1ELb1EEEEEEEEEvNT_6ParamsE:
[----:B------:R-:W0:Y:S01]  /*0000*/  LDC R1, c[0x0][0x28] ;  /* 0x00000a00ff017b82 */ /* 0x000e220000000800 */
[----:B------:R-:W1:Y:S01]  /*0010*/  S2R R3, SR_TID.X ;  /* 0x0000000000037919 */ /* 0x000e620000002100 */
[----:B------:R-:W-:Y:S01]  /*0020*/  ELECT P0, URZ, PT ;  /* 0x00000000003f782f */ /* 0x000fe20003800000 */
[----:B------:R-:W-:Y:S01]  /*0030*/  UMOV UR4, 0x80 ;  /* 0x0000008000047882 */ /* 0x000fe20000000000 */
[----:B------:R-:W-:Y:S01]  /*0040*/  UMOV UR7, 0x100 ;  /* 0x0000010000077882 */ /* 0x000fe20000000000 */
[--C-:B-1----:R-:W-:Y:S02]  /*0050*/  SHF.R.U32.HI R0, RZ, 0x5, R3.reuse ;  /* 0x00000005ff007819 */ /* 0x102fe40000011603 */
[----:B------:R-:W-:-:S03]  /*0060*/  SHF.R.U32.HI R23, RZ, 0x7, R3 ;  /* 0x00000007ff177819 */ /* 0x000fc60000011603 */
[----:B------:R-:W1:Y:S04]  /*0070*/  SHFL.IDX PT, R2, R0, RZ, 0x1f ;  /* 0x00001fff00027589 */ /* 0x000e6800000e0000 */
[----:B------:R2:W3:Y:S01]  /*0080*/  SHFL.IDX PT, R3, R23, RZ, 0x1f ;  /* 0x00001fff17037589 */ /* 0x0004e200000e0000 */
[C---:B-1----:R-:W-:Y:S02]  /*0090*/  ISETP.NE.OR P0, PT, R2.reuse, RZ, !P0 ;  /* 0x000000ff0200720c */ /* 0x042fe40004705670 */
[----:B------:R-:W-:-:S11]  /*00a0*/  ISETP.NE.AND P1, PT, R2, RZ, PT ;  /* 0x000000ff0200720c */ /* 0x000fd60003f25270 */
[----:B------:R-:W-:Y:S01]  /*00b0*/  VOTEU.ALL UP0, P0 ;  /* 0x00000000003f7886 */ /* 0x000fe20000000000 */
[----:B------:R-:W-:-:S04]  /*00c0*/  VOTEU.ALL UP1, P0 ;  /* 0x00000000003f7886 */ /* 0x000fc80000020000 */
[----:B------:R-:W1:Y:S01]  /*00d0*/  @!UP0 S2UR UR8, SR_CgaCtaId ;  /* 0x00000000000889c3 */ /* 0x000e620000008800 */
[----:B------:R-:W-:Y:S01]  /*00e0*/  @!UP0 UMOV UR6, 0x400 ;  /* 0x0000040000068882 */ /* 0x000fe20000000000 */
[----:B------:R-:W-:-:S04]  /*00f0*/  @!UP0 UIADD3 UR4, -UR4, 0x100000, URZ ;  /* 0x0010000004048890 */ /* 0x000fc8000fffe13f */
[----:B------:R-:W-:Y:S02]  /*0100*/  @!UP0 USHF.L.U32 UR5, UR4, 0xb, URZ ;  /* 0x0000000b04058899 */ /* 0x000fe4000800063f */
[----:B------:R-:W-:Y:S02]  /*0110*/  @!UP0 USHF.L.U32 UR4, UR4, 0x1, URZ ;  /* 0x0000000104048899 */ /* 0x000fe4000800063f */
[----:B-1----:R-:W-:Y:S02]  /*0120*/  @!UP0 ULEA UR8, UR8, UR6, 0x18 ;  /* 0x0000000608088291 */ /* 0x002fe4000f8ec03f */
[----:B------:R-:W-:-:S04]  /*0130*/  @!UP0 UIADD3 UR6, -UR7, 0x100000, URZ ;  /* 0x0010000007068890 */ /* 0x000fc8000fffe13f */
[----:B------:R-:W-:Y:S02]  /*0140*/  @!UP0 USHF.L.U32 UR7, UR6, 0xb, URZ ;  /* 0x0000000b06078899 */ /* 0x000fe4000800063f */
[----:B------:R-:W-:Y:S01]  /*0150*/  @!UP0 USHF.L.U32 UR6, UR6, 0x1, URZ ;  /* 0x0000000106068899 */ /* 0x000fe2000800063f */
[----:B------:R-:W-:-:S05]  /*0160*/  VOTEU.ALL UP0, P0 ;  /* 0x00000000003f7886 */ /* 0x000fca0000000000 */
[----:B------:R2:W1:Y:S06]  /*0170*/  @!UP0 SYNCS.EXCH.64 URZ, [UR8+0x28800], UR4 ;  /* 0x02880004083f85b2 */ /* 0x00046c0008000100 */
[----:B------:R2:W4:Y:S02]  /*0180*/  @!UP1 SYNCS.EXCH.64 URZ, [UR8+0x28820], UR6 ;  /* 0x02882006083f95b2 */ /* 0x0005240008000100 */
[----:B0-23--:R-:W-:Y:S05]  /*0190*/  @P1 BRA `(.L_x_1023) ;  /* 0x0000000000481947 */ /* 0x00dfea0003800000 */
        /* <DEDUP_REMOVED lines=13> */
[----:B0-----:R0:W2:Y:S08]  /*0270*/  SYNCS.EXCH.64 URZ, [UR8+0x28830], UR4 ;  /* 0x02883004083f75b2 */ /* 0x0010b00008000100 */
[----:B------:R0:W3:Y:S01]  /*0280*/  SYNCS.EXCH.64 URZ, [UR8+0x28840], UR6 ;  /* 0x02884006083f75b2 */ /* 0x0000e20008000100 */
[----:B------:R0:W0:Y:S01]  /*0290*/  SYNCS.EXCH.64 URZ, [UR8+0x28838], UR4 ;  /* 0x02883804083f75b2 */ /* 0x0000220008000100 */
[----:B------:R0:W0:Y:S01]  /*02a0*/  SYNCS.EXCH.64 URZ, [UR8+0x28848], UR6 ;  /* 0x02884806083f75b2 */ /* 0x0000220008000100 */
[----:B------:R-:W-:Y:S01]  /*02b0*/  NOP ;  /* 0x0000000000007918 */ /* 0x000fe20000000000 */
.L_x_1023:
        /* <DEDUP_REMOVED lines=22> */
.L_x_1024:
        /* <DEDUP_REMOVED lines=18> */
.L_x_1025:
        /* <DEDUP_REMOVED lines=22> */
.L_x_1026:
        /* <DEDUP_REMOVED lines=23> */
.L_x_1027:
        /* <DEDUP_REMOVED lines=8> */
.L_x_1029:
[----:B------:R-:W-:-:S08]  /*0890*/  NOP ;  /* 0x0000000000007918 */ /* 0x000fd00000000000 */
[----:B------:R-:W0:Y:S02]  /*08a0*/  USETMAXREG.TRY_ALLOC.CTAPOOL UP0, 0xe8 ;  /* 0x000000e8000079c8 */ /* 0x000e240008000600 */
[----:B0-----:R-:W-:-:S13]  /*08b0*/  PLOP3.LUT P0, PT, PT, PT, UP0, 0x80, 0x0 ;  /* 0x000000000000781c */ /* 0x001fda0003f0f008 */
[----:B------:R-:W-:Y:S05]  /*08c0*/  @!P0 BRA `(.L_x_1029) ;  /* 0xfffffffc00f08947 */ /* 0x000fea000383ffff */
[----:B------:R-:W0:Y:S01]  /*08d0*/  S2R R2, SR_TID.X ;  /* 0x0000000000027919 */ /* 0x000e220000002100 */
[----:B------:R-:W1:Y:S08]  /*08e0*/  S2UR UR4, SR_CTAID.X ;  /* 0x00000000000479c3 */ /* 0x000e700000002500 */
[----:B------:R-:W-:Y:S08]  /*08f0*/  BAR.ARV 0x4, 0x180 ;  /* 0x0106000000007b1d */ /* 0x000ff00000002000 */
[----:B------:R-:W-:Y:S06]  /*0900*/  BAR.ARV 0x8, 0x180 ;  /* 0x0206000000007b1d */ /* 0x000fec0000002000 */
[----:B0-----:R-:W-:-:S04]  /*0910*/  LOP3.LUT R0, R2, 0xffffff80, RZ, 0xc0, !PT ;  /* 0xffffff8002007812 */ /* 0x001fc800078ec0ff */
[----:B------:R-:W-:Y:S02]  /*0920*/  ISETP.NE.AND P0, PT, R0, 0x80, PT ;  /* 0x000000800000780c */ /* 0x000fe40003f05270 */
[----:B------:R-:W1:Y:S11]  /*0930*/  LDC R0, c[0x0][0xc38] ;  /* 0x00030e00ff007b82 */ /* 0x000e760000000800 */
[----:B------:R-:W-:Y:S06]  /*0940*/  @!P0 BAR.ARV 0x9, 0x100 ;  /* 0x0244000000008b1d */ /* 0x000fec0000002000 */
[----:B-1----:R-:W-:-:S13]  /*0950*/  ISETP.LE.AND P0, PT, R0, UR4, PT ;  /* 0x0000000400007c0c */ /* 0x002fda000bf03270 */
        /* <DEDUP_REMOVED lines=10> */
[----:B------:R-:W-:Y:S01]  /*0a00*/  SHF.R.S32.HI R186, RZ, 0x7, R3 ;  /* 0x00000007ffba7819 */ /* 0x000fe20000011403 */
[----:B------:R-:W-:Y:S02]  /*0a10*/  IMAD.SHL.U32 R6, R4, 0x20, RZ ;  /* 0x0000002004067824 */ /* 0x000fe400078e00ff */
[----:B------:R-:W-:Y:S01]  /*0a20*/  IMAD.IADD R185, R191, 0x1, -R2 ;  /* 0x00000001bfb97824 */ /* 0x000fe200078e0a02 */
[----:B------:R-:W-:-:S02]  /*0a30*/  LEA.HI R2, R0, R191, RZ, 0x4 ;  /* 0x000000bf00027211 */ /* 0x000fc400078f20ff */
[----:B------:R-:W-:Y:S02]  /*0a40*/  LOP3.LUT R7, R6, 0xfffffc00, RZ, 0xc0, !PT ;  /* 0xfffffc0006077812 */ /* 0x000fe400078ec0ff */
[----:B------:R-:W-:Y:S02]  /*0a50*/  LOP3.LUT R4, R2, 0x3fffff0, RZ, 0xc0, !PT ;  /* 0x03fffff002047812 */ /* 0x000fe400078ec0ff */
[----:B------:R-:W-:Y:S02]  /*0a60*/  SHF.R.S32.HI R8, RZ, 0x1f, R185 ;  /* 0x0000001fff087819 */ /* 0x000fe400000114b9 */
[----:B------:R-:W-:Y:S01]  /*0a70*/  SHF.R.S32.HI R5, RZ, 0x4, R2 ;  /* 0x00000004ff057819 */ /* 0x000fe20000011402 */
[----:B------:R-:W-:Y:S01]  /*0a80*/  IMAD.IADD R4, R191, 0x1, -R4 ;  /* 0x00000001bf047824 */ /* 0x000fe200078e0a04 */
[----:B------:R-:W-:Y:S02]  /*0a90*/  LEA.HI R9, R8, R185, RZ, 0x2 ;  /* 0x000000b908097211 */ /* 0x000fe400078f10ff */
[----:B------:R-:W-:Y:S01]  /*0aa0*/  LEA.HI R2, R2, R5, RZ, 0x1 ;  /* 0x0000000502027211 */ /* 0x000fe200078f08ff */
[----:B------:R-:W-:Y:S01]  /*0ab0*/  IMAD R7, R4, 0x40, R7 ;  /* 0x0000004004077824 */ /* 0x000fe200078e0207 */
[----:B------:R-:W-:-:S02]  /*0ac0*/  LEA.HI R4, R0, R191, RZ, 0x2 ;  /* 0x000000bf00047211 */ /* 0x000fc400078f10ff */
[--C-:B------:R-:W-:Y:S02]  /*0ad0*/  SHF.R.S32.HI R6, RZ, 0x2, R9.reuse ;  /* 0x00000002ff067819 */ /* 0x100fe40000011409 */
[----:B------:R-:W-:Y:S02]  /*0ae0*/  SHF.R.S32.HI R11, RZ, 0x1f, R9 ;  /* 0x0000001fff0b7819 */ /* 0x000fe40000011409 */
[----:B------:R-:W-:Y:S02]  /*0af0*/  LOP3.LUT R2, R2, 0x1ffffffe, RZ, 0xc0, !PT ;  /* 0x1ffffffe02027812 */ /* 0x000fe400078ec0ff */
[----:B------:R-:W-:Y:S02]  /*0b00*/  LOP3.LUT R4, R4, 0xfffffffc, RZ, 0xc0, !PT ;  /* 0xfffffffc04047812 */ /* 0x000fe400078ec0ff */
[----:B------:R-:W-:Y:S01]  /*0b10*/  LEA.HI R0, R0, R191, RZ, 0x3 ;  /* 0x000000bf00007211 */ /* 0x000fe200078f18ff */
[----:B------:R-:W-:Y:S01]  /*0b20*/  IMAD.IADD R2, R5, 0x1, -R2 ;  /* 0x0000000105027824 */ /* 0x000fe200078e0a02 */
[----:B------:R-:W-:Y:S01]  /*0b30*/  LEA.HI R11, R11, R6, RZ, 0x3 ;  /* 0x000000060b0b7211 */ /* 0x000fe200078f18ff */
[----:B------:R-:W-:Y:S01]  /*0b40*/  IMAD.IADD R4, R191, 0x1, -R4 ;  /* 0x00000001bf047824 */ /* 0x000fe200078e0a04 */
[----:B------:R-:W-:Y:S01]  /*0b50*/  LOP3.LUT R22, R0, 0xfffffff8, RZ, 0xc0, !PT ;  /* 0xfffffff800167812 */ /* 0x000fe200078ec0ff */
[----:B------:R-:W-:Y:S01]  /*0b60*/  IMAD R188, R2, 0x8, R7 ;  /* 0x0000000802bc7824 */ /* 0x000fe200078e0207 */
[----:B------:R-:W-:-:S02]  /*0b70*/  LOP3.LUT R11, R11, 0xfffffff8, RZ, 0xc0, !PT ;  /* 0xfffffff80b0b7812 */ /* 0x000fc400078ec0ff */
[----:B------:R-:W-:Y:S01]  /*0b80*/  LEA.HI R8, R8, R185, RZ, 0x5 ;  /* 0x000000b908087211 */ /* 0x000fe200078f28ff */
[----:B------:R-:W-:Y:S01]  /*0b90*/  IMAD.IADD R22, R191, 0x1, -R22 ;  /* 0x00000001bf167824 */ /* 0x000fe200078e0a16 */
[----:B------:R-:W-:Y:S01]  /*0ba0*/  LEA.HI R3, R3, R186, RZ, 0x1 ;  /* 0x000000ba03037211 */ /* 0x000fe200078f08ff */
[----:B------:R-:W-:Y:S01]  /*0bb0*/  IMAD.IADD R11, R6, 0x1, -R11 ;  /* 0x00000001060b7824 */ /* 0x000fe200078e0a0b */
[----:B------:R-:W-:Y:S01]  /*0bc0*/  LEA.HI R2, R4, R4, RZ, 0x1 ;  /* 0x0000000404027211 */ /* 0x000fe200078f08ff */
[----:B------:R-:W-:Y:S01]  /*0bd0*/  IMAD.SHL.U32 R18, R22, 0x8, RZ ;  /* 0x0000000816127824 */ /* 0x000fe200078e00ff */
[----:B------:R-:W-:Y:S02]  /*0be0*/  SHF.R.S32.HI R8, RZ, 0x5, R8 ;  /* 0x00000005ff087819 */ /* 0x000fe40000011408 */
[----:B------:R-:W-:Y:S01]  /*0bf0*/  LOP3.LUT R3, R3, 0x3fffffe, RZ, 0xc0, !PT ;  /* 0x03fffffe03037812 */ /* 0x000fe200078ec0ff */
[----:B------:R-:W-:Y:S01]  /*0c00*/  VIADD R19, R18, 0x40 ;  /* 0x0000004012137836 */ /* 0x000fe20000000000 */
[----:B------:R-:W-:Y:S01]  /*0c10*/  LOP3.LUT R5, R2, 0x1ffffffe, RZ, 0xc0, !PT ;  /* 0x1ffffffe02057812 */ /* 0x000fe200078ec0ff */
[----:B------:R-:W-:Y:S01]  /*0c20*/  IMAD R8, R8, 0x10, R11 ;  /* 0x0000001008087824 */ /* 0x000fe200078e020b */
[----:B------:R-:W-:Y:S01]  /*0c30*/  LOP3.LUT R16, R9, 0x7ffffffc, RZ, 0xc0, !PT ;  /* 0x7ffffffc09107812 */ /* 0x000fe200078ec0ff */
[----:B------:R-:W-:Y:S01]  /*0c40*/  IMAD.IADD R3, R186, 0x1, -R3 ;  /* 0x00000001ba037824 */ /* 0x000fe200078e0a03 */
[----:B------:R-:W-:Y:S01]  /*0c50*/  SHF.R.S32.HI R184, RZ, 0x3, R0 ;  /* 0x00000003ffb87819 */ /* 0x000fe20000011400 */
[----:B------:R-:W-:Y:S01]  /*0c60*/  IMAD.IADD R4, R4, 0x1, -R5 ;  /* 0x0000000104047824 */ /* 0x000fe200078e0a05 */
[----:B------:R-:W-:Y:S01]  /*0c70*/  SHF.R.S32.HI R190, RZ, 0x1f, R18 ;  /* 0x0000001fffbe7819 */ /* 0x000fe20000011412 */
[----:B------:R-:W-:Y:S01]  /*0c80*/  IMAD R187, R3, 0x40, R8 ;  /* 0x0000004003bb7824 */ /* 0x000fe200078e0208 */
[----:B------:R-:W-:Y:S01]  /*0c90*/  SHF.R.S32.HI R189, RZ, 0x1f, R19 ;  /* 0x0000001fffbd7819 */ /* 0x000fe20000011413 */
[----:B------:R-:W-:-:S02]  /*0ca0*/  IMAD.IADD R16, R185, 0x1, -R16 ;  /* 0x00000001b9107824 */ /* 0x000fc400078e0a10 */
[----:B------:R-:W-:-:S07]  /*0cb0*/  IMAD R17, R4, 0x8, R187 ;  /* 0x0000000804117824 */ /* 0x000fce00078e02bb */
.L_x_1134:
[----:B------:R-:W-:Y:S01]  /*0cc0*/  ULDC UR5, c[0x0][0xc60] ;  /* 0x0003180000057ab9 */ /* 0x000fe20000000800 */
[----:B------:R-:W-:Y:S01]  /*0cd0*/  UMOV UR8, UR4 ;  /* 0x0000000400087c82 */ /* 0x000fe20008000000 */
[----:B------:R-:W-:-:S11]  /*0ce0*/  UISETP.NE.AND UP0, UPT, UR5, 0x1, UPT ;  /* 0x000000010500788c */ /* 0x000fd6000bf05270 */
[----:B------:R-:W-:Y:S01]  /*0cf0*/  @UP0 ULDC UR6, c[0x0][0xc64] ;  /* 0x0003190000060ab9 */ /* 0x000fe20000000800 */
[----:B------:R-:W-:Y:S01]  /*0d00*/  @UP0 ULDC UR9, c[0x0][0xc68] ;  /* 0x00031a0000090ab9 */ /* 0x000fe20000000800 */
[----:B------:R-:W-:-:S04]  /*0d10*/  UIMAD.WIDE.U32 UR6, UR4, UR6, URZ ;  /* 0x00000006040672a5 */ /* 0x000fc8000f8e003f */
[----:B------:R-:W-:-:S03]  /*0d20*/  @UP0 USHF.R.U32.HI UR8, URZ, UR9, UR7 ;  /* 0x000000093f080299 */ /* 0x000fc60008011607 */
[----:B------:R-:W-:Y:S02]  /*0d30*/  ULDC UR6, c[0x0][0xc78] ;  /* 0x00031e0000067ab9 */ /* 0x000fe40000000800 */
[----:B------:R-:W-:Y:S02]  /*0d40*/  UISETP.GE.AND UP0, UPT, UR8, UR6, UPT ;  /* 0x000000060800728c */ /* 0x000fe4000bf06270 */
[----:B------:R-:W-:-:S04]  /*0d50*/  UIADD3 UR6, -UR8, URZ, URZ ;  /* 0x0000003f08067290 */ /* 0x000fc8000fffe13f */
[----:B------:R-:W-:Y:S01]  /*0d60*/  PLOP3.LUT P0, PT, PT, PT, UP0, 0x80, 0x0 ;  /* 0x000000000000781c */ /* 0x000fe20003f0f008 */
[----:B------:R-:W-:-:S12]  /*0d70*/  UIMAD UR9, UR5, UR6, UR4 ;  /* 0x00000006050972a4 */ /* 0x000fd8000f8e0204 */
[----:B012345:R-:W-:Y:S05]  /*0d80*/  @!P0 BRA `(.L_x_1030) ;  /* 0x0000000000208947 */ /* 0x03ffea0003800000 */
[----:B------:R-:W-:Y:S01]  /*0d90*/  ULDC UR7, c[0x0][0xc6c] ;  /* 0x00031b0000077ab9 */ /* 0x000fe20000000800 */
[----:B------:R-:W-:Y:S01]  /*0da0*/  UMOV UR6, UR9 ;  /* 0x0000000900067c82 */ /* 0x000fe20008000000 */
[----:B------:R-:W-:-:S11]  /*0db0*/  UISETP.NE.AND UP0, UPT, UR7, 0x1, UPT ;  /* 0x000000010700788c */ /* 0x000fd6000bf05270 */
[----:B------:R-:W-:Y:S02]  /*0dc0*/  @UP0 ULDC.64 UR10, c[0x0][0xc70] ;  /* 0x00031c00000a0ab9 */ /* 0x000fe40000000a00 */
[----:B------:R-:W-:-:S04]  /*0dd0*/  UIMAD.WIDE.U32 UR4, UR9, UR10, URZ ;  /* 0x0000000a090472a5 */ /* 0x000fc8000f8e003f */
[----:B------:R-:W-:-:S04]  /*0de0*/  @UP0 USHF.R.U32.HI UR6, URZ, UR11, UR5 ;  /* 0x0000000b3f060299 */ /* 0x000fc80008011605 */
[----:B------:R-:W-:Y:S01]  /*0df0*/  UIMAD UR4, UR6, UR7, URZ ;  /* 0x00000007060472a4 */ /* 0x000fe2000f8e023f */
[----:B------:R-:W-:Y:S11]  /*0e00*/  BRA `(.L_x_1031) ;  /* 0x00000000001c7947 */ /* 0x000ff60003800000 */
.L_x_1030:
[----:B------:R-:W-:Y:S01]  /*0e10*/  ULDC UR7, c[0x0][0xc54] ;  /* 0x0003150000077ab9 */ /* 0x000fe20000000800 */
[----:B------:R-:W-:Y:S01]  /*0e20*/  UMOV UR6, UR9 ;  /* 0x0000000900067c82 */ /* 0x000fe20008000000 */
[----:B------:R-:W-:-:S11]  /*0e30*/  UISETP.NE.AND UP0, UPT, UR7, 0x1, UPT ;  /* 0x000000010700788c */ /* 0x000fd6000bf05270 */
[----:B------:R-:W-:Y:S02]  /*0e40*/  @UP0 ULDC.64 UR10, c[0x0][0xc58] ;  /* 0x00031600000a0ab9 */ /* 0x000fe40000000a00 */
[----:B------:R-:W-:-:S04]  /*0e50*/  UIMAD.WIDE.U32 UR4, UR9, UR10, URZ ;  /* 0x0000000a090472a5 */ /* 0x000fc8000f8e003f */
[----:B------:R-:W-:-:S04]  /*0e60*/  @UP0 USHF.R.U32.HI UR6, URZ, UR11, UR5 ;  /* 0x0000000b3f060299 */ /* 0x000fc80008011605 */
[----:B------:R-:W-:-:S12]  /*0e70*/  UIMAD UR4, UR6, UR7, URZ ;  /* 0x00000007060472a4 */ /* 0x000fd8000f8e023f */
.L_x_1031:
[----:B------:R-:W-:Y:S01]  /*0e80*/  ULOP3.LUT UR6, URZ, UR6, URZ, 0x33, !UPT ;  /* 0x000000063f067292 */ /* 0x000fe2000f8e333f */
[----:B------:R-:W-:Y:S01]  /*0e90*/  ULDC UR7, c[0x0][0x448] ;  /* 0x0001120000077ab9 */ /* 0x000fe20000000800 */
[----:B------:R-:W-:Y:S01]  /*0ea0*/  ULDC UR5, c[0x0][0xc3c] ;  /* 0x00030f0000057ab9 */ /* 0x000fe20000000800 */
[----:B------:R-:W-:Y:S02]  /*0eb0*/  UISETP.NE.AND UP3, UPT, UR7, 0x1, UPT ;  /* 0x000000010700788c */ /* 0x000fe4000bf65270 */
[----:B------:R-:W-:Y:S01]  /*0ec0*/  UIADD3 UR6, UR6, UR5, URZ ;  /* 0x0000000506067290 */ /* 0x000fe2000fffe03f */
[----:B------:R-:W-:Y:S01]  /*0ed0*/  ULDC.64 UR10, c[0x0][0x418] ;  /* 0x00010600000a7ab9 */ /* 0x000fe20000000a00 */
[----:B------:R-:W-:Y:S01]  /*0ee0*/  UIADD3 UR4, UR9, -UR4, URZ ;  /* 0x8000000409047290 */ /* 0x000fe2000fffe03f */
[----:B------:R-:W-:Y:S01]  /*0ef0*/  ULDC UR38, c[0x0][0xc48] ;  /* 0x0003120000267ab9 */ /* 0x000fe20000000800 */
[----:B------:R-:W-:Y:S02]  /*0f00*/  UISETP.NE.U32.AND UP0, UPT, UR10, URZ, UPT ;  /* 0x0000003f0a00728c */ /* 0x000fe4000bf05070 */
[----:B------:R-:W-:-:S02]  /*0f10*/  USHF.L.U32 UR37, UR6, 0x7, URZ ;  /* 0x0000000706257899 */ /* 0x000fc4000800063f */
[----:B------:R-:W-:Y:S01]  /*0f20*/  UISETP.NE.AND UP1, UPT, UR38, 0x1, UPT ;  /* 0x000000012600788c */ /* 0x000fe2000bf25270 */
[----:B------:R-:W-:Y:S01]  /*0f30*/  ULDC UR13, c[0x0][0xc54] ;  /* 0x00031500000d7ab9 */ /* 0x000fe20000000800 */
[----:B------:R-:W-:Y:S02]  /*0f40*/  UISETP.NE.AND.EX UP0, UPT, UR11, URZ, UPT, UP0 ;  /* 0x0000003f0b00728c */ /* 0x000fe4000bf05300 */
[----:B------:R-:W-:Y:S02]  /*0f50*/  UIADD3 UR10, UR37, 0x7f, URZ ;  /* 0x0000007f250a7890 */ /* 0x000fe4000fffe03f */
[----:B------:R-:W-:Y:S01]  /*0f60*/  UIMAD UR13, UR8, UR13, UR4 ;  /* 0x0000000d080d72a4 */ /* 0x000fe2000f8e0204 */
[----:B------:R-:W-:Y:S01]  /*0f70*/  ULDC UR43, c[0x0][0x424] ;  /* 0x00010900002b7ab9 */ /* 0x000fe20000000800 */
[----:B------:R-:W-:Y:S01]  /*0f80*/  ULDC UR54, c[0x0][0x288] ;  /* 0x0000a20000367ab9 */ /* 0x000fe20000000800 */
[----:B------:R-:W-:Y:S01]  /*0f90*/  ULDC.64 UR4, c[0x0][0x9e0] ;  /* 0x0002780000047ab9 */ /* 0x000fe20000000a00 */
[----:B------:R-:W-:Y:S01]  /*0fa0*/  @UP3 ULDC UR8, c[0x0][0x44c] ;  /* 0x0001130000083ab9 */ /* 0x000fe20000000800 */
[----:B------:R-:W-:-:S02]  /*0fb0*/  UIADD3 UR11, -UR54, 0x1, URZ ;  /* 0x00000001360b7890 */ /* 0x000fc4000fffe13f */
[----:B------:R-:W-:Y:S02]  /*0fc0*/  UISETP.GE.AND UP2, UPT, UR5, 0x1, UPT ;  /* 0x000000010500788c */ /* 0x000fe4000bf46270 */
[----:B------:R-:W-:Y:S02]  /*0fd0*/  USEL UR43, UR43, 0x1, UP0 ;  /* 0x000000012b2b7887 */ /* 0x000fe40008000000 */
[----:B------:R-:W-:Y:S01]  /*0fe0*/  UIMAD.WIDE.U32 UR8, UR10, UR8, URZ ;  /* 0x000000080a0872a5 */ /* 0x000fe2000f8e003f */
[----:B------:R-:W-:Y:S01]  /*0ff0*/  ULDC UR12, c[0x0][0x2f0] ;  /* 0x0000bc00000c7ab9 */ /* 0x000fe20000000800 */
[----:B------:R-:W-:Y:S01]  /*1000*/  @UP3 ULDC UR15, c[0x0][0x450] ;  /* 0x00011400000f3ab9 */ /* 0x000fe20000000800 */
[----:B------:R-:W-:Y:S01]  /*1010*/  @UP1 ULDC UR6, c[0x0][0xc4c] ;  /* 0x0003130000061ab9 */ /* 0x000fe20000000800 */
[----:B------:R-:W-:Y:S01]  /*1020*/  UIMAD UR11, UR43, UR12, UR11 ;  /* 0x0000000c2b0b72a4 */ /* 0x000fe2000f8e020b */
[----:B------:R-:W-:Y:S01]  /*1030*/  PLOP3.LUT P0, PT, PT, PT, UP2, 0x40, 0x0 ;  /* 0x000000000000781c */ /* 0x000fe20003f0e828 */
[----:B------:R-:W-:-:S02]  /*1040*/  @UP3 USHF.R.U32.HI UR10, URZ, UR15, UR9 ;  /* 0x0000000f3f0a3299 */ /* 0x000fc40008011609 */
[----:B------:R-:W-:Y:S01]  /*1050*/  UIMAD.WIDE.U32 UR6, UR13, UR6, URZ ;  /* 0x000000060d0672a5 */ /* 0x000fe2000f8e003f */
[----:B------:R-:W-:Y:S01]  /*1060*/  @UP1 ULDC UR14, c[0x0][0xc50] ;  /* 0x00031400000e1ab9 */ /* 0x000fe20000000800 */
[----:B------:R-:W-:Y:S01]  /*1070*/  UIADD3 UR10, UR11, UR10, URZ ;  /* 0x0000000a0b0a7290 */ /* 0x000fe2000fffe03f */
[----:B------:R-:W-:Y:S01]  /*1080*/  UMOV UR44, UR13 ;  /* 0x0000000d002c7c82 */ /* 0x000fe20008000000 */
[----:B------:R-:W-:Y:S02]  /*1090*/  @UP1 USHF.R.U32.HI UR44, URZ, UR14, UR7 ;  /* 0x0000000e3f2c1299 */ /* 0x000fe40008011607 */
[----:B------:R-:W-:Y:S02]  /*10a0*/  UIADD3 UR4, UR10, UR4, URZ ;  /* 0x000000040a047290 */ /* 0x000fe4000fffe03f */
[----:B------:R-:W-:Y:S02]  /*10b0*/  UIADD3 UR6, -UR44, URZ, URZ ;  /* 0x0000003f2c067290 */ /* 0x000fe4000fffe13f */
[----:B------:R-:W-:-:S02]  /*10c0*/  UP2UR UR50, UPR, URZ, 0x8 ;  /* 0x000000083f327883 */ /* 0x000fc40008000000 */
[----:B------:R-:W-:Y:S01]  /*10d0*/  UP2UR UR49, UPR, URZ, 0x4 ;  /* 0x000000043f317883 */ /* 0x000fe20008000000 */
[----:B------:R-:W-:Y:S01]  /*10e0*/  IMAD.U32 R0, RZ, RZ, UR4 ;  /* 0x00000004ff007e24 */ /* 0x000fe2000f8e00ff */
[----:B------:R-:W-:Y:S01]  /*10f0*/  UIMAD UR38, UR38, UR6, UR13 ;  /* 0x00000006262672a4 */ /* 0x000fe2000f8e020d */
[----:B------:R-:W-:Y:S11]  /*1100*/  @P0 BRA `(.L_x_1032) ;  /* 0x0000000000400947 */ /* 0x000ff60003800000 */
[----:B------:R-:W-:Y:S01]  /*1110*/  ISETP.LT.AND P0, PT, RZ, UR10, PT ;  /* 0x0000000aff007c0c */ /* 0x000fe2000bf01270 */
[----:B------:R-:W-:-:S12]  /*1120*/  UIADD3 UR4, UR10, -0x1, URZ ;  /* 0xffffffff0a047890 */ /* 0x000fd8000fffe03f */
[----:B------:R-:W-:Y:S05]  /*1130*/  @P0 BRA `(.L_x_1033) ;  /* 0x00000000001c0947 */ /* 0x000fea0003800000 */
[----:B------:R-:W-:Y:S02]  /*1140*/  UISETP.NE.AND UP0, UPT, UR5, 0x1, UPT ;  /* 0x000000010500788c */ /* 0x000fe4000bf05270 */
[----:B------:R-:W-:-:S09]  /*1150*/  UIADD3 UR4, -UR10, URZ, URZ ;  /* 0x0000003f0a047290 */ /* 0x000fd2000fffe13f */
[----:B------:R-:W-:Y:S02]  /*1160*/  @UP0 ULDC.64 UR8, c[0x0][0x9e8] ;  /* 0x00027a0000080ab9 */ /* 0x000fe40000000a00 */
[----:B------:R-:W-:-:S04]  /*1170*/  UIMAD.WIDE.U32 UR6, UR4, UR8, URZ ;  /* 0x00000008040672a5 */ /* 0x000fc8000f8e003f */
[----:B------:R-:W-:-:S04]  /*1180*/  @UP0 USHF.R.U32.HI UR4, URZ, UR9, UR7 ;  /* 0x000000093f040299 */ /* 0x000fc80008011607 */
[----:B------:R-:W-:Y:S01]  /*1190*/  ULOP3.LUT UR4, URZ, UR4, URZ, 0x33, !UPT ;  /* 0x000000043f047292 */ /* 0x000fe2000f8e333f */
[----:B------:R-:W-:Y:S11]  /*11a0*/  BRA `(.L_x_1034) ;  /* 0x0000000000107947 */ /* 0x000ff60003800000 */
.L_x_1033:
[----:B------:R-:W-:-:S11]  /*11b0*/  UISETP.NE.AND UP0, UPT, UR5, 0x1, UPT ;  /* 0x000000010500788c */ /* 0x000fd6000bf05270 */
[----:B------:R-:W-:Y:S02]  /*11c0*/  @UP0 ULDC.64 UR8, c[0x0][0x9e8] ;  /* 0x00027a0000080ab9 */ /* 0x000fe40000000a00 */
[----:B------:R-:W-:-:S04]  /*11d0*/  UIMAD.WIDE.U32 UR6, UR4, UR8, URZ ;  /* 0x00000008040672a5 */ /* 0x000fc8000f8e003f */
[----:B------:R-:W-:-:S12]  /*11e0*/  @UP0 USHF.R.U32.HI UR4, URZ, UR9, UR7 ;  /* 0x000000093f040299 */ /* 0x000fd80008011607 */
.L_x_1034:
[----:B------:R-:W-:-:S06]  /*11f0*/  UIMAD UR4, UR4, UR5, UR5 ;  /* 0x00000005040472a4 */ /* 0x000fcc000f8e0205 */
[----:B------:R-:W-:-:S07]  /*1200*/  VIMNMX R0, R0, UR4, PT ;  /* 0x0000000400007c48 */ /* 0x000fce000bfe0100 */
.L_x_1032:
[----:B------:R-:W-:Y:S01]  /*1210*/  UISETP.NE.AND UP0, UPT, UR50, URZ, UPT ;  /* 0x0000003f3200728c */ /* 0x000fe2000bf05270 */
[----:B------:R-:W-:Y:S01]  /*1220*/  VIADD R0, R0, 0x7f ;  /* 0x0000007f00007836 */ /* 0x000fe20000000000 */
[----:B------:R-:W-:Y:S01]  /*1230*/  UMOV UR9, UR37 ;  /* 0x0000002500097c82 */ /* 0x000fe20008000000 */
[----:B------:R-:W-:Y:S02]  /*1240*/  UIMAD UR4, UR43, UR12, 0x7f ;  /* 0x0000007f2b0474a4 */ /* 0x000fe4000f8e020c */
[----:B------:R-:W-:Y:S01]  /*1250*/  UIMAD UR54, UR43, UR12, -UR54 ;  /* 0x0000000c2b3672a4 */ /* 0x000fe2000f8e0a36 */
[----:B------:R-:W-:Y:S01]  /*1260*/  SHF.R.S32.HI R3, RZ, 0x1f, R0 ;  /* 0x0000001fff037819 */ /* 0x000fe20000011400 */
[----:B------:R-:W-:Y:S01]  /*1270*/  USHF.R.S32.HI UR8, URZ, 0x1f, UR4 ;  /* 0x0000001f3f087899 */ /* 0x000fe20008011404 */
[----:B------:R-:W-:Y:S02]  /*1280*/  ULDC UR10, c[0x0][0x9dc] ;  /* 0x00027700000a7ab9 */ /* 0x000fe40000000800 */
[----:B------:R-:W-:Y:S01]  /*1290*/  LEA.HI R3, R3, R0, RZ, 0x7 ;  /* 0x0000000003037211 */ /* 0x000fe200078f38ff */
[----:B------:R-:W-:Y:S01]  /*12a0*/  @UP0 ULDC UR6, c[0x0][0x44c] ;  /* 0x0001130000060ab9 */ /* 0x000fe20000000800 */
[----:B------:R-:W-:Y:S01]  /*12b0*/  @UP0 ULDC UR11, c[0x0][0x450] ;  /* 0x00011400000b0ab9 */ /* 0x000fe20000000800 */
[----:B------:R-:W-:Y:S01]  /*12c0*/  UIMAD.WIDE.U32 UR6, UR37, UR6, URZ ;  /* 0x00000006250672a5 */ /* 0x000fe2000f8e003f */
[----:B------:R-:W-:Y:S01]  /*12d0*/  SHF.R.S32.HI R3, RZ, 0x7, R3 ;  /* 0x00000007ff037819 */ /* 0x000fe20000011403 */
[----:B------:R-:W-:-:S02]  /*12e0*/  ULEA.HI UR8, UR8, UR4, URZ, 0x7 ;  /* 0x0000000408087291 */ /* 0x000fc4000f8f383f */
[----:B------:R-:W-:Y:S02]  /*12f0*/  @UP0 USHF.R.U32.HI UR9, URZ, UR11, UR7 ;  /* 0x0000000b3f090299 */ /* 0x000fe40008011607 */
[----:B------:R-:W-:Y:S02]  /*1300*/  UISETP.GE.AND UP0, UPT, UR5, 0x1, UPT ;  /* 0x000000010500788c */ /* 0x000fe4000bf06270 */
[----:B------:R-:W-:Y:S02]  /*1310*/  USHF.R.S32.HI UR8, URZ, 0x7, UR8 ;  /* 0x000000073f087899 */ /* 0x000fe40008011408 */
[----:B------:R-:W-:Y:S02]  /*1320*/  UIADD3 UR4, UR54, UR9, URZ ;  /* 0x0000000936047290 */ /* 0x000fe4000fffe03f */
[----:B------:R-:W-:Y:S02]  /*1330*/  PLOP3.LUT P0, PT, PT, PT, UP0, 0x40, 0x0 ;  /* 0x000000000000781c */ /* 0x000fe40003f0e808 */
[----:B------:R-:W-:Y:S01]  /*1340*/  UIADD3 UR9, UR4, -UR10, URZ ;  /* 0x8000000a04097290 */ /* 0x000fe2000fffe03f */
[----:B------:R-:W-:-:S10]  /*1350*/  VIMNMX R88, R3, UR8, PT ;  /* 0x0000000803587c48 */ /* 0x000fd4000bfe0100 */
[----:B------:R-:W-:Y:S05]  /*1360*/  @P0 BRA `(.L_x_1035) ;  /* 0x0000000000440947 */ /* 0x000fea0003800000 */
[----:B------:R-:W-:-:S06]  /*1370*/  UISETP.GT.AND UP0, UPT, UR4, -0x1, UPT ;  /* 0xffffffff0400788c */ /* 0x000fcc000bf04270 */
[----:B------:R-:W-:-:S13]  /*1380*/  PLOP3.LUT P0, PT, PT, PT, UP0, 0x80, 0x0 ;  /* 0x000000000000781c */ /* 0x000fda0003f0f008 */
[----:B------:R-:W-:Y:S05]  /*1390*/  @P0 BRA `(.L_x_1036) ;  /* 0x00000000001c0947 */ /* 0x000fea0003800000 */
[----:B------:R-:W-:Y:S02]  /*13a0*/  UISETP.NE.AND UP0, UPT, UR5, 0x1, UPT ;  /* 0x000000010500788c */ /* 0x000fe4000bf05270 */
[----:B------:R-:W-:-:S09]  /*13b0*/  ULOP3.LUT UR4, URZ, UR4, URZ, 0x33, !UPT ;  /* 0x000000043f047292 */ /* 0x000fd2000f8e333f */
[----:B------:R-:W-:Y:S02]  /*13c0*/  @UP0 ULDC.64 UR10, c[0x0][0x9e8] ;  /* 0x00027a00000a0ab9 */ /* 0x000fe40000000a00 */
[----:B------:R-:W-:-:S04]  /*13d0*/  UIMAD.WIDE.U32 UR6, UR4, UR10, URZ ;  /* 0x0000000a040672a5 */ /* 0x000fc8000f8e003f */
[----:B------:R-:W-:-:S04]  /*13e0*/  @UP0 USHF.R.U32.HI UR4, URZ, UR11, UR7 ;  /* 0x0000000b3f040299 */ /* 0x000fc80008011607 */
[----:B------:R-:W-:Y:S01]  /*13f0*/  ULOP3.LUT UR4, URZ, UR4, URZ, 0x33, !UPT ;  /* 0x000000043f047292 */ /* 0x000fe2000f8e333f */
[----:B------:R-:W-:Y:S11]  /*1400*/  BRA `(.L_x_1037) ;  /* 0x0000000000107947 */ /* 0x000ff60003800000 */
.L_x_1036:
[----:B------:R-:W-:-:S11]  /*1410*/  UISETP.NE.AND UP0, UPT, UR5, 0x1, UPT ;  /* 0x000000010500788c */ /* 0x000fd6000bf05270 */
[----:B------:R-:W-:Y:S02]  /*1420*/  @UP0 ULDC.64 UR10, c[0x0][0x9e8] ;  /* 0x00027a00000a0ab9 */ /* 0x000fe40000000a00 */
[----:B------:R-:W-:-:S04]  /*1430*/  UIMAD.WIDE.U32 UR6, UR4, UR10, URZ ;  /* 0x0000000a040672a5 */ /* 0x000fc8000f8e003f */
[----:B------:R-:W-:-:S12]  /*1440*/  @UP0 USHF.R.U32.HI UR4, URZ, UR11, UR7 ;  /* 0x0000000b3f040299 */ /* 0x000fd80008011607 */
.L_x_1037:
[----:B------:R-:W-:-:S04]  /*1450*/  UIMAD UR4, UR4, UR5, URZ ;  /* 0x00000005040472a4 */ /* 0x000fc8000f8e023f */
[----:B------:R-:W-:-:S04]  /*1460*/  UISETP.LT.AND UP0, UPT, UR9, UR4, UPT ;  /* 0x000000040900728c */ /* 0x000fc8000bf01270 */
[----:B------:R-:W-:-:S12]  /*1470*/  USEL UR9, UR9, UR4, !UP0 ;  /* 0x0000000409097287 */ /* 0x000fd8000c000000 */
.L_x_1035:
[----:B------:R-:W-:Y:S01]  /*1480*/  USHF.R.S32.HI UR4, URZ, 0x1f, UR9 ;  /* 0x0000001f3f047899 */ /* 0x000fe20008011409 */
[----:B------:R-:W-:Y:S02]  /*1490*/  PLOP3.LUT P0, PT, PT, PT, PT, 0x80, 0x0 ;  /* 0x000000000000781c */ /* 0x000fe40003f0f070 */
[----:B------:R-:W-:Y:S02]  /*14a0*/  CS2R R36, SRZ ;  /* 0x0000000000247805 */ /* 0x000fe4000001ff00 */
[----:B------:R-:W-:Y:S01]  /*14b0*/  CS2R R150, SRZ ;  /* 0x0000000000967805 */ /* 0x000fe2000001ff00 */
[----:B------:R-:W-:Y:S01]  /*14c0*/  ULEA.HI UR4, UR4, UR9, URZ, 0x7 ;  /* 0x0000000904047291 */ /* 0x000fe2000f8f383f */
[----:B------:R-:W-:Y:S02]  /*14d0*/  CS2R R148, SRZ ;  /* 0x0000000000947805 */ /* 0x000fe4000001ff00 */
[----:B------:R-:W-:Y:S02]  /*14e0*/  CS2R R146, SRZ ;  /* 0x0000000000927805 */ /* 0x000fe4000001ff00 */
[----:B------:R-:W-:Y:S01]  /*14f0*/  CS2R R144, SRZ ;  /* 0x0000000000907805 */ /* 0x000fe2000001ff00 */
[----:B------:R-:W-:Y:S01]  /*1500*/  USHF.R.S32.HI UR4, URZ, 0x7, UR4 ;  /* 0x000000073f047899 */ /* 0x000fe20008011404 */
[----:B------:R-:W-:-:S02]  /*1510*/  CS2R R142, SRZ ;  /* 0x00000000008e7805 */ /* 0x000fc4000001ff00 */
[----:B------:R-:W-:Y:S02]  /*1520*/  CS2R R140, SRZ ;  /* 0x00000000008c7805 */ /* 0x000fe4000001ff00 */
[----:B------:R-:W-:Y:S01]  /*1530*/  CS2R R138, SRZ ;  /* 0x00000000008a7805 */ /* 0x000fe2000001ff00 */
[----:B------:R-:W-:Y:S01]  /*1540*/  UISETP.LT.AND UP0, UPT, URZ, UR4, UPT ;  /* 0x000000043f00728c */ /* 0x000fe2000bf01270 */
[----:B------:R-:W-:Y:S02]  /*1550*/  CS2R R136, SRZ ;  /* 0x0000000000887805 */ /* 0x000fe4000001ff00 */
[----:B------:R-:W-:Y:S02]  /*1560*/  CS2R R134, SRZ ;  /* 0x0000000000867805 */ /* 0x000fe4000001ff00 */
[----:B------:R-:W-:Y:S01]  /*1570*/  CS2R R132, SRZ ;  /* 0x0000000000847805 */ /* 0x000fe2000001ff00 */
[----:B------:R-:W-:Y:S01]  /*1580*/  USEL UR39, URZ, UR4, !UP0 ;  /* 0x000000043f277287 */ /* 0x000fe2000c000000 */
[----:B------:R-:W-:-:S02]  /*1590*/  CS2R R130, SRZ ;  /* 0x0000000000827805 */ /* 0x000fc4000001ff00 */
[----:B------:R-:W-:Y:S02]  /*15a0*/  CS2R R128, SRZ ;  /* 0x0000000000807805 */ /* 0x000fe4000001ff00 */
[----:B------:R-:W-:Y:S02]  /*15b0*/  CS2R R126, SRZ ;  /* 0x00000000007e7805 */ /* 0x000fe4000001ff00 */
[----:B------:R-:W-:Y:S02]  /*15c0*/  CS2R R124, SRZ ;  /* 0x00000000007c7805 */ /* 0x000fe4000001ff00 */
[----:B------:R-:W-:Y:S02]  /*15d0*/  CS2R R122, SRZ ;  /* 0x00000000007a7805 */ /* 0x000fe4000001ff00 */
[----:B------:R-:W-:Y:S02]  /*15e0*/  ISETP.GT.AND P1, PT, R88, UR39, PT ;  /* 0x0000002758007c0c */ /* 0x000fe4000bf24270 */
        /* <DEDUP_REMOVED lines=13> */
[----:B------:R-:W-:Y:S01]  /*16c0*/  CS2R R94, SRZ ;  /* 0x00000000005e7805 */ /* 0x000fe2000001ff00 */
[----:B------:R-:W-:Y:S01]  /*16d0*/  IMAD.MOV.U32 R93, RZ, RZ, RZ ;  /* 0x000000ffff5d7224 */ /* 0x000fe200078e00ff */
[----:B------:R-:W-:Y:S02]  /*16e0*/  CS2R R6, SRZ ;  /* 0x0000000000067805 */ /* 0x000fe4000001ff00 */
[----:B------:R-:W-:Y:S01]  /*16f0*/  CS2R R90, SRZ ;  /* 0x00000000005a7805 */ /* 0x000fe2000001ff00 */
[----:B------:R-:W-:Y:S01]  /*1700*/  IMAD.MOV.U32 R46, RZ, RZ, RZ ;  /* 0x000000ffff2e7224 */ /* 0x000fe200078e00ff */
[----:B------:R-:W-:Y:S06]  /*1710*/  @!P1 BRA `(.L_x_1038) ;  /* 0x000000c400389947 */ /* 0x000fec0003800000 */
[----:B------:R-:W0:Y:S01]  /*1720*/  SHFL.IDX PT, R0, R186, RZ, 0x1f ;  /* 0x00001fffba007589 */ /* 0x000e2200000e0000 */
[----:B------:R-:W1:Y:S01]  /*1730*/  S2UR UR40, SR_CgaCtaId ;  /* 0x00000000002879c3 */ /* 0x000e620000008800 */
[----:B------:R-:W-:Y:S01]  /*1740*/  UMOV UR41, 0x400 ;  /* 0x0000040000297882 */ /* 0x000fe20000000000 */
        /* <DEDUP_REMOVED lines=28> */
.L_x_1039:
[----:B------:R-:W-:Y:S01]  /*1910*/  ULEA.HI UR4, UR47, UR47, URZ, 0x1 ;  /* 0x0000002f2f047291 */ /* 0x000fe2000f8f083f */
[----:B------:R-:W-:-:S03]  /*1920*/  IMAD.U32 R2, RZ, RZ, UR48 ;  /* 0x00000030ff027e24 */ /* 0x000fc6000f8e00ff */
[----:B------:R-:W-:Y:S02]  /*1930*/  ULOP3.LUT UR4, UR4, 0xfffffffe, URZ, 0xc0, !UPT ;  /* 0xfffffffe04047892 */ /* 0x000fe4000f8ec03f */
[----:B------:R-:W-:Y:S02]  /*1940*/  ISETP.NE.AND P0, PT, R2, 0x3, PT ;  /* 0x000000030200780c */ /* 0x000fe40003f05270 */
[----:B------:R-:W-:-:S06]  /*1950*/  UIADD3 UR4, UR47, -UR4, URZ ;  /* 0x800000042f047290 */ /* 0x000fcc000fffe03f */
[----:B------:R-:W-:-:S05]  /*1960*/  IMAD.U32 R0, RZ, RZ, UR4 ;  /* 0x00000004ff007e24 */ /* 0x000fca000f8e00ff */
[----:B------:R-:W-:-:S04]  /*1970*/  SHF.L.U32 R0, R0, 0x1f, RZ ;  /* 0x0000001f00007819 */ /* 0x000fc800000006ff */
[----:B------:R-:W0:Y:S02]  /*1980*/  SYNCS.PHASECHK.TRANS64.TRYWAIT P1, [UR41+0x28800], R0 ;  /* 0x02880000ff0075a7 */ /* 0x000e240008020169 */
[----:B0-----:R-:W-:Y:S05]  /*1990*/  @!P1 BRA `(.L_x_1040) ;  /* 0x0000012400509947 */ /* 0x001fea0003800000 */
.L_x_1204:
[----:B------:R-:W-:Y:S05]  /*19a0*/  @!P0 BRA `(.L_x_1041) ;  /* 0x0000000000048947 */ /* 0x000fea0003800000 */
[----:B------:R-:W-:Y:S01]  /*19b0*/  BPT.TRAP 0x1 ;  /* 0x000000040000795c */ /* 0x000fe20000300000 */
.L_x_1041:
[----:B0-----:R-:W-:Y:S02]  /*19c0*/  IMAD.U32 R3, RZ, RZ, UR45 ;  /* 0x0000002dff037e24 */ /* 0x001fe4000f8e00ff */
[----:B------:R-:W-:-:S03]  /*19d0*/  IMAD.U32 R0, RZ, RZ, UR46 ;  /* 0x0000002eff007e24 */ /* 0x000fc6000f8e00ff */
[----:B------:R-:W-:Y:S02]  /*19e0*/  LEA R3, R3, UR41, 0x3 ;  /* 0x0000002903037c11 */ /* 0x000fe4000f8e18ff */
[----:B------:R-:W-:-:S04]  /*19f0*/  SHF.L.U32 R0, R0, 0x1f, RZ ;  /* 0x0000001f00007819 */ /* 0x000fc800000006ff */
[----:B------:R0:W1:Y:S01]  /*1a00*/  SYNCS.PHASECHK.TRANS64.TRYWAIT P1, [R3+URZ+0x28830], R0 ;  /* 0x02883000030075a7 */ /* 0x000062000802017f */
[----:B------:R-:W-:Y:S05]  /*1a10*/  @!P0 BRA `(.L_x_1042) ;  /* 0x0000000000048947 */ /* 0x000fea0003800000 */
[----:B------:R-:W-:Y:S01]  /*1a20*/  BPT.TRAP 0x1 ;  /* 0x000000040000795c */ /* 0x000fe20000300000 */
.L_x_1042:
[----:B-1----:R-:W-:Y:S05]  /*1a30*/  @P1 BRA `(.L_x_1043) ;  /* 0x0000000000081947 */ /* 0x002fea0003800000 */
[----:B------:R-:W1:Y:S02]  /*1a40*/  SYNCS.PHASECHK.TRANS64.TRYWAIT P1, [R3+URZ+0x28830], R0 ;  /* 0x02883000030075a7 */ /* 0x000e64000802017f */
[----:B-1----:R-:W-:Y:S05]  /*1a50*/  @!P1 BRA `(.L_x_1044) ;  /* 0x0000012400389947 */ /* 0x002fea0003800000 */
.L_x_1043:
        /* <DEDUP_REMOVED lines=63> */
.L_x_1045:
[----:B------:R-:W-:Y:S01]  /*1e50*/  UISETP.NE.AND UP1, UPT, UR50, URZ, UPT ;  /* 0x0000003f3200728c */ /* 0x000fe2000bf25270 */
[----:B01----:R-:W-:Y:S01]  /*1e60*/  VIADD R0, R17, UR37 ;  /* 0x0000002511007c36 */ /* 0x003fe20008000000 */
[----:B------:R-:W-:Y:S01]  /*1e70*/  R2UR UR6, R3 ;  /* 0x00000000030672ca */ /* 0x000fe200000e0000 */
[----:B------:R-:W0:Y:S01]  /*1e80*/  LDC R5, c[0x0][0x2f0] ;  /* 0x0000bc00ff057b82 */ /* 0x000e220000000800 */
[----:B------:R-:W-:Y:S01]  /*1e90*/  IMAD.MOV.U32 R3, RZ, RZ, -0x80 ;  /* 0xffffff80ff037424 */ /* 0x000fe200078e00ff */
[----:B------:R-:W-:Y:S01]  /*1ea0*/  UISETP.NE.AND UP0, UPT, UR49, URZ, UPT ;  /* 0x0000003f3100728c */ /* 0x000fe2000bf05270 */
[----:B------:R-:W-:Y:S01]  /*1eb0*/  PLOP3.LUT P1, PT, PT, PT, UP1, 0x80, 0x0 ;  /* 0x000000000000781c */ /* 0x000fe20003f2f018 */
[----:B------:R-:W-:Y:S01]  /*1ec0*/  ULDC UR55, c[0x0][0x9dc] ;  /* 0x0002770000377ab9 */ /* 0x000fe20000000800 */
[----:B------:R-:W-:Y:S01]  /*1ed0*/  PLOP3.LUT P2, PT, PT, PT, UP1, 0x80, 0x0 ;  /* 0x000000000000781c */ /* 0x000fe20003f4f018 */
[----:B------:R-:W-:Y:S01]  /*1ee0*/  IMAD R12, R88, R3, 0x80 ;  /* 0x00000080580c7424 */ /* 0x000fe200078e0203 */
[----:B------:R-:W-:Y:S01]  /*1ef0*/  ULDC UR14, c[0x0][0x9e0] ;  /* 0x00027800000e7ab9 */ /* 0x000fe20000000800 */
[----:B------:R-:W-:Y:S01]  /*1f00*/  @UP1 ULDC UR7, c[0x0][0x44c] ;  /* 0x0001130000071ab9 */ /* 0x000fe20000000800 */
[----:B------:R-:W1:Y:S01]  /*1f10*/  LDC R6, c[0x0][0x288] ;  /* 0x0000a200ff067b82 */ /* 0x000e620000000800 */
[----:B------:R-:W-:Y:S01]  /*1f20*/  VIADD R3, R12, 0x1 ;  /* 0x000000010c037836 */ /* 0x000fe20000000000 */
[----:B------:R-:W-:Y:S01]  /*1f30*/  LEA R10, R88, 0xffffff80, 0x7 ;  /* 0xffffff80580a7811 */ /* 0x000fe200078e38ff */
[----:B------:R-:W-:-:S04]  /*1f40*/  UIADD3 UR6, UR6, 0x28840, URZ ;  /* 0x0002884006067890 */ /* 0x000fc8000fffe03f */
[----:B------:R-:W-:Y:S01]  /*1f50*/  @P1 IMAD.HI.U32 R2, R0, UR7, RZ ;  /* 0x0000000700021c27 */ /* 0x000fe2000f8e00ff */
[----:B------:R-:W-:Y:S01]  /*1f60*/  @UP1 ULDC UR7, c[0x0][0x450] ;  /* 0x0001140000071ab9 */ /* 0x000fe20000000800 */
[----:B------:R-:W-:Y:S01]  /*1f70*/  UPRMT UR6, UR40, 0x654, UR6 ;  /* 0x0000065428067896 */ /* 0x000fe20008000006 */
[----:B------:R-:W-:Y:S02]  /*1f80*/  PLOP3.LUT P1, PT, PT, PT, UP0, 0x40, 0x0 ;  /* 0x000000000000781c */ /* 0x000fe40003f2e808 */
[----:B------:R-:W-:Y:S01]  /*1f90*/  @P2 SHF.R.U32.HI R0, RZ, UR7, R2 ;  /* 0x00000007ff002c19 */ /* 0x000fe20008011602 */
[C---:B------:R-:W-:Y:S02]  /*1fa0*/  IMAD R2, R16.reuse, -0x2, R3 ;  /* 0xfffffffe10027824 */ /* 0x040fe400078e0203 */
[C---:B0-----:R-:W-:Y:S02]  /*1fb0*/  IMAD R3, R5.reuse, UR43, R12 ;  /* 0x0000002b05037c24 */ /* 0x041fe4000f8e020c */
[----:B------:R-:W0:Y:S01]  /*1fc0*/  SHFL.IDX PT, R8, R0, RZ, 0x1c1f ;  /* 0x001c1fff00087589 */ /* 0x000e2200000e0000 */
[----:B------:R-:W-:Y:S01]  /*1fd0*/  IMAD R7, R5, UR43, R2 ;  /* 0x0000002b05077c24 */ /* 0x000fe2000f8e0202 */
[----:B------:R-:W-:Y:S01]  /*1fe0*/  SYNCS.ARRIVE.TRANS64.RED.A1T0 RZ, [UR6], RZ ;  /* 0x000000ffffff79a7 */ /* 0x000fe20008100406 */
[----:B------:R-:W-:Y:S01]  /*1ff0*/  ULOP3.LUT UR6, URZ, UR55, URZ, 0x33, !UPT ;  /* 0x000000373f067292 */ /* 0x000fe2000f8e333f */
[----:B------:R-:W-:-:S02]  /*2000*/  IMAD R14, R16, -0x2, R3 ;  /* 0xfffffffe100e7824 */ /* 0x000fc400078e0203 */
[----:B-1----:R-:W-:-:S04]  /*2010*/  IMAD.IADD R7, R7, 0x1, -R6 ;  /* 0x0000000107077824 */ /* 0x002fc800078e0a06 */
[C---:B------:R-:W-:Y:S02]  /*2020*/  VIADD R89, R7.reuse, UR14 ;  /* 0x0000000e07597c36 */ /* 0x040fe40008000000 */
[----:B------:R-:W-:-:S03]  /*2030*/  VIADD R20, R7, UR6 ;  /* 0x0000000607147c36 */ /* 0x000fc60008000000 */
[----:B0-----:R-:W-:Y:S01]  /*2040*/  VIADDMNMX R2, R8, R89, R14, PT ;  /* 0x0000005908027246 */ /* 0x001fe2000380010e */
[----:B------:R-:W-:Y:S01]  /*2050*/  IMAD.IADD R4, R20, 0x1, R8 ;  /* 0x0000000114047824 */ /* 0x000fe200078e0208 */
[----:B------:R-:W-:Y:S06]  /*2060*/  @P1 BRA `(.L_x_1046) ;  /* 0x0000000000641947 */ /* 0x000fec0003800000 */
[----:B------:R-:W-:Y:S01]  /*2070*/  IMAD R3, R5, UR43, R8 ;  /* 0x0000002b05037c24 */ /* 0x000fe2000f8e0208 */
[----:B------:R-:W-:Y:S03]  /*2080*/  BSSY B0, `(.L_x_1047) ;  /* 0x0000013000007945 */ /* 0x000fe60003800000 */
[----:B------:R-:W-:-:S05]  /*2090*/  IMAD.IADD R3, R3, 0x1, -R6 ;  /* 0x0000000103037824 */ /* 0x000fca00078e0a06 */
[----:B------:R-:W-:-:S13]  /*20a0*/  ISETP.GT.AND P1, PT, R3, -0x1, PT ;  /* 0xffffffff0300780c */ /* 0x000fda0003f24270 */
[----:B------:R-:W-:Y:S05]  /*20b0*/  @P1 BRA `(.L_x_1048) ;  /* 0x0000000000241947 */ /* 0x000fea0003800000 */
[----:B------:R-:W-:Y:S01]  /*20c0*/  ULDC UR6, c[0x0][0x9e4] ;  /* 0x0002790000067ab9 */ /* 0x000fe20000000800 */
[----:B------:R-:W-:Y:S01]  /*20d0*/  LOP3.LUT R3, RZ, R3, RZ, 0x33, !PT ;  /* 0x00000003ff037212 */ /* 0x000fe200078e33ff */
[----:B------:R-:W-:-:S05]  /*20e0*/  IMAD.U32 R7, RZ, RZ, UR6 ;  /* 0x00000006ff077e24 */ /* 0x000fca000f8e00ff */
[----:B------:R-:W-:-:S13]  /*20f0*/  ISETP.NE.AND P1, PT, R7, 0x1, PT ;  /* 0x000000010700780c */ /* 0x000fda0003f25270 */
[----:B------:R-:W0:Y:S02]  /*2100*/  @P1 LDC.64 R8, c[0x0][0x9e8] ;  /* 0x00027a00ff081b82 */ /* 0x000e240000000a00 */
[----:B0-----:R-:W-:-:S05]  /*2110*/  @P1 IMAD.HI.U32 R8, R3, R8, RZ ;  /* 0x0000000803081227 */ /* 0x001fca00078e00ff */
[----:B------:R-:W-:-:S04]  /*2120*/  @P1 SHF.R.U32.HI R3, RZ, R9, R8 ;  /* 0x00000009ff031219 */ /* 0x000fc80000011608 */
[----:B------:R-:W-:Y:S01]  /*2130*/  LOP3.LUT R3, RZ, R3, RZ, 0x33, !PT ;  /* 0x00000003ff037212 */ /* 0x000fe200078e33ff */
[----:B------:R-:W-:Y:S06]  /*2140*/  BRA `(.L_x_1049) ;  /* 0x0000000000187947 */ /* 0x000fec0003800000 */
.L_x_1048:
[----:B------:R-:W-:Y:S02]  /*2150*/  ULDC UR6, c[0x0][0x9e4] ;  /* 0x0002790000067ab9 */ /* 0x000fe40000000800 */
[----:B------:R-:W-:-:S05]  /*2160*/  IMAD.U32 R7, RZ, RZ, UR6 ;  /* 0x00000006ff077e24 */ /* 0x000fca000f8e00ff */
[----:B------:R-:W-:-:S13]  /*2170*/  ISETP.NE.AND P1, PT, R7, 0x1, PT ;  /* 0x000000010700780c */ /* 0x000fda0003f25270 */
[----:B------:R-:W0:Y:S02]  /*2180*/  @P1 LDC.64 R8, c[0x0][0x9e8] ;  /* 0x00027a00ff081b82 */ /* 0x000e240000000a00 */
[----:B0-----:R-:W-:-:S05]  /*2190*/  @P1 IMAD.HI.U32 R8, R3, R8, RZ ;  /* 0x0000000803081227 */ /* 0x001fca00078e00ff */
[----:B------:R-:W-:-:S07]  /*21a0*/  @P1 SHF.R.U32.HI R3, RZ, R9, R8 ;  /* 0x00000009ff031219 */ /* 0x000fce0000011608 */
.L_x_1049:
[----:B------:R-:W-:Y:S05]  /*21b0*/  BSYNC B0 ;  /* 0x0000000000007941 */ /* 0x000fea0003800000 */
.L_x_1047:
[----:B------:R-:W-:-:S04]  /*21c0*/  IMAD R3, R3, R7, -R10 ;  /* 0x0000000703037224 */ /* 0x000fc800078e0a0a */
[----:B------:R-:W-:-:S05]  /*21d0*/  IMAD R3, R16, -0x2, R3 ;  /* 0xfffffffe10037824 */ /* 0x000fca00078e0203 */
[----:B------:R-:W-:Y:S02]  /*21e0*/  VIADDMNMX R2, R3, R7, R2, PT ;  /* 0x0000000703027246 */ /* 0x000fe40003800102 */
[----:B------:R-:W-:-:S07]  /*21f0*/  VIMNMX R4, R4, R3, !PT ;  /* 0x0000000304047248 */ /* 0x000fce0007fe0100 */
.L_x_1046:
[C---:B------:R-:W-:Y:S01]  /*2200*/  ISETP.GE.AND P2, PT, R12.reuse, 0x9, PT ;  /* 0x000000090c00780c */ /* 0x040fe20003f46270 */
[----:B------:R-:W0:Y:S01]  /*2210*/  SHFL.IDX PT, R0, R0, 0x1, 0x1c1f ;  /* 0x003c1f0000007f89 */ /* 0x000e2200000e0000 */
[----:B------:R-:W-:Y:S01]  /*2220*/  ISETP.GE.AND P1, PT, R12, 0x2, PT ;  /* 0x000000020c00780c */ /* 0x000fe20003f26270 */
[----:B------:R-:W-:Y:S01]  /*2230*/  UISETP.NE.AND UP0, UPT, UR49, URZ, UPT ;  /* 0x0000003f3100728c */ /* 0x000fe2000bf05270 */
[C---:B------:R-:W-:Y:S02]  /*2240*/  ISETP.GT.AND P3, PT, R4.reuse, 0x8, !P2 ;  /* 0x000000080400780c */ /* 0x040fe40005764270 */
[----:B------:R-:W-:Y:S02]  /*2250*/  ISETP.GT.AND P4, PT, R4, 0x1, !P1 ;  /* 0x000000010400780c */ /* 0x000fe40004f84270 */
[----:B------:R-:W-:Y:S02]  /*2260*/  ISETP.LT.OR P3, PT, R2, 0x9, P3 ;  /* 0x000000090200780c */ /* 0x000fe40001f61670 */
[----:B------:R-:W-:-:S02]  /*2270*/  ISETP.GE.AND P5, PT, R12, 0x11, PT ;  /* 0x000000110c00780c */ /* 0x000fc40003fa6270 */
[----:B------:R-:W-:Y:S02]  /*2280*/  FSEL R127, R28, -INF , !P3 ;  /* 0xff8000001c7f7808 */ /* 0x000fe40005800000 */
[----:B------:R-:W-:Y:S02]  /*2290*/  ISETP.LT.OR P4, PT, R2, 0x2, P4 ;  /* 0x000000020200780c */ /* 0x000fe40002781670 */
[----:B------:R-:W-:Y:S02]  /*22a0*/  ISETP.GT.AND P3, PT, R4, 0x10, !P5 ;  /* 0x000000100400780c */ /* 0x000fe40006f64270 */
[----:B------:R-:W-:Y:S02]  /*22b0*/  ISETP.GE.AND P6, PT, R12, 0xa, PT ;  /* 0x0000000a0c00780c */ /* 0x000fe40003fc6270 */
[----:B------:R-:W-:Y:S02]  /*22c0*/  FSEL R131, R25, -INF , !P4 ;  /* 0xff80000019837808 */ /* 0x000fe40006000000 */
[----:B------:R-:W-:-:S02]  /*22d0*/  P2R R91, PR, RZ, 0x20 ;  /* 0x00000020ff5b7803 */ /* 0x000fc40000000000 */
[----:B------:R-:W-:Y:S01]  /*22e0*/  ISETP.LT.OR P3, PT, R2, 0x11, P3 ;  /* 0x000000110200780c */ /* 0x000fe20001f61670 */
[----:B0-----:R-:W-:Y:S01]  /*22f0*/  IMAD.IADD R8, R20, 0x1, R0 ;  /* 0x0000000114087824 */ /* 0x001fe200078e0200 */
[----:B------:R-:W-:Y:S02]  /*2300*/  ISETP.GT.AND P4, PT, R4, 0x9, !P6 ;  /* 0x000000090400780c */ /* 0x000fe40007784270 */
[----:B------:R-:W-:Y:S02]  /*2310*/  ISETP.GE.AND P5, PT, R12, 0x12, PT ;  /* 0x000000120c00780c */ /* 0x000fe40003fa6270 */
[----:B------:R-:W-:Y:S02]  /*2320*/  FSEL R125, R32, -INF , !P3 ;  /* 0xff800000207d7808 */ /* 0x000fe40005800000 */
[----:B------:R-:W-:Y:S02]  /*2330*/  ISETP.LT.OR P4, PT, R2, 0xa, P4 ;  /* 0x0000000a0200780c */ /* 0x000fe40002781670 */
[----:B------:R-:W-:-:S02]  /*2340*/  ISETP.GT.AND P3, PT, R4, 0x11, !P5 ;  /* 0x000000110400780c */ /* 0x000fc40006f64270 */
[----:B------:R-:W-:Y:S02]  /*2350*/  FSEL R101, R29, -INF , !P4 ;  /* 0xff8000001d657808 */ /* 0x000fe40006000000 */
[----:B------:R-:W-:Y:S02]  /*2360*/  ISETP.LT.OR P3, PT, R2, 0x12, P3 ;  /* 0x000000120200780c */ /* 0x000fe40001f61670 */
[----:B------:R-:W-:Y:S02]  /*2370*/  ISETP.GE.AND P4, PT, R12, 0x19, PT ;  /* 0x000000190c00780c */ /* 0x000fe40003f86270 */
[----:B------:R-:W-:Y:S02]  /*2380*/  FSEL R103, R33, -INF , !P3 ;  /* 0xff80000021677808 */ /* 0x000fe40005800000 */
[----:B------:R-:W-:Y:S02]  /*2390*/  ISETP.GT.AND P3, PT, R4, 0x18, !P4 ;  /* 0x000000180400780c */ /* 0x000fe40006764270 */
[----:B------:R-:W-:-:S02]  /*23a0*/  P2R R93, PR, RZ, 0x10 ;  /* 0x00000010ff5d7803 */ /* 0x000fc40000000000 */
[----:B------:R-:W-:Y:S02]  /*23b0*/  ISETP.LT.OR P3, PT, R2, 0x19, P3 ;  /* 0x000000190200780c */ /* 0x000fe40001f61670 */
[----:B------:R-:W-:Y:S02]  /*23c0*/  ISETP.GE.AND P4, PT, R12, 0x1a, PT ;  /* 0x0000001a0c00780c */ /* 0x000fe40003f86270 */
[----:B------:R-:W-:Y:S02]  /*23d0*/  FSEL R123, R36, -INF , !P3 ;  /* 0xff800000247b7808 */ /* 0x000fe40005800000 */
[----:B------:R-:W-:Y:S02]  /*23e0*/  ISETP.GT.AND P3, PT, R4, 0x19, !P4 ;  /* 0x000000190400780c */ /* 0x000fe40006764270 */
[----:B------:R-:W-:Y:S02]  /*23f0*/  P2R R36, PR, RZ, 0x10 ;  /* 0x00000010ff247803 */ /* 0x000fe40000000000 */
[----:B------:R-:W-:-:S02]  /*2400*/  ISETP.LT.OR P3, PT, R2, 0x1a, P3 ;  /* 0x0000001a0200780c */ /* 0x000fc40001f61670 */
[----:B------:R-:W-:Y:S02]  /*2410*/  ISETP.GE.AND P4, PT, R12, 0x21, PT ;  /* 0x000000210c00780c */ /* 0x000fe40003f86270 */
[----:B------:R-:W-:Y:S02]  /*2420*/  FSEL R105, R37, -INF , !P3 ;  /* 0xff80000025697808 */ /* 0x000fe40005800000 */
[----:B------:R-:W-:Y:S02]  /*2430*/  ISETP.GT.AND P3, PT, R4, 0x20, !P4 ;  /* 0x000000200400780c */ /* 0x000fe40006764270 */
[----:B------:R-:W-:Y:S02]  /*2440*/  P2R R94, PR, RZ, 0x10 ;  /* 0x00000010ff5e7803 */ /* 0x000fe40000000000 */
[----:B------:R-:W-:Y:S02]  /*2450*/  ISETP.LT.OR P3, PT, R2, 0x21, P3 ;  /* 0x000000210200780c */ /* 0x000fe40001f61670 */
[----:B------:R-:W-:-:S02]  /*2460*/  ISETP.GE.AND P4, PT, R12, 0x22, PT ;  /* 0x000000220c00780c */ /* 0x000fc40003f86270 */
[----:B------:R-:W-:Y:S02]  /*2470*/  FSEL R121, R40, -INF , !P3 ;  /* 0xff80000028797808 */ /* 0x000fe40005800000 */
[----:B------:R-:W-:Y:S02]  /*2480*/  ISETP.GT.AND P3, PT, R4, 0x21, !P4 ;  /* 0x000000210400780c */ /* 0x000fe40006764270 */
[----:B------:R-:W-:Y:S02]  /*2490*/  P2R R40, PR, RZ, 0x10 ;  /* 0x00000010ff287803 */ /* 0x000fe40000000000 */
[----:B------:R-:W-:Y:S02]  /*24a0*/  ISETP.LT.OR P3, PT, R2, 0x22, P3 ;  /* 0x000000220200780c */ /* 0x000fe40001f61670 */
[----:B------:R-:W-:Y:S02]  /*24b0*/  ISETP.GE.AND P4, PT, R12, 0x29, PT ;  /* 0x000000290c00780c */ /* 0x000fe40003f86270 */
[----:B------:R-:W-:-:S02]  /*24c0*/  FSEL R107, R41, -INF , !P3 ;  /* 0xff800000296b7808 */ /* 0x000fc40005800000 */
[----:B------:R-:W-:Y:S02]  /*24d0*/  ISETP.GT.AND P3, PT, R4, 0x28, !P4 ;  /* 0x000000280400780c */ /* 0x000fe40006764270 */
[----:B------:R-:W-:Y:S02]  /*24e0*/  P2R R95, PR, RZ, 0x10 ;  /* 0x00000010ff5f7803 */ /* 0x000fe40000000000 */
[----:B------:R-:W-:Y:S02]  /*24f0*/  ISETP.LT.OR P3, PT, R2, 0x29, P3 ;  /* 0x000000290200780c */ /* 0x000fe40001f61670 */
[----:B------:R-:W-:Y:S02]  /*2500*/  ISETP.GE.AND P4, PT, R12, 0x2a, PT ;  /* 0x0000002a0c00780c */ /* 0x000fe40003f86270 */
[----:B------:R-:W-:Y:S02]  /*2510*/  FSEL R119, R44, -INF , !P3 ;  /* 0xff8000002c777808 */ /* 0x000fe40005800000 */
[----:B------:R-:W-:-:S02]  /*2520*/  ISETP.GT.AND P3, PT, R4, 0x29, !P4 ;  /* 0x000000290400780c */ /* 0x000fc40006764270 */
[----:B------:R-:W-:Y:S02]  /*2530*/  P2R R44, PR, RZ, 0x10 ;  /* 0x00000010ff2c7803 */ /* 0x000fe40000000000 */
        /* <DEDUP_REMOVED lines=81> */
[----:B------:R-:W-:Y:S02]  /*2a50*/  P2R R92, PR, RZ, 0x20 ;  /* 0x00000020ff5c7803 */ /* 0x000fe40000000000 */
[----:B------:R-:W-:-:S02]  /*2a60*/  FSEL R77, R77, -INF , !P3 ;  /* 0xff8000004d4d7808 */ /* 0x000fc40005800000 */
[----:B------:R-:W-:Y:S02]  /*2a70*/  ISETP.GE.AND P3, PT, R12, 0x71, PT ;  /* 0x000000710c00780c */ /* 0x000fe40003f66270 */
[----:B------:R-:W-:Y:S02]  /*2a80*/  P2R R90, PR, RZ, 0x40 ;  /* 0x00000040ff5a7803 */ /* 0x000fe40000000000 */
[----:B------:R-:W-:-:S04]  /*2a90*/  ISETP.GT.AND P4, PT, R4, 0x70, !P3 ;  /* 0x000000700400780c */ /* 0x000fc80005f84270 */
[----:B------:R-:W-:-:S04]  /*2aa0*/  ISETP.LT.OR P4, PT, R2, 0x71, P4 ;  /* 0x000000710200780c */ /* 0x000fc80002781670 */
[----:B------:R-:W-:Y:S02]  /*2ab0*/  FSEL R15, R80, -INF , !P4 ;  /* 0xff800000500f7808 */ /* 0x000fe40006000000 */
[----:B------:R-:W-:-:S04]  /*2ac0*/  ISETP.GE.AND P4, PT, R12, 0x72, PT ;  /* 0x000000720c00780c */ /* 0x000fc80003f86270 */
        /* <DEDUP_REMOVED lines=8> */
[----:B------:R-:W-:Y:S02]  /*2b50*/  P2R R28, PR, RZ, 0x40 ;  /* 0x00000040ff1c7803 */ /* 0x000fe40000000000 */
[----:B------:R-:W-:-:S04]  /*2b60*/  ISETP.GT.AND P6, PT, R4, RZ, !P6 ;  /* 0x000000ff0400720c */ /* 0x000fc800077c4270 */
[----:B------:R-:W-:-:S04]  /*2b70*/  ISETP.LT.OR P6, PT, R2, 0x1, P6 ;  /* 0x000000010200780c */ /* 0x000fc800037c1670 */
[----:B------:R-:W-:Y:S02]  /*2b80*/  FSEL R129, R24, -INF , !P6 ;  /* 0xff80000018817808 */ /* 0x000fe40007000000 */
[----:B------:R-:W-:-:S04]  /*2b90*/  ISETP.GE.AND P6, PT, R12, 0x7a, PT ;  /* 0x0000007a0c00780c */ /* 0x000fc80003fc6270 */
[----:B------:R-:W-:Y:S02]  /*2ba0*/  P2R R24, PR, RZ, 0x40 ;  /* 0x00000040ff187803 */ /* 0x000fe40000000000 */
[----:B------:R-:W-:Y:S02]  /*2bb0*/  ISETP.GT.AND P6, PT, R4, 0x79, !P6 ;  /* 0x000000790400780c */ /* 0x000fe400077c4270 */
[----:B------:R-:W-:Y:S02]  /*2bc0*/  VIADDMNMX R4, R0, R89, R14, PT ;  /* 0x0000005900047246 */ /* 0x000fe4000380010e */
[----:B------:R-:W-:-:S04]  /*2bd0*/  ISETP.LT.OR P6, PT, R2, 0x7a, P6 ;  /* 0x0000007a0200780c */ /* 0x000fc800037c1670 */
[----:B------:R-:W-:Y:S02]  /*2be0*/  FSEL R85, R85, -INF , !P6 ;  /* 0xff80000055557808 */ /* 0x000fe40007000000 */
[----:B------:R-:W-:-:S13]  /*2bf0*/  PLOP3.LUT P6, PT, PT, PT, UP0, 0x40, 0x0 ;  /* 0x000000000000781c */ /* 0x000fda0003fce808 */
[----:B------:R-:W-:Y:S05]  /*2c00*/  @P6 BRA `(.L_x_1050) ;  /* 0x0000000000646947 */ /* 0x000fea0003800000 */
        /* <DEDUP_REMOVED lines=14> */
.L_x_1052:
[----:B------:R-:W-:Y:S02]  /*2cf0*/  ULDC UR6, c[0x0][0x9e4] ;  /* 0x0002790000067ab9 */ /* 0x000fe40000000800 */
[----:B------:R-:W-:-:S05]  /*2d00*/  IMAD.U32 R2, RZ, RZ, UR6 ;  /* 0x00000006ff027e24 */ /* 0x000fca000f8e00ff */
[----:B------:R-:W-:-:S13]  /*2d10*/  ISETP.NE.AND P6, PT, R2, 0x1, PT ;  /* 0x000000010200780c */ /* 0x000fda0003fc5270 */
[----:B------:R-:W0:Y:S02]  /*2d20*/  @P6 LDC.64 R32, c[0x0][0x9e8] ;  /* 0x00027a00ff206b82 */ /* 0x000e240000000a00 */
[----:B0-----:R-:W-:-:S05]  /*2d30*/  @P6 IMAD.HI.U32 R0, R29, R32, RZ ;  /* 0x000000201d006227 */ /* 0x001fca00078e00ff */
[----:B------:R-:W-:-:S07]  /*2d40*/  @P6 SHF.R.U32.HI R29, RZ, R33, R0 ;  /* 0x00000021ff1d6219 */ /* 0x000fce0000011600 */
.L_x_1053:
[----:B------:R-:W-:Y:S05]  /*2d50*/  BSYNC B0 ;  /* 0x0000000000007941 */ /* 0x000fea0003800000 */
.L_x_1051:
[----:B------:R-:W-:-:S04]  /*2d60*/  IMAD R29, R29, R2, -R10 ;  /* 0x000000021d1d7224 */ /* 0x000fc800078e0a0a */
[----:B------:R-:W-:-:S05]  /*2d70*/  IMAD R29, R16, -0x2, R29 ;  /* 0xfffffffe101d7824 */ /* 0x000fca00078e021d */
[----:B------:R-:W-:Y:S02]  /*2d80*/  VIADDMNMX R4, R29, R2, R4, PT ;  /* 0x000000021d047246 */ /* 0x000fe40003800104 */
[----:B------:R-:W-:-:S07]  /*2d90*/  VIMNMX R8, R8, R29, !PT ;  /* 0x0000001d08087248 */ /* 0x000fce0007fe0100 */
.L_x_1050:
[----:B------:R-:W-:Y:S01]  /*2da0*/  ISETP.GT.AND P1, PT, R8, 0x1, !P1 ;  /* 0x000000010800780c */ /* 0x000fe20004f24270 */
[----:B------:R-:W-:Y:S01]  /*2db0*/  ULDC UR6, c[0x0][0x988] ;  /* 0x0002620000067ab9 */ /* 0x000fe20000000800 */
[----:B------:R-:W-:Y:S01]  /*2dc0*/  ISETP.NE.AND P6, PT, R90, RZ, PT ;  /* 0x000000ff5a00720c */ /* 0x000fe20003fc5270 */
[----:B------:R-:W-:Y:S01]  /*2dd0*/  UISETP.NE.AND UP1, UPT, UR50, URZ, UPT ;  /* 0x0000003f3200728c */ /* 0x000fe2000bf25270 */
[----:B------:R-:W-:Y:S01]  /*2de0*/  ISETP.LT.OR P1, PT, R4, 0x2, P1 ;  /* 0x000000020400780c */ /* 0x000fe20000f21670 */
[----:B------:R-:W-:Y:S01]  /*2df0*/  UISETP.NE.AND UP0, UPT, UR49, URZ, UPT ;  /* 0x0000003f3100728c */ /* 0x000fe2000bf05270 */
[C---:B------:R-:W-:Y:S01]  /*2e00*/  ISETP.GT.AND P2, PT, R8.reuse, 0x8, !P2 ;  /* 0x000000080800780c */ /* 0x040fe20005744270 */
[----:B------:R-:W-:Y:S01]  /*2e10*/  UMOV UR10, UR37 ;  /* 0x00000025000a7c82 */ /* 0x000fe20008000000 */
[----:B------:R-:W-:Y:S02]  /*2e20*/  FSEL R27, R27, -INF , !P1 ;  /* 0xff8000001b1b7808 */ /* 0x000fe40004800000 */
[----:B------:R-:W-:-:S02]  /*2e30*/  ISETP.GT.AND P1, PT, R8, 0x9, !P6 ;  /* 0x000000090800780c */ /* 0x000fc40007724270 */
[C---:B------:R-:W-:Y:S02]  /*2e40*/  ISETP.LT.OR P2, PT, R4.reuse, 0x9, P2 ;  /* 0x000000090400780c */ /* 0x040fe40001741670 */
[----:B------:R-:W-:Y:S01]  /*2e50*/  ISETP.LT.OR P1, PT, R4, 0xa, P1 ;  /* 0x0000000a0400780c */ /* 0x000fe20000f21670 */
[----:B------:R-:W-:Y:S01]  /*2e60*/  @UP1 ULDC UR11, c[0x0][0x450] ;  /* 0x00011400000b1ab9 */ /* 0x000fe20000000800 */
[----:B------:R-:W-:Y:S02]  /*2e70*/  FSEL R29, R30, -INF , !P2 ;  /* 0xff8000001e1d7808 */ /* 0x000fe40005000000 */
[----:B------:R-:W-:Y:S02]  /*2e80*/  FSEL R31, R31, -INF , !P1 ;  /* 0xff8000001f1f7808 */ /* 0x000fe40004800000 */
[----:B------:R-:W-:Y:S02]  /*2e90*/  ISETP.NE.AND P1, PT, R91, RZ, PT ;  /* 0x000000ff5b00720c */ /* 0x000fe40003f25270 */
[----:B------:R-:W-:-:S02]  /*2ea0*/  ISETP.NE.AND P2, PT, R37, RZ, PT ;  /* 0x000000ff2500720c */ /* 0x000fc40003f45270 */
[----:B------:R-:W-:Y:S02]  /*2eb0*/  ISETP.GT.AND P1, PT, R8, 0x10, !P1 ;  /* 0x000000100800780c */ /* 0x000fe40004f24270 */
[----:B------:R-:W-:Y:S02]  /*2ec0*/  ISETP.NE.AND P6, PT, R41, RZ, PT ;  /* 0x000000ff2900720c */ /* 0x000fe40003fc5270 */
[----:B------:R-:W-:Y:S02]  /*2ed0*/  ISETP.LT.OR P1, PT, R4, 0x11, P1 ;  /* 0x000000110400780c */ /* 0x000fe40000f21670 */
[----:B------:R-:W-:Y:S02]  /*2ee0*/  FMNMX.FTZ R0, R129, R131, !PT ;  /* 0x0000008381007209 */ /* 0x000fe40007810000 */
[----:B------:R-:W-:Y:S02]  /*2ef0*/  FSEL R33, R34, -INF , !P1 ;  /* 0xff80000022217808 */ /* 0x000fe40004800000 */
[----:B------:R-:W-:-:S02]  /*2f00*/  ISETP.NE.AND P1, PT, R92, RZ, PT ;  /* 0x000000ff5c00720c */ /* 0x000fc40003f25270 */
[----:B------:R-:W-:Y:S02]  /*2f10*/  FMNMX.FTZ R0, R127, R0, !PT ;  /* 0x000000007f007209 */ /* 0x000fe40007810000 */
[----:B------:R-:W-:Y:S02]  /*2f20*/  ISETP.GT.AND P1, PT, R8, 0x11, !P1 ;  /* 0x000000110800780c */ /* 0x000fe40004f24270 */
[----:B------:R-:W-:Y:S02]  /*2f30*/  FMNMX.FTZ R0, R101, R0, !PT ;  /* 0x0000000065007209 */ /* 0x000fe40007810000 */
[----:B------:R-:W-:Y:S02]  /*2f40*/  ISETP.LT.OR P1, PT, R4, 0x12, P1 ;  /* 0x000000120400780c */ /* 0x000fe40000f21670 */
[----:B------:R-:W-:Y:S02]  /*2f50*/  FMNMX.FTZ R0, R125, R0, !PT ;  /* 0x000000007d007209 */ /* 0x000fe40007810000 */
[----:B------:R-:W-:-:S02]  /*2f60*/  FSEL R35, R35, -INF , !P1 ;  /* 0xff80000023237808 */ /* 0x000fc40004800000 */
[----:B------:R-:W-:Y:S02]  /*2f70*/  ISETP.NE.AND P1, PT, R93, RZ, PT ;  /* 0x000000ff5d00720c */ /* 0x000fe40003f25270 */
[----:B------:R-:W-:Y:S02]  /*2f80*/  FMNMX.FTZ R0, R103, R0, !PT ;  /* 0x0000000067007209 */ /* 0x000fe40007810000 */
[----:B------:R-:W-:Y:S02]  /*2f90*/  ISETP.GT.AND P1, PT, R8, 0x18, !P1 ;  /* 0x000000180800780c */ /* 0x000fe40004f24270 */
[----:B------:R-:W-:Y:S02]  /*2fa0*/  FMNMX.FTZ R0, R123, R0, !PT ;  /* 0x000000007b007209 */ /* 0x000fe40007810000 */
[----:B------:R-:W-:Y:S02]  /*2fb0*/  ISETP.LT.OR P1, PT, R4, 0x19, P1 ;  /* 0x000000190400780c */ /* 0x000fe40000f21670 */
[----:B------:R-:W-:-:S02]  /*2fc0*/  FMNMX.FTZ R0, R105, R0, !PT ;  /* 0x0000000069007209 */ /* 0x000fc40007810000 */
[----:B------:R-:W-:Y:S02]  /*2fd0*/  FSEL R37, R38, -INF , !P1 ;  /* 0xff80000026257808 */ /* 0x000fe40004800000 */
[----:B------:R-:W-:Y:S02]  /*2fe0*/  ISETP.NE.AND P1, PT, R36, RZ, PT ;  /* 0x000000ff2400720c */ /* 0x000fe40003f25270 */
[----:B------:R-:W-:Y:S02]  /*2ff0*/  FMNMX.FTZ R0, R121, R0, !PT ;  /* 0x0000000079007209 */ /* 0x000fe40007810000 */
[----:B------:R-:W-:Y:S02]  /*3000*/  ISETP.GT.AND P1, PT, R8, 0x19, !P1 ;  /* 0x000000190800780c */ /* 0x000fe40004f24270 */
[----:B------:R-:W-:Y:S02]  /*3010*/  FMNMX.FTZ R0, R107, R0, !PT ;  /* 0x000000006b007209 */ /* 0x000fe40007810000 */
[----:B------:R-:W-:-:S02]  /*3020*/  ISETP.LT.OR P1, PT, R4, 0x1a, P1 ;  /* 0x0000001a0400780c */ /* 0x000fc40000f21670 */
[----:B------:R-:W-:Y:S02]  /*3030*/  FMNMX.FTZ R0, R119, R0, !PT ;  /* 0x0000000077007209 */ /* 0x000fe40007810000 */
[----:B------:R-:W-:Y:S02]  /*3040*/  FSEL R39, R39, -INF , !P1 ;  /* 0xff80000027277808 */ /* 0x000fe40004800000 */
[----:B------:R-:W-:Y:S02]  /*3050*/  ISETP.NE.AND P1, PT, R94, RZ, PT ;  /* 0x000000ff5e00720c */ /* 0x000fe40003f25270 */
[----:B------:R-:W-:Y:S02]  /*3060*/  FMNMX.FTZ R0, R109, R0, !PT ;  /* 0x000000006d007209 */ /* 0x000fe40007810000 */
[----:B------:R-:W-:Y:S02]  /*3070*/  ISETP.GT.AND P1, PT, R8, 0x20, !P1 ;  /* 0x000000200800780c */ /* 0x000fe40004f24270 */
[----:B------:R-:W-:-:S02]  /*3080*/  FMNMX.FTZ R0, R117, R0, !PT ;  /* 0x0000000075007209 */ /* 0x000fc40007810000 */
[----:B------:R-:W-:Y:S02]  /*3090*/  ISETP.LT.OR P1, PT, R4, 0x21, P1 ;  /* 0x000000210400780c */ /* 0x000fe40000f21670 */
[----:B------:R-:W-:Y:S02]  /*30a0*/  FMNMX.FTZ R0, R111, R0, !PT ;  /* 0x000000006f007209 */ /* 0x000fe40007810000 */
[----:B------:R-:W-:Y:S02]  /*30b0*/  FSEL R41, R42, -INF , !P1 ;  /* 0xff8000002a297808 */ /* 0x000fe40004800000 */
[----:B------:R-:W-:Y:S02]  /*30c0*/  ISETP.NE.AND P1, PT, R40, RZ, PT ;  /* 0x000000ff2800720c */ /* 0x000fe40003f25270 */
[----:B------:R-:W-:Y:S02]  /*30d0*/  FMNMX.FTZ R0, R115, R0, !PT ;  /* 0x0000000073007209 */ /* 0x000fe40007810000 */
[----:B------:R-:W-:-:S02]  /*30e0*/  ISETP.GT.AND P1, PT, R8, 0x21, !P1 ;  /* 0x000000210800780c */ /* 0x000fc40004f24270 */
[----:B------:R-:W-:Y:S02]  /*30f0*/  FMNMX.FTZ R0, R113, R0, !PT ;  /* 0x0000000071007209 */ /* 0x000fe40007810000 */
[----:B------:R-:W-:Y:S02]  /*3100*/  ISETP.LT.OR P1, PT, R4, 0x22, P1 ;  /* 0x000000220400780c */ /* 0x000fe40000f21670 */
[----:B------:R-:W-:Y:S02]  /*3110*/  FMNMX.FTZ R0, R25, R0, !PT ;  /* 0x0000000019007209 */ /* 0x000fe40007810000 */
[----:B------:R-:W-:Y:S02]  /*3120*/  FSEL R43, R43, -INF , !P1 ;  /* 0xff8000002b2b7808 */ /* 0x000fe40004800000 */
[----:B------:R-:W-:Y:S02]  /*3130*/  ISETP.NE.AND P1, PT, R95, RZ, PT ;  /* 0x000000ff5f00720c */ /* 0x000fe40003f25270 */
[----:B------:R-:W-:-:S02]  /*3140*/  FMNMX.FTZ R0, R57, R0, !PT ;  /* 0x0000000039007209 */ /* 0x000fc40007810000 */
[----:B------:R-:W-:Y:S02]  /*3150*/  ISETP.GT.AND P1, PT, R8, 0x28, !P1 ;  /* 0x000000280800780c */ /* 0x000fe40004f24270 */
[----:B------:R-:W-:Y:S02]  /*3160*/  FMNMX.FTZ R0, R9, R0, !PT ;  /* 0x0000000009007209 */ /* 0x000fe40007810000 */
        /* <DEDUP_REMOVED lines=17> */
[----:B------:R-:W-:Y:S02]  /*3280*/  ISETP.GT.AND P1, PT, R8, 0x31, !P2 ;  /* 0x000000310800780c */ /* 0x000fe40005724270 */
[----:B------:R-:W-:Y:S02]  /*3290*/  ISETP.NE.AND P2, PT, R53, RZ, PT ;  /* 0x000000ff3500720c */ /* 0x000fe40003f45270 */
[----:B------:R-:W-:Y:S02]  /*32a0*/  ISETP.LT.OR P1, PT, R4, 0x32, P1 ;  /* 0x000000320400780c */ /* 0x000fe40000f21670 */
[----:B------:R-:W-:Y:S02]  /*32b0*/  FMNMX.FTZ R0, R13, R0, !PT ;  /* 0x000000000d007209 */ /* 0x000fe40007810000 */
[----:B------:R-:W-:-:S02]  /*32c0*/  FSEL R51, R51, -INF , !P1 ;  /* 0xff80000033337808 */ /* 0x000fc40004800000 */
        /* <DEDUP_REMOVED lines=10> */
[----:B------:R-:W-:Y:S01]  /*3370*/  FMNMX.FTZ R10, R85, R0, !PT ;  /* 0x00000000550a7209 */ /* 0x000fe20007810000 */
[----:B------:R-:W-:Y:S01]  /*3380*/  IMAD.U32 R0, RZ, RZ, UR6 ;  /* 0x00000006ff007e24 */ /* 0x000fe2000f8e00ff */
[----:B------:R-:W-:Y:S01]  /*3390*/  FSEL R55, R55, -INF , !P1 ;  /* 0xff80000037377808 */ /* 0x000fe20004800000 */
[----:B------:R-:W-:Y:S01]  /*33a0*/  @UP1 ULDC UR6, c[0x0][0x44c] ;  /* 0x0001130000061ab9 */ /* 0x000fe20000000800 */
[----:B------:R-:W-:Y:S01]  /*33b0*/  ISETP.NE.AND P1, PT, R52, RZ, PT ;  /* 0x000000ff3400720c */ /* 0x000fe20003f25270 */
[----:B------:R-:W-:Y:S01]  /*33c0*/  UIMAD.WIDE.U32 UR6, UR37, UR6, URZ ;  /* 0x00000006250672a5 */ /* 0x000fe2000f8e003f */
[----:B------:R-:W-:-:S02]  /*33d0*/  ISETP.NE.AND P6, PT, R72, RZ, PT ;  /* 0x000000ff4800720c */ /* 0x000fc40003fc5270 */
[C---:B------:R-:W-:Y:S01]  /*33e0*/  ISETP.GT.AND P1, PT, R8.reuse, 0x40, !P1 ;  /* 0x000000400800780c */ /* 0x040fe20004f24270 */
[----:B------:R-:W-:Y:S01]  /*33f0*/  @UP1 USHF.R.U32.HI UR10, URZ, UR11, UR7 ;  /* 0x0000000b3f0a1299 */ /* 0x000fe20008011607 */
[----:B------:R-:W-:Y:S02]  /*3400*/  ISETP.GT.AND P3, PT, R8, 0x70, !P3 ;  /* 0x000000700800780c */ /* 0x000fe40005f64270 */
[----:B------:R-:W-:Y:S01]  /*3410*/  ISETP.LT.OR P1, PT, R4, 0x41, P1 ;  /* 0x000000410400780c */ /* 0x000fe20000f21670 */
[----:B------:R-:W-:Y:S01]  /*3420*/  UIADD3 UR54, UR54, UR10, URZ ;  /* 0x0000000a36367290 */ /* 0x000fe2000fffe03f */
[----:B------:R-:W-:Y:S02]  /*3430*/  ISETP.GT.AND P4, PT, R8, 0x71, !P4 ;  /* 0x000000710800780c */ /* 0x000fe40006784270 */
[----:B------:R-:W-:Y:S01]  /*3440*/  FSEL R89, R58, -INF , !P1 ;  /* 0xff8000003a597808 */ /* 0x000fe20004800000 */
[----:B------:R-:W-:Y:S01]  /*3450*/  UIADD3 UR14, UR54, UR14, URZ ;  /* 0x0000000e360e7290 */ /* 0x000fe2000fffe03f */
[----:B------:R-:W-:-:S02]  /*3460*/  ISETP.NE.AND P1, PT, R56, RZ, PT ;  /* 0x000000ff3800720c */ /* 0x000fc40003f25270 */
[----:B------:R-:W-:Y:S02]  /*3470*/  ISETP.LT.OR P3, PT, R4, 0x71, P3 ;  /* 0x000000710400780c */ /* 0x000fe40001f61670 */
[C---:B------:R-:W-:Y:S02]  /*3480*/  ISETP.GT.AND P1, PT, R8.reuse, 0x41, !P1 ;  /* 0x000000410800780c */ /* 0x040fe40004f24270 */
[----:B------:R-:W-:Y:S02]  /*3490*/  ISETP.GT.AND P5, PT, R8, 0x78, !P5 ;  /* 0x000000780800780c */ /* 0x000fe40006fa4270 */
[C---:B------:R-:W-:Y:S02]  /*34a0*/  ISETP.LT.OR P1, PT, R4.reuse, 0x42, P1 ;  /* 0x000000420400780c */ /* 0x040fe40000f21670 */
[----:B------:R-:W-:Y:S02]  /*34b0*/  ISETP.LT.OR P4, PT, R4, 0x72, P4 ;  /* 0x000000720400780c */ /* 0x000fe40002781670 */
[----:B------:R-:W-:-:S02]  /*34c0*/  FSEL R59, R59, -INF , !P1 ;  /* 0xff8000003b3b7808 */ /* 0x000fc40004800000 */
[----:B------:R-:W-:Y:S02]  /*34d0*/  ISETP.NE.AND P1, PT, R97, RZ, PT ;  /* 0x000000ff6100720c */ /* 0x000fe40003f25270 */
[----:B------:R-:W-:Y:S02]  /*34e0*/  ISETP.LT.OR P5, PT, R4, 0x79, P5 ;  /* 0x000000790400780c */ /* 0x000fe40002fa1670 */
[----:B------:R-:W-:Y:S02]  /*34f0*/  ISETP.GT.AND P1, PT, R8, 0x48, !P1 ;  /* 0x000000480800780c */ /* 0x000fe40004f24270 */
[----:B------:R-:W-:Y:S02]  /*3500*/  FSEL R83, R83, -INF , !P4 ;  /* 0xff80000053537808 */ /* 0x000fe40006000000 */
[----:B------:R-:W-:-:S04]  /*3510*/  ISETP.LT.OR P1, PT, R4, 0x49, P1 ;  /* 0x000000490400780c */ /* 0x000fc80000f21670 */
[----:B------:R-:W-:Y:S02]  /*3520*/  FSEL R91, R62, -INF , !P1 ;  /* 0xff8000003e5b7808 */ /* 0x000fe40004800000 */
[----:B------:R-:W-:-:S04]  /*3530*/  ISETP.NE.AND P1, PT, R60, RZ, PT ;  /* 0x000000ff3c00720c */ /* 0x000fc80003f25270 */
[----:B------:R-:W-:-:S04]  /*3540*/  ISETP.GT.AND P1, PT, R8, 0x49, !P1 ;  /* 0x000000490800780c */ /* 0x000fc80004f24270 */
        /* <DEDUP_REMOVED lines=10> */
[----:B------:R-:W-:Y:S02]  /*35f0*/  ISETP.NE.AND P1, PT, R99, RZ, PT ;  /* 0x000000ff6300720c */ /* 0x000fe40003f25270 */
[----:B------:R-:W0:Y:S02]  /*3600*/  SHFL.BFLY PT, R99, R10, 0x2, 0x1f ;  /* 0x0c401f000a637f89 */ /* 0x000e2400000e0000 */
[----:B------:R-:W-:-:S04]  /*3610*/  ISETP.GT.AND P1, PT, R8, 0x58, !P1 ;  /* 0x000000580800780c */ /* 0x000fc80004f24270 */
[----:B------:R-:W-:-:S04]  /*3620*/  ISETP.LT.OR P1, PT, R4, 0x59, P1 ;  /* 0x000000590400780c */ /* 0x000fc80000f21670 */
[----:B------:R-:W-:Y:S02]  /*3630*/  FSEL R95, R70, -INF , !P1 ;  /* 0xff800000465f7808 */ /* 0x000fe40004800000 */
[----:B------:R-:W-:-:S04]  /*3640*/  ISETP.NE.AND P1, PT, R68, RZ, PT ;  /* 0x000000ff4400720c */ /* 0x000fc80003f25270 */
[----:B------:R-:W-:-:S04]  /*3650*/  ISETP.GT.AND P1, PT, R8, 0x59, !P1 ;  /* 0x000000590800780c */ /* 0x000fc80004f24270 */
[----:B------:R-:W-:Y:S02]  /*3660*/  ISETP.LT.OR P1, PT, R4, 0x5a, P1 ;  /* 0x0000005a0400780c */ /* 0x000fe40000f21670 */
[----:B0-----:R-:W-:Y:S02]  /*3670*/  FMNMX.FTZ R99, R10, R99, !PT ;  /* 0x000000630a637209 */ /* 0x001fe40007810000 */
[----:B------:R-:W-:Y:S02]  /*3680*/  FSEL R71, R71, -INF , !P1 ;  /* 0xff80000047477808 */ /* 0x000fe40004800000 */
[----:B------:R-:W-:Y:S01]  /*3690*/  ISETP.GT.AND P1, PT, R8, 0x60, !P2 ;  /* 0x000000600800780c */ /* 0x000fe20005724270 */
[----:B------:R-:W0:Y:S01]  /*36a0*/  SHFL.BFLY PT, R2, R99, 0x1, 0x1f ;  /* 0x0c201f0063027f89 */ /* 0x000e2200000e0000 */
[----:B------:R-:W-:Y:S02]  /*36b0*/  ISETP.NE.AND P2, PT, R76, RZ, PT ;  /* 0x000000ff4c00720c */ /* 0x000fe40003f45270 */
[----:B------:R-:W-:-:S02]  /*36c0*/  ISETP.LT.OR P1, PT, R4, 0x61, P1 ;  /* 0x000000610400780c */ /* 0x000fc40000f21670 */
[----:B------:R-:W-:Y:S02]  /*36d0*/  ISETP.GT.AND P2, PT, R8, 0x69, !P2 ;  /* 0x000000690800780c */ /* 0x000fe40005744270 */
[----:B------:R-:W-:Y:S02]  /*36e0*/  FSEL R97, R74, -INF , !P1 ;  /* 0xff8000004a617808 */ /* 0x000fe40004800000 */
[----:B------:R-:W-:Y:S02]  /*36f0*/  ISETP.GT.AND P1, PT, R8, 0x61, !P6 ;  /* 0x000000610800780c */ /* 0x000fe40007724270 */
[----:B------:R-:W-:Y:S02]  /*3700*/  ISETP.NE.AND P6, PT, R28, RZ, PT ;  /* 0x000000ff1c00720c */ /* 0x000fe40003fc5270 */
[C---:B------:R-:W-:Y:S02]  /*3710*/  ISETP.LT.OR P1, PT, R4.reuse, 0x62, P1 ;  /* 0x000000620400780c */ /* 0x040fe40000f21670 */
[----:B------:R-:W-:-:S02]  /*3720*/  ISETP.LT.OR P2, PT, R4, 0x6a, P2 ;  /* 0x0000006a0400780c */ /* 0x000fc40001741670 */
[----:B------:R-:W-:Y:S02]  /*3730*/  FSEL R75, R75, -INF , !P1 ;  /* 0xff8000004b4b7808 */ /* 0x000fe40004800000 */
[----:B------:R-:W-:Y:S02]  /*3740*/  FSEL R79, R79, -INF , !P2 ;  /* 0xff8000004f4f7808 */ /* 0x000fe40005000000 */
[----:B0-----:R-:W-:-:S04]  /*3750*/  FMNMX.FTZ R2, R99, R2, !PT ;  /* 0x0000000263027209 */ /* 0x001fc80007810000 */
[C---:B------:R-:W-:Y:S01]  /*3760*/  FSETP.NEU.FTZ.AND P1, PT, R2.reuse, -INF , PT ;  /* 0xff8000000200780b */ /* 0x040fe20003f3d000 */
[----:B------:R-:W-:-:S05]  /*3770*/  FMUL.FTZ R12, R2, R0 ;  /* 0x00000000020c7220 */ /* 0x000fca0000410000 */
[----:B------:R-:W-:Y:S02]  /*3780*/  FSEL R12, R12, RZ, P1 ;  /* 0x000000ff0c0c7208 */ /* 0x000fe40000800000 */
[----:B------:R-:W-:Y:S02]  /*3790*/  ISETP.GT.AND P1, PT, R8, RZ, !P6 ;  /* 0x000000ff0800720c */ /* 0x000fe40007724270 */
[----:B------:R-:W-:Y:S01]  /*37a0*/  ISETP.NE.AND P6, PT, R24, RZ, PT ;  /* 0x000000ff1800720c */ /* 0x000fe20003fc5270 */
[-CC-:B------:R-:W-:Y:S01]  /*37b0*/  FFMA.FTZ R170, R115, R0.reuse, -R12.reuse ;  /* 0x0000000073aa7223 */ /* 0x180fe2000001080c */
[----:B------:R-:W-:Y:S01]  /*37c0*/  ISETP.LT.OR P1, PT, R4, 0x1, P1 ;  /* 0x000000010400780c */ /* 0x000fe20000f21670 */
[-CC-:B------:R-:W-:Y:S01]  /*37d0*/  FFMA.FTZ R168, R117, R0.reuse, -R12.reuse ;  /* 0x0000000075a87223 */ /* 0x180fe2000001080c */
[----:B------:R-:W-:Y:S01]  /*37e0*/  FSEL R117, R82, -INF , !P3 ;  /* 0xff80000052757808 */ /* 0x000fe20005800000 */
[-CC-:B------:R-:W-:Y:S01]  /*37f0*/  FFMA.FTZ R164, R25, R0.reuse, -R12.reuse ;  /* 0x0000000019a47223 */ /* 0x180fe2000001080c */
[----:B------:R-:W-:Y:S01]  /*3800*/  FSEL R26, R26, -INF , !P1 ;  /* 0xff8000001a1a7808 */ /* 0x000fe20004800000 */
[-CC-:B------:R-:W-:Y:S01]  /*3810*/  FFMA.FTZ R25, R57, R0.reuse, -R12.reuse ;  /* 0x0000000039197223 */ /* 0x180fe2000001080c */
[----:B------:R-:W-:Y:S01]  /*3820*/  ISETP.NE.AND P1, PT, R100, RZ, PT ;  /* 0x000000ff6400720c */ /* 0x000fe20003f25270 */
[-CC-:B------:R-:W-:Y:S01]  /*3830*/  FFMA.FTZ R166, R9, R0.reuse, -R12.reuse ;  /* 0x0000000009a67223 */ /* 0x180fe2000001080c */
[----:B------:R-:W-:Y:S01]  /*3840*/  FMNMX.FTZ R10, R26, R27, !PT ;  /* 0x0000001b1a0a7209 */ /* 0x000fe20007810000 */
[-CC-:B------:R-:W-:Y:S01]  /*3850*/  FFMA.FTZ R180, R129, R0.reuse, -R12.reuse ;  /* 0x0000000081b47223 */ /* 0x180fe2000001080c */
[----:B------:R-:W-:Y:S01]  /*3860*/  ISETP.GT.AND P1, PT, R8, 0x68, !P1 ;  /* 0x000000680800780c */ /* 0x000fe20004f24270 */
[--C-:B------:R-:W-:Y:S01]  /*3870*/  FFMA.FTZ R99, R131, R0, -R12.reuse ;  /* 0x0000000083637223 */ /* 0x100fe2000001080c */
[----:B------:R-:W-:Y:S01]  /*3880*/  FMNMX.FTZ R10, R29, R10, !PT ;  /* 0x0000000a1d0a7209 */ /* 0x000fe20007810000 */
[--C-:B------:R-:W-:Y:S01]  /*3890*/  FFMA.FTZ R182, R127, R0, -R12.reuse ;  /* 0x000000007fb67223 */ /* 0x100fe2000001080c */
[----:B------:R-:W-:Y:S01]  /*38a0*/  ISETP.LT.OR P1, PT, R4, 0x69, P1 ;  /* 0x000000690400780c */ /* 0x000fe20000f21670 */
[----:B------:R-:W-:Y:S01]  /*38b0*/  MUFU.EX2 R180, R180 ;  /* 0x000000b400b47308 */ /* 0x000fe20000000800 */
[----:B------:R-:W-:Y:S01]  /*38c0*/  FMNMX.FTZ R10, R31, R10, !PT ;  /* 0x0000000a1f0a7209 */ /* 0x000fe20007810000 */
[-CC-:B------:R-:W-:Y:S01]  /*38d0*/  FFMA.FTZ R101, R101, R0.reuse, -R12.reuse ;  /* 0x0000000065657223 */ /* 0x180fe2000001080c */
[----:B------:R-:W-:Y:S01]  /*38e0*/  FSEL R115, R78, -INF , !P1 ;  /* 0xff8000004e737808 */ /* 0x000fe20004800000 */
[--C-:B------:R-:W-:Y:S01]  /*38f0*/  FFMA.FTZ R176, R125, R0, -R12.reuse ;  /* 0x000000007db07223 */ /* 0x100fe2000001080c */
[----:B------:R-:W-:Y:S01]  /*3900*/  FMNMX.FTZ R10, R33, R10, !PT ;  /* 0x0000000a210a7209 */ /* 0x000fe20007810000 */
[--C-:B------:R-:W-:Y:S01]  /*3910*/  FFMA.FTZ R103, R103, R0, -R12.reuse ;  /* 0x0000000067677223 */ /* 0x100fe2000001080c */
[----:B------:R-:W-:Y:S01]  /*3920*/  ISETP.GT.AND P6, PT, R8, 0x79, !P6 ;  /* 0x000000790800780c */ /* 0x000fe200077c4270 */
[----:B------:R-:W0:Y:S01]  /*3930*/  MUFU.EX2 R99, R99 ;  /* 0x0000006300637308 */ /* 0x000e220000000800 */
[----:B------:R-:W-:Y:S01]  /*3940*/  FMNMX.FTZ R10, R35, R10, !PT ;  /* 0x0000000a230a7209 */ /* 0x000fe20007810000 */
[-CC-:B------:R-:W-:Y:S01]  /*3950*/  FFMA.FTZ R7, R7, R0.reuse, -R12.reuse ;  /* 0x0000000007077223 */ /* 0x180fe2000001080c */
[----:B------:R-:W-:Y:S01]  /*3960*/  ISETP.LT.OR P6, PT, R4, 0x7a, P6 ;  /* 0x0000007a0400780c */ /* 0x000fe200037c1670 */
[--C-:B------:R-:W-:Y:S01]  /*3970*/  FFMA.FTZ R178, R123, R0, -R12.reuse ;  /* 0x000000007bb27223 */ /* 0x100fe2000001080c */
[----:B------:R-:W-:Y:S01]  /*3980*/  FMNMX.FTZ R10, R37, R10, !PT ;  /* 0x0000000a250a7209 */ /* 0x000fe20007810000 */
[--C-:B------:R-:W-:Y:S01]  /*3990*/  FFMA.FTZ R105, R105, R0, -R12.reuse ;  /* 0x0000000069697223 */ /* 0x100fe2000001080c */
[----:B------:R-:W-:Y:S01]  /*39a0*/  FSEL R57, R86, -INF , !P5 ;  /* 0xff80000056397808 */ /* 0x000fe20006800000 */
[----:B------:R-:W1:Y:S01]  /*39b0*/  MUFU.EX2 R182, R182 ;  /* 0x000000b600b67308 */ /* 0x000e620000000800 */
[----:B------:R-:W-:Y:S01]  /*39c0*/  FMNMX.FTZ R10, R39, R10, !PT ;  /* 0x0000000a270a7209 */ /* 0x000fe20007810000 */
[-CC-:B------:R-:W-:Y:S01]  /*39d0*/  FFMA.FTZ R172, R121, R0.reuse, -R12.reuse ;  /* 0x0000000079ac7223 */ /* 0x180fe2000001080c */
[----:B------:R-:W-:Y:S01]  /*39e0*/  FSEL R87, R87, -INF , !P6 ;  /* 0xff80000057577808 */ /* 0x000fe20007000000 */
[--C-:B------:R-:W-:Y:S01]  /*39f0*/  FFMA.FTZ R107, R107, R0, -R12.reuse ;  /* 0x000000006b6b7223 */ /* 0x100fe2000001080c */
[----:B------:R-:W-:Y:S01]  /*3a00*/  FMNMX.FTZ R10, R41, R10, !PT ;  /* 0x0000000a290a7209 */ /* 0x000fe20007810000 */
[-CC-:B------:R-:W-:Y:S01]  /*3a10*/  FFMA.FTZ R174, R119, R0.reuse, -R12.reuse ;  /* 0x0000000077ae7223 */ /* 0x180fe2000001080c */
[--C-:B------:R-:W-:Y:S01]  /*3a20*/  FFMA.FTZ R109, R109, R0, -R12.reuse ;  /* 0x000000006d6d7223 */ /* 0x100fe2000001080c */
[----:B------:R-:W2:Y:S01]  /*3a30*/  MUFU.EX2 R101, R101 ;  /* 0x0000006500657308 */ /* 0x000ea20000000800 */
[----:B------:R-:W-:Y:S01]  /*3a40*/  FMNMX.FTZ R10, R43, R10, !PT ;  /* 0x0000000a2b0a7209 */ /* 0x000fe20007810000 */
[-CC-:B------:R-:W-:Y:S01]  /*3a50*/  FFMA.FTZ R111, R111, R0.reuse, -R12.reuse ;  /* 0x000000006f6f7223 */ /* 0x180fe2000001080c */
[-CC-:B------:R-:W-:Y:S01]  /*3a60*/  FFMA.FTZ R113, R113, R0.reuse, -R12.reuse ;  /* 0x0000000071717223 */ /* 0x180fe2000001080c */
[--C-:B------:R-:W-:Y:S01]  /*3a70*/  FFMA.FTZ R61, R61, R0, -R12.reuse ;  /* 0x000000003d3d7223 */ /* 0x100fe2000001080c */
[----:B------:R-:W-:Y:S01]  /*3a80*/  FMNMX.FTZ R10, R45, R10, !PT ;  /* 0x0000000a2d0a7209 */ /* 0x000fe20007810000 */
[-CC-:B------:R-:W-:Y:S01]  /*3a90*/  FFMA.FTZ R3, R3, R0.reuse, -R12.reuse ;  /* 0x0000000003037223 */ /* 0x180fe2000001080c */
[--C-:B------:R-:W-:Y:S01]  /*3aa0*/  FFMA.FTZ R65, R65, R0, -R12.reuse ;  /* 0x0000000041417223 */ /* 0x100fe2000001080c */
[----:B------:R-:W3:Y:S01]  /*3ab0*/  MUFU.EX2 R176, R176 ;  /* 0x000000b000b07308 */ /* 0x000ee20000000800 */
[----:B------:R-:W-:Y:S01]  /*3ac0*/  FMNMX.FTZ R10, R47, R10, !PT ;  /* 0x0000000a2f0a7209 */ /* 0x000fe20007810000 */
[-CC-:B------:R-:W-:Y:S01]  /*3ad0*/  FFMA.FTZ R69, R69, R0.reuse, -R12.reuse ;  /* 0x0000000045457223 */ /* 0x180fe2000001080c */
[-CC-:B------:R-:W-:Y:S01]  /*3ae0*/  FFMA.FTZ R11, R11, R0.reuse, -R12.reuse ;  /* 0x000000000b0b7223 */ /* 0x180fe2000001080c */
[--C-:B------:R-:W-:Y:S01]  /*3af0*/  FFMA.FTZ R73, R73, R0, -R12.reuse ;  /* 0x0000000049497223 */ /* 0x100fe2000001080c */
[----:B------:R-:W-:Y:S01]  /*3b00*/  FMNMX.FTZ R10, R49, R10, !PT ;  /* 0x0000000a310a7209 */ /* 0x000fe20007810000 */
[-CC-:B------:R-:W-:Y:S01]  /*3b10*/  FFMA.FTZ R13, R13, R0.reuse, -R12.reuse ;  /* 0x000000000d0d7223 */ /* 0x180fe2000001080c */
[--C-:B------:R-:W-:Y:S01]  /*3b20*/  FFMA.FTZ R77, R77, R0, -R12.reuse ;  /* 0x000000004d4d7223 */ /* 0x100fe2000001080c */
[----:B------:R4:W-:Y:S01]  /*3b30*/  MUFU.EX2 R162, R7 ;  /* 0x0000000700a27308 */ /* 0x0009e20000000800 */
[----:B------:R-:W-:Y:S01]  /*3b40*/  FMNMX.FTZ R10, R51, R10, !PT ;  /* 0x0000000a330a7209 */ /* 0x000fe20007810000 */
[-CC-:B------:R-:W-:Y:S01]  /*3b50*/  FFMA.FTZ R15, R15, R0.reuse, -R12.reuse ;  /* 0x000000000f0f7223 */ /* 0x180fe2000001080c */
[-CC-:B------:R-:W-:Y:S01]  /*3b60*/  FFMA.FTZ R81, R81, R0.reuse, -R12.reuse ;  /* 0x0000000051517223 */ /* 0x180fe2000001080c */
[--C-:B------:R-:W-:Y:S01]  /*3b70*/  FFMA.FTZ R21, R21, R0, -R12.reuse ;  /* 0x0000000015157223 */ /* 0x100fe2000001080c */
[----:B------:R-:W-:Y:S01]  /*3b80*/  FMNMX.FTZ R10, R53, R10, !PT ;  /* 0x0000000a350a7209 */ /* 0x000fe20007810000 */
[----:B------:R-:W-:-:S02]  /*3b90*/  FFMA.FTZ R12, R85, R0, -R12 ;  /* 0x00000000550c7223 */ /* 0x000fc4000001080c */
[----:B------:R-:W5:Y:S01]  /*3ba0*/  MUFU.EX2 R103, R103 ;  /* 0x0000006700677308 */ /* 0x000f620000000800 */
[----:B------:R-:W-:-:S04]  /*3bb0*/  FMNMX.FTZ R10, R55, R10, !PT ;  /* 0x0000000a370a7209 */ /* 0x000fc80007810000 */
[----:B------:R-:W-:-:S03]  /*3bc0*/  FMNMX.FTZ R10, R89, R10, !PT ;  /* 0x0000000a590a7209 */ /* 0x000fc60007810000 */
        /* <DEDUP_REMOVED lines=15> */
[----:B------:R-:W-:Y:S01]  /*3cc0*/  MUFU.EX2 R109, R109 ;  /* 0x0000006d006d7308 */ /* 0x000fe20000000800 */
[----:B------:R-:W-:-:S04]  /*3cd0*/  FMNMX.FTZ R10, R79, R10, !PT ;  /* 0x0000000a4f0a7209 */ /* 0x000fc80007810000 */
[----:B------:R-:W-:-:S03]  /*3ce0*/  FMNMX.FTZ R10, R117, R10, !PT ;  /* 0x0000000a750a7209 */ /* 0x000fc60007810000 */
[----:B------:R-:W-:Y:S01]  /*3cf0*/  MUFU.EX2 R168, R168 ;  /* 0x000000a800a87308 */ /* 0x000fe20000000800 */
[----:B------:R-:W-:-:S04]  /*3d00*/  FMNMX.FTZ R10, R83, R10, !PT ;  /* 0x0000000a530a7209 */ /* 0x000fc80007810000 */
[----:B------:R-:W-:-:S03]  /*3d10*/  FMNMX.FTZ R10, R57, R10, !PT ;  /* 0x0000000a390a7209 */ /* 0x000fc60007810000 */
[----:B------:R-:W-:Y:S01]  /*3d20*/  MUFU.EX2 R111, R111 ;  /* 0x0000006f006f7308 */ /* 0x000fe20000000800 */
[----:B------:R-:W-:-:S05]  /*3d30*/  FMNMX.FTZ R10, R87, R10, !PT ;  /* 0x0000000a570a7209 */ /* 0x000fca0007810000 */
[----:B------:R-:W0:Y:S02]  /*3d40*/  SHFL.BFLY PT, R9, R10, 0x2, 0x1f ;  /* 0x0c401f000a097f89 */ /* 0x000e2400000e0000 */
[----:B------:R-:W-:Y:S08]  /*3d50*/  MUFU.EX2 R170, R170 ;  /* 0x000000aa00aa7308 */ /* 0x000ff00000000800 */
[----:B------:R-:W-:Y:S08]  /*3d60*/  MUFU.EX2 R113, R113 ;  /* 0x0000007100717308 */ /* 0x000ff00000000800 */
[----:B------:R-:W-:Y:S01]  /*3d70*/  MUFU.EX2 R164, R164 ;  /* 0x000000a400a47308 */ /* 0x000fe20000000800 */
[----:B0-----:R-:W-:-:S07]  /*3d80*/  FMNMX.FTZ R9, R10, R9, !PT ;  /* 0x000000090a097209 */ /* 0x001fce0007810000 */
[----:B------:R-:W-:Y:S01]  /*3d90*/  MUFU.EX2 R25, R25 ;  /* 0x0000001900197308 */ /* 0x000fe20000000800 */
[----:B------:R-:W4:Y:S07]  /*3da0*/  SHFL.BFLY PT, R4, R9, 0x1, 0x1f ;  /* 0x0c201f0009047f89 */ /* 0x000f2e00000e0000 */
[----:B------:R-:W-:Y:S08]  /*3db0*/  MUFU.EX2 R166, R166 ;  /* 0x000000a600a67308 */ /* 0x000ff00000000800 */
[----:B------:R-:W-:Y:S08]  /*3dc0*/  MUFU.EX2 R61, R61 ;  /* 0x0000003d003d7308 */ /* 0x000ff00000000800 */
[----:B------:R-:W-:Y:S01]  /*3dd0*/  MUFU.EX2 R3, R3 ;  /* 0x0000000300037308 */ /* 0x000fe20000000800 */
[----:B----4-:R-:W-:Y:S01]  /*3de0*/  FMNMX.FTZ R7, R9, R4, !PT ;  /* 0x0000000409077209 */ /* 0x010fe20007810000 */
[----:B------:R-:W-:Y:S01]  /*3df0*/  FADD.FTZ R9, R180, R99 ;  /* 0x00000063b4097221 */ /* 0x000fe20000010000 */
[----:B------:R-:W-:-:S02]  /*3e00*/  F2FP.BF16.F32.PACK_AB R180, R99, R180 ;  /* 0x000000b463b4723e */ /* 0x000fc400000010ff */
[C---:B------:R-:W-:Y:S01]  /*3e10*/  FSETP.NEU.FTZ.AND P1, PT, R7.reuse, -INF , PT ;  /* 0xff8000000700780b */ /* 0x040fe20003f3d000 */
[----:B------:R-:W-:Y:S01]  /*3e20*/  FMUL.FTZ R4, R7, R0 ;  /* 0x0000000007047220 */ /* 0x000fe20000410000 */
[----:B-1----:R-:W-:Y:S01]  /*3e30*/  FADD.FTZ R30, R182, R9 ;  /* 0x00000009b61e7221 */ /* 0x002fe20000010000 */
[----:B------:R-:W-:Y:S01]  /*3e40*/  MUFU.EX2 R160, R65 ;  /* 0x0000004100a07308 */ /* 0x000fe20000000800 */
[C---:B--2---:R-:W-:Y:S02]  /*3e50*/  F2FP.BF16.F32.PACK_AB R182, R101.reuse, R182 ;  /* 0x000000b665b6723e */ /* 0x044fe400000010ff */
[----:B------:R-:W-:Y:S01]  /*3e60*/  FADD.FTZ R9, R101, R30 ;  /* 0x0000001e65097221 */ /* 0x000fe20000010000 */
[----:B------:R-:W-:Y:S02]  /*3e70*/  FSEL R4, R4, RZ, P1 ;  /* 0x000000ff04047208 */ /* 0x000fe40000800000 */
[----:B------:R-:W-:Y:S01]  /*3e80*/  PLOP3.LUT P1, PT, PT, PT, UP0, 0x40, 0x0 ;  /* 0x000000000000781c */ /* 0x000fe20003f2e808 */
[----:B---3--:R-:W-:Y:S01]  /*3e90*/  FADD.FTZ R32, R176, R9 ;  /* 0x00000009b0207221 */ /* 0x008fe20000010000 */
[----:B------:R-:W-:Y:S01]  /*3ea0*/  MUFU.EX2 R69, R69 ;  /* 0x0000004500457308 */ /* 0x000fe20000000800 */
[-CC-:B------:R-:W-:Y:S01]  /*3eb0*/  FFMA.FTZ R26, R26, R0.reuse, -R4.reuse ;  /* 0x000000001a1a7223 */ /* 0x180fe20000010804 */
[-C--:B------:R-:W-:Y:S01]  /*3ec0*/  FFMA.FTZ R27, R27, R0.reuse, -R4 ;  /* 0x000000001b1b7223 */ /* 0x080fe20000010804 */
[----:B-----5:R-:W-:Y:S01]  /*3ed0*/  FADD.FTZ R9, R103, R32 ;  /* 0x0000002067097221 */ /* 0x020fe20000010000 */
[-CC-:B------:R-:W-:Y:S01]  /*3ee0*/  FFMA.FTZ R29, R29, R0.reuse, -R4.reuse ;  /* 0x000000001d1d7223 */ /* 0x180fe20000010804 */
[-CC-:B------:R-:W-:Y:S01]  /*3ef0*/  FFMA.FTZ R31, R31, R0.reuse, -R4.reuse ;  /* 0x000000001f1f7223 */ /* 0x180fe20000010804 */
[-CC-:B------:R-:W-:Y:S01]  /*3f00*/  FFMA.FTZ R33, R33, R0.reuse, -R4.reuse ;  /* 0x0000000021217223 */ /* 0x180fe20000010804 */
[----:B------:R-:W-:Y:S01]  /*3f10*/  FADD.FTZ R32, R178, R9 ;  /* 0x00000009b2207221 */ /* 0x000fe20000010000 */
[----:B------:R-:W-:Y:S01]  /*3f20*/  MUFU.EX2 R26, R26 ;  /* 0x0000001a001a7308 */ /* 0x000fe20000000800 */
[-CC-:B------:R-:W-:Y:S01]  /*3f30*/  FFMA.FTZ R35, R35, R0.reuse, -R4.reuse ;  /* 0x0000000023237223 */ /* 0x180fe20000010804 */
[-C--:B------:R-:W-:Y:S01]  /*3f40*/  FFMA.FTZ R37, R37, R0.reuse, -R4 ;  /* 0x0000000025257223 */ /* 0x080fe20000010804 */
[----:B------:R-:W-:Y:S01]  /*3f50*/  FADD.FTZ R9, R105, R32 ;  /* 0x0000002069097221 */ /* 0x000fe20000010000 */
[-CC-:B------:R-:W-:Y:S01]  /*3f60*/  FFMA.FTZ R39, R39, R0.reuse, -R4.reuse ;  /* 0x0000000027277223 */ /* 0x180fe20000010804 */
[-CC-:B------:R-:W-:Y:S01]  /*3f70*/  FFMA.FTZ R41, R41, R0.reuse, -R4.reuse ;  /* 0x0000000029297223 */ /* 0x180fe20000010804 */
[-CC-:B------:R-:W-:Y:S01]  /*3f80*/  FFMA.FTZ R43, R43, R0.reuse, -R4.reuse ;  /* 0x000000002b2b7223 */ /* 0x180fe20000010804 */
[----:B------:R-:W-:Y:S01]  /*3f90*/  FADD.FTZ R34, R172, R9 ;  /* 0x00000009ac227221 */ /* 0x000fe20000010000 */
[----:B------:R-:W0:Y:S01]  /*3fa0*/  MUFU.EX2 R27, R27 ;  /* 0x0000001b001b7308 */ /* 0x000e220000000800 */
[-CC-:B------:R-:W-:Y:S01]  /*3fb0*/  FFMA.FTZ R45, R45, R0.reuse, -R4.reuse ;  /* 0x000000002d2d7223 */ /* 0x180fe20000010804 */
[-C--:B------:R-:W-:Y:S01]  /*3fc0*/  FFMA.FTZ R47, R47, R0.reuse, -R4 ;  /* 0x000000002f2f7223 */ /* 0x080fe20000010804 */
[----:B------:R-:W-:Y:S01]  /*3fd0*/  FADD.FTZ R9, R107, R34 ;  /* 0x000000226b097221 */ /* 0x000fe20000010000 */
[-CC-:B------:R-:W-:Y:S01]  /*3fe0*/  FFMA.FTZ R49, R49, R0.reuse, -R4.reuse ;  /* 0x0000000031317223 */ /* 0x180fe20000010804 */
[-CC-:B------:R-:W-:Y:S01]  /*3ff0*/  FFMA.FTZ R51, R51, R0.reuse, -R4.reuse ;  /* 0x0000000033337223 */ /* 0x180fe20000010804 */
[-CC-:B------:R-:W-:Y:S01]  /*4000*/  FFMA.FTZ R53, R53, R0.reuse, -R4.reuse ;  /* 0x0000000035357223 */ /* 0x180fe20000010804 */
[----:B------:R-:W-:Y:S01]  /*4010*/  FADD.FTZ R36, R174, R9 ;  /* 0x00000009ae247221 */ /* 0x000fe20000010000 */
        /* <DEDUP_REMOVED lines=8> */
[----:B------:R2:W3:Y:S01]  /*40a0*/  MUFU.EX2 R8, R31 ;  /* 0x0000001f00087308 */ /* 0x0004e20000000800 */
[----:B0-----:R-:W-:Y:S01]  /*40b0*/  FADD.FTZ R34, R26, R27 ;  /* 0x0000001b1a227221 */ /* 0x001fe20000010000 */
[-CC-:B------:R-:W-:Y:S01]  /*40c0*/  FFMA.FTZ R95, R95, R0.reuse, -R4.reuse ;  /* 0x000000005f5f7223 */ /* 0x180fe20000010804 */
[-CC-:B------:R-:W-:Y:S01]  /*40d0*/  FFMA.FTZ R71, R71, R0.reuse, -R4.reuse ;  /* 0x0000000047477223 */ /* 0x180fe20000010804 */
[-CC-:B------:R-:W-:Y:S01]  /*40e0*/  FFMA.FTZ R97, R97, R0.reuse, -R4.reuse ;  /* 0x0000000061617223 */ /* 0x180fe20000010804 */
[-CC-:B------:R-:W-:Y:S01]  /*40f0*/  FFMA.FTZ R75, R75, R0.reuse, -R4.reuse ;  /* 0x000000004b4b7223 */ /* 0x180fe20000010804 */
[-CC-:B------:R-:W-:Y:S01]  /*4100*/  FFMA.FTZ R115, R115, R0.reuse, -R4.reuse ;  /* 0x0000000073737223 */ /* 0x180fe20000010804 */
[-C--:B------:R-:W-:Y:S01]  /*4110*/  FFMA.FTZ R79, R79, R0.reuse, -R4 ;  /* 0x000000004f4f7223 */ /* 0x080fe20000010804 */
[----:B------:R-:W0:Y:S01]  /*4120*/  MUFU.EX2 R33, R33 ;  /* 0x0000002100217308 */ /* 0x000e220000000800 */
[----:B--2---:R-:W-:Y:S01]  /*4130*/  FADD.FTZ R31, R109, R36 ;  /* 0x000000246d1f7221 */ /* 0x004fe20000010000 */
[----:B-1----:R-:W-:Y:S01]  /*4140*/  FADD.FTZ R9, R29, R34 ;  /* 0x000000221d097221 */ /* 0x002fe20000010000 */
[-CC-:B------:R-:W-:Y:S01]  /*4150*/  FFMA.FTZ R117, R117, R0.reuse, -R4.reuse ;  /* 0x0000000075757223 */ /* 0x180fe20000010804 */
[-CC-:B------:R-:W-:Y:S01]  /*4160*/  FFMA.FTZ R83, R83, R0.reuse, -R4.reuse ;  /* 0x0000000053537223 */ /* 0x180fe20000010804 */
[----:B------:R-:W-:Y:S01]  /*4170*/  FADD.FTZ R38, R168, R31 ;  /* 0x0000001fa8267221 */ /* 0x000fe20000010000 */
[-CC-:B------:R-:W-:Y:S01]  /*4180*/  FFMA.FTZ R57, R57, R0.reuse, -R4.reuse ;  /* 0x0000000039397223 */ /* 0x180fe20000010804 */
[----:B------:R-:W-:Y:S01]  /*4190*/  FFMA.FTZ R87, R87, R0, -R4 ;  /* 0x0000000057577223 */ /* 0x000fe20000010804 */
[----:B------:R-:W1:Y:S01]  /*41a0*/  MUFU.EX2 R10, R35 ;  /* 0x00000023000a7308 */ /* 0x000e620000000800 */
[C---:B---3--:R-:W-:Y:S01]  /*41b0*/  FADD.FTZ R36, R8.reuse, R9 ;  /* 0x0000000908247221 */ /* 0x048fe20000010000 */
[----:B------:R-:W-:Y:S01]  /*41c0*/  FADD.FTZ R31, R111, R38 ;  /* 0x000000266f1f7221 */ /* 0x000fe20000010000 */
[----:B------:R-:W-:-:S02]  /*41d0*/  F2FP.BF16.F32.PACK_AB R183, R8, R29 ;  /* 0x0000001d08b7723e */ /* 0x000fc400000010ff */
[----:B------:R-:W-:Y:S01]  /*41e0*/  F2FP.BF16.F32.PACK_AB R176, R103, R176 ;  /* 0x000000b067b0723e */ /* 0x000fe200000010ff */
[----:B------:R-:W-:Y:S01]  /*41f0*/  FADD.FTZ R38, R170, R31 ;  /* 0x0000001faa267221 */ /* 0x000fe20000010000 */
[----:B------:R-:W-:Y:S01]  /*4200*/  F2FP.BF16.F32.PACK_AB R178, R105, R178 ;  /* 0x000000b269b2723e */ /* 0x000fe200000010ff */
[----:B------:R-:W2:Y:S01]  /*4210*/  MUFU.EX2 R37, R37 ;  /* 0x0000002500257308 */ /* 0x000ea20000000800 */
[----:B0-----:R-:W-:Y:S01]  /*4220*/  FADD.FTZ R9, R33, R36 ;  /* 0x0000002421097221 */ /* 0x001fe20000010000 */
[----:B------:R-:W-:Y:S01]  /*4230*/  FADD.FTZ R31, R113, R38 ;  /* 0x00000026711f7221 */ /* 0x000fe20000010000 */
[----:B------:R-:W-:Y:S02]  /*4240*/  F2FP.BF16.F32.PACK_AB R172, R107, R172 ;  /* 0x000000ac6bac723e */ /* 0x000fe400000010ff */
[----:B------:R-:W-:Y:S01]  /*4250*/  F2FP.BF16.F32.PACK_AB R174, R109, R174 ;  /* 0x000000ae6dae723e */ /* 0x000fe200000010ff */
[----:B------:R-:W-:Y:S01]  /*4260*/  FADD.FTZ R40, R164, R31 ;  /* 0x0000001fa4287221 */ /* 0x000fe20000010000 */
[----:B------:R-:W-:Y:S01]  /*4270*/  F2FP.BF16.F32.PACK_AB R168, R111, R168 ;  /* 0x000000a86fa8723e */ /* 0x000fe200000010ff */
[----:B------:R-:W0:Y:S01]  /*4280*/  MUFU.EX2 R14, R39 ;  /* 0x00000027000e7308 */ /* 0x000e220000000800 */
[C---:B-1----:R-:W-:Y:S01]  /*4290*/  FADD.FTZ R36, R10.reuse, R9 ;  /* 0x000000090a247221 */ /* 0x042fe20000010000 */
[----:B------:R-:W-:Y:S01]  /*42a0*/  FADD.FTZ R31, R25, R40 ;  /* 0x00000028191f7221 */ /* 0x000fe20000010000 */
[----:B------:R-:W-:-:S02]  /*42b0*/  F2FP.BF16.F32.PACK_AB R177, R10, R33 ;  /* 0x000000210ab1723e */ /* 0x000fc400000010ff */
[----:B------:R-:W-:Y:S01]  /*42c0*/  F2FP.BF16.F32.PACK_AB R170, R113, R170 ;  /* 0x000000aa71aa723e */ /* 0x000fe200000010ff */
[----:B------:R-:W-:Y:S01]  /*42d0*/  FADD.FTZ R40, R166, R31 ;  /* 0x0000001fa6287221 */ /* 0x000fe20000010000 */
[----:B------:R-:W-:Y:S01]  /*42e0*/  F2FP.BF16.F32.PACK_AB R164, R25, R164 ;  /* 0x000000a419a4723e */ /* 0x000fe200000010ff */
[----:B------:R-:W1:Y:S01]  /*42f0*/  MUFU.EX2 R41, R41 ;  /* 0x0000002900297308 */ /* 0x000e620000000800 */
[----:B--2---:R-:W-:Y:S01]  /*4300*/  FADD.FTZ R9, R37, R36 ;  /* 0x0000002425097221 */ /* 0x004fe20000010000 */
[C---:B------:R-:W-:Y:S01]  /*4310*/  FADD.FTZ R40, R61.reuse, R40 ;  /* 0x000000283d287221 */ /* 0x040fe20000010000 */
[----:B------:R-:W-:Y:S02]  /*4320*/  F2FP.BF16.F32.PACK_AB R166, R61, R166 ;  /* 0x000000a63da6723e */ /* 0x000fe400000010ff */
[----:B------:R-:W-:Y:S01]  /*4330*/  F2FP.BF16.F32.PACK_AB R181, R27, R26 ;  /* 0x0000001a1bb5723e */ /* 0x000fe200000010ff */
[----:B------:R-:W-:Y:S02]  /*4340*/  FADD.FTZ R31, R3, R40 ;  /* 0x00000028031f7221 */ /* 0x000fe40000010000 */
[----:B------:R-:W2:Y:S01]  /*4350*/  MUFU.EX2 R20, R43 ;  /* 0x0000002b00147308 */ /* 0x000ea20000000800 */
[----:B0-----:R-:W-:Y:S01]  /*4360*/  FADD.FTZ R38, R14, R9 ;  /* 0x000000090e267221 */ /* 0x001fe20000010000 */
[C---:B------:R-:W-:Y:S01]  /*4370*/  FADD.FTZ R31, R160.reuse, R31 ;  /* 0x0000001fa01f7221 */ /* 0x040fe20000010000 */
[----:B------:R-:W-:-:S02]  /*4380*/  F2FP.BF16.F32.PACK_AB R160, R160, R3 ;  /* 0x00000003a0a0723e */ /* 0x000fc400000010ff */
[----:B------:R-:W-:-:S03]  /*4390*/  F2FP.BF16.F32.PACK_AB R179, R14, R37 ;  /* 0x000000250eb3723e */ /* 0x000fc600000010ff */
        /* <DEDUP_REMOVED lines=9> */
[----:B------:R-:W-:-:S06]  /*4430*/  F2FP.BF16.F32.PACK_AB R175, R24, R45 ;  /* 0x0000002d18af723e */ /* 0x000fcc00000010ff */
[----:B------:R-:W1:Y:S01]  /*4440*/  MUFU.EX2 R53, R53 ;  /* 0x0000003500357308 */ /* 0x000e620000000800 */
[----:B--2---:R-:W-:Y:S01]  /*4450*/  FADD.FTZ R9, R49, R40 ;  /* 0x0000002831097221 */ /* 0x004fe20000010000 */
[----:B------:R-:W-:Y:S01]  /*4460*/  FADD.FTZ R40, R162, R31 ;  /* 0x0000001fa2287221 */ /* 0x000fe20000010000 */
[----:B------:R-:W-:-:S03]  /*4470*/  F2FP.BF16.F32.PACK_AB R162, R69, R162 ;  /* 0x000000a245a2723e */ /* 0x000fc600000010ff */
[----:B------:R-:W-:Y:S02]  /*4480*/  FADD.FTZ R40, R69, R40 ;  /* 0x0000002845287221 */ /* 0x000fe40000010000 */
[----:B------:R-:W2:Y:S01]  /*4490*/  MUFU.EX2 R11, R11 ;  /* 0x0000000b000b7308 */ /* 0x000ea20000000800 */
[C---:B0-----:R-:W-:Y:S01]  /*44a0*/  FADD.FTZ R4, R28.reuse, R9 ;  /* 0x000000091c047221 */ /* 0x041fe20000010000 */
[----:B------:R-:W-:-:S06]  /*44b0*/  F2FP.BF16.F32.PACK_AB R169, R28, R49 ;  /* 0x000000311ca9723e */ /* 0x000fcc00000010ff */
[----:B------:R-:W0:Y:S01]  /*44c0*/  MUFU.EX2 R30, R55 ;  /* 0x00000037001e7308 */ /* 0x000e220000000800 */
[----:B-1----:R-:W-:-:S07]  /*44d0*/  FADD.FTZ R9, R53, R4 ;  /* 0x0000000435097221 */ /* 0x002fce0000010000 */
[----:B------:R-:W1:Y:S01]  /*44e0*/  MUFU.EX2 R156, R73 ;  /* 0x00000049009c7308 */ /* 0x000e620000000800 */
[----:B--2---:R-:W-:-:S07]  /*44f0*/  FADD.FTZ R31, R11, R40 ;  /* 0x000000280b1f7221 */ /* 0x004fce0000010000 */
[----:B------:R-:W2:Y:S01]  /*4500*/  MUFU.EX2 R89, R89 ;  /* 0x0000005900597308 */ /* 0x000ea20000000800 */
[C---:B0-----:R-:W-:Y:S01]  /*4510*/  FADD.FTZ R4, R30.reuse, R9 ;  /* 0x000000091e047221 */ /* 0x041fe20000010000 */
[----:B------:R-:W-:-:S06]  /*4520*/  F2FP.BF16.F32.PACK_AB R171, R30, R53 ;  /* 0x000000351eab723e */ /* 0x000fcc00000010ff */
[----:B------:R-:W0:Y:S01]  /*4530*/  MUFU.EX2 R13, R13 ;  /* 0x0000000d000d7308 */ /* 0x000e220000000800 */
[C---:B-1----:R-:W-:Y:S01]  /*4540*/  FADD.FTZ R42, R156.reuse, R31 ;  /* 0x0000001f9c2a7221 */ /* 0x042fe20000010000 */
[----:B------:R-:W-:-:S06]  /*4550*/  F2FP.BF16.F32.PACK_AB R156, R156, R11 ;  /* 0x0000000b9c9c723e */ /* 0x000fcc00000010ff */
[----:B------:R-:W1:Y:S01]  /*4560*/  MUFU.EX2 R32, R59 ;  /* 0x0000003b00207308 */ /* 0x000e620000000800 */
[----:B--2---:R-:W-:-:S07]  /*4570*/  FADD.FTZ R9, R89, R4 ;  /* 0x0000000459097221 */ /* 0x004fce0000010000 */
[----:B------:R-:W2:Y:S01]  /*4580*/  MUFU.EX2 R158, R77 ;  /* 0x0000004d009e7308 */ /* 0x000ea20000000800 */
[----:B0-----:R-:W-:-:S07]  /*4590*/  FADD.FTZ R31, R13, R42 ;  /* 0x0000002a0d1f7221 */ /* 0x001fce0000010000 */
[----:B------:R-:W0:Y:S01]  /*45a0*/  MUFU.EX2 R91, R91 ;  /* 0x0000005b005b7308 */ /* 0x000e220000000800 */
[C---:B-1----:R-:W-:Y:S01]  /*45b0*/  FADD.FTZ R4, R32.reuse, R9 ;  /* 0x0000000920047221 */ /* 0x042fe20000010000 */
[----:B------:R-:W-:-:S06]  /*45c0*/  F2FP.BF16.F32.PACK_AB R165, R32, R89 ;  /* 0x0000005920a5723e */ /* 0x000fcc00000010ff */
[----:B------:R-:W1:Y:S01]  /*45d0*/  MUFU.EX2 R15, R15 ;  /* 0x0000000f000f7308 */ /* 0x000e620000000800 */
[C---:B--2---:R-:W-:Y:S01]  /*45e0*/  FADD.FTZ R42, R158.reuse, R31 ;  /* 0x0000001f9e2a7221 */ /* 0x044fe20000010000 */
        /* <DEDUP_REMOVED lines=40> */
[----:B------:R-:W-:-:S03]  /*4870*/  F2FP.BF16.F32.PACK_AB R153, R8, R117 ;  /* 0x000000750899723e */ /* 0x000fc600000010ff */
[----:B-1----:R-:W-:-:S04]  /*4880*/  FADD.FTZ R3, R57, R12 ;  /* 0x0000000c39037221 */ /* 0x002fc80000010000 */
[C---:B--2---:R-:W-:Y:S01]  /*4890*/  FADD.FTZ R3, R10.reuse, R3 ;  /* 0x000000030a037221 */ /* 0x044fe20000010000 */
[----:B------:R-:W-:Y:S01]  /*48a0*/  F2FP.BF16.F32.PACK_AB R155, R10, R57 ;  /* 0x000000390a9b723e */ /* 0x000fe200000010ff */
[----:B------:R-:W-:Y:S01]  /*48b0*/  VIADD R10, R88, 0xfffffffe ;  /* 0xfffffffe580a7836 */ /* 0x000fe20000000000 */
[----:B------:R-:W-:Y:S06]  /*48c0*/  @P1 BRA `(.L_x_1054) ;  /* 0x00000000004c1947 */ /* 0x000fec0003800000 */
[----:B------:R-:W-:Y:S01]  /*48d0*/  ISETP.LT.AND P1, PT, RZ, UR54, PT ;  /* 0x00000036ff007c0c */ /* 0x000fe2000bf21270 */
[----:B------:R-:W-:-:S12]  /*48e0*/  UIADD3 UR15, UR54, -0x1, URZ ;  /* 0xffffffff360f7890 */ /* 0x000fd8000fffe03f */
[----:B------:R-:W-:Y:S05]  /*48f0*/  @P1 BRA `(.L_x_1055) ;  /* 0x0000000000201947 */ /* 0x000fea0003800000 */
[----:B------:R-:W-:Y:S01]  /*4900*/  ULDC UR18, c[0x0][0x9e4] ;  /* 0x0002790000127ab9 */ /* 0x000fe20000000800 */
[----:B------:R-:W-:Y:S02]  /*4910*/  UIADD3 UR15, -UR54, URZ, URZ ;  /* 0x0000003f360f7290 */ /* 0x000fe4000fffe13f */
[----:B------:R-:W-:-:S11]  /*4920*/  UISETP.NE.AND UP0, UPT, UR18, 0x1, UPT ;  /* 0x000000011200788c */ /* 0x000fd6000bf05270 */
[----:B------:R-:W-:Y:S02]  /*4930*/  @UP0 ULDC.64 UR6, c[0x0][0x9e8] ;  /* 0x00027a0000060ab9 */ /* 0x000fe40000000a00 */
[----:B------:R-:W-:-:S04]  /*4940*/  UIMAD.WIDE.U32 UR10, UR15, UR6, URZ ;  /* 0x000000060f0a72a5 */ /* 0x000fc8000f8e003f */
[----:B------:R-:W-:-:S04]  /*4950*/  @UP0 USHF.R.U32.HI UR15, URZ, UR7, UR11 ;  /* 0x000000073f0f0299 */ /* 0x000fc8000801160b */
[----:B------:R-:W-:Y:S01]  /*4960*/  ULOP3.LUT UR15, URZ, UR15, URZ, 0x33, !UPT ;  /* 0x0000000f3f0f7292 */ /* 0x000fe2000f8e333f */
[----:B------:R-:W-:Y:S11]  /*4970*/  BRA `(.L_x_1056) ;  /* 0x0000000000147947 */ /* 0x000ff60003800000 */
.L_x_1055:
[----:B------:R-:W-:Y:S02]  /*4980*/  ULDC UR18, c[0x0][0x9e4] ;  /* 0x0002790000127ab9 */ /* 0x000fe40000000800 */
[----:B------:R-:W-:-:S11]  /*4990*/  UISETP.NE.AND UP0, UPT, UR18, 0x1, UPT ;  /* 0x000000011200788c */ /* 0x000fd6000bf05270 */
[----:B------:R-:W-:Y:S02]  /*49a0*/  @UP0 ULDC.64 UR6, c[0x0][0x9e8] ;  /* 0x00027a0000060ab9 */ /* 0x000fe40000000a00 */
[----:B------:R-:W-:-:S04]  /*49b0*/  UIMAD.WIDE.U32 UR10, UR15, UR6, URZ ;  /* 0x000000060f0a72a5 */ /* 0x000fc8000f8e003f */
[----:B------:R-:W-:-:S12]  /*49c0*/  @UP0 USHF.R.U32.HI UR15, URZ, UR7, UR11 ;  /* 0x000000073f0f0299 */ /* 0x000fd8000801160b */
.L_x_1056:
[----:B------:R-:W-:-:S04]  /*49d0*/  UIMAD UR15, UR15, UR18, UR18 ;  /* 0x000000120f0f72a4 */ /* 0x000fc8000f8e0212 */
[----:B------:R-:W-:-:S04]  /*49e0*/  UISETP.LT.AND UP0, UPT, UR14, UR15, UPT ;  /* 0x0000000f0e00728c */ /* 0x000fc8000bf01270 */
[----:B------:R-:W-:-:S12]  /*49f0*/  USEL UR14, UR14, UR15, UP0 ;  /* 0x0000000f0e0e7287 */ /* 0x000fd80008000000 */
.L_x_1054:
[----:B------:R-:W-:Y:S01]  /*4a00*/  USHF.R.S32.HI UR6, URZ, 0x1f, UR14 ;  /* 0x0000001f3f067899 */ /* 0x000fe2000801140e */
[----:B------:R-:W-:Y:S02]  /*4a10*/  CS2R R150, SRZ ;  /* 0x0000000000967805 */ /* 0x000fe4000001ff00 */
        /* <DEDUP_REMOVED lines=10> */
[----:B------:R-:W-:Y:S01]  /*4ac0*/  UISETP.LT.AND UP0, UPT, UR39, UR6, UPT ;  /* 0x000000062700728c */ /* 0x000fe2000bf01270 */
[----:B------:R-:W-:Y:S02]  /*4ad0*/  CS2R R132, SRZ ;  /* 0x0000000000847805 */ /* 0x000fe4000001ff00 */
[----:B------:R-:W-:Y:S02]  /*4ae0*/  CS2R R130, SRZ ;  /* 0x0000000000827805 */ /* 0x000fe4000001ff00 */
[----:B------:R-:W-:Y:S01]  /*4af0*/  CS2R R128, SRZ ;  /* 0x0000000000807805 */ /* 0x000fe2000001ff00 */
[----:B------:R-:W-:Y:S01]  /*4b00*/  USEL UR57, UR39, UR6, !UP0 ;  /* 0x0000000627397287 */ /* 0x000fe2000c000000 */
[----:B------:R-:W-:-:S02]  /*4b10*/  CS2R R126, SRZ ;  /* 0x00000000007e7805 */ /* 0x000fc4000001ff00 */
[----:B------:R-:W-:Y:S02]  /*4b20*/  CS2R R124, SRZ ;  /* 0x00000000007c7805 */ /* 0x000fe4000001ff00 */
[----:B------:R-:W-:Y:S02]  /*4b30*/  CS2R R122, SRZ ;  /* 0x00000000007a7805 */ /* 0x000fe4000001ff00 */
[----:B------:R-:W-:Y:S02]  /*4b40*/  CS2R R120, SRZ ;  /* 0x0000000000787805 */ /* 0x000fe4000001ff00 */
[----:B------:R-:W-:Y:S02]  /*4b50*/  CS2R R118, SRZ ;  /* 0x0000000000767805 */ /* 0x000fe4000001ff00 */
[----:B------:R-:W-:Y:S02]  /*4b60*/  ISETP.GE.AND P1, PT, R10, UR57, PT ;  /* 0x000000390a007c0c */ /* 0x000fe4000bf26270 */
        /* <DEDUP_REMOVED lines=15> */
[----:B------:R-:W-:Y:S06]  /*4c60*/  @!P1 BRA `(.L_x_1057) ;  /* 0x0000003000689947 */ /* 0x000fec0003800000 */
[----:B------:R-:W-:Y:S01]  /*4c70*/  IMAD.MOV.U32 R9, RZ, RZ, R7 ;  /* 0x000000ffff097224 */ /* 0x000fe200078e0007 */
[----:B------:R-:W-:Y:S01]  /*4c80*/  UMOV UR59, UR46 ;  /* 0x0000002e003b7c82 */ /* 0x000fe20008000000 */
[----:B------:R-:W-:Y:S01]  /*4c90*/  IMAD.MOV.U32 R8, RZ, RZ, R2 ;  /* 0x000000ffff087224 */ /* 0x000fe200078e0002 */
[----:B------:R-:W-:Y:S01]  /*4ca0*/  UMOV UR58, UR45 ;  /* 0x0000002d003a7c82 */ /* 0x000fe20008000000 */
[----:B------:R-:W-:Y:S01]  /*4cb0*/  IMAD.MOV.U32 R151, RZ, RZ, RZ ;  /* 0x000000ffff977224 */ /* 0x000fe200078e00ff */
[----:B------:R-:W-:Y:S01]  /*4cc0*/  ULDC UR54, c[0x0][0x9e4] ;  /* 0x0002790000367ab9 */ /* 0x000fe20000000800 */
[----:B------:R-:W-:Y:S01]  /*4cd0*/  ULDC UR55, c[0x0][0x9dc] ;  /* 0x0002770000377ab9 */ /* 0x000fe20000000800 */
[----:B------:R-:W-:-:S05]  /*4ce0*/  ULDC UR56, c[0x0][0x9e0] ;  /* 0x0002780000387ab9 */ /* 0x000fca0000000800 */
.L_x_1076:
[----:B------:R-:W-:Y:S01]  /*4cf0*/  ISETP.NE.AND P2, PT, RZ, UR42, PT ;  /* 0x0000002aff007c0c */ /* 0x000fe2000bf45270 */
[----:B------:R-:W-:-:S04]  /*4d00*/  UISETP.NE.AND UP0, UPT, UR58, 0x1, UPT ;  /* 0x000000013a00788c */ /* 0x000fc8000bf05270 */
[----:B------:R-:W-:-:S04]  /*4d10*/  USEL UR46, URZ, 0x1, UP0 ;  /* 0x000000013f2e7887 */ /* 0x000fc80008000000 */
[----:B------:R-:W-:-:S04]  /*4d20*/  ULOP3.LUT UR46, UR59, UR46, URZ, 0x3c, !UPT ;  /* 0x0000002e3b2e7292 */ /* 0x000fc8000f8e3c3f */
[----:B------:R-:W-:Y:S08]  /*4d30*/  @P2 BRA `(.L_x_1058) ;  /* 0x0000000000382947 */ /* 0x000ff00003800000 */
[----:B------:R-:W-:Y:S05]  /*4d40*/  @!P0 BRA `(.L_x_1059) ;  /* 0x0000000000048947 */ /* 0x000fea0003800000 */
[----:B------:R-:W-:Y:S01]  /*4d50*/  BPT.TRAP 0x1 ;  /* 0x000000040000795c */ /* 0x000fe20000300000 */
.L_x_1059:
[----:B------:R-:W-:Y:S01]  /*4d60*/  UIADD3 UR6, UR58, 0x1, URZ ;  /* 0x000000013a067890 */ /* 0x000fe2000fffe03f */
[----:B------:R-:W-:-:S03]  /*4d70*/  IMAD.U32 R0, RZ, RZ, UR46 ;  /* 0x0000002eff007e24 */ /* 0x000fc6000f8e00ff */
[----:B------:R-:W-:Y:S02]  /*4d80*/  UISETP.NE.AND UP0, UPT, UR6, 0x2, UPT ;  /* 0x000000020600788c */ /* 0x000fe4000bf05270 */
[----:B------:R-:W-:Y:S02]  /*4d90*/  SHF.L.U32 R0, R0, 0x1f, RZ ;  /* 0x0000001f00007819 */ /* 0x000fe400000006ff */
[----:B------:R-:W-:-:S04]  /*4da0*/  USEL UR6, UR6, URZ, UP0 ;  /* 0x0000003f06067287 */ /* 0x000fc80008000000 */
[----:B------:R-:W-:-:S09]  /*4db0*/  ULEA UR6, UR6, UR41, 0x3 ;  /* 0x0000002906067291 */ /* 0x000fd2000f8e183f */
[----:B------:R0:W1:Y:S01]  /*4dc0*/  SYNCS.PHASECHK.TRANS64.TRYWAIT P1, [UR6+0x28830], R0 ;  /* 0x02883000ff0075a7 */ /* 0x0000620008020146 */
[----:B------:R-:W-:Y:S05]  /*4dd0*/  @!P0 BRA `(.L_x_1060) ;  /* 0x0000000000048947 */ /* 0x000fea0003800000 */
[----:B------:R-:W-:Y:S01]  /*4de0*/  BPT.TRAP 0x1 ;  /* 0x000000040000795c */ /* 0x000fe20000300000 */
.L_x_1060:
[----:B-1----:R-:W-:Y:S05]  /*4df0*/  @P1 BRA `(.L_x_1058) ;  /* 0x0000000000081947 */ /* 0x002fea0003800000 */
[----:B------:R-:W1:Y:S02]  /*4e00*/  SYNCS.PHASECHK.TRANS64.TRYWAIT P1, [UR6+0x28830], R0 ;  /* 0x02883000ff0075a7 */ /* 0x000e640008020146 */
[----:B-1----:R-:W-:Y:S05]  /*4e10*/  @!P1 BRA `(.L_x_1061) ;  /* 0x000000f0005c9947 */ /* 0x002fea0003800000 */
.L_x_1058:
        /* <DEDUP_REMOVED lines=48> */
.L_x_1063:
[----:B------:R-:W-:Y:S01]  /*5120*/  ULEA UR6, UR58, UR41, 0x3 ;  /* 0x000000293a067291 */ /* 0x000fe2000f8e183f */
[----:B------:R-:W-:-:S05]  /*5130*/  IMAD.U32 R0, RZ, RZ, UR59 ;  /* 0x0000003bff007e24 */ /* 0x000fca000f8e00ff */
[----:B------:R-:W-:-:S04]  /*5140*/  SHF.L.U32 R0, R0, 0x1f, RZ ;  /* 0x0000001f00007819 */ /* 0x000fc800000006ff */
[----:B------:R0:W1:Y:S01]  /*5150*/  SYNCS.PHASECHK.TRANS64.TRYWAIT P1, [UR6+0x28850], R0 ;  /* 0x02885000ff0075a7 */ /* 0x0000620008020146 */
[----:B------:R-:W-:Y:S05]  /*5160*/  @!P0 BRA `(.L_x_1064) ;  /* 0x0000000000048947 */ /* 0x000fea0003800000 */
[----:B------:R-:W-:Y:S01]  /*5170*/  BPT.TRAP 0x1 ;  /* 0x000000040000795c */ /* 0x000fe20000300000 */
.L_x_1064:
[----:B-1----:R-:W-:Y:S05]  /*5180*/  @P1 BRA `(.L_x_1062) ;  /* 0x0000000000081947 */ /* 0x002fea0003800000 */
[----:B------:R-:W1:Y:S02]  /*5190*/  SYNCS.PHASECHK.TRANS64.TRYWAIT P1, [UR6+0x28850], R0 ;  /* 0x02885000ff0075a7 */ /* 0x000e640008020146 */
[----:B-1----:R-:W-:Y:S05]  /*51a0*/  @!P1 BRA `(.L_x_1065) ;  /* 0x000000ec00909947 */ /* 0x002fea0003800000 */
.L_x_1062:
        /* <DEDUP_REMOVED lines=49> */
.L_x_1066:
[----:B------:R-:W-:Y:S01]  /*54c0*/  UISETP.NE.AND UP1, UPT, UR50, URZ, UPT ;  /* 0x0000003f3200728c */ /* 0x000fe2000bf25270 */
[----:B0-----:R-:W-:Y:S01]  /*54d0*/  VIADD R0, R17, UR37 ;  /* 0x0000002511007c36 */ /* 0x001fe20008000000 */
[----:B------:R-:W0:Y:S01]  /*54e0*/  LDC R5, c[0x0][0x2f0] ;  /* 0x0000bc00ff057b82 */ /* 0x000e220000000800 */
[----:B------:R-:W-:Y:S01]  /*54f0*/  ULEA UR6, UR45, UR41, 0x3 ;  /* 0x000000292d067291 */ /* 0x000fe2000f8e183f */
[----:B------:R-:W-:Y:S01]  /*5500*/  IMAD.SHL.U32 R20, R10, 0x80, RZ ;  /* 0x000000800a147824 */ /* 0x000fe200078e00ff */
[----:B------:R-:W-:Y:S01]  /*5510*/  UISETP.NE.AND UP0, UPT, UR49, URZ, UPT ;  /* 0x0000003f3100728c */ /* 0x000fe2000bf05270 */
[----:B------:R-:W-:Y:S01]  /*5520*/  PLOP3.LUT P1, PT, PT, PT, UP1, 0x80, 0x0 ;  /* 0x000000000000781c */ /* 0x000fe20003f2f018 */
[----:B------:R-:W-:Y:S01]  /*5530*/  UIADD3 UR6, UR6, 0x28840, URZ ;  /* 0x0002884006067890 */ /* 0x000fe2000fffe03f */
[----:B------:R-:W-:Y:S02]  /*5540*/  PLOP3.LUT P2, PT, PT, PT, UP1, 0x80, 0x0 ;  /* 0x000000000000781c */ /* 0x000fe40003f4f018 */
[----:B------:R-:W1:Y:S01]  /*5550*/  LDC R6, c[0x0][0x288] ;  /* 0x0000a200ff067b82 */ /* 0x000e620000000800 */
[----:B------:R-:W-:Y:S01]  /*5560*/  @UP1 ULDC UR7, c[0x0][0x44c] ;  /* 0x0001130000071ab9 */ /* 0x000fe20000000800 */
[----:B------:R-:W-:Y:S01]  /*5570*/  IADD3 R7, -R20, 0x1, RZ ;  /* 0x0000000114077810 */ /* 0x000fe20007ffe1ff */
[----:B------:R-:W-:-:S06]  /*5580*/  UPRMT UR6, UR40, 0x654, UR6 ;  /* 0x0000065428067896 */ /* 0x000fcc0008000006 */
[----:B------:R-:W-:Y:S01]  /*5590*/  @P1 IMAD.HI.U32 R2, R0, UR7, RZ ;  /* 0x0000000700021c27 */ /* 0x000fe2000f8e00ff */
[----:B------:R-:W-:Y:S01]  /*55a0*/  @UP1 ULDC UR7, c[0x0][0x450] ;  /* 0x0001140000071ab9 */ /* 0x000fe20000000800 */
[----:B------:R-:W-:Y:S01]  /*55b0*/  PLOP3.LUT P1, PT, PT, PT, UP0, 0x40, 0x0 ;  /* 0x000000000000781c */ /* 0x000fe20003f2e808 */
[----:B------:R-:W-:Y:S01]  /*55c0*/  SYNCS.ARRIVE.TRANS64.RED.A1T0 RZ, [UR6], RZ ;  /* 0x000000ffffff79a7 */ /* 0x000fe20008100406 */
[----:B------:R-:W-:Y:S01]  /*55d0*/  ULOP3.LUT UR6, URZ, UR55, URZ, 0x33, !UPT ;  /* 0x000000373f067292 */ /* 0x000fe2000f8e333f */
[----:B------:R-:W-:Y:S01]  /*55e0*/  @P2 SHF.R.U32.HI R0, RZ, UR7, R2 ;  /* 0x00000007ff002c19 */ /* 0x000fe20008011602 */
[----:B------:R-:W-:-:S04]  /*55f0*/  IMAD R2, R16, -0x2, R7 ;  /* 0xfffffffe10027824 */ /* 0x000fc800078e0207 */
[----:B------:R-:W2:Y:S01]  /*5600*/  SHFL.IDX PT, R11, R0, RZ, 0x1c1f ;  /* 0x001c1fff000b7589 */ /* 0x000ea200000e0000 */
[----:B0-----:R-:W-:-:S04]  /*5610*/  IMAD R7, R5, UR43, R2 ;  /* 0x0000002b05077c24 */ /* 0x001fc8000f8e0202 */
[----:B-1----:R-:W-:-:S04]  /*5620*/  IMAD.IADD R7, R7, 0x1, -R6 ;  /* 0x0000000107077824 */ /* 0x002fc800078e0a06 */
[C---:B------:R-:W-:Y:S02]  /*5630*/  VIADD R152, R7.reuse, UR56 ;  /* 0x0000003807987c36 */ /* 0x040fe40008000000 */
[----:B------:R-:W-:Y:S02]  /*5640*/  VIADD R154, R7, UR6 ;  /* 0x00000006079a7c36 */ /* 0x000fe40008000000 */
[--C-:B--2---:R-:W-:Y:S02]  /*5650*/  IMAD.IADD R2, R152, 0x1, R11.reuse ;  /* 0x0000000198027824 */ /* 0x104fe400078e020b */
[----:B------:R-:W-:Y:S01]  /*5660*/  IMAD.IADD R12, R154, 0x1, R11 ;  /* 0x000000019a0c7824 */ /* 0x000fe200078e020b */
[----:B------:R-:W-:Y:S06]  /*5670*/  @P1 BRA `(.L_x_1067) ;  /* 0x00000000005c1947 */ /* 0x000fec0003800000 */
[----:B------:R-:W-:Y:S01]  /*5680*/  IMAD R7, R5, UR43, R11 ;  /* 0x0000002b05077c24 */ /* 0x000fe2000f8e020b */
[----:B------:R-:W-:Y:S03]  /*5690*/  BSSY B0, `(.L_x_1068) ;  /* 0x0000011000007945 */ /* 0x000fe60003800000 */
[----:B------:R-:W-:-:S05]  /*56a0*/  IMAD.IADD R7, R7, 0x1, -R6 ;  /* 0x0000000107077824 */ /* 0x000fca00078e0a06 */
[----:B------:R-:W-:-:S13]  /*56b0*/  ISETP.GT.AND P1, PT, R7, -0x1, PT ;  /* 0xffffffff0700780c */ /* 0x000fda0003f24270 */
[----:B------:R-:W-:Y:S05]  /*56c0*/  @P1 BRA `(.L_x_1069) ;  /* 0x0000000000201947 */ /* 0x000fea0003800000 */
[----:B------:R-:W-:Y:S01]  /*56d0*/  IMAD.U32 R11, RZ, RZ, UR54 ;  /* 0x00000036ff0b7e24 */ /* 0x000fe2000f8e00ff */
[----:B------:R-:W-:-:S04]  /*56e0*/  LOP3.LUT R7, RZ, R7, RZ, 0x33, !PT ;  /* 0x00000007ff077212 */ /* 0x000fc800078e33ff */
[----:B------:R-:W-:-:S13]  /*56f0*/  ISETP.NE.AND P1, PT, R11, 0x1, PT ;  /* 0x000000010b00780c */ /* 0x000fda0003f25270 */
[----:B------:R-:W0:Y:S02]  /*5700*/  @P1 LDC.64 R14, c[0x0][0x9e8] ;  /* 0x00027a00ff0e1b82 */ /* 0x000e240000000a00 */
[----:B0-----:R-:W-:-:S05]  /*5710*/  @P1 IMAD.HI.U32 R14, R7, R14, RZ ;  /* 0x0000000e070e1227 */ /* 0x001fca00078e00ff */
[----:B------:R-:W-:-:S04]  /*5720*/  @P1 SHF.R.U32.HI R7, RZ, R15, R14 ;  /* 0x0000000fff071219 */ /* 0x000fc8000001160e */
[----:B------:R-:W-:Y:S01]  /*5730*/  LOP3.LUT R7, RZ, R7, RZ, 0x33, !PT ;  /* 0x00000007ff077212 */ /* 0x000fe200078e33ff */
[----:B------:R-:W-:Y:S06]  /*5740*/  BRA `(.L_x_1070) ;  /* 0x0000000000147947 */ /* 0x000fec0003800000 */
.L_x_1069:
[----:B------:R-:W-:-:S05]  /*5750*/  IMAD.U32 R11, RZ, RZ, UR54 ;  /* 0x00000036ff0b7e24 */ /* 0x000fca000f8e00ff */
[----:B------:R-:W-:-:S13]  /*5760*/  ISETP.NE.AND P1, PT, R11, 0x1, PT ;  /* 0x000000010b00780c */ /* 0x000fda0003f25270 */
[----:B------:R-:W0:Y:S02]  /*5770*/  @P1 LDC.64 R14, c[0x0][0x9e8] ;  /* 0x00027a00ff0e1b82 */ /* 0x000e240000000a00 */
[----:B0-----:R-:W-:-:S05]  /*5780*/  @P1 IMAD.HI.U32 R14, R7, R14, RZ ;  /* 0x0000000e070e1227 */ /* 0x001fca00078e00ff */
[----:B------:R-:W-:-:S07]  /*5790*/  @P1 SHF.R.U32.HI R7, RZ, R15, R14 ;  /* 0x0000000fff071219 */ /* 0x000fce000001160e */
.L_x_1070:
[----:B------:R-:W-:Y:S05]  /*57a0*/  BSYNC B0 ;  /* 0x0000000000007941 */ /* 0x000fea0003800000 */
.L_x_1068:
[----:B------:R-:W-:-:S04]  /*57b0*/  IMAD R7, R7, R11, -R20 ;  /* 0x0000000b07077224 */ /* 0x000fc800078e0a14 */
[----:B------:R-:W-:-:S05]  /*57c0*/  IMAD R7, R16, -0x2, R7 ;  /* 0xfffffffe10077824 */ /* 0x000fca00078e0207 */
[----:B------:R-:W-:Y:S02]  /*57d0*/  VIADDMNMX R2, R7, R11, R2, PT ;  /* 0x0000000b07027246 */ /* 0x000fe40003800102 */
[----:B------:R-:W-:-:S07]  /*57e0*/  VIMNMX R12, R12, R7, !PT ;  /* 0x000000070c0c7248 */ /* 0x000fce0007fe0100 */
.L_x_1067:
[----:B------:R-:W-:Y:S01]  /*57f0*/  ISETP.GT.AND P1, PT, R10, -0x1, PT ;  /* 0xffffffff0a00780c */ /* 0x000fe20003f24270 */
[----:B------:R-:W0:Y:S01]  /*5800*/  SHFL.IDX PT, R161, R0, 0x1, 0x1c1f ;  /* 0x003c1f0000a17f89 */ /* 0x000e2200000e0000 */
[----:B------:R-:W-:Y:S02]  /*5810*/  UISETP.NE.AND UP0, UPT, UR49, URZ, UPT ;  /* 0x0000003f3100728c */ /* 0x000fe4000bf05270 */
[C---:B------:R-:W-:Y:S02]  /*5820*/  ISETP.GT.AND P3, PT, R12.reuse, 0x8, P1 ;  /* 0x000000080c00780c */ /* 0x040fe40000f64270 */
[----:B------:R-:W-:Y:S02]  /*5830*/  ISETP.GT.AND P6, PT, R12, RZ, P1 ;  /* 0x000000ff0c00720c */ /* 0x000fe40000fc4270 */
[----:B------:R-:W-:Y:S02]  /*5840*/  ISETP.LT.OR P3, PT, R2, 0x9, P3 ;  /* 0x000000090200780c */ /* 0x000fe40001f61670 */
[----:B------:R-:W-:-:S02]  /*5850*/  ISETP.GT.AND P2, PT, R12, 0x1, P1 ;  /* 0x000000010c00780c */ /* 0x000fc40000f44270 */
[----:B------:R-:W-:Y:S02]  /*5860*/  FSEL R175, R28, -INF , !P3 ;  /* 0xff8000001caf7808 */ /* 0x000fe40005800000 */
[----:B------:R-:W-:Y:S02]  /*5870*/  ISETP.GT.AND P3, PT, R12, 0x19, P1 ;  /* 0x000000190c00780c */ /* 0x000fe40000f64270 */
[C---:B------:R-:W-:Y:S02]  /*5880*/  ISETP.LT.OR P6, PT, R2.reuse, 0x1, P6 ;  /* 0x000000010200780c */ /* 0x040fe400037c1670 */
[C---:B------:R-:W-:Y:S02]  /*5890*/  ISETP.LT.OR P2, PT, R2.reuse, 0x2, P2 ;  /* 0x000000020200780c */ /* 0x040fe40001741670 */
[----:B------:R-:W-:Y:S02]  /*58a0*/  ISETP.LT.OR P3, PT, R2, 0x1a, P3 ;  /* 0x0000001a0200780c */ /* 0x000fe40001f61670 */
[----:B------:R-:W-:-:S02]  /*58b0*/  ISETP.GT.AND P5, PT, R12, 0x9, P1 ;  /* 0x000000090c00780c */ /* 0x000fc40000fa4270 */
[----:B------:R-:W-:Y:S01]  /*58c0*/  FSEL R11, R24, -INF , !P6 ;  /* 0xff800000180b7808 */ /* 0x000fe20007000000 */
[----:B0-----:R-:W-:Y:S01]  /*58d0*/  IMAD.IADD R14, R154, 0x1, R161 ;  /* 0x000000019a0e7824 */ /* 0x001fe200078e02a1 */
[----:B------:R-:W-:Y:S02]  /*58e0*/  FSEL R173, R25, -INF , !P2 ;  /* 0xff80000019ad7808 */ /* 0x000fe40005000000 */
[C---:B------:R-:W-:Y:S02]  /*58f0*/  ISETP.GT.AND P4, PT, R12.reuse, 0x10, P1 ;  /* 0x000000100c00780c */ /* 0x040fe40000f84270 */
[C---:B------:R-:W-:Y:S02]  /*5900*/  ISETP.GT.AND P6, PT, R12.reuse, 0x11, P1 ;  /* 0x000000110c00780c */ /* 0x040fe40000fc4270 */
[----:B------:R-:W-:Y:S02]  /*5910*/  ISETP.GT.AND P2, PT, R12, 0x18, P1 ;  /* 0x000000180c00780c */ /* 0x000fe40000f44270 */
[----:B------:R-:W-:-:S02]  /*5920*/  FSEL R21, R37, -INF , !P3 ;  /* 0xff80000025157808 */ /* 0x000fc40005800000 */
[----:B------:R-:W-:Y:S02]  /*5930*/  ISETP.GT.AND P3, PT, R12, 0x30, P1 ;  /* 0x000000300c00780c */ /* 0x000fe40000f64270 */
[C---:B------:R-:W-:Y:S02]  /*5940*/  ISETP.LT.OR P5, PT, R2.reuse, 0xa, P5 ;  /* 0x0000000a0200780c */ /* 0x040fe40002fa1670 */
[C---:B------:R-:W-:Y:S02]  /*5950*/  ISETP.LT.OR P4, PT, R2.reuse, 0x11, P4 ;  /* 0x000000110200780c */ /* 0x040fe40002781670 */
[C---:B------:R-:W-:Y:S02]  /*5960*/  ISETP.LT.OR P6, PT, R2.reuse, 0x12, P6 ;  /* 0x000000120200780c */ /* 0x040fe400037c1670 */
[C---:B------:R-:W-:Y:S02]  /*5970*/  ISETP.LT.OR P2, PT, R2.reuse, 0x19, P2 ;  /* 0x000000190200780c */ /* 0x040fe40001741670 */
[----:B------:R-:W-:-:S02]  /*5980*/  ISETP.LT.OR P3, PT, R2, 0x31, P3 ;  /* 0x000000310200780c */ /* 0x000fc40001f61670 */
[----:B------:R-:W-:Y:S02]  /*5990*/  FSEL R13, R29, -INF , !P5 ;  /* 0xff8000001d0d7808 */ /* 0x000fe40006800000 */
[----:B------:R-:W-:Y:S02]  /*59a0*/  ISETP.GT.AND P5, PT, R12, 0x20, P1 ;  /* 0x000000200c00780c */ /* 0x000fe40000fa4270 */
[----:B------:R-:W-:Y:S02]  /*59b0*/  FSEL R177, R32, -INF , !P4 ;  /* 0xff80000020b17808 */ /* 0x000fe40006000000 */
[----:B------:R-:W-:Y:S02]  /*59c0*/  FSEL R15, R33, -INF , !P6 ;  /* 0xff800000210f7808 */ /* 0x000fe40007000000 */
[----:B------:R-:W-:Y:S02]  /*59d0*/  FSEL R179, R36, -INF , !P2 ;  /* 0xff80000024b37808 */ /* 0x000fe40005000000 */
[----:B------:R-:W-:-:S02]  /*59e0*/  ISETP.GT.AND P4, PT, R12, 0x21, P1 ;  /* 0x000000210c00780c */ /* 0x000fc40000f84270 */
[C---:B------:R-:W-:Y:S02]  /*59f0*/  ISETP.GT.AND P6, PT, R12.reuse, 0x28, P1 ;  /* 0x000000280c00780c */ /* 0x040fe40000fc4270 */
[----:B------:R-:W-:Y:S02]  /*5a00*/  ISETP.GT.AND P2, PT, R12, 0x29, P1 ;  /* 0x000000290c00780c */ /* 0x000fe40000f44270 */
[----:B------:R-:W-:Y:S02]  /*5a10*/  FSEL R157, R48, -INF , !P3 ;  /* 0xff800000309d7808 */ /* 0x000fe40005800000 */
[----:B------:R-:W-:Y:S02]  /*5a20*/  ISETP.GT.AND P3, PT, R12, 0x41, P1 ;  /* 0x000000410c00780c */ /* 0x000fe40000f64270 */
[C---:B------:R-:W-:Y:S02]  /*5a30*/  ISETP.LT.OR P5, PT, R2.reuse, 0x21, P5 ;  /* 0x000000210200780c */ /* 0x040fe40002fa1670 */
[----:B------:R-:W-:-:S02]  /*5a40*/  ISETP.LT.OR P4, PT, R2, 0x22, P4 ;  /* 0x000000220200780c */ /* 0x000fc40002781670 */
[C---:B------:R-:W-:Y:S02]  /*5a50*/  ISETP.LT.OR P6, PT, R2.reuse, 0x29, P6 ;  /* 0x000000290200780c */ /* 0x040fe400037c1670 */
[C---:B------:R-:W-:Y:S02]  /*5a60*/  ISETP.LT.OR P2, PT, R2.reuse, 0x2a, P2 ;  /* 0x0000002a0200780c */ /* 0x040fe40001741670 */
[----:B------:R-:W-:Y:S02]  /*5a70*/  ISETP.LT.OR P3, PT, R2, 0x42, P3 ;  /* 0x000000420200780c */ /* 0x000fe40001f61670 */
[----:B------:R-:W-:Y:S02]  /*5a80*/  FSEL R171, R40, -INF , !P5 ;  /* 0xff80000028ab7808 */ /* 0x000fe40006800000 */
[----:B------:R-:W-:Y:S02]  /*5a90*/  ISETP.GT.AND P5, PT, R12, 0x31, P1 ;  /* 0x000000310c00780c */ /* 0x000fe40000fa4270 */
[----:B------:R-:W-:-:S02]  /*5aa0*/  FSEL R167, R41, -INF , !P4 ;  /* 0xff80000029a77808 */ /* 0x000fc40006000000 */
[----:B------:R-:W-:Y:S02]  /*5ab0*/  FSEL R165, R44, -INF , !P6 ;  /* 0xff8000002ca57808 */ /* 0x000fe40007000000 */
        /* <DEDUP_REMOVED lines=12> */
[----:B------:R-:W-:Y:S02]  /*5b80*/  FSEL R153, R52, -INF , !P4 ;  /* 0xff80000034997808 */ /* 0x000fe40006000000 */
[----:B------:R-:W-:Y:S02]  /*5b90*/  FSEL R53, R53, -INF , !P6 ;  /* 0xff80000035357808 */ /* 0x000fe40007000000 */
[----:B------:R-:W-:Y:S02]  /*5ba0*/  FSEL R49, R56, -INF , !P2 ;  /* 0xff80000038317808 */ /* 0x000fe40005000000 */
[C---:B------:R-:W-:Y:S02]  /*5bb0*/  ISETP.GT.AND P5, PT, R12.reuse, 0x48, P1 ;  /* 0x000000480c00780c */ /* 0x040fe40000fa4270 */
        /* <DEDUP_REMOVED lines=11> */
[----:B------:R-:W-:Y:S02]  /*5c70*/  FSEL R61, R61, -INF , !P4 ;  /* 0xff8000003d3d7808 */ /* 0x000fe40006000000 */
[----:B------:R-:W-:-:S02]  /*5c80*/  FSEL R25, R64, -INF , !P6 ;  /* 0xff80000040197808 */ /* 0x000fc40007000000 */
[----:B------:R-:W-:Y:S02]  /*5c90*/  FSEL R65, R65, -INF , !P2 ;  /* 0xff80000041417808 */ /* 0x000fe40005000000 */
[C---:B------:R-:W-:Y:S02]  /*5ca0*/  ISETP.GT.AND P5, PT, R12.reuse, 0x59, P1 ;  /* 0x000000590c00780c */ /* 0x040fe40000fa4270 */
[C---:B------:R-:W-:Y:S02]  /*5cb0*/  ISETP.GT.AND P4, PT, R12.reuse, 0x60, P1 ;  /* 0x000000600c00780c */ /* 0x040fe40000f84270 */
[C---:B------:R-:W-:Y:S02]  /*5cc0*/  ISETP.GT.AND P6, PT, R12.reuse, 0x61, P1 ;  /* 0x000000610c00780c */ /* 0x040fe40000fc4270 */
[----:B------:R-:W-:Y:S02]  /*5cd0*/  ISETP.GT.AND P2, PT, R12, 0x68, P1 ;  /* 0x000000680c00780c */ /* 0x000fe40000f44270 */
[----:B------:R-:W-:-:S02]  /*5ce0*/  FSEL R77, R77, -INF , !P3 ;  /* 0xff8000004d4d7808 */ /* 0x000fc40005800000 */
[----:B------:R-:W-:Y:S02]  /*5cf0*/  PLOP3.LUT P3, PT, PT, PT, UP0, 0x40, 0x0 ;  /* 0x000000000000781c */ /* 0x000fe40003f6e808 */
[C---:B------:R-:W-:Y:S02]  /*5d00*/  ISETP.LT.OR P5, PT, R2.reuse, 0x5a, P5 ;  /* 0x0000005a0200780c */ /* 0x040fe40002fa1670 */
[C---:B------:R-:W-:Y:S02]  /*5d10*/  ISETP.LT.OR P4, PT, R2.reuse, 0x61, P4 ;  /* 0x000000610200780c */ /* 0x040fe40002781670 */
[C---:B------:R-:W-:Y:S02]  /*5d20*/  ISETP.LT.OR P6, PT, R2.reuse, 0x62, P6 ;  /* 0x000000620200780c */ /* 0x040fe400037c1670 */
[----:B------:R-:W-:Y:S02]  /*5d30*/  ISETP.LT.OR P2, PT, R2, 0x69, P2 ;  /* 0x000000690200780c */ /* 0x000fe40001741670 */
[----:B------:R-:W-:-:S02]  /*5d40*/  FSEL R69, R69, -INF , !P5 ;  /* 0xff80000045457808 */ /* 0x000fc40006800000 */
[----:B------:R-:W-:Y:S02]  /*5d50*/  FSEL R33, R72, -INF , !P4 ;  /* 0xff80000048217808 */ /* 0x000fe40006000000 */
[----:B------:R-:W-:Y:S02]  /*5d60*/  FSEL R73, R73, -INF , !P6 ;  /* 0xff80000049497808 */ /* 0x000fe40007000000 */
[----:B------:R-:W-:Y:S02]  /*5d70*/  FSEL R7, R76, -INF , !P2 ;  /* 0xff8000004c077808 */ /* 0x000fe40005000000 */
[C---:B------:R-:W-:Y:S02]  /*5d80*/  ISETP.GT.AND P5, PT, R12.reuse, 0x70, P1 ;  /* 0x000000700c00780c */ /* 0x040fe40000fa4270 */
[C---:B------:R-:W-:Y:S02]  /*5d90*/  ISETP.GT.AND P4, PT, R12.reuse, 0x71, P1 ;  /* 0x000000710c00780c */ /* 0x040fe40000f84270 */
[----:B------:R-:W-:-:S02]  /*5da0*/  ISETP.GT.AND P6, PT, R12, 0x78, P1 ;  /* 0x000000780c00780c */ /* 0x000fc40000fc4270 */
[----:B------:R-:W-:Y:S01]  /*5db0*/  ISETP.GT.AND P2, PT, R12, 0x79, P1 ;  /* 0x000000790c00780c */ /* 0x000fe20000f44270 */
[----:B------:R-:W-:Y:S01]  /*5dc0*/  IMAD.IADD R12, R152, 0x1, R161 ;  /* 0x00000001980c7824 */ /* 0x000fe200078e02a1 */
[C---:B------:R-:W-:Y:S02]  /*5dd0*/  ISETP.LT.OR P5, PT, R2.reuse, 0x71, P5 ;  /* 0x000000710200780c */ /* 0x040fe40002fa1670 */
[C---:B------:R-:W-:Y:S02]  /*5de0*/  ISETP.LT.OR P4, PT, R2.reuse, 0x72, P4 ;  /* 0x000000720200780c */ /* 0x040fe40002781670 */
[C---:B------:R-:W-:Y:S02]  /*5df0*/  ISETP.LT.OR P6, PT, R2.reuse, 0x79, P6 ;  /* 0x000000790200780c */ /* 0x040fe400037c1670 */
[----:B------:R-:W-:Y:S02]  /*5e00*/  ISETP.LT.OR P2, PT, R2, 0x7a, P2 ;  /* 0x0000007a0200780c */ /* 0x000fe40001741670 */
[----:B------:R-:W-:-:S02]  /*5e10*/  FSEL R45, R80, -INF , !P5 ;  /* 0xff800000502d7808 */ /* 0x000fc40006800000 */
[----:B------:R-:W-:Y:S02]  /*5e20*/  FSEL R81, R81, -INF , !P4 ;  /* 0xff80000051517808 */ /* 0x000fe40006000000 */
[----:B------:R-:W-:Y:S02]  /*5e30*/  FSEL R41, R84, -INF , !P6 ;  /* 0xff80000054297808 */ /* 0x000fe40007000000 */
[----:B------:R-:W-:Y:S01]  /*5e40*/  FSEL R85, R85, -INF , !P2 ;  /* 0xff80000055557808 */ /* 0x000fe20005000000 */
        /* <DEDUP_REMOVED lines=14> */
.L_x_1073:
[----:B------:R-:W-:-:S05]  /*5f30*/  IMAD.U32 R2, RZ, RZ, UR54 ;  /* 0x00000036ff027e24 */ /* 0x000fca000f8e00ff */
[----:B------:R-:W-:-:S13]  /*5f40*/  ISETP.NE.AND P2, PT, R2, 0x1, PT ;  /* 0x000000010200780c */ /* 0x000fda0003f45270 */
[----:B------:R-:W0:Y:S02]  /*5f50*/  @P2 LDC.64 R162, c[0x0][0x9e8] ;  /* 0x00027a00ffa22b82 */ /* 0x000e240000000a00 */
[----:B0-----:R-:W-:-:S05]  /*5f60*/  @P2 IMAD.HI.U32 R0, R161, R162, RZ ;  /* 0x000000a2a1002227 */ /* 0x001fca00078e00ff */
[----:B------:R-:W-:-:S07]  /*5f70*/  @P2 SHF.R.U32.HI R161, RZ, R163, R0 ;  /* 0x000000a3ffa12219 */ /* 0x000fce0000011600 */
.L_x_1074:
[----:B------:R-:W-:Y:S05]  /*5f80*/  BSYNC B0 ;  /* 0x0000000000007941 */ /* 0x000fea0003800000 */
.L_x_1072:
[----:B------:R-:W-:-:S04]  /*5f90*/  IMAD R161, R161, R2, -R20 ;  /* 0x00000002a1a17224 */ /* 0x000fc800078e0a14 */
[----:B------:R-:W-:-:S05]  /*5fa0*/  IMAD R161, R16, -0x2, R161 ;  /* 0xfffffffe10a17824 */ /* 0x000fca00078e02a1 */
[----:B------:R-:W-:Y:S02]  /*5fb0*/  VIADDMNMX R12, R161, R2, R12, PT ;  /* 0x00000002a10c7246 */ /* 0x000fe4000380010c */
[----:B------:R-:W-:-:S07]  /*5fc0*/  VIMNMX R14, R14, R161, !PT ;  /* 0x000000a10e0e7248 */ /* 0x000fce0007fe0100 */
.L_x_1071:
[----:B------:R-:W-:Y:S02]  /*5fd0*/  FMNMX.FTZ R0, R11, R8, !PT ;  /* 0x000000080b007209 */ /* 0x000fe40007810000 */
[C---:B------:R-:W-:Y:S02]  /*5fe0*/  ISETP.GT.AND P6, PT, R14.reuse, 0x1, P1 ;  /* 0x000000010e00780c */ /* 0x040fe40000fc4270 */
[----:B------:R-:W-:Y:S02]  /*5ff0*/  FMNMX.FTZ R0, R173, R0, !PT ;  /* 0x00000000ad007209 */ /* 0x000fe40007810000 */
[----:B------:R-:W-:Y:S02]  /*6000*/  ISETP.GT.AND P5, PT, R14, 0x10, P1 ;  /* 0x000000100e00780c */ /* 0x000fe40000fa4270 */
[----:B------:R-:W-:Y:S02]  /*6010*/  FMNMX.FTZ R0, R175, R0, !PT ;  /* 0x00000000af007209 */ /* 0x000fe40007810000 */
[----:B------:R-:W-:-:S02]  /*6020*/  ISETP.LT.OR P6, PT, R12, 0x2, P6 ;  /* 0x000000020c00780c */ /* 0x000fc400037c1670 */
[----:B------:R-:W-:Y:S02]  /*6030*/  FMNMX.FTZ R0, R13, R0, !PT ;  /* 0x000000000d007209 */ /* 0x000fe40007810000 */
[----:B------:R-:W-:Y:S02]  /*6040*/  ISETP.LT.OR P5, PT, R12, 0x11, P5 ;  /* 0x000000110c00780c */ /* 0x000fe40002fa1670 */
[----:B------:R-:W-:Y:S02]  /*6050*/  FMNMX.FTZ R0, R177, R0, !PT ;  /* 0x00000000b1007209 */ /* 0x000fe40007810000 */
[----:B------:R-:W-:Y:S02]  /*6060*/  FSEL R27, R27, -INF , !P6 ;  /* 0xff8000001b1b7808 */ /* 0x000fe40007000000 */
[----:B------:R-:W-:Y:S02]  /*6070*/  FMNMX.FTZ R0, R15, R0, !PT ;  /* 0x000000000f007209 */ /* 0x000fe40007810000 */
[----:B------:R-:W-:-:S02]  /*6080*/  FSEL R163, R34, -INF , !P5 ;  /* 0xff80000022a37808 */ /* 0x000fc40006800000 */
[----:B------:R-:W-:Y:S02]  /*6090*/  FMNMX.FTZ R0, R179, R0, !PT ;  /* 0x00000000b3007209 */ /* 0x000fe40007810000 */
[----:B------:R-:W-:Y:S02]  /*60a0*/  ISETP.GT.AND P5, PT, R14, 0x20, P1 ;  /* 0x000000200e00780c */ /* 0x000fe40000fa4270 */
[----:B------:R-:W-:Y:S02]  /*60b0*/  FMNMX.FTZ R0, R21, R0, !PT ;  /* 0x0000000015007209 */ /* 0x000fe40007810000 */
[----:B------:R-:W-:Y:S02]  /*60c0*/  ISETP.LT.OR P5, PT, R12, 0x21, P5 ;  /* 0x000000210c00780c */ /* 0x000fe40002fa1670 */
[----:B------:R-:W-:Y:S02]  /*60d0*/  FMNMX.FTZ R0, R171, R0, !PT ;  /* 0x00000000ab007209 */ /* 0x000fe40007810000 */
[----:B------:R-:W-:-:S02]  /*60e0*/  ISETP.GT.AND P3, PT, R14, 0x8, P1 ;  /* 0x000000080e00780c */ /* 0x000fc40000f64270 */
[----:B------:R-:W-:Y:S02]  /*60f0*/  FMNMX.FTZ R0, R167, R0, !PT ;  /* 0x00000000a7007209 */ /* 0x000fe40007810000 */
[----:B------:R-:W-:Y:S02]  /*6100*/  ISETP.GT.AND P4, PT, R14, 0x9, P1 ;  /* 0x000000090e00780c */ /* 0x000fe40000f84270 */
[----:B------:R-:W-:Y:S02]  /*6110*/  FMNMX.FTZ R0, R165, R0, !PT ;  /* 0x00000000a5007209 */ /* 0x000fe40007810000 */
[C---:B------:R-:W-:Y:S02]  /*6120*/  ISETP.LT.OR P3, PT, R12.reuse, 0x9, P3 ;  /* 0x000000090c00780c */ /* 0x040fe40001f61670 */
[----:B------:R-:W-:Y:S02]  /*6130*/  FMNMX.FTZ R0, R159, R0, !PT ;  /* 0x000000009f007209 */ /* 0x000fe40007810000 */
[----:B------:R-:W-:-:S02]  /*6140*/  ISETP.LT.OR P4, PT, R12, 0xa, P4 ;  /* 0x0000000a0c00780c */ /* 0x000fc40002781670 */
[----:B------:R-:W-:Y:S02]  /*6150*/  FMNMX.FTZ R0, R157, R0, !PT ;  /* 0x000000009d007209 */ /* 0x000fe40007810000 */
[----:B------:R-:W-:Y:S02]  /*6160*/  ISETP.GT.AND P2, PT, R14, 0x11, P1 ;  /* 0x000000110e00780c */ /* 0x000fe40000f44270 */
[----:B------:R-:W-:Y:S02]  /*6170*/  FMNMX.FTZ R0, R155, R0, !PT ;  /* 0x000000009b007209 */ /* 0x000fe40007810000 */
[----:B------:R-:W-:Y:S02]  /*6180*/  FSEL R31, R31, -INF , !P4 ;  /* 0xff8000001f1f7808 */ /* 0x000fe40006000000 */
        /* <DEDUP_REMOVED lines=15> */
[C---:B------:R-:W-:Y:S02]  /*6280*/  ISETP.GT.AND P4, PT, R14.reuse, 0x29, P1 ;  /* 0x000000290e00780c */ /* 0x040fe40000f84270 */
[----:B------:R-:W-:Y:S02]  /*6290*/  FMNMX.FTZ R0, R29, R0, !PT ;  /* 0x000000001d007209 */ /* 0x000fe40007810000 */
[----:B------:R-:W-:Y:S02]  /*62a0*/  FSEL R43, R43, -INF , !P2 ;  /* 0xff8000002b2b7808 */ /* 0x000fe40005000000 */
[----:B------:R-:W-:Y:S02]  /*62b0*/  FMNMX.FTZ R0, R69, R0, !PT ;  /* 0x0000000045007209 */ /* 0x000fe40007810000 */
[----:B------:R-:W-:-:S02]  /*62c0*/  ISETP.GT.AND P2, PT, R14, 0x30, P1 ;  /* 0x000000300e00780c */ /* 0x000fc40000f44270 */
[----:B------:R-:W-:Y:S02]  /*62d0*/  FMNMX.FTZ R0, R33, R0, !PT ;  /* 0x0000000021007209 */ /* 0x000fe40007810000 */
[C---:B------:R-:W-:Y:S02]  /*62e0*/  ISETP.LT.OR P4, PT, R12.reuse, 0x2a, P4 ;  /* 0x0000002a0c00780c */ /* 0x040fe40002781670 */
[----:B------:R-:W-:Y:S02]  /*62f0*/  FMNMX.FTZ R0, R73, R0, !PT ;  /* 0x0000000049007209 */ /* 0x000fe40007810000 */
[----:B------:R-:W-:Y:S02]  /*6300*/  ISETP.LT.OR P2, PT, R12, 0x31, P2 ;  /* 0x000000310c00780c */ /* 0x000fe40001741670 */
[----:B------:R-:W-:Y:S02]  /*6310*/  FMNMX.FTZ R0, R7, R0, !PT ;  /* 0x0000000007007209 */ /* 0x000fe40007810000 */
[----:B------:R-:W-:-:S02]  /*6320*/  FSEL R181, R50, -INF , !P2 ;  /* 0xff80000032b57808 */ /* 0x000fc40005000000 */
[----:B------:R-:W-:Y:S02]  /*6330*/  FMNMX.FTZ R0, R77, R0, !PT ;  /* 0x000000004d007209 */ /* 0x000fe40007810000 */
[----:B------:R-:W-:Y:S02]  /*6340*/  ISETP.GT.AND P2, PT, R14, 0x40, P1 ;  /* 0x000000400e00780c */ /* 0x000fe40000f44270 */
[----:B------:R-:W-:Y:S02]  /*6350*/  FMNMX.FTZ R0, R45, R0, !PT ;  /* 0x000000002d007209 */ /* 0x000fe40007810000 */
[----:B------:R-:W-:Y:S02]  /*6360*/  ISETP.LT.OR P2, PT, R12, 0x41, P2 ;  /* 0x000000410c00780c */ /* 0x000fe40001741670 */
[----:B------:R-:W-:Y:S02]  /*6370*/  FMNMX.FTZ R0, R81, R0, !PT ;  /* 0x0000000051007209 */ /* 0x000fe40007810000 */
[----:B------:R-:W-:-:S02]  /*6380*/  FSEL R193, R58, -INF , !P2 ;  /* 0xff8000003ac17808 */ /* 0x000fc40005000000 */
[----:B------:R-:W-:Y:S02]  /*6390*/  FMNMX.FTZ R0, R41, R0, !PT ;  /* 0x0000000029007209 */ /* 0x000fe40007810000 */
[----:B------:R-:W-:Y:S02]  /*63a0*/  ISETP.GT.AND P2, PT, R14, 0x50, P1 ;  /* 0x000000500e00780c */ /* 0x000fe40000f44270 */
[----:B------:R-:W-:Y:S02]  /*63b0*/  FMNMX.FTZ R20, R85, R0, !PT ;  /* 0x0000000055147209 */ /* 0x000fe40007810000 */
[----:B------:R-:W0:Y:S01]  /*63c0*/  LDC R0, c[0x0][0x988] ;  /* 0x00026200ff007b82 */ /* 0x000e220000000800 */
[----:B------:R-:W-:Y:S02]  /*63d0*/  ISETP.LT.OR P2, PT, R12, 0x51, P2 ;  /* 0x000000510c00780c */ /* 0x000fe40001741670 */
[----:B------:R-:W1:Y:S02]  /*63e0*/  SHFL.BFLY PT, R161, R20, 0x2, 0x1f ;  /* 0x0c401f0014a17f89 */ /* 0x000e6400000e0000 */
[----:B-1----:R-:W-:-:S05]  /*63f0*/  FMNMX.FTZ R161, R20, R161, !PT ;  /* 0x000000a114a17209 */ /* 0x002fca0007810000 */
[----:B------:R-:W1:Y:S02]  /*6400*/  SHFL.BFLY PT, R2, R161, 0x1, 0x1f ;  /* 0x0c201f00a1027f89 */ /* 0x000e6400000e0000 */
[----:B-1----:R-:W-:Y:S02]  /*6410*/  FMNMX.FTZ R2, R161, R2, !PT ;  /* 0x00000002a1027209 */ /* 0x002fe40007810000 */
[----:B------:R-:W-:Y:S02]  /*6420*/  FSEL R161, R30, -INF , !P3 ;  /* 0xff8000001ea17808 */ /* 0x000fe40005800000 */
[C---:B------:R-:W-:Y:S01]  /*6430*/  FSETP.NEU.FTZ.AND P6, PT, R2.reuse, -INF , PT ;  /* 0xff8000000200780b */ /* 0x040fe20003fdd000 */
[----:B0-----:R-:W-:Y:S01]  /*6440*/  FMUL.FTZ R20, R2, R0 ;  /* 0x0000000002147220 */ /* 0x001fe20000410000 */
[----:B------:R-:W-:-:S04]  /*6450*/  ISETP.GT.AND P3, PT, R14, 0x18, P1 ;  /* 0x000000180e00780c */ /* 0x000fc80000f64270 */
[----:B------:R-:W-:Y:S02]  /*6460*/  FSEL R20, R20, RZ, P6 ;  /* 0x000000ff14147208 */ /* 0x000fe40003000000 */
[----:B------:R-:W-:-:S03]  /*6470*/  ISETP.LT.OR P3, PT, R12, 0x19, P3 ;  /* 0x000000190c00780c */ /* 0x000fc60001f61670 */
[-CC-:B------:R-:W-:Y:S01]  /*6480*/  FFMA.FTZ R180, R173, R0.reuse, -R20.reuse ;  /* 0x00000000adb47223 */ /* 0x180fe20000010814 */
[----:B------:R-:W-:Y:S01]  /*6490*/  FSEL R173, R42, -INF , !P5 ;  /* 0xff8000002aad7808 */ /* 0x000fe20006800000 */
[-CC-:B------:R-:W-:Y:S01]  /*64a0*/  FFMA.FTZ R182, R175, R0.reuse, -R20.reuse ;  /* 0x00000000afb67223 */ /* 0x180fe20000010814 */
[----:B------:R-:W-:Y:S01]  /*64b0*/  ISETP.GT.AND P5, PT, R14, RZ, P1 ;  /* 0x000000ff0e00720c */ /* 0x000fe20000fa4270 */
[-CC-:B------:R-:W-:Y:S01]  /*64c0*/  FFMA.FTZ R176, R177, R0.reuse, -R20.reuse ;  /* 0x00000000b1b07223 */ /* 0x180fe20000010814 */
[----:B------:R-:W-:Y:S01]  /*64d0*/  FSEL R169, R38, -INF , !P3 ;  /* 0xff80000026a97808 */ /* 0x000fe20005800000 */
[-CC-:B------:R-:W-:Y:S01]  /*64e0*/  FFMA.FTZ R178, R179, R0.reuse, -R20.reuse ;  /* 0x00000000b3b27223 */ /* 0x180fe20000010814 */
[----:B------:R-:W-:Y:S01]  /*64f0*/  ISETP.LT.OR P5, PT, R12, 0x1, P5 ;  /* 0x000000010c00780c */ /* 0x000fe20002fa1670 */
[-CC-:B------:R-:W-:Y:S01]  /*6500*/  FFMA.FTZ R172, R171, R0.reuse, -R20.reuse ;  /* 0x00000000abac7223 */ /* 0x180fe20000010814 */
[----:B------:R-:W-:Y:S01]  /*6510*/  ISETP.GT.AND P3, PT, R14, 0x28, P1 ;  /* 0x000000280e00780c */ /* 0x000fe20000f64270 */
[-CC-:B------:R-:W-:Y:S01]  /*6520*/  FFMA.FTZ R174, R165, R0.reuse, -R20.reuse ;  /* 0x00000000a5ae7223 */ /* 0x180fe20000010814 */
[----:B------:R-:W-:Y:S01]  /*6530*/  FSEL R26, R26, -INF , !P5 ;  /* 0xff8000001a1a7808 */ /* 0x000fe20006800000 */
[-CC-:B------:R-:W-:Y:S01]  /*6540*/  FFMA.FTZ R168, R157, R0.reuse, -R20.reuse ;  /* 0x000000009da87223 */ /* 0x180fe20000010814 */
[----:B------:R-:W-:Y:S01]  /*6550*/  ISETP.LT.OR P3, PT, R12, 0x29, P3 ;  /* 0x000000290c00780c */ /* 0x000fe20001f61670 */
[-CC-:B------:R-:W-:Y:S01]  /*6560*/  FFMA.FTZ R170, R153, R0.reuse, -R20.reuse ;  /* 0x0000000099aa7223 */ /* 0x180fe20000010814 */
[----:B------:R-:W-:Y:S01]  /*6570*/  FMNMX.FTZ R24, R26, R9, !PT ;  /* 0x000000091a187209 */ /* 0x000fe20007810000 */
[-CC-:B------:R-:W-:Y:S01]  /*6580*/  FFMA.FTZ R164, R49, R0.reuse, -R20.reuse ;  /* 0x0000000031a47223 */ /* 0x180fe20000010814 */
[----:B------:R-:W-:Y:S01]  /*6590*/  FSEL R175, R46, -INF , !P3 ;  /* 0xff8000002eaf7808 */ /* 0x000fe20005800000 */
[--C-:B------:R-:W-:Y:S01]  /*65a0*/  FFMA.FTZ R49, R57, R0, -R20.reuse ;  /* 0x0000000039317223 */ /* 0x100fe20000010814 */
[----:B------:R-:W-:Y:S01]  /*65b0*/  FMNMX.FTZ R24, R27, R24, !PT ;  /* 0x000000181b187209 */ /* 0x000fe20007810000 */
[-CC-:B------:R-:W-:Y:S01]  /*65c0*/  FFMA.FTZ R166, R37, R0.reuse, -R20.reuse ;  /* 0x0000000025a67223 */ /* 0x180fe20000010814 */
[C---:B------:R-:W-:Y:S01]  /*65d0*/  ISETP.GT.AND P3, PT, R14.reuse, 0x31, P1 ;  /* 0x000000310e00780c */ /* 0x040fe20000f64270 */
[--C-:B------:R-:W-:Y:S01]  /*65e0*/  FFMA.FTZ R37, R61, R0, -R20.reuse ;  /* 0x000000003d257223 */ /* 0x100fe20000010814 */
[----:B------:R-:W-:Y:S01]  /*65f0*/  FMNMX.FTZ R24, R161, R24, !PT ;  /* 0x00000018a1187209 */ /* 0x000fe20007810000 */
[-CC-:B------:R-:W-:Y:S01]  /*6600*/  FFMA.FTZ R158, R7, R0.reuse, -R20.reuse ;  /* 0x00000000079e7223 */ /* 0x180fe20000010814 */
[----:B------:R-:W-:Y:S01]  /*6610*/  FSEL R177, R47, -INF , !P4 ;  /* 0xff8000002fb17808 */ /* 0x000fe20006000000 */
[--C-:B------:R-:W-:Y:S01]  /*6620*/  FFMA.FTZ R47, R167, R0, -R20.reuse ;  /* 0x00000000a72f7223 */ /* 0x100fe20000010814 */
[----:B------:R-:W-:Y:S01]  /*6630*/  FMNMX.FTZ R24, R31, R24, !PT ;  /* 0x000000181f187209 */ /* 0x000fe20007810000 */
[-CC-:B------:R-:W-:Y:S01]  /*6640*/  FFMA.FTZ R160, R25, R0.reuse, -R20.reuse ;  /* 0x0000000019a07223 */ /* 0x180fe20000010814 */
[----:B------:R-:W-:Y:S01]  /*6650*/  ISETP.GT.AND P5, PT, R14, 0x38, P1 ;  /* 0x000000380e00780c */ /* 0x000fe20000fa4270 */
[--C-:B------:R-:W-:Y:S01]  /*6660*/  FFMA.FTZ R25, R65, R0, -R20.reuse ;  /* 0x0000000041197223 */ /* 0x100fe20000010814 */
[----:B------:R-:W-:Y:S01]  /*6670*/  FMNMX.FTZ R24, R163, R24, !PT ;  /* 0x00000018a3187209 */ /* 0x000fe20007810000 */
[-CC-:B------:R-:W-:Y:S01]  /*6680*/  FFMA.FTZ R11, R11, R0.reuse, -R20.reuse ;  /* 0x000000000b0b7223 */ /* 0x180fe20000010814 */
[----:B------:R-:W-:Y:S01]  /*6690*/  ISETP.LT.OR P3, PT, R12, 0x32, P3 ;  /* 0x000000320c00780c */ /* 0x000fe20001f61670 */
[--C-:B------:R-:W-:Y:S01]  /*66a0*/  FFMA.FTZ R162, R29, R0, -R20.reuse ;  /* 0x000000001da27223 */ /* 0x100fe20000010814 */
[----:B------:R-:W-:Y:S01]  /*66b0*/  FMNMX.FTZ R24, R35, R24, !PT ;  /* 0x0000001823187209 */ /* 0x000fe20007810000 */
[--C-:B------:R-:W-:Y:S01]  /*66c0*/  FFMA.FTZ R156, R33, R0, -R20.reuse ;  /* 0x00000000219c7223 */ /* 0x100fe20000010814 */
[----:B------:R-:W-:Y:S01]  /*66d0*/  ISETP.GT.AND P4, PT, R14, 0x39, P1 ;  /* 0x000000390e00780c */ /* 0x000fe20000f84270 */
[----:B------:R-:W-:Y:S01]  /*66e0*/  MUFU.EX2 R11, R11 ;  /* 0x0000000b000b7308 */ /* 0x000fe20000000800 */
[----:B------:R-:W-:Y:S01]  /*66f0*/  FMNMX.FTZ R24, R169, R24, !PT ;  /* 0x00000018a9187209 */ /* 0x000fe20007810000 */
[-CC-:B------:R-:W-:Y:S01]  /*6700*/  FFMA.FTZ R152, R45, R0.reuse, -R20.reuse ;  /* 0x000000002d987223 */ /* 0x180fe20000010814 */
[----:B------:R-:W-:Y:S01]  /*6710*/  ISETP.LT.OR P5, PT, R12, 0x39, P5 ;  /* 0x000000390c00780c */ /* 0x000fe20002fa1670 */
[--C-:B------:R-:W-:Y:S01]  /*6720*/  FFMA.FTZ R154, R41, R0, -R20.reuse ;  /* 0x00000000299a7223 */ /* 0x100fe20000010814 */
[----:B------:R-:W-:Y:S01]  /*6730*/  FMNMX.FTZ R24, R39, R24, !PT ;  /* 0x0000001827187209 */ /* 0x000fe20007810000 */
[-CC-:B------:R-:W-:Y:S01]  /*6740*/  FFMA.FTZ R13, R13, R0.reuse, -R20.reuse ;  /* 0x000000000d0d7223 */ /* 0x180fe20000010814 */
[----:B------:R-:W-:Y:S01]  /*6750*/  FSEL R51, R51, -INF , !P3 ;  /* 0xff80000033337808 */ /* 0x000fe20005800000 */
[--C-:B------:R-:W-:Y:S01]  /*6760*/  FFMA.FTZ R15, R15, R0, -R20.reuse ;  /* 0x000000000f0f7223 */ /* 0x100fe20000010814 */
[----:B------:R-:W-:Y:S01]  /*6770*/  FMNMX.FTZ R24, R173, R24, !PT ;  /* 0x00000018ad187209 */ /* 0x000fe20007810000 */
[-CC-:B------:R-:W-:Y:S01]  /*6780*/  FFMA.FTZ R21, R21, R0.reuse, -R20.reuse ;  /* 0x0000000015157223 */ /* 0x180fe20000010814 */
[----:B------:R-:W-:Y:S01]  /*6790*/  FSEL R179, R54, -INF , !P5 ;  /* 0xff80000036b37808 */ /* 0x000fe20006800000 */
[--C-:B------:R-:W-:Y:S01]  /*67a0*/  FFMA.FTZ R53, R53, R0, -R20.reuse ;  /* 0x0000000035357223 */ /* 0x100fe20000010814 */
[----:B------:R-:W-:Y:S01]  /*67b0*/  FMNMX.FTZ R24, R43, R24, !PT ;  /* 0x000000182b187209 */ /* 0x000fe20007810000 */
[-CC-:B------:R-:W-:Y:S01]  /*67c0*/  FFMA.FTZ R29, R69, R0.reuse, -R20.reuse ;  /* 0x00000000451d7223 */ /* 0x180fe20000010814 */
[----:B------:R-:W-:Y:S01]  /*67d0*/  ISETP.LT.OR P4, PT, R12, 0x3a, P4 ;  /* 0x0000003a0c00780c */ /* 0x000fe20002781670 */
[--C-:B------:R-:W-:Y:S01]  /*67e0*/  FFMA.FTZ R33, R73, R0, -R20.reuse ;  /* 0x0000000049217223 */ /* 0x100fe20000010814 */
[----:B------:R-:W-:Y:S01]  /*67f0*/  FMNMX.FTZ R24, R175, R24, !PT ;  /* 0x00000018af187209 */ /* 0x000fe20007810000 */
[-CC-:B------:R-:W-:Y:S01]  /*6800*/  FFMA.FTZ R45, R81, R0.reuse, -R20.reuse ;  /* 0x00000000512d7223 */ /* 0x180fe20000010814 */
[----:B------:R-:W-:Y:S01]  /*6810*/  ISETP.GT.AND P3, PT, R14, 0x41, P1 ;  /* 0x000000410e00780c */ /* 0x000fe20000f64270 */
[--C-:B------:R-:W-:Y:S01]  /*6820*/  FFMA.FTZ R41, R85, R0, -R20.reuse ;  /* 0x0000000055297223 */ /* 0x100fe20000010814 */
[----:B------:R-:W-:Y:S01]  /*6830*/  FMNMX.FTZ R24, R177, R24, !PT ;  /* 0x00000018b1187209 */ /* 0x000fe20007810000 */
[----:B------:R-:W-:Y:S01]  /*6840*/  MUFU.EX2 R180, R180 ;  /* 0x000000b400b47308 */ /* 0x000fe20000000800 */
[----:B------:R-:W-:Y:S01]  /*6850*/  FSEL R183, R55, -INF , !P4 ;  /* 0xff80000037b77808 */ /* 0x000fe20006000000 */
[----:B------:R-:W-:Y:S01]  /*6860*/  FFMA.FTZ R55, R159, R0, -R20 ;  /* 0x000000009f377223 */ /* 0x000fe20000010814 */
[----:B------:R-:W-:-:S02]  /*6870*/  FMNMX.FTZ R24, R181, R24, !PT ;  /* 0x00000018b5187209 */ /* 0x000fc40007810000 */
[----:B------:R-:W-:Y:S02]  /*6880*/  ISETP.GT.AND P5, PT, R14, 0x48, P1 ;  /* 0x000000480e00780c */ /* 0x000fe40000fa4270 */
[----:B------:R-:W-:Y:S01]  /*6890*/  FMNMX.FTZ R24, R51, R24, !PT ;  /* 0x0000001833187209 */ /* 0x000fe20007810000 */
[----:B------:R-:W-:Y:S01]  /*68a0*/  MUFU.EX2 R182, R182 ;  /* 0x000000b600b67308 */ /* 0x000fe20000000800 */
[----:B------:R-:W-:Y:S02]  /*68b0*/  ISETP.LT.OR P3, PT, R12, 0x42, P3 ;  /* 0x000000420c00780c */ /* 0x000fe40001f61670 */
[----:B------:R-:W-:Y:S02]  /*68c0*/  FMNMX.FTZ R24, R179, R24, !PT ;  /* 0x00000018b3187209 */ /* 0x000fe40007810000 */
[----:B------:R-:W-:Y:S02]  /*68d0*/  ISETP.GT.AND P4, PT, R14, 0x49, P1 ;  /* 0x000000490e00780c */ /* 0x000fe40000f84270 */
[----:B------:R-:W-:Y:S01]  /*68e0*/  FMNMX.FTZ R24, R183, R24, !PT ;  /* 0x00000018b7187209 */ /* 0x000fe20007810000 */
[----:B------:R-:W-:Y:S01]  /*68f0*/  MUFU.EX2 R13, R13 ;  /* 0x0000000d000d7308 */ /* 0x000fe20000000800 */
[----:B------:R-:W-:-:S02]  /*6900*/  ISETP.LT.OR P5, PT, R12, 0x49, P5 ;  /* 0x000000490c00780c */ /* 0x000fc40002fa1670 */
[----:B------:R-:W-:Y:S01]  /*6910*/  FSEL R171, R59, -INF , !P3 ;  /* 0xff8000003bab7808 */ /* 0x000fe20005800000 */
[----:B------:R-:W-:Y:S01]  /*6920*/  FFMA.FTZ R59, R155, R0, -R20 ;  /* 0x000000009b3b7223 */ /* 0x000fe20000010814 */
[----:B------:R-:W-:Y:S02]  /*6930*/  FMNMX.FTZ R24, R193, R24, !PT ;  /* 0x00000018c1187209 */ /* 0x000fe40007810000 */
[----:B------:R-:W-:Y:S01]  /*6940*/  FSEL R167, R62, -INF , !P5 ;  /* 0xff8000003ea77808 */ /* 0x000fe20006800000 */
[----:B------:R-:W-:Y:S01]  /*6950*/  MUFU.EX2 R176, R176 ;  /* 0x000000b000b07308 */ /* 0x000fe20000000800 */
[----:B------:R-:W-:Y:S02]  /*6960*/  ISETP.LT.OR P4, PT, R12, 0x4a, P4 ;  /* 0x0000004a0c00780c */ /* 0x000fe40002781670 */
[----:B------:R-:W-:Y:S02]  /*6970*/  FMNMX.FTZ R24, R171, R24, !PT ;  /* 0x00000018ab187209 */ /* 0x000fe40007810000 */
[----:B------:R-:W-:-:S02]  /*6980*/  ISETP.GT.AND P3, PT, R14, 0x51, P1 ;  /* 0x000000510e00780c */ /* 0x000fc40000f64270 */
[----:B------:R-:W-:Y:S01]  /*6990*/  FSEL R63, R63, -INF , !P4 ;  /* 0xff8000003f3f7808 */ /* 0x000fe20006000000 */
[----:B------:R-:W-:Y:S01]  /*69a0*/  MUFU.EX2 R15, R15 ;  /* 0x0000000f000f7308 */ /* 0x000fe20000000800 */
[----:B------:R-:W-:Y:S02]  /*69b0*/  FMNMX.FTZ R24, R167, R24, !PT ;  /* 0x00000018a7187209 */ /* 0x000fe40007810000 */
[----:B------:R-:W-:Y:S02]  /*69c0*/  ISETP.GT.AND P5, PT, R14, 0x58, P1 ;  /* 0x000000580e00780c */ /* 0x000fe40000fa4270 */
[----:B------:R-:W-:Y:S02]  /*69d0*/  FSEL R165, R66, -INF , !P2 ;  /* 0xff80000042a57808 */ /* 0x000fe40005000000 */
[----:B------:R-:W-:Y:S01]  /*69e0*/  ISETP.LT.OR P3, PT, R12, 0x52, P3 ;  /* 0x000000520c00780c */ /* 0x000fe20001f61670 */
[----:B------:R-:W-:Y:S01]  /*69f0*/  MUFU.EX2 R178, R178 ;  /* 0x000000b200b27308 */ /* 0x000fe20000000800 */
[----:B------:R-:W-:-:S02]  /*6a00*/  FMNMX.FTZ R24, R63, R24, !PT ;  /* 0x000000183f187209 */ /* 0x000fc40007810000 */
[----:B------:R-:W-:Y:S02]  /*6a10*/  ISETP.GT.AND P4, PT, R14, 0x59, P1 ;  /* 0x000000590e00780c */ /* 0x000fe40000f84270 */
[----:B------:R-:W-:Y:S02]  /*6a20*/  ISETP.LT.OR P5, PT, R12, 0x59, P5 ;  /* 0x000000590c00780c */ /* 0x000fe40002fa1670 */
[----:B------:R-:W-:Y:S01]  /*6a30*/  FSEL R67, R67, -INF , !P3 ;  /* 0xff80000043437808 */ /* 0x000fe20005800000 */
[----:B------:R-:W-:Y:S01]  /*6a40*/  MUFU.EX2 R21, R21 ;  /* 0x0000001500157308 */ /* 0x000fe20000000800 */
[----:B------:R-:W-:Y:S02]  /*6a50*/  FMNMX.FTZ R24, R165, R24, !PT ;  /* 0x00000018a5187209 */ /* 0x000fe40007810000 */
[----:B------:R-:W-:Y:S02]  /*6a60*/  ISETP.GT.AND P2, PT, R14, 0x60, P1 ;  /* 0x000000600e00780c */ /* 0x000fe40000f44270 */
[----:B------:R-:W-:-:S02]  /*6a70*/  FSEL R157, R70, -INF , !P5 ;  /* 0xff800000469d7808 */ /* 0x000fc40006800000 */
[----:B------:R-:W-:Y:S01]  /*6a80*/  ISETP.LT.OR P4, PT, R12, 0x5a, P4 ;  /* 0x0000005a0c00780c */ /* 0x000fe20002781670 */
[----:B------:R-:W-:Y:S01]  /*6a90*/  MUFU.EX2 R172, R172 ;  /* 0x000000ac00ac7308 */ /* 0x000fe20000000800 */
[----:B------:R-:W-:Y:S02]  /*6aa0*/  FMNMX.FTZ R24, R67, R24, !PT ;  /* 0x0000001843187209 */ /* 0x000fe40007810000 */
[----:B------:R-:W-:Y:S02]  /*6ab0*/  ISETP.GT.AND P3, PT, R14, 0x61, P1 ;  /* 0x000000610e00780c */ /* 0x000fe40000f64270 */
[----:B------:R-:W-:Y:S02]  /*6ac0*/  ISETP.LT.OR P2, PT, R12, 0x61, P2 ;  /* 0x000000610c00780c */ /* 0x000fe40001741670 */
[----:B------:R-:W-:Y:S01]  /*6ad0*/  FSEL R71, R71, -INF , !P4 ;  /* 0xff80000047477808 */ /* 0x000fe20006000000 */
[----:B------:R-:W-:Y:S01]  /*6ae0*/  MUFU.EX2 R47, R47 ;  /* 0x0000002f002f7308 */ /* 0x000fe20000000800 */
[----:B------:R-:W-:-:S02]  /*6af0*/  FMNMX.FTZ R24, R157, R24, !PT ;  /* 0x000000189d187209 */ /* 0x000fc40007810000 */
[----:B------:R-:W-:Y:S02]  /*6b00*/  ISETP.GT.AND P5, PT, R14, 0x68, P1 ;  /* 0x000000680e00780c */ /* 0x000fe40000fa4270 */
[----:B------:R-:W-:Y:S02]  /*6b10*/  FSEL R155, R74, -INF , !P2 ;  /* 0xff8000004a9b7808 */ /* 0x000fe40005000000 */
[----:B------:R-:W-:Y:S01]  /*6b20*/  ISETP.LT.OR P3, PT, R12, 0x62, P3 ;  /* 0x000000620c00780c */ /* 0x000fe20001f61670 */
[----:B------:R-:W-:Y:S01]  /*6b30*/  MUFU.EX2 R174, R174 ;  /* 0x000000ae00ae7308 */ /* 0x000fe20000000800 */
[----:B------:R-:W-:Y:S02]  /*6b40*/  FMNMX.FTZ R24, R71, R24, !PT ;  /* 0x0000001847187209 */ /* 0x000fe40007810000 */
[----:B------:R-:W-:Y:S02]  /*6b50*/  ISETP.GT.AND P4, PT, R14, 0x69, P1 ;  /* 0x000000690e00780c */ /* 0x000fe40000f84270 */
[----:B------:R-:W-:-:S02]  /*6b60*/  ISETP.LT.OR P5, PT, R12, 0x69, P5 ;  /* 0x000000690c00780c */ /* 0x000fc40002fa1670 */
        /* <DEDUP_REMOVED lines=19> */
[----:B------:R-:W-:Y:S02]  /*6ca0*/  ISETP.LT.OR P5, PT, R12, 0x79, P5 ;  /* 0x000000790c00780c */ /* 0x000fe40002fa1670 */
[----:B------:R-:W-:Y:S01]  /*6cb0*/  FSEL R83, R83, -INF , !P3 ;  /* 0xff80000053537808 */ /* 0x000fe20005800000 */
[----:B------:R-:W-:Y:S01]  /*6cc0*/  MUFU.EX2 R53, R53 ;  /* 0x0000003500357308 */ /* 0x000fe20000000800 */
[----:B------:R-:W-:-:S02]  /*6cd0*/  FMNMX.FTZ R24, R159, R24, !PT ;  /* 0x000000189f187209 */ /* 0x000fc40007810000 */
[----:B------:R-:W-:Y:S02]  /*6ce0*/  ISETP.LT.OR P1, PT, R12, 0x7a, P1 ;  /* 0x0000007a0c00780c */ /* 0x000fe40000f21670 */
[----:B------:R-:W-:Y:S02]  /*6cf0*/  FSEL R195, R86, -INF , !P5 ;  /* 0xff80000056c37808 */ /* 0x000fe40006800000 */
[----:B------:R-:W-:Y:S01]  /*6d00*/  FMNMX.FTZ R24, R83, R24, !PT ;  /* 0x0000001853187209 */ /* 0x000fe20007810000 */
[----:B------:R-:W-:Y:S01]  /*6d10*/  MUFU.EX2 R164, R164 ;  /* 0x000000a400a47308 */ /* 0x000fe20000000800 */
[----:B------:R-:W-:Y:S02]  /*6d20*/  FSEL R87, R87, -INF , !P1 ;  /* 0xff80000057577808 */ /* 0x000fe40004800000 */
[----:B------:R-:W-:Y:S02]  /*6d30*/  FMNMX.FTZ R24, R195, R24, !PT ;  /* 0x00000018c3187209 */ /* 0x000fe40007810000 */
[----:B------:R-:W-:-:S02]  /*6d40*/  FSEL R65, R2, RZ, P6 ;  /* 0x000000ff02417208 */ /* 0x000fc40003000000 */
[----:B------:R-:W-:Y:S01]  /*6d50*/  FMNMX.FTZ R24, R87, R24, !PT ;  /* 0x0000001857187209 */ /* 0x000fe20007810000 */
[----:B------:R-:W-:Y:S02]  /*6d60*/  MUFU.EX2 R49, R49 ;  /* 0x0000003100317308 */ /* 0x000fe40000000800 */
[----:B------:R-:W-:Y:S02]  /*6d70*/  FADD.FTZ R65, -R65, R8 ;  /* 0x0000000841417221 */ /* 0x000fe40000010100 */
[----:B------:R-:W0:Y:S02]  /*6d80*/  SHFL.BFLY PT, R57, R24, 0x2, 0x1f ;  /* 0x0c401f0018397f89 */ /* 0x000e2400000e0000 */
[-C--:B------:R-:W-:Y:S02]  /*6d90*/  FMUL.FTZ R8, R65, R0.reuse ;  /* 0x0000000041087220 */ /* 0x080fe40000410000 */
[----:B------:R-:W-:Y:S08]  /*6da0*/  MUFU.EX2 R166, R166 ;  /* 0x000000a600a67308 */ /* 0x000ff00000000800 */
[----:B------:R-:W1:Y:S08]  /*6db0*/  MUFU.EX2 R8, R8 ;  /* 0x0000000800087308 */ /* 0x000e700000000800 */
[----:B------:R-:W-:Y:S01]  /*6dc0*/  MUFU.EX2 R37, R37 ;  /* 0x0000002500257308 */ /* 0x000fe20000000800 */
[----:B0-----:R-:W-:Y:S01]  /*6dd0*/  FMNMX.FTZ R12, R24, R57, !PT ;  /* 0x00000039180c7209 */ /* 0x001fe20007810000 */
[----:B------:R-:W-:-:S06]  /*6de0*/  FFMA.FTZ R57, R77, R0, -R20 ;  /* 0x000000004d397223 */ /* 0x000fcc0000010814 */
[----:B------:R-:W-:Y:S01]  /*6df0*/  MUFU.EX2 R160, R160 ;  /* 0x000000a000a07308 */ /* 0x000fe20000000800 */
[----:B------:R-:W0:Y:S07]  /*6e00*/  SHFL.BFLY PT, R61, R12, 0x1, 0x1f ;  /* 0x0c201f000c3d7f89 */ /* 0x000e2e00000e0000 */
[----:B------:R-:W-:Y:S08]  /*6e10*/  MUFU.EX2 R25, R25 ;  /* 0x0000001900197308 */ /* 0x000ff00000000800 */
[----:B------:R-:W-:Y:S08]  /*6e20*/  MUFU.EX2 R162, R162 ;  /* 0x000000a200a27308 */ /* 0x000ff00000000800 */
[----:B------:R-:W-:Y:S01]  /*6e30*/  MUFU.EX2 R29, R29 ;  /* 0x0000001d001d7308 */ /* 0x000fe20000000800 */
[----:B0-----:R-:W-:Y:S01]  /*6e40*/  FMNMX.FTZ R7, R12, R61, !PT ;  /* 0x0000003d0c077209 */ /* 0x001fe20007810000 */
[----:B-1----:R-:W-:-:S03]  /*6e50*/  FFMA.FTZ R61, R8, R4, R11 ;  /* 0x00000004083d7223 */ /* 0x002fc6000001000b */
[C---:B------:R-:W-:Y:S01]  /*6e60*/  FSETP.NEU.FTZ.AND P1, PT, R7.reuse, -INF , PT ;  /* 0xff8000000700780b */ /* 0x040fe20003f3d000 */
[C---:B------:R-:W-:Y:S01]  /*6e70*/  FMUL.FTZ R12, R7.reuse, R0 ;  /* 0x00000000070c7220 */ /* 0x040fe20000410000 */
[----:B------:R-:W-:Y:S01]  /*6e80*/  FADD.FTZ R61, R180, R61 ;  /* 0x0000003db43d7221 */ /* 0x000fe20000010000 */
[----:B------:R-:W-:Y:S01]  /*6e90*/  MUFU.EX2 R156, R156 ;  /* 0x0000009c009c7308 */ /* 0x000fe20000000800 */
[----:B------:R-:W-:Y:S02]  /*6ea0*/  FSEL R34, R7, RZ, P1 ;  /* 0x000000ff07227208 */ /* 0x000fe40000800000 */
[----:B------:R-:W-:-:S03]  /*6eb0*/  FSEL R12, R12, RZ, P1 ;  /* 0x000000ff0c0c7208 */ /* 0x000fc60000800000 */
[----:B------:R-:W-:Y:S02]  /*6ec0*/  FADD.FTZ R9, -R34, R9 ;  /* 0x0000000922097221 */ /* 0x000fe40000010100 */
[-CC-:B------:R-:W-:Y:S01]  /*6ed0*/  FFMA.FTZ R14, R26, R0.reuse, -R12.reuse ;  /* 0x000000001a0e7223 */ /* 0x180fe2000001080c */
[-CC-:B------:R-:W-:Y:S01]  /*6ee0*/  FFMA.FTZ R27, R27, R0.reuse, -R12.reuse ;  /* 0x000000001b1b7223 */ /* 0x180fe2000001080c */
[-C--:B------:R-:W-:Y:S01]  /*6ef0*/  FMUL.FTZ R9, R9, R0.reuse ;  /* 0x0000000009097220 */ /* 0x080fe20000410000 */
        /* <DEDUP_REMOVED lines=26> */
[-C--:B------:R-:W-:Y:S01]  /*70a0*/  FFMA.FTZ R79, R79, R0.reuse, -R12 ;  /* 0x000000004f4f7223 */ /* 0x080fe2000001080c */
[----:B------:R-:W2:Y:S01]  /*70b0*/  MUFU.EX2 R20, R20 ;  /* 0x0000001400147308 */ /* 0x000ea20000000800 */
[----:B0-----:R-:W-:Y:S01]  /*70c0*/  FFMA.FTZ R4, R9, R3, R14 ;  /* 0x0000000309047223 */ /* 0x001fe2000001000e */
[-CC-:B------:R-:W-:Y:S01]  /*70d0*/  FFMA.FTZ R159, R159, R0.reuse, -R12.reuse ;  /* 0x000000009f9f7223 */ /* 0x180fe2000001080c */
[-CC-:B------:R-:W-:Y:S01]  /*70e0*/  FFMA.FTZ R83, R83, R0.reuse, -R12.reuse ;  /* 0x0000000053537223 */ /* 0x180fe2000001080c */
[----:B------:R-:W-:-:S04]  /*70f0*/  FFMA.FTZ R195, R195, R0, -R12 ;  /* 0x00000000c3c37223 */ /* 0x000fc8000001080c */
[----:B------:R-:W0:Y:S01]  /*7100*/  MUFU.EX2 R31, R31 ;  /* 0x0000001f001f7308 */ /* 0x000e220000000800 */
[----:B-1----:R-:W-:Y:S01]  /*7110*/  FADD.FTZ R3, R27, R4 ;  /* 0x000000041b037221 */ /* 0x002fe20000010000 */
[----:B------:R-:W-:-:S06]  /*7120*/  FADD.FTZ R4, R182, R61 ;  /* 0x0000003db6047221 */ /* 0x000fcc0000010000 */
[----:B------:R-:W1:Y:S01]  /*7130*/  MUFU.EX2 R24, R24 ;  /* 0x0000001800187308 */ /* 0x000e620000000800 */
[----:B--2---:R-:W-:Y:S01]  /*7140*/  FADD.FTZ R40, R20, R3 ;  /* 0x0000000314287221 */ /* 0x004fe20000010000 */
[----:B------:R-:W-:-:S04]  /*7150*/  FADD.FTZ R3, R13, R4 ;  /* 0x000000040d037221 */ /* 0x000fc80000010000 */
[----:B------:R-:W-:Y:S02]  /*7160*/  FADD.FTZ R4, R176, R3 ;  /* 0x00000003b0047221 */ /* 0x000fe40000010000 */
[----:B------:R-:W2:Y:S01]  /*7170*/  MUFU.EX2 R35, R35 ;  /* 0x0000002300237308 */ /* 0x000ea20000000800 */
[----:B0-----:R-:W-:Y:S01]  /*7180*/  FADD.FTZ R61, R31, R40 ;  /* 0x000000281f3d7221 */ /* 0x001fe20000010000 */
[----:B------:R-:W-:-:S04]  /*7190*/  FADD.FTZ R3, R15, R4 ;  /* 0x000000040f037221 */ /* 0x000fc80000010000 */
[----:B------:R-:W-:Y:S02]  /*71a0*/  FADD.FTZ R4, R178, R3 ;  /* 0x00000003b2047221 */ /* 0x000fe40000010000 */
[----:B------:R-:W0:Y:S01]  /*71b0*/  MUFU.EX2 R26, R26 ;  /* 0x0000001a001a7308 */ /* 0x000e220000000800 */
[----:B-1----:R-:W-:Y:S01]  /*71c0*/  FADD.FTZ R40, R24, R61 ;  /* 0x0000003d18287221 */ /* 0x002fe20000010000 */
[----:B------:R-:W-:-:S04]  /*71d0*/  FADD.FTZ R3, R21, R4 ;  /* 0x0000000415037221 */ /* 0x000fc80000010000 */
[----:B------:R-:W-:Y:S02]  /*71e0*/  FADD.FTZ R4, R172, R3 ;  /* 0x00000003ac047221 */ /* 0x000fe40000010000 */
[----:B------:R-:W1:Y:S01]  /*71f0*/  MUFU.EX2 R39, R39 ;  /* 0x0000002700277308 */ /* 0x000e620000000800 */
[----:B--2---:R-:W-:Y:S01]  /*7200*/  FADD.FTZ R61, R35, R40 ;  /* 0x00000028233d7221 */ /* 0x004fe20000010000 */
[----:B------:R-:W-:-:S06]  /*7210*/  FFMA.FTZ R40, R67, R0, -R12 ;  /* 0x0000000043287223 */ /* 0x000fcc000001080c */
        /* <DEDUP_REMOVED lines=10> */
[----:B------:R-:W-:Y:S01]  /*72c0*/  FADD.FTZ R61, R59, R44 ;  /* 0x0000002c3b3d7221 */ /* 0x000fe20000010000 */
[-CC-:B------:R-:W-:Y:S01]  /*72d0*/  FFMA.FTZ R42, R71, R0.reuse, -R12.reuse ;  /* 0x00000000472a7223 */ /* 0x180fe2000001080c */
[----:B------:R-:W-:-:S04]  /*72e0*/  FFMA.FTZ R12, R87, R0, -R12 ;  /* 0x00000000570c7223 */ /* 0x000fc8000001080c */
        /* <DEDUP_REMOVED lines=8> */
[----:B------:R-:W-:-:S06]  /*7370*/  FADD.FTZ R4, R170, R61 ;  /* 0x0000003daa047221 */ /* 0x000fcc0000010000 */
[----:B------:R-:W0:Y:S01]  /*7380*/  MUFU.EX2 R43, R43 ;  /* 0x0000002b002b7308 */ /* 0x000e220000000800 */
[----:B-1----:R-:W-:-:S07]  /*7390*/  FADD.FTZ R3, R32, R3 ;  /* 0x0000000320037221 */ /* 0x002fce0000010000 */
        /* <DEDUP_REMOVED lines=10> */
[----:B------:R-:W-:-:S06]  /*7440*/  FADD.FTZ R61, R37, R4 ;  /* 0x00000004253d7221 */ /* 0x000fcc0000010000 */
[----:B------:R-:W1:Y:S01]  /*7450*/  MUFU.EX2 R38, R38 ;  /* 0x0000002600267308 */ /* 0x000e620000000800 */
[----:B--2---:R-:W-:-:S07]  /*7460*/  FADD.FTZ R44, R51, R44 ;  /* 0x0000002c332c7221 */ /* 0x004fce0000010000 */
        /* <DEDUP_REMOVED lines=10> */
[----:B------:R-:W-:-:S06]  /*7510*/  FADD.FTZ R44, R156, R61 ;  /* 0x0000003d9c2c7221 */ /* 0x000fcc0000010000 */
        /* <DEDUP_REMOVED lines=32> */
[----:B-1----:R-:W-:-:S03]  /*7720*/  FADD.FTZ R4, R41, R44 ;  /* 0x0000002c29047221 */ /* 0x002fc60000010000 */
[----:B--2---:R-:W-:Y:S01]  /*7730*/  FADD.FTZ R3, R12, R3 ;  /* 0x000000030c037221 */ /* 0x004fe20000010000 */
[----:B------:R-:W-:Y:S06]  /*7740*/  @!P0 BRA `(.L_x_1075) ;  /* 0x0000000000048947 */ /* 0x000fec0003800000 */
[----:B------:R-:W-:Y:S01]  /*7750*/  BPT.TRAP 0x1 ;  /* 0x000000040000795c */ /* 0x000fe20000300000 */
.L_x_1075:
[----:B------:R-:W-:Y:S01]  /*7760*/  ULEA UR6, UR58, UR41, 0x3 ;  /* 0x000000293a067291 */ /* 0x000fe2000f8e183f */
[----:B------:R-:W-:Y:S01]  /*7770*/  ISETP.GT.AND P1, PT, R10, UR57, PT ;  /* 0x000000390a007c0c */ /* 0x000fe2000bf24270 */
[----:B------:R-:W-:Y:S01]  /*7780*/  UMOV UR59, UR46 ;  /* 0x0000002e003b7c82 */ /* 0x000fe20008000000 */
[----:B------:R-:W-:Y:S01]  /*7790*/  UMOV UR58, UR45 ;  /* 0x0000002d003a7c82 */ /* 0x000fe20008000000 */
[----:B------:R-:W-:Y:S01]  /*77a0*/  UIADD3 UR6, UR6, 0x28860, URZ ;  /* 0x0002886006067890 */ /* 0x000fe2000fffe03f */
[----:B------:R-:W-:Y:S01]  /*77b0*/  F2FP.BF16.F32.PACK_AB R159, R79, R153 ;  /* 0x000000994f9f723e */ /* 0x000fe200000010ff */
[-C--:B------:R-:W-:Y:S01]  /*77c0*/  FMUL.FTZ R88, R88, R8.reuse ;  /* 0x0000000858587220 */ /* 0x080fe20000410000 */
[-C--:B------:R-:W-:Y:S01]  /*77d0*/  FMUL.FTZ R89, R89, R8.reuse ;  /* 0x0000000859597220 */ /* 0x080fe20000410000 */
[----:B------:R-:W-:Y:S01]  /*77e0*/  UPRMT UR6, UR40, 0x654, UR6 ;  /* 0x0000065428067896 */ /* 0x000fe20008000006 */
        /* <DEDUP_REMOVED lines=96> */
[----:B------:R-:W-:Y:S01]  /*7df0*/  F2FP.BF16.F32.PACK_AB R155, R12, R155 ;  /* 0x0000009b0c9b723e */ /* 0x000fe200000010ff */
[----:B------:R-:W-:Y:S06]  /*7e00*/  @P1 BRA `(.L_x_1076) ;  /* 0xffffffcc00b81947 */ /* 0x000fec000383ffff */
.L_x_1057:
[----:B------:R-:W-:Y:S01]  /*7e10*/  UISETP.NE.AND UP1, UPT, UR50, URZ, UPT ;  /* 0x0000003f3200728c */ /* 0x000fe2000bf25270 */
[----:B------:R-:W-:Y:S01]  /*7e20*/  IADD3 R6, -R6, 0x1, RZ ;  /* 0x0000000106067810 */ /* 0x000fe20007ffe1ff */
[----:B------:R-:W-:Y:S02]  /*7e30*/  UISETP.NE.AND UP0, UPT, UR49, URZ, UPT ;  /* 0x0000003f3100728c */ /* 0x000fe4000bf05270 */
[----:B------:R-:W-:Y:S02]  /*7e40*/  UIADD3 UR10, UR37, 0x7f, URZ ;  /* 0x0000007f250a7890 */ /* 0x000fe4000fffe03f */
[----:B------:R-:W-:Y:S02]  /*7e50*/  IMAD R5, R5, UR43, R6 ;  /* 0x0000002b05057c24 */ /* 0x000fe4000f8e0206 */
[----:B------:R-:W-:-:S03]  /*7e60*/  PLOP3.LUT P1, PT, PT, PT, UP0, 0x40, 0x0 ;  /* 0x000000000000781c */ /* 0x000fc60003f2e808 */
[----:B------:R-:W-:Y:S01]  /*7e70*/  @UP1 ULDC UR6, c[0x0][0x44c] ;  /* 0x0001130000061ab9 */ /* 0x000fe20000000800 */
[----:B------:R-:W-:Y:S01]  /*7e80*/  @UP1 ULDC UR11, c[0x0][0x450] ;  /* 0x00011400000b1ab9 */ /* 0x000fe20000000800 */
[----:B------:R-:W-:-:S04]  /*7e90*/  UIMAD.WIDE.U32 UR6, UR10, UR6, URZ ;  /* 0x000000060a0672a5 */ /* 0x000fc8000f8e003f */
[----:B------:R-:W-:-:S06]  /*7ea0*/  @UP1 USHF.R.U32.HI UR10, URZ, UR11, UR7 ;  /* 0x0000000b3f0a1299 */ /* 0x000fcc0008011607 */
[----:B------:R-:W-:-:S04]  /*7eb0*/  VIADD R5, R5, UR10 ;  /* 0x0000000a05057c36 */ /* 0x000fc80008000000 */
[----:B------:R-:W-:Y:S01]  /*7ec0*/  VIADD R6, R5, -UR55 ;  /* 0x8000003705067c36 */ /* 0x000fe20008000000 */
[----:B------:R-:W-:Y:S06]  /*7ed0*/  @P1 BRA `(.L_x_1077) ;  /* 0x0000000000441947 */ /* 0x000fec0003800000 */
[----:B------:R-:W-:-:S13]  /*7ee0*/  ISETP.GT.AND P1, PT, R5, -0x1, PT ;  /* 0xffffffff0500780c */ /* 0x000fda0003f24270 */
[----:B------:R-:W-:Y:S05]  /*7ef0*/  @P1 BRA `(.L_x_1078) ;  /* 0x0000000000201947 */ /* 0x000fea0003800000 */
[----:B------:R-:W0:Y:S01]  /*7f00*/  LDC R12, c[0x0][0x9e4] ;  /* 0x00027900ff0c7b82 */ /* 0x000e220000000800 */
[----:B------:R-:W-:Y:S02]  /*7f10*/  LOP3.LUT R5, RZ, R5, RZ, 0x33, !PT ;  /* 0x00000005ff057212 */ /* 0x000fe400078e33ff */
[----:B0-----:R-:W-:-:S13]  /*7f20*/  ISETP.NE.AND P1, PT, R12, 0x1, PT ;  /* 0x000000010c00780c */ /* 0x001fda0003f25270 */
[----:B------:R-:W0:Y:S02]  /*7f30*/  @P1 LDC.64 R8, c[0x0][0x9e8] ;  /* 0x00027a00ff081b82 */ /* 0x000e240000000a00 */
[----:B0-----:R-:W-:-:S05]  /*7f40*/  @P1 IMAD.HI.U32 R8, R5, R8, RZ ;  /* 0x0000000805081227 */ /* 0x001fca00078e00ff */
[----:B------:R-:W-:-:S04]  /*7f50*/  @P1 SHF.R.U32.HI R5, RZ, R9, R8 ;  /* 0x00000009ff051219 */ /* 0x000fc80000011608 */
[----:B------:R-:W-:Y:S01]  /*7f60*/  LOP3.LUT R5, RZ, R5, RZ, 0x33, !PT ;  /* 0x00000005ff057212 */ /* 0x000fe200078e33ff */
[----:B------:R-:W-:Y:S06]  /*7f70*/  BRA `(.L_x_1079) ;  /* 0x0000000000147947 */ /* 0x000fec0003800000 */
.L_x_1078:
[----:B------:R-:W0:Y:S02]  /*7f80*/  LDC R12, c[0x0][0x9e4] ;  /* 0x00027900ff0c7b82 */ /* 0x000e240000000800 */
[----:B0-----:R-:W-:-:S13]  /*7f90*/  ISETP.NE.AND P1, PT, R12, 0x1, PT ;  /* 0x000000010c00780c */ /* 0x001fda0003f25270 */
[----:B------:R-:W0:Y:S02]  /*7fa0*/  @P1 LDC.64 R8, c[0x0][0x9e8] ;  /* 0x00027a00ff081b82 */ /* 0x000e240000000a00 */
[----:B0-----:R-:W-:-:S05]  /*7fb0*/  @P1 IMAD.HI.U32 R8, R5, R8, RZ ;  /* 0x0000000805081227 */ /* 0x001fca00078e00ff */
[----:B------:R-:W-:-:S07]  /*7fc0*/  @P1 SHF.R.U32.HI R5, RZ, R9, R8 ;  /* 0x00000009ff051219 */ /* 0x000fce0000011608 */
.L_x_1079:
[----:B------:R-:W-:-:S05]  /*7fd0*/  IMAD R5, R5, R12, RZ ;  /* 0x0000000c05057224 */ /* 0x000fca00078e02ff */
[----:B------:R-:W-:-:S07]  /*7fe0*/  VIMNMX R6, R6, R5, !PT ;  /* 0x0000000506067248 */ /* 0x000fce0007fe0100 */
.L_x_1077:
[----:B------:R-:W-:-:S05]  /*7ff0*/  VIADD R6, R6, 0x7f ;  /* 0x0000007f06067836 */ /* 0x000fca0000000000 */
[----:B------:R-:W-:-:S04]  /*8000*/  SHF.R.S32.HI R5, RZ, 0x1f, R6 ;  /* 0x0000001fff057819 */ /* 0x000fc80000011406 */
[----:B------:R-:W-:-:S04]  /*8010*/  LEA.HI R5, R5, R6, RZ, 0x7 ;  /* 0x0000000605057211 */ /* 0x000fc800078f38ff */
[----:B------:R-:W-:-:S04]  /*8020*/  SHF.R.S32.HI R5, RZ, 0x7, R5 ;  /* 0x00000007ff057819 */ /* 0x000fc80000011405 */
[----:B------:R-:W-:-:S04]  /*8030*/  VIMNMX R5, R5, UR39, !PT ;  /* 0x0000002705057c48 */ /* 0x000fc8000ffe0100 */
[----:B------:R-:W-:-:S13]  /*8040*/  ISETP.GE.AND P1, PT, R10, R5, PT ;  /* 0x000000050a00720c */ /* 0x000fda0003f26270 */
[----:B------:R-:W-:Y:S05]  /*8050*/  @!P1 BRA `(.L_x_1080) ;  /* 0x0000002000149947 */ /* 0x000fea0003800000 */
[----:B------:R-:W-:Y:S01]  /*8060*/  IMAD.MOV.U32 R8, RZ, RZ, R7 ;  /* 0x000000ffff087224 */ /* 0x000fe200078e0007 */
[----:B------:R-:W-:Y:S01]  /*8070*/  UMOV UR55, UR46 ;  /* 0x0000002e00377c82 */ /* 0x000fe20008000000 */
[----:B------:R-:W-:Y:S01]  /*8080*/  IMAD.MOV.U32 R9, RZ, RZ, R2 ;  /* 0x000000ffff097224 */ /* 0x000fe200078e0002 */
[----:B------:R-:W-:Y:S01]  /*8090*/  UMOV UR54, UR45 ;  /* 0x0000002d00367c82 */ /* 0x000fe20008000000 */
[----:B------:R-:W-:-:S07]  /*80a0*/  IMAD.MOV.U32 R6, RZ, RZ, R10 ;  /* 0x000000ffff067224 */ /* 0x000fce00078e000a */
.L_x_1091:
[----:B------:R-:W-:Y:S01]  /*80b0*/  ISETP.NE.AND P2, PT, RZ, UR42, PT ;  /* 0x0000002aff007c0c */ /* 0x000fe2000bf45270 */
[----:B------:R-:W-:-:S04]  /*80c0*/  UISETP.NE.AND UP0, UPT, UR54, 0x1, UPT ;  /* 0x000000013600788c */ /* 0x000fc8000bf05270 */
[----:B------:R-:W-:-:S04]  /*80d0*/  USEL UR46, URZ, 0x1, UP0 ;  /* 0x000000013f2e7887 */ /* 0x000fc80008000000 */
[----:B------:R-:W-:-:S04]  /*80e0*/  ULOP3.LUT UR46, UR55, UR46, URZ, 0x3c, !UPT ;  /* 0x0000002e372e7292 */ /* 0x000fc8000f8e3c3f */
[----:B------:R-:W-:Y:S08]  /*80f0*/  @P2 BRA `(.L_x_1081) ;  /* 0x0000000000382947 */ /* 0x000ff00003800000 */
[----:B------:R-:W-:Y:S05]  /*8100*/  @!P0 BRA `(.L_x_1082) ;  /* 0x0000000000048947 */ /* 0x000fea0003800000 */
[----:B------:R-:W-:Y:S01]  /*8110*/  BPT.TRAP 0x1 ;  /* 0x000000040000795c */ /* 0x000fe20000300000 */
.L_x_1082:
        /* <DEDUP_REMOVED lines=9> */
.L_x_1083:
[----:B-1----:R-:W-:Y:S05]  /*81b0*/  @P1 BRA `(.L_x_1081) ;  /* 0x0000000000081947 */ /* 0x002fea0003800000 */
[----:B------:R-:W1:Y:S02]  /*81c0*/  SYNCS.PHASECHK.TRANS64.TRYWAIT P1, [UR6+0x28830], R0 ;  /* 0x02883000ff0075a7 */ /* 0x000e640008020146 */
[----:B-1----:R-:W-:Y:S05]  /*81d0*/  @!P1 BRA `(.L_x_1084) ;  /* 0x000000bc009c9947 */ /* 0x002fea0003800000 */
.L_x_1081:
        /* <DEDUP_REMOVED lines=48> */
.L_x_1086:
[----:B------:R-:W-:Y:S01]  /*84e0*/  ULEA UR6, UR54, UR41, 0x3 ;  /* 0x0000002936067291 */ /* 0x000fe2000f8e183f */
[----:B------:R-:W-:-:S05]  /*84f0*/  IMAD.U32 R0, RZ, RZ, UR55 ;  /* 0x00000037ff007e24 */ /* 0x000fca000f8e00ff */
[----:B------:R-:W-:-:S04]  /*8500*/  SHF.L.U32 R0, R0, 0x1f, RZ ;  /* 0x0000001f00007819 */ /* 0x000fc800000006ff */
[----:B------:R0:W1:Y:S01]  /*8510*/  SYNCS.PHASECHK.TRANS64.TRYWAIT P1, [UR6+0x28850], R0 ;  /* 0x02885000ff0075a7 */ /* 0x0000620008020146 */
[----:B------:R-:W-:Y:S05]  /*8520*/  @!P0 BRA `(.L_x_1087) ;  /* 0x0000000000048947 */ /* 0x000fea0003800000 */
[----:B------:R-:W-:Y:S01]  /*8530*/  BPT.TRAP 0x1 ;  /* 0x000000040000795c */ /* 0x000fe20000300000 */
.L_x_1087:
[----:B-1----:R-:W-:Y:S05]  /*8540*/  @P1 BRA `(.L_x_1085) ;  /* 0x0000000000081947 */ /* 0x002fea0003800000 */
[----:B------:R-:W1:Y:S02]  /*8550*/  SYNCS.PHASECHK.TRANS64.TRYWAIT P1, [UR6+0x28850], R0 ;  /* 0x02885000ff0075a7 */ /* 0x000e640008020146 */
[----:B-1----:R-:W-:Y:S05]  /*8560*/  @!P1 BRA `(.L_x_1088) ;  /* 0x000000b800d09947 */ /* 0x002fea0003800000 */
.L_x_1085:
        /* <DEDUP_REMOVED lines=49> */
.L_x_1089:
        /* <DEDUP_REMOVED lines=77> */
[C---:B-1----:R-:W-:Y:S01]  /*8d50*/  FMUL.FTZ R153, R2.reuse, R0 ;  /* 0x0000000002997220 */ /* 0x042fe20000410000 */
[----:B------:R-:W-:-:S03]  /*8d60*/  FADD.FTZ R9, -R2, R9 ;  /* 0x0000000902097221 */ /* 0x000fc60000010100 */
[-CC-:B------:R-:W-:Y:S01]  /*8d70*/  FFMA.FTZ R11, R25, R0.reuse, -R153.reuse ;  /* 0x00000000190b7223 */ /* 0x180fe20000010899 */
[-CC-:B------:R-:W-:Y:S01]  /*8d80*/  FFMA.FTZ R25, R41, R0.reuse, -R153.reuse ;  /* 0x0000000029197223 */ /* 0x180fe20000010899 */
[-CC-:B------:R-:W-:Y:S01]  /*8d90*/  FFMA.FTZ R41, R57, R0.reuse, -R153.reuse ;  /* 0x0000000039297223 */ /* 0x180fe20000010899 */
[-CC-:B------:R-:W-:Y:S01]  /*8da0*/  FFMA.FTZ R57, R73, R0.reuse, -R153.reuse ;  /* 0x0000000049397223 */ /* 0x180fe20000010899 */
[C---:B------:R-:W-:Y:S01]  /*8db0*/  FADD.FTZ R15, -R7.reuse, R8 ;  /* 0x00000008070f7221 */ /* 0x040fe20000010100 */
[-C--:B------:R-:W-:Y:S01]  /*8dc0*/  FMUL.FTZ R73, R7, R0.reuse ;  /* 0x0000000007497220 */ /* 0x080fe20000410000 */
[-C--:B------:R-:W-:Y:S01]  /*8dd0*/  FMUL.FTZ R9, R9, R0.reuse ;  /* 0x0000000009097220 */ /* 0x080fe20000410000 */
[-C--:B------:R-:W-:Y:S01]  /*8de0*/  FFMA.FTZ R180, R24, R0.reuse, -R153 ;  /* 0x0000000018b47223 */ /* 0x080fe20000010899 */
[-C--:B------:R-:W-:Y:S01]  /*8df0*/  FMUL.FTZ R8, R15, R0.reuse ;  /* 0x000000000f087220 */ /* 0x080fe20000410000 */
[-CC-:B------:R-:W-:Y:S01]  /*8e00*/  FFMA.FTZ R181, R26, R0.reuse, -R73.reuse ;  /* 0x000000001ab57223 */ /* 0x180fe20000010849 */
[-C--:B------:R-:W-:Y:S01]  /*8e10*/  FFMA.FTZ R10, R27, R0.reuse, -R73 ;  /* 0x000000001b0a7223 */ /* 0x080fe20000010849 */
[-C--:B------:R-:W-:Y:S01]  /*8e20*/  FFMA.FTZ R182, R28, R0.reuse, -R153 ;  /* 0x000000001cb67223 */ /* 0x080fe20000010899 */
[----:B------:R-:W-:Y:S01]  /*8e30*/  MUFU.EX2 R9, R9 ;  /* 0x0000000900097308 */ /* 0x000fe20000000800 */
[-C--:B------:R-:W-:Y:S01]  /*8e40*/  FFMA.FTZ R183, R30, R0.reuse, -R73 ;  /* 0x000000001eb77223 */ /* 0x080fe20000010849 */
[-C--:B------:R-:W-:Y:S01]  /*8e50*/  FFMA.FTZ R13, R29, R0.reuse, -R153 ;  /* 0x000000001d0d7223 */ /* 0x080fe20000010899 */
[-C--:B------:R-:W-:Y:S01]  /*8e60*/  FFMA.FTZ R12, R31, R0.reuse, -R73 ;  /* 0x000000001f0c7223 */ /* 0x080fe20000010849 */
[-C--:B------:R-:W-:Y:S01]  /*8e70*/  FFMA.FTZ R176, R32, R0.reuse, -R153 ;  /* 0x0000000020b07223 */ /* 0x080fe20000010899 */
[-C--:B------:R-:W-:Y:S01]  /*8e80*/  FFMA.FTZ R177, R34, R0.reuse, -R73 ;  /* 0x0000000022b17223 */ /* 0x080fe20000010849 */
[-C--:B------:R-:W-:Y:S01]  /*8e90*/  FFMA.FTZ R15, R33, R0.reuse, -R153 ;  /* 0x00000000210f7223 */ /* 0x080fe20000010899 */
[-C--:B------:R-:W-:Y:S01]  /*8ea0*/  FFMA.FTZ R14, R35, R0.reuse, -R73 ;  /* 0x00000000230e7223 */ /* 0x080fe20000010849 */
[----:B------:R-:W0:Y:S01]  /*8eb0*/  MUFU.EX2 R180, R180 ;  /* 0x000000b400b47308 */ /* 0x000e220000000800 */
[-C--:B------:R-:W-:Y:S01]  /*8ec0*/  FFMA.FTZ R178, R36, R0.reuse, -R153 ;  /* 0x0000000024b27223 */ /* 0x080fe20000010899 */
[-C--:B------:R-:W-:Y:S01]  /*8ed0*/  FFMA.FTZ R179, R38, R0.reuse, -R73 ;  /* 0x0000000026b37223 */ /* 0x080fe20000010849 */
[-C--:B------:R-:W-:Y:S01]  /*8ee0*/  FFMA.FTZ R21, R37, R0.reuse, -R153 ;  /* 0x0000000025157223 */ /* 0x080fe20000010899 */
[-C--:B------:R-:W-:Y:S01]  /*8ef0*/  FFMA.FTZ R20, R39, R0.reuse, -R73 ;  /* 0x0000000027147223 */ /* 0x080fe20000010849 */
[-C--:B------:R-:W-:Y:S01]  /*8f00*/  FFMA.FTZ R172, R40, R0.reuse, -R153 ;  /* 0x0000000028ac7223 */ /* 0x080fe20000010899 */
[-CC-:B------:R-:W-:Y:S01]  /*8f10*/  FFMA.FTZ R173, R42, R0.reuse, -R73.reuse ;  /* 0x000000002aad7223 */ /* 0x180fe20000010849 */
        /* <DEDUP_REMOVED lines=8> */
[----:B------:R-:W-:Y:S01]  /*8fa0*/  FFMA.FTZ R33, R49, R0, -R153 ;  /* 0x0000000031217223 */ /* 0x000fe20000010899 */
[----:B------:R-:W1:Y:S01]  /*8fb0*/  MUFU.EX2 R181, R181 ;  /* 0x000000b500b57308 */ /* 0x000e620000000800 */
[----:B0-----:R-:W-:Y:S01]  /*8fc0*/  FFMA.FTZ R4, R9, R4, R180 ;  /* 0x0000000409047223 */ /* 0x001fe200000100b4 */
[-C--:B------:R-:W-:Y:S01]  /*8fd0*/  FFMA.FTZ R28, R51, R0.reuse, -R73 ;  /* 0x00000000331c7223 */ /* 0x080fe20000010849 */
[-C--:B------:R-:W-:Y:S01]  /*8fe0*/  FFMA.FTZ R170, R52, R0.reuse, -R153 ;  /* 0x0000000034aa7223 */ /* 0x080fe20000010899 */
[-C--:B------:R-:W-:Y:S01]  /*8ff0*/  FFMA.FTZ R171, R54, R0.reuse, -R73 ;  /* 0x0000000036ab7223 */ /* 0x080fe20000010849 */
[-C--:B------:R-:W-:Y:S01]  /*9000*/  FFMA.FTZ R37, R53, R0.reuse, -R153 ;  /* 0x0000000035257223 */ /* 0x080fe20000010899 */
[-C--:B------:R-:W-:Y:S01]  /*9010*/  FFMA.FTZ R30, R55, R0.reuse, -R73 ;  /* 0x00000000371e7223 */ /* 0x080fe20000010849 */
[-C--:B------:R-:W-:Y:S01]  /*9020*/  FFMA.FTZ R164, R56, R0.reuse, -R153 ;  /* 0x0000000038a47223 */ /* 0x080fe20000010899 */
[----:B------:R-:W0:Y:S01]  /*9030*/  MUFU.EX2 R11, R11 ;  /* 0x0000000b000b7308 */ /* 0x000e220000000800 */
[-CC-:B------:R-:W-:Y:S01]  /*9040*/  FFMA.FTZ R165, R58, R0.reuse, -R73.reuse ;  /* 0x000000003aa57223 */ /* 0x180fe20000010849 */
[-C--:B------:R-:W-:Y:S01]  /*9050*/  FFMA.FTZ R32, R59, R0.reuse, -R73 ;  /* 0x000000003b207223 */ /* 0x080fe20000010849 */
[-C--:B------:R-:W-:Y:S01]  /*9060*/  FFMA.FTZ R166, R60, R0.reuse, -R153 ;  /* 0x000000003ca67223 */ /* 0x080fe20000010899 */
[-C--:B------:R-:W-:Y:S01]  /*9070*/  FFMA.FTZ R167, R62, R0.reuse, -R73 ;  /* 0x000000003ea77223 */ /* 0x080fe20000010849 */
[-C--:B------:R-:W-:Y:S01]  /*9080*/  FFMA.FTZ R45, R61, R0.reuse, -R153 ;  /* 0x000000003d2d7223 */ /* 0x080fe20000010899 */
[-C--:B------:R-:W-:Y:S01]  /*9090*/  FFMA.FTZ R34, R63, R0.reuse, -R73 ;  /* 0x000000003f227223 */ /* 0x080fe20000010849 */
[-C--:B------:R-:W-:Y:S01]  /*90a0*/  FFMA.FTZ R160, R64, R0.reuse, -R153 ;  /* 0x0000000040a07223 */ /* 0x080fe20000010899 */
[----:B------:R-:W2:Y:S01]  /*90b0*/  MUFU.EX2 R10, R10 ;  /* 0x0000000a000a7308 */ /* 0x000ea20000000800 */
[----:B-1----:R-:W-:Y:S01]  /*90c0*/  FFMA.FTZ R3, R8, R3, R181 ;  /* 0x0000000308037223 */ /* 0x002fe200000100b5 */
[-C--:B------:R-:W-:Y:S01]  /*90d0*/  FFMA.FTZ R161, R66, R0.reuse, -R73 ;  /* 0x0000000042a17223 */ /* 0x080fe20000010849 */
[-CC-:B------:R-:W-:Y:S01]  /*90e0*/  FFMA.FTZ R49, R65, R0.reuse, -R153.reuse ;  /* 0x0000000041317223 */ /* 0x180fe20000010899 */
[-C--:B------:R-:W-:Y:S01]  /*90f0*/  FFMA.FTZ R162, R68, R0.reuse, -R153 ;  /* 0x0000000044a27223 */ /* 0x080fe20000010899 */
[-C--:B------:R-:W-:Y:S01]  /*9100*/  FFMA.FTZ R163, R70, R0.reuse, -R73 ;  /* 0x0000000046a37223 */ /* 0x080fe20000010849 */
[-CC-:B------:R-:W-:Y:S01]  /*9110*/  FFMA.FTZ R53, R69, R0.reuse, -R153.reuse ;  /* 0x0000000045357223 */ /* 0x180fe20000010899 */
[-C--:B------:R-:W-:Y:S01]  /*9120*/  FFMA.FTZ R156, R72, R0.reuse, -R153 ;  /* 0x00000000489c7223 */ /* 0x080fe20000010899 */
[----:B------:R-:W1:Y:S01]  /*9130*/  MUFU.EX2 R182, R182 ;  /* 0x000000b600b67308 */ /* 0x000e620000000800 */
[----:B0-----:R-:W-:Y:S01]  /*9140*/  FADD.FTZ R27, R11, R4 ;  /* 0x000000040b1b7221 */ /* 0x001fe20000010000 */
[-CC-:B------:R-:W-:Y:S01]  /*9150*/  FFMA.FTZ R157, R74, R0.reuse, -R73.reuse ;  /* 0x000000004a9d7223 */ /* 0x180fe20000010849 */
[-C--:B------:R-:W-:Y:S01]  /*9160*/  FFMA.FTZ R75, R75, R0.reuse, -R73 ;  /* 0x000000004b4b7223 */ /* 0x080fe20000010849 */
[-C--:B------:R-:W-:Y:S01]  /*9170*/  FFMA.FTZ R158, R76, R0.reuse, -R153 ;  /* 0x000000004c9e7223 */ /* 0x080fe20000010899 */
[-C--:B------:R-:W-:Y:S01]  /*9180*/  FFMA.FTZ R78, R78, R0.reuse, -R73 ;  /* 0x000000004e4e7223 */ /* 0x080fe20000010849 */
[-C--:B------:R-:W-:Y:S01]  /*9190*/  FFMA.FTZ R61, R77, R0.reuse, -R153 ;  /* 0x000000004d3d7223 */ /* 0x080fe20000010899 */
[-C--:B------:R-:W-:Y:S01]  /*91a0*/  FFMA.FTZ R79, R79, R0.reuse, -R73 ;  /* 0x000000004f4f7223 */ /* 0x080fe20000010849 */
[----:B------:R-:W0:Y:S01]  /*91b0*/  MUFU.EX2 R183, R183 ;  /* 0x000000b700b77308 */ /* 0x000e220000000800 */
[----:B--2---:R-:W-:Y:S01]  /*91c0*/  FADD.FTZ R4, R10, R3 ;  /* 0x000000030a047221 */ /* 0x004fe20000010000 */
[-C--:B------:R-:W-:Y:S01]  /*91d0*/  FFMA.FTZ R152, R80, R0.reuse, -R153 ;  /* 0x0000000050987223 */ /* 0x080fe20000010899 */
[-C--:B------:R-:W-:Y:S01]  /*91e0*/  FFMA.FTZ R82, R82, R0.reuse, -R73 ;  /* 0x0000000052527223 */ /* 0x080fe20000010849 */
[-C--:B------:R-:W-:Y:S01]  /*91f0*/  FFMA.FTZ R65, R81, R0.reuse, -R153 ;  /* 0x0000000051417223 */ /* 0x080fe20000010899 */
[-C--:B------:R-:W-:Y:S01]  /*9200*/  FFMA.FTZ R83, R83, R0.reuse, -R73 ;  /* 0x0000000053537223 */ /* 0x080fe20000010849 */
[-CC-:B------:R-:W-:Y:S01]  /*9210*/  FFMA.FTZ R154, R84, R0.reuse, -R153.reuse ;  /* 0x00000000549a7223 */ /* 0x180fe20000010899 */
[-C--:B------:R-:W-:Y:S01]  /*9220*/  FFMA.FTZ R69, R85, R0.reuse, -R153 ;  /* 0x0000000055457223 */ /* 0x080fe20000010899 */
        /* <DEDUP_REMOVED lines=124> */
.L_x_1090:
[----:B------:R-:W-:Y:S01]  /*99f0*/  ULEA UR6, UR54, UR41, 0x3 ;  /* 0x0000002936067291 */ /* 0x000fe2000f8e183f */
[----:B------:R-:W-:Y:S01]  /*9a00*/  ISETP.GT.AND P1, PT, R6, R5, PT ;  /* 0x000000050600720c */ /* 0x000fe20003f24270 */
[----:B------:R-:W-:Y:S01]  /*9a10*/  UMOV UR55, UR46 ;  /* 0x0000002e00377c82 */ /* 0x000fe20008000000 */
[----:B------:R-:W-:Y:S01]  /*9a20*/  UMOV UR54, UR45 ;  /* 0x0000002d00367c82 */ /* 0x000fe20008000000 */
[----:B------:R-:W-:Y:S01]  /*9a30*/  UIADD3 UR6, UR6, 0x28860, URZ ;  /* 0x0002886006067890 */ /* 0x000fe2000fffe03f */
[-C--:B------:R-:W-:Y:S01]  /*9a40*/  FMUL.FTZ R88, R88, R9.reuse ;  /* 0x0000000958587220 */ /* 0x080fe20000410000 */
        /* <DEDUP_REMOVED lines=99> */
[----:B------:R-:W-:Y:S01]  /*a080*/  F2FP.BF16.F32.PACK_AB R155, R42, R155 ;  /* 0x0000009b2a9b723e */ /* 0x000fe200000010ff */
[----:B------:R-:W-:Y:S06]  /*a090*/  @P1 BRA `(.L_x_1091) ;  /* 0xffffffe000041947 */ /* 0x000fec000383ffff */
[----:B------:R-:W-:-:S07]  /*a0a0*/  IMAD.MOV.U32 R10, RZ, RZ, R6 ;  /* 0x000000ffff0a7224 */ /* 0x000fce00078e0006 */
.L_x_1080:
[----:B------:R-:W-:-:S13]  /*a0b0*/  ISETP.GE.AND P1, PT, R10, UR39, PT ;  /* 0x000000270a007c0c */ /* 0x000fda000bf26270 */
[----:B------:R-:W-:Y:S05]  /*a0c0*/  @!P1 BRA `(.L_x_1092) ;  /* 0x0000003000549947 */ /* 0x000fea0003800000 */
[----:B------:R-:W-:Y:S01]  /*a0d0*/  IMAD.MOV.U32 R6, RZ, RZ, R7 ;  /* 0x000000ffff067224 */ /* 0x000fe200078e0007 */
[----:B------:R-:W-:Y:S01]  /*a0e0*/  UMOV UR59, UR46 ;  /* 0x0000002e003b7c82 */ /* 0x000fe20008000000 */
[----:B------:R-:W-:Y:S01]  /*a0f0*/  IMAD.MOV.U32 R5, RZ, RZ, R2 ;  /* 0x000000ffff057224 */ /* 0x000fe200078e0002 */
[----:B------:R-:W-:Y:S01]  /*a100*/  UMOV UR58, UR45 ;  /* 0x0000002d003a7c82 */ /* 0x000fe20008000000 */
[----:B------:R-:W-:Y:S01]  /*a110*/  ULDC UR54, c[0x0][0x9e4] ;  /* 0x0002790000367ab9 */ /* 0x000fe20000000800 */
[----:B------:R-:W-:Y:S01]  /*a120*/  ULDC UR57, c[0x0][0x9dc] ;  /* 0x0002770000397ab9 */ /* 0x000fe20000000800 */
[----:B------:R-:W-:Y:S01]  /*a130*/  ULDC UR56, c[0x0][0x288] ;  /* 0x0000a20000387ab9 */ /* 0x000fe20000000800 */
[----:B------:R-:W-:-:S05]  /*a140*/  ULDC UR55, c[0x0][0x9e0] ;  /* 0x0002780000377ab9 */ /* 0x000fca0000000800 */
.L_x_1111:
[----:B------:R-:W-:Y:S01]  /*a150*/  UIADD3 UR45, UR58, 0x1, URZ ;  /* 0x000000013a2d7890 */ /* 0x000fe2000fffe03f */
[----:B------:R-:W-:-:S03]  /*a160*/  ISETP.NE.AND P2, PT, RZ, UR42, PT ;  /* 0x0000002aff007c0c */ /* 0x000fc6000bf45270 */
[----:B------:R-:W-:-:S04]  /*a170*/  UISETP.NE.AND UP0, UPT, UR45, 0x2, UPT ;  /* 0x000000022d00788c */ /* 0x000fc8000bf05270 */
[----:B------:R-:W-:Y:S02]  /*a180*/  USEL UR46, URZ, 0x1, UP0 ;  /* 0x000000013f2e7887 */ /* 0x000fe40008000000 */
[----:B------:R-:W-:Y:S02]  /*a190*/  USEL UR45, UR45, URZ, UP0 ;  /* 0x0000003f2d2d7287 */ /* 0x000fe40008000000 */
[----:B------:R-:W-:Y:S02]  /*a1a0*/  ULOP3.LUT UR46, UR59, UR46, URZ, 0x3c, !UPT ;  /* 0x0000002e3b2e7292 */ /* 0x000fe4000f8e3c3f */
[----:B------:R-:W-:Y:S10]  /*a1b0*/  @P2 BRA `(.L_x_1093) ;  /* 0x00000000002c2947 */ /* 0x000ff40003800000 */
[----:B------:R-:W-:Y:S05]  /*a1c0*/  @!P0 BRA `(.L_x_1094) ;  /* 0x0000000000048947 */ /* 0x000fea0003800000 */
[----:B------:R-:W-:Y:S01]  /*a1d0*/  BPT.TRAP 0x1 ;  /* 0x000000040000795c */ /* 0x000fe20000300000 */
.L_x_1094:
[----:B------:R-:W-:Y:S01]  /*a1e0*/  ULEA UR6, UR45, UR41, 0x3 ;  /* 0x000000292d067291 */ /* 0x000fe2000f8e183f */
[----:B------:R-:W-:-:S05]  /*a1f0*/  IMAD.U32 R0, RZ, RZ, UR46 ;  /* 0x0000002eff007e24 */ /* 0x000fca000f8e00ff */
[----:B------:R-:W-:-:S04]  /*a200*/  SHF.L.U32 R0, R0, 0x1f, RZ ;  /* 0x0000001f00007819 */ /* 0x000fc800000006ff */
[----:B------:R0:W1:Y:S01]  /*a210*/  SYNCS.PHASECHK.TRANS64.TRYWAIT P1, [UR6+0x28830], R0 ;  /* 0x02883000ff0075a7 */ /* 0x0000620008020146 */
[----:B------:R-:W-:Y:S05]  /*a220*/  @!P0 BRA `(.L_x_1095) ;  /* 0x0000000000048947 */ /* 0x000fea0003800000 */
[----:B------:R-:W-:Y:S01]  /*a230*/  BPT.TRAP 0x1 ;  /* 0x000000040000795c */ /* 0x000fe20000300000 */
.L_x_1095:
[----:B-1----:R-:W-:Y:S05]  /*a240*/  @P1 BRA `(.L_x_1093) ;  /* 0x0000000000081947 */ /* 0x002fea0003800000 */
[----:B------:R-:W1:Y:S02]  /*a250*/  SYNCS.PHASECHK.TRANS64.TRYWAIT P1, [UR6+0x28830], R0 ;  /* 0x02883000ff0075a7 */ /* 0x000e640008020146 */
[----:B-1----:R-:W-:Y:S05]  /*a260*/  @!P1 BRA `(.L_x_1096) ;  /* 0x0000009c00a89947 */ /* 0x002fea0003800000 */
.L_x_1093:
[----:B01----:R-:W-:Y:S01]  /*a270*/  VIADD R0, R23, 0x8 ;  /* 0x0000000817007836 */ /* 0x003fe20000000000 */
[----:B------:R-:W-:Y:S01]  /*a280*/  ULEA UR34, UR45, UR51, 0xb ;  /* 0x000000332d227291 */ /* 0x000fe2000f8e583f */
[----:B------:R-:W-:Y:S01]  /*a290*/  UMOV UR35, 0x40000040 ;  /* 0x4000004000237882 */ /* 0x000fe20000000000 */
[----:B------:R-:W-:Y:S02]  /*a2a0*/  UMOV UR7, 0x40000040 ;  /* 0x4000004000077882 */ /* 0x000fe40000000000 */
[----:B------:R0:W-:Y:S01]  /*a2b0*/  BAR.SYNC.DEFER_BLOCKING R0, 0x100 ;  /* 0x000400000000751d */ /* 0x0001e20000010000 */
[----:B------:R-:W-:Y:S02]  /*a2c0*/  UIADD3 UR6, UR34, 0x2, URZ ;  /* 0x0000000222067890 */ /* 0x000fe4000fffe03f */
[----:B------:R-:W-:Y:S02]  /*a2d0*/  UIADD3 UR10, UR34, 0x4, URZ ;  /* 0x00000004220a7890 */ /* 0x000fe4000fffe03f */
[----:B------:R-:W-:Y:S01]  /*a2e0*/  UIADD3 UR14, UR34, 0x6, URZ ;  /* 0x00000006220e7890 */ /* 0x000fe2000fffe03f */
[----:B------:R-:W-:Y:S01]  /*a2f0*/  UMOV UR11, 0x40000040 ;  /* 0x40000040000b7882 */ /* 0x000fe20000000000 */
[----:B------:R-:W-:Y:S01]  /*a300*/  UMOV UR15, 0x40000040 ;  /* 0x40000040000f7882 */ /* 0x000fe20000000000 */
[----:B------:R-:W-:Y:S01]  /*a310*/  UIADD3 UR18, UR34, 0x400, URZ ;  /* 0x0000040022127890 */ /* 0x000fe2000fffe03f */
[----:B------:R-:W-:Y:S01]  /*a320*/  UMOV UR19, 0x40000040 ;  /* 0x4000004000137882 */ /* 0x000fe20000000000 */
[----:B------:R-:W-:Y:S01]  /*a330*/  UIADD3 UR22, UR34, 0x402, URZ ;  /* 0x0000040222167890 */ /* 0x000fe2000fffe03f */
[----:B------:R-:W-:Y:S01]  /*a340*/  UMOV UR23, 0x40000040 ;  /* 0x4000004000177882 */ /* 0x000fe20000000000 */
[----:B------:R-:W-:Y:S01]  /*a350*/  UIADD3 UR26, UR34, 0x404, URZ ;  /* 0x00000404221a7890 */ /* 0x000fe2000fffe03f */
[----:B------:R-:W-:Y:S01]  /*a360*/  UMOV UR27, 0x40000040 ;  /* 0x40000040001b7882 */ /* 0x000fe20000000000 */
[----:B------:R-:W-:Y:S01]  /*a370*/  UIADD3 UR30, UR34, 0x406, URZ ;  /* 0x00000406221e7890 */ /* 0x000fe2000fffe03f */
[----:B------:R-:W-:Y:S01]  /*a380*/  UMOV UR31, 0x40000040 ;  /* 0x40000040001f7882 */ /* 0x000fe20000000000 */
        /* <DEDUP_REMOVED lines=27> */
.L_x_1098:
[----:B------:R-:W-:Y:S01]  /*a540*/  ULEA UR6, UR58, UR41, 0x3 ;  /* 0x000000293a067291 */ /* 0x000fe2000f8e183f */
[----:B------:R-:W-:-:S05]  /*a550*/  IMAD.U32 R0, RZ, RZ, UR59 ;  /* 0x0000003bff007e24 */ /* 0x000fca000f8e00ff */
[----:B------:R-:W-:-:S04]  /*a560*/  SHF.L.U32 R0, R0, 0x1f, RZ ;  /* 0x0000001f00007819 */ /* 0x000fc800000006ff */
[----:B------:R0:W1:Y:S01]  /*a570*/  SYNCS.PHASECHK.TRANS64.TRYWAIT P1, [UR6+0x28850], R0 ;  /* 0x02885000ff0075a7 */ /* 0x0000620008020146 */
[----:B------:R-:W-:Y:S05]  /*a580*/  @!P0 BRA `(.L_x_1099) ;  /* 0x0000000000048947 */ /* 0x000fea0003800000 */
[----:B------:R-:W-:Y:S01]  /*a590*/  BPT.TRAP 0x1 ;  /* 0x000000040000795c */ /* 0x000fe20000300000 */
.L_x_1099:
[----:B-1----:R-:W-:Y:S05]  /*a5a0*/  @P1 BRA `(.L_x_1097) ;  /* 0x0000000000081947 */ /* 0x002fea0003800000 */
[----:B------:R-:W1:Y:S02]  /*a5b0*/  SYNCS.PHASECHK.TRANS64.TRYWAIT P1, [UR6+0x28850], R0 ;  /* 0x02885000ff0075a7 */ /* 0x000e640008020146 */
[----:B-1----:R-:W-:Y:S05]  /*a5c0*/  @!P1 BRA `(.L_x_1100) ;  /* 0x0000009800e89947 */ /* 0x002fea0003800000 */
.L_x_1097:
        /* <DEDUP_REMOVED lines=49> */
.L_x_1101:
        /* <DEDUP_REMOVED lines=9> */
[----:B------:R-:W-:Y:S01]  /*a970*/  IADD3 R7, -R14, 0x1, RZ ;  /* 0x000000010e077810 */ /* 0x000fe20007ffe1ff */
[----:B------:R-:W-:Y:S01]  /*a980*/  @UP1 ULDC UR7, c[0x0][0x44c] ;  /* 0x0001130000071ab9 */ /* 0x000fe20000000800 */
[----:B------:R-:W-:-:S03]  /*a990*/  UPRMT UR6, UR40, 0x654, UR6 ;  /* 0x0000065428067896 */ /* 0x000fc60008000006 */
[----:B------:R-:W-:-:S04]  /*a9a0*/  IMAD R7, R16, -0x2, R7 ;  /* 0xfffffffe10077824 */ /* 0x000fc800078e0207 */
[----:B------:R-:W-:Y:S01]  /*a9b0*/  @P1 IMAD.HI.U32 R2, R0, UR7, RZ ;  /* 0x0000000700021c27 */ /* 0x000fe2000f8e00ff */
[----:B------:R-:W-:Y:S01]  /*a9c0*/  @UP1 ULDC UR7, c[0x0][0x450] ;  /* 0x0001140000071ab9 */ /* 0x000fe20000000800 */
[----:B------:R-:W-:Y:S01]  /*a9d0*/  PLOP3.LUT P1, PT, PT, PT, UP0, 0x40, 0x0 ;  /* 0x000000000000781c */ /* 0x000fe20003f2e808 */
[----:B------:R-:W-:Y:S01]  /*a9e0*/  SYNCS.ARRIVE.TRANS64.RED.A1T0 RZ, [UR6], RZ ;  /* 0x000000ffffff79a7 */ /* 0x000fe20008100406 */
[----:B------:R-:W-:Y:S01]  /*a9f0*/  ULOP3.LUT UR6, URZ, UR57, URZ, 0x33, !UPT ;  /* 0x000000393f067292 */ /* 0x000fe2000f8e333f */
[----:B------:R-:W-:Y:S01]  /*aa00*/  @P2 SHF.R.U32.HI R0, RZ, UR7, R2 ;  /* 0x00000007ff002c19 */ /* 0x000fe20008011602 */
[----:B0-----:R-:W-:-:S04]  /*aa10*/  IMAD R7, R154, UR43, R7 ;  /* 0x0000002b9a077c24 */ /* 0x001fc8000f8e0207 */
[----:B------:R-:W0:Y:S01]  /*aa20*/  SHFL.IDX PT, R9, R0, RZ, 0x1c1f ;  /* 0x001c1fff00097589 */ /* 0x000e2200000e0000 */
[----:B------:R-:W-:-:S04]  /*aa30*/  VIADD R7, R7, -UR56 ;  /* 0x8000003807077c36 */ /* 0x000fc80008000000 */
[C---:B------:R-:W-:Y:S02]  /*aa40*/  VIADD R20, R7.reuse, UR55 ;  /* 0x0000003707147c36 */ /* 0x040fe40008000000 */
[----:B------:R-:W-:Y:S02]  /*aa50*/  VIADD R152, R7, UR6 ;  /* 0x0000000607987c36 */ /* 0x000fe40008000000 */
[--C-:B0-----:R-:W-:Y:S02]  /*aa60*/  IMAD.IADD R2, R20, 0x1, R9.reuse ;  /* 0x0000000114027824 */ /* 0x101fe400078e0209 */
[----:B------:R-:W-:Y:S01]  /*aa70*/  IMAD.IADD R8, R152, 0x1, R9 ;  /* 0x0000000198087824 */ /* 0x000fe200078e0209 */
[----:B------:R-:W-:Y:S06]  /*aa80*/  @P1 BRA `(.L_x_1102) ;  /* 0x00000000005c1947 */ /* 0x000fec0003800000 */
[----:B------:R-:W-:Y:S01]  /*aa90*/  IMAD R7, R154, UR43, R9 ;  /* 0x0000002b9a077c24 */ /* 0x000fe2000f8e0209 */
[----:B------:R-:W-:Y:S03]  /*aaa0*/  BSSY B0, `(.L_x_1103) ;  /* 0x0000011000007945 */ /* 0x000fe60003800000 */
[----:B------:R-:W-:-:S05]  /*aab0*/  VIADD R7, R7, -UR56 ;  /* 0x8000003807077c36 */ /* 0x000fca0008000000 */
        /* <DEDUP_REMOVED lines=10> */
.L_x_1104:
[----:B------:R-:W-:-:S05]  /*ab60*/  IMAD.U32 R9, RZ, RZ, UR54 ;  /* 0x00000036ff097e24 */ /* 0x000fca000f8e00ff */
[----:B------:R-:W-:-:S13]  /*ab70*/  ISETP.NE.AND P1, PT, R9, 0x1, PT ;  /* 0x000000010900780c */ /* 0x000fda0003f25270 */
[----:B------:R-:W0:Y:S02]  /*ab80*/  @P1 LDC.64 R12, c[0x0][0x9e8] ;  /* 0x00027a00ff0c1b82 */ /* 0x000e240000000a00 */
[----:B0-----:R-:W-:-:S05]  /*ab90*/  @P1 IMAD.HI.U32 R12, R7, R12, RZ ;  /* 0x0000000c070c1227 */ /* 0x001fca00078e00ff */
[----:B------:R-:W-:-:S07]  /*aba0*/  @P1 SHF.R.U32.HI R7, RZ, R13, R12 ;  /* 0x0000000dff071219 */ /* 0x000fce000001160c */
.L_x_1105:
[----:B------:R-:W-:Y:S05]  /*abb0*/  BSYNC B0 ;  /* 0x0000000000007941 */ /* 0x000fea0003800000 */
.L_x_1103:
[----:B------:R-:W-:-:S04]  /*abc0*/  IMAD R7, R7, R9, -R14 ;  /* 0x0000000907077224 */ /* 0x000fc800078e0a0e */
[----:B------:R-:W-:-:S05]  /*abd0*/  IMAD R7, R16, -0x2, R7 ;  /* 0xfffffffe10077824 */ /* 0x000fca00078e0207 */
[----:B------:R-:W-:Y:S02]  /*abe0*/  VIADDMNMX R2, R7, R9, R2, PT ;  /* 0x0000000907027246 */ /* 0x000fe40003800102 */
[----:B------:R-:W-:-:S07]  /*abf0*/  VIMNMX R8, R8, R7, !PT ;  /* 0x0000000708087248 */ /* 0x000fce0007fe0100 */
.L_x_1102:
        /* <DEDUP_REMOVED lines=12> */
[----:B------:R-:W-:-:S02]  /*acc0*/  FSEL R9, R24, -INF , !P6 ;  /* 0xff80000018097808 */ /* 0x000fc40007000000 */
[----:B------:R-:W-:Y:S01]  /*acd0*/  FSEL R171, R25, -INF , !P2 ;  /* 0xff80000019ab7808 */ /* 0x000fe20005000000 */
[----:B0-----:R-:W-:Y:S01]  /*ace0*/  IMAD.IADD R12, R152, 0x1, R161 ;  /* 0x00000001980c7824 */ /* 0x001fe200078e02a1 */
[C---:B------:R-:W-:Y:S02]  /*acf0*/  ISETP.GT.AND P5, PT, R8.reuse, 0x9, P1 ;  /* 0x000000090800780c */ /* 0x040fe40000fa4270 */
        /* <DEDUP_REMOVED lines=100> */
.L_x_1108:
[----:B------:R-:W-:-:S05]  /*b340*/  IMAD.U32 R2, RZ, RZ, UR54 ;  /* 0x00000036ff027e24 */ /* 0x000fca000f8e00ff */
[----:B------:R-:W-:-:S13]  /*b350*/  ISETP.NE.AND P2, PT, R2, 0x1, PT ;  /* 0x000000010200780c */ /* 0x000fda0003f45270 */
[----:B------:R-:W0:Y:S02]  /*b360*/  @P2 LDC.64 R162, c[0x0][0x9e8] ;  /* 0x00027a00ffa22b82 */ /* 0x000e240000000a00 */
[----:B0-----:R-:W-:-:S05]  /*b370*/  @P2 IMAD.HI.U32 R0, R161, R162, RZ ;  /* 0x000000a2a1002227 */ /* 0x001fca00078e00ff */
[----:B------:R-:W-:-:S07]  /*b380*/  @P2 SHF.R.U32.HI R161, RZ, R163, R0 ;  /* 0x000000a3ffa12219 */ /* 0x000fce0000011600 */
.L_x_1109:
[----:B------:R-:W-:Y:S05]  /*b390*/  BSYNC B0 ;  /* 0x0000000000007941 */ /* 0x000fea0003800000 */
.L_x_1107:
[----:B------:R-:W-:-:S04]  /*b3a0*/  IMAD R161, R161, R2, -R14 ;  /* 0x00000002a1a17224 */ /* 0x000fc800078e0a0e */
[----:B------:R-:W-:-:S05]  /*b3b0*/  IMAD R161, R16, -0x2, R161 ;  /* 0xfffffffe10a17824 */ /* 0x000fca00078e02a1 */
[----:B------:R-:W-:Y:S02]  /*b3c0*/  VIADDMNMX R8, R161, R2, R8, PT ;  /* 0x00000002a1087246 */ /* 0x000fe40003800108 */
[----:B------:R-:W-:-:S07]  /*b3d0*/  VIMNMX R12, R12, R161, !PT ;  /* 0x000000a10c0c7248 */ /* 0x000fce0007fe0100 */
.L_x_1106:
        /* <DEDUP_REMOVED lines=11> */
[----:B------:R-:W-:-:S02]  /*b490*/  ISETP.GT.AND P5, PT, R12, 0x20, P1 ;  /* 0x000000200c00780c */ /* 0x000fc40000fa4270 */
[----:B------:R-:W-:Y:S02]  /*b4a0*/  FMNMX.FTZ R0, R179, R0, !PT ;  /* 0x00000000b3007209 */ /* 0x000fe40007810000 */
[----:B------:R-:W-:Y:S02]  /*b4b0*/  ISETP.LT.OR P5, PT, R8, 0x21, P5 ;  /* 0x000000210800780c */ /* 0x000fe40002fa1670 */
[----:B------:R-:W-:Y:S02]  /*b4c0*/  FMNMX.FTZ R0, R175, R0, !PT ;  /* 0x00000000af007209 */ /* 0x000fe40007810000 */
[C---:B------:R-:W-:Y:S02]  /*b4d0*/  ISETP.GT.AND P3, PT, R12.reuse, 0x8, P1 ;  /* 0x000000080c00780c */ /* 0x040fe40000f64270 */
        /* <DEDUP_REMOVED lines=9> */
[C---:B------:R-:W-:Y:S02]  /*b570*/  ISETP.GT.AND P2, PT, R12.reuse, 0x11, P1 ;  /* 0x000000110c00780c */ /* 0x040fe40000f44270 */
[----:B------:R-:W-:Y:S02]  /*b580*/  FMNMX.FTZ R0, R49, R0, !PT ;  /* 0x0000000031007209 */ /* 0x000fe40007810000 */
[----:B------:R-:W-:Y:S02]  /*b590*/  FSEL R31, R31, -INF , !P4 ;  /* 0xff8000001f1f7808 */ /* 0x000fe40006000000 */
[----:B------:R-:W-:Y:S02]  /*b5a0*/  FMNMX.FTZ R0, R45, R0, !PT ;  /* 0x000000002d007209 */ /* 0x000fe40007810000 */
[----:B------:R-:W-:-:S02]  /*b5b0*/  ISETP.GT.AND P3, PT, R12, 0x18, P1 ;  /* 0x000000180c00780c */ /* 0x000fc40000f64270 */
[----:B------:R-:W-:Y:S02]  /*b5c0*/  FMNMX.FTZ R0, R53, R0, !PT ;  /* 0x0000000035007209 */ /* 0x000fe40007810000 */
[----:B------:R-:W-:Y:S02]  /*b5d0*/  ISETP.LT.OR P2, PT, R8, 0x12, P2 ;  /* 0x000000120800780c */ /* 0x000fe40001741670 */
[----:B------:R-:W-:Y:S02]  /*b5e0*/  FMNMX.FTZ R0, R41, R0, !PT ;  /* 0x0000000029007209 */ /* 0x000fe40007810000 */
[----:B------:R-:W-:Y:S02]  /*b5f0*/  ISETP.GT.AND P4, PT, R12, 0x19, P1 ;  /* 0x000000190c00780c */ /* 0x000fe40000f84270 */
[----:B------:R-:W-:Y:S02]  /*b600*/  FMNMX.FTZ R0, R57, R0, !PT ;  /* 0x0000000039007209 */ /* 0x000fe40007810000 */
[----:B------:R-:W-:-:S02]  /*b610*/  ISETP.LT.OR P3, PT, R8, 0x19, P3 ;  /* 0x000000190800780c */ /* 0x000fc40001f61670 */
[----:B------:R-:W-:Y:S02]  /*b620*/  FMNMX.FTZ R0, R29, R0, !PT ;  /* 0x000000001d007209 */ /* 0x000fe40007810000 */
[----:B------:R-:W-:Y:S02]  /*b630*/  FSEL R35, R35, -INF , !P2 ;  /* 0xff80000023237808 */ /* 0x000fe40005000000 */
        /* <DEDUP_REMOVED lines=19> */
[----:B------:R-:W-:Y:S02]  /*b770*/  ISETP.GT.AND P2, PT, R12, 0x30, P1 ;  /* 0x000000300c00780c */ /* 0x000fe40000f44270 */
[----:B------:R-:W-:Y:S02]  /*b780*/  FMNMX.FTZ R0, R81, R0, !PT ;  /* 0x0000000051007209 */ /* 0x000fe40007810000 */
[----:B------:R-:W-:-:S02]  /*b790*/  ISETP.LT.OR P4, PT, R8, 0x2a, P4 ;  /* 0x0000002a0800780c */ /* 0x000fc40002781670 */
[----:B------:R-:W-:Y:S02]  /*b7a0*/  FMNMX.FTZ R0, R33, R0, !PT ;  /* 0x0000000021007209 */ /* 0x000fe40007810000 */
[----:B------:R-:W-:Y:S02]  /*b7b0*/  ISETP.LT.OR P2, PT, R8, 0x31, P2 ;  /* 0x000000310800780c */ /* 0x000fe40001741670 */
[----:B------:R-:W-:Y:S02]  /*b7c0*/  FMNMX.FTZ R14, R85, R0, !PT ;  /* 0x00000000550e7209 */ /* 0x000fe40007810000 */
[----:B------:R-:W0:Y:S01]  /*b7d0*/  LDC R0, c[0x0][0x988] ;  /* 0x00026200ff007b82 */ /* 0x000e220000000800 */
[----:B------:R-:W-:Y:S02]  /*b7e0*/  FSEL R181, R50, -INF , !P2 ;  /* 0xff80000032b57808 */ /* 0x000fe40005000000 */
[----:B------:R-:W1:Y:S01]  /*b7f0*/  SHFL.BFLY PT, R161, R14, 0x2, 0x1f ;  /* 0x0c401f000ea17f89 */ /* 0x000e6200000e0000 */
[----:B------:R-:W-:-:S04]  /*b800*/  ISETP.GT.AND P2, PT, R12, 0x40, P1 ;  /* 0x000000400c00780c */ /* 0x000fc80000f44270 */
[----:B------:R-:W-:-:S04]  /*b810*/  ISETP.LT.OR P2, PT, R8, 0x41, P2 ;  /* 0x000000410800780c */ /* 0x000fc80001741670 */
[----:B------:R-:W-:Y:S02]  /*b820*/  FSEL R193, R58, -INF , !P2 ;  /* 0xff8000003ac17808 */ /* 0x000fe40005000000 */
[----:B------:R-:W-:-:S04]  /*b830*/  ISETP.GT.AND P2, PT, R12, 0x50, P1 ;  /* 0x000000500c00780c */ /* 0x000fc80000f44270 */
[----:B------:R-:W-:Y:S02]  /*b840*/  ISETP.LT.OR P2, PT, R8, 0x51, P2 ;  /* 0x000000510800780c */ /* 0x000fe40001741670 */
[----:B-1----:R-:W-:-:S05]  /*b850*/  FMNMX.FTZ R161, R14, R161, !PT ;  /* 0x000000a10ea17209 */ /* 0x002fca0007810000 */
[----:B------:R-:W1:Y:S02]  /*b860*/  SHFL.BFLY PT, R2, R161, 0x1, 0x1f ;  /* 0x0c201f00a1027f89 */ /* 0x000e6400000e0000 */
[----:B-1----:R-:W-:Y:S02]  /*b870*/  FMNMX.FTZ R2, R161, R2, !PT ;  /* 0x00000002a1027209 */ /* 0x002fe40007810000 */
[----:B------:R-:W-:Y:S02]  /*b880*/  FSEL R161, R27, -INF , !P6 ;  /* 0xff8000001ba17808 */ /* 0x000fe40007000000 */
[C---:B------:R-:W-:Y:S01]  /*b890*/  FSETP.NEU.FTZ.AND P6, PT, R2.reuse, -INF , PT ;  /* 0xff8000000200780b */ /* 0x040fe20003fdd000 */
[----:B0-----:R-:W-:-:S05]  /*b8a0*/  FMUL.FTZ R14, R2, R0 ;  /* 0x00000000020e7220 */ /* 0x001fca0000410000 */
[----:B------:R-:W-:-:S05]  /*b8b0*/  FSEL R14, R14, RZ, P6 ;  /* 0x000000ff0e0e7208 */ /* 0x000fca0003000000 */
        /* <DEDUP_REMOVED lines=58> */
[----:B------:R-:W-:Y:S01]  /*bc60*/  FFMA.FTZ R37, R81, R0, -R14 ;  /* 0x0000000051257223 */ /* 0x000fe2000001080e */
[----:B------:R-:W-:Y:S01]  /*bc70*/  FMNMX.FTZ R20, R177, R20, !PT ;  /* 0x00000014b1147209 */ /* 0x000fe20007810000 */
[----:B------:R-:W-:Y:S01]  /*bc80*/  MUFU.EX2 R9, R9 ;  /* 0x0000000900097308 */ /* 0x000fe20000000800 */
[----:B------:R-:W-:-:S02]  /*bc90*/  ISETP.GT.AND P4, PT, R12, 0x49, P1 ;  /* 0x000000490c00780c */ /* 0x000fc40000f84270 */
[----:B------:R-:W-:Y:S02]  /*bca0*/  FMNMX.FTZ R20, R181, R20, !PT ;  /* 0x00000014b5147209 */ /* 0x000fe40007810000 */
[----:B------:R-:W-:Y:S02]  /*bcb0*/  ISETP.LT.OR P5, PT, R8, 0x49, P5 ;  /* 0x000000490800780c */ /* 0x000fe40002fa1670 */
[----:B------:R-:W-:Y:S01]  /*bcc0*/  FMNMX.FTZ R20, R51, R20, !PT ;  /* 0x0000001433147209 */ /* 0x000fe20007810000 */
[----:B------:R-:W-:Y:S01]  /*bcd0*/  MUFU.EX2 R180, R180 ;  /* 0x000000b400b47308 */ /* 0x000fe20000000800 */
[----:B------:R-:W-:Y:S02]  /*bce0*/  FSEL R59, R59, -INF , !P3 ;  /* 0xff8000003b3b7808 */ /* 0x000fe40005800000 */
[----:B------:R-:W-:Y:S02]  /*bcf0*/  FMNMX.FTZ R20, R179, R20, !PT ;  /* 0x00000014b3147209 */ /* 0x000fe40007810000 */
[----:B------:R-:W-:-:S02]  /*bd00*/  FSEL R159, R62, -INF , !P5 ;  /* 0xff8000003e9f7808 */ /* 0x000fc40006800000 */
[----:B------:R-:W-:Y:S01]  /*bd10*/  FMNMX.FTZ R20, R175, R20, !PT ;  /* 0x00000014af147209 */ /* 0x000fe20007810000 */
[----:B------:R-:W-:Y:S01]  /*bd20*/  MUFU.EX2 R182, R182 ;  /* 0x000000b600b67308 */ /* 0x000fe20000000800 */
[----:B------:R-:W-:Y:S02]  /*bd30*/  ISETP.LT.OR P4, PT, R8, 0x4a, P4 ;  /* 0x0000004a0800780c */ /* 0x000fe40002781670 */
[----:B------:R-:W-:Y:S02]  /*bd40*/  FMNMX.FTZ R20, R193, R20, !PT ;  /* 0x00000014c1147209 */ /* 0x000fe40007810000 */
[----:B------:R-:W-:Y:S02]  /*bd50*/  ISETP.GT.AND P3, PT, R12, 0x51, P1 ;  /* 0x000000510c00780c */ /* 0x000fe40000f64270 */
[----:B------:R-:W-:Y:S01]  /*bd60*/  FMNMX.FTZ R20, R59, R20, !PT ;  /* 0x000000143b147209 */ /* 0x000fe20007810000 */
[----:B------:R-:W-:Y:S01]  /*bd70*/  MUFU.EX2 R11, R11 ;  /* 0x0000000b000b7308 */ /* 0x000fe20000000800 */
[----:B------:R-:W-:-:S02]  /*bd80*/  FSEL R63, R63, -INF , !P4 ;  /* 0xff8000003f3f7808 */ /* 0x000fc40006000000 */
[----:B------:R-:W-:Y:S02]  /*bd90*/  FMNMX.FTZ R20, R159, R20, !PT ;  /* 0x000000149f147209 */ /* 0x000fe40007810000 */
[----:B------:R-:W-:Y:S02]  /*bda0*/  ISETP.GT.AND P5, PT, R12, 0x58, P1 ;  /* 0x000000580c00780c */ /* 0x000fe40000fa4270 */
[----:B------:R-:W-:Y:S01]  /*bdb0*/  FSEL R157, R66, -INF , !P2 ;  /* 0xff800000429d7808 */ /* 0x000fe20005000000 */
[----:B------:R-:W-:Y:S01]  /*bdc0*/  MUFU.EX2 R176, R176 ;  /* 0x000000b000b07308 */ /* 0x000fe20000000800 */
[----:B------:R-:W-:Y:S02]  /*bdd0*/  ISETP.LT.OR P3, PT, R8, 0x52, P3 ;  /* 0x000000520800780c */ /* 0x000fe40001f61670 */
[----:B------:R-:W-:Y:S02]  /*bde0*/  FMNMX.FTZ R20, R63, R20, !PT ;  /* 0x000000143f147209 */ /* 0x000fe40007810000 */
[----:B------:R-:W-:-:S02]  /*bdf0*/  ISETP.GT.AND P4, PT, R12, 0x59, P1 ;  /* 0x000000590c00780c */ /* 0x000fc40000f84270 */
[----:B------:R-:W-:Y:S01]  /*be00*/  ISETP.LT.OR P5, PT, R8, 0x59, P5 ;  /* 0x000000590800780c */ /* 0x000fe20002fa1670 */
[----:B------:R-:W-:Y:S01]  /*be10*/  MUFU.EX2 R13, R13 ;  /* 0x0000000d000d7308 */ /* 0x000fe20000000800 */
[----:B------:R-:W-:Y:S02]  /*be20*/  FSEL R67, R67, -INF , !P3 ;  /* 0xff80000043437808 */ /* 0x000fe40005800000 */
[----:B------:R-:W-:Y:S02]  /*be30*/  FMNMX.FTZ R20, R157, R20, !PT ;  /* 0x000000149d147209 */ /* 0x000fe40007810000 */
[----:B------:R-:W-:Y:S02]  /*be40*/  ISETP.GT.AND P2, PT, R12, 0x60, P1 ;  /* 0x000000600c00780c */ /* 0x000fe40000f44270 */
[----:B------:R-:W-:Y:S01]  /*be50*/  FSEL R153, R70, -INF , !P5 ;  /* 0xff80000046997808 */ /* 0x000fe20006800000 */
[----:B------:R-:W-:Y:S01]  /*be60*/  MUFU.EX2 R178, R178 ;  /* 0x000000b200b27308 */ /* 0x000fe20000000800 */
[----:B------:R-:W-:-:S02]  /*be70*/  ISETP.LT.OR P4, PT, R8, 0x5a, P4 ;  /* 0x0000005a0800780c */ /* 0x000fc40002781670 */
[----:B------:R-:W-:Y:S02]  /*be80*/  FMNMX.FTZ R20, R67, R20, !PT ;  /* 0x0000001443147209 */ /* 0x000fe40007810000 */
[----:B------:R-:W-:Y:S02]  /*be90*/  ISETP.GT.AND P3, PT, R12, 0x61, P1 ;  /* 0x000000610c00780c */ /* 0x000fe40000f64270 */
[----:B------:R-:W-:Y:S01]  /*bea0*/  ISETP.LT.OR P2, PT, R8, 0x61, P2 ;  /* 0x000000610800780c */ /* 0x000fe20001741670 */
[----:B------:R-:W-:Y:S01]  /*beb0*/  MUFU.EX2 R27, R27 ;  /* 0x0000001b001b7308 */ /* 0x000fe20000000800 */
[----:B------:R-:W-:Y:S02]  /*bec0*/  FSEL R71, R71, -INF , !P4 ;  /* 0xff80000047477808 */ /* 0x000fe40006000000 */
[----:B------:R-:W-:Y:S02]  /*bed0*/  FMNMX.FTZ R20, R153, R20, !PT ;  /* 0x0000001499147209 */ /* 0x000fe40007810000 */
[----:B------:R-:W-:-:S02]  /*bee0*/  ISETP.GT.AND P5, PT, R12, 0x68, P1 ;  /* 0x000000680c00780c */ /* 0x000fc40000fa4270 */
[----:B------:R-:W-:Y:S01]  /*bef0*/  FSEL R155, R74, -INF , !P2 ;  /* 0xff8000004a9b7808 */ /* 0x000fe20005000000 */
[----:B------:R-:W-:Y:S01]  /*bf00*/  MUFU.EX2 R172, R172 ;  /* 0x000000ac00ac7308 */ /* 0x000fe20000000800 */
[----:B------:R-:W-:Y:S02]  /*bf10*/  ISETP.LT.OR P3, PT, R8, 0x62, P3 ;  /* 0x000000620800780c */ /* 0x000fe40001f61670 */
[----:B------:R-:W-:Y:S02]  /*bf20*/  FMNMX.FTZ R20, R71, R20, !PT ;  /* 0x0000001447147209 */ /* 0x000fe40007810000 */
[----:B------:R-:W-:Y:S02]  /*bf30*/  ISETP.GT.AND P4, PT, R12, 0x69, P1 ;  /* 0x000000690c00780c */ /* 0x000fe40000f84270 */
[----:B------:R-:W-:Y:S01]  /*bf40*/  ISETP.LT.OR P5, PT, R8, 0x69, P5 ;  /* 0x000000690800780c */ /* 0x000fe20002fa1670 */
        /* <DEDUP_REMOVED lines=14> */
[----:B------:R-:W-:Y:S01]  /*c030*/  ISETP.LT.OR P3, PT, R8, 0x72, P3 ;  /* 0x000000720800780c */ /* 0x000fe20001f61670 */
[----:B------:R-:W-:Y:S01]  /*c040*/  MUFU.EX2 R168, R168 ;  /* 0x000000a800a87308 */ /* 0x000fe20000000800 */
[----:B------:R-:W-:-:S02]  /*c050*/  FSEL R167, R82, -INF , !P2 ;  /* 0xff80000052a77808 */ /* 0x000fc40005000000 */
[----:B------:R-:W-:Y:S02]  /*c060*/  FMNMX.FTZ R20, R79, R20, !PT ;  /* 0x000000144f147209 */ /* 0x000fe40007810000 */
[----:B------:R-:W-:Y:S02]  /*c070*/  ISETP.GT.AND P1, PT, R12, 0x79, P1 ;  /* 0x000000790c00780c */ /* 0x000fe40000f24270 */
[C---:B------:R-:W-:Y:S01]  /*c080*/  ISETP.LT.OR P5, PT, R8.reuse, 0x79, P5 ;  /* 0x000000790800780c */ /* 0x040fe20002fa1670 */
[----:B------:R-:W-:Y:S01]  /*c090*/  MUFU.EX2 R49, R49 ;  /* 0x0000003100317308 */ /* 0x000fe20000000800 */
[----:B------:R-:W-:Y:S02]  /*c0a0*/  FSEL R83, R83, -INF , !P3 ;  /* 0xff80000053537808 */ /* 0x000fe40005800000 */
[----:B------:R-:W-:Y:S02]  /*c0b0*/  FMNMX.FTZ R20, R167, R20, !PT ;  /* 0x00000014a7147209 */ /* 0x000fe40007810000 */
[----:B------:R-:W-:-:S02]  /*c0c0*/  ISETP.LT.OR P1, PT, R8, 0x7a, P1 ;  /* 0x0000007a0800780c */ /* 0x000fc40000f21670 */
[----:B------:R-:W-:Y:S01]  /*c0d0*/  FSEL R195, R86, -INF , !P5 ;  /* 0xff80000056c37808 */ /* 0x000fe20006800000 */
[----:B------:R-:W-:Y:S01]  /*c0e0*/  MUFU.EX2 R170, R170 ;  /* 0x000000aa00aa7308 */ /* 0x000fe20000000800 */
[----:B------:R-:W-:Y:S02]  /*c0f0*/  FMNMX.FTZ R20, R83, R20, !PT ;  /* 0x0000001453147209 */ /* 0x000fe40007810000 */
[----:B------:R-:W-:Y:S02]  /*c100*/  FSEL R87, R87, -INF , !P1 ;  /* 0xff80000057577808 */ /* 0x000fe40004800000 */
[----:B------:R-:W-:Y:S02]  /*c110*/  FMNMX.FTZ R20, R195, R20, !PT ;  /* 0x00000014c3147209 */ /* 0x000fe40007810000 */
[----:B------:R-:W-:Y:S01]  /*c120*/  FSEL R12, R2, RZ, P6 ;  /* 0x000000ff020c7208 */ /* 0x000fe20003000000 */
[----:B------:R-:W-:Y:S01]  /*c130*/  MUFU.EX2 R45, R45 ;  /* 0x0000002d002d7308 */ /* 0x000fe20000000800 */
[----:B------:R-:W-:-:S03]  /*c140*/  FMNMX.FTZ R20, R87, R20, !PT ;  /* 0x0000001457147209 */ /* 0x000fc60007810000 */
[----:B------:R-:W-:Y:S01]  /*c150*/  FADD.FTZ R33, -R12, R5 ;  /* 0x000000050c217221 */ /* 0x000fe20000010100 */
[-CC-:B------:R-:W-:Y:S01]  /*c160*/  FFMA.FTZ R5, R85, R0.reuse, -R14.reuse ;  /* 0x0000000055057223 */ /* 0x180fe2000001080e */
[----:B------:R-:W0:Y:S02]  /*c170*/  SHFL.BFLY PT, R57, R20, 0x2, 0x1f ;  /* 0x0c401f0014397f89 */ /* 0x000e2400000e0000 */
[----:B------:R-:W-:Y:S08]  /*c180*/  MUFU.EX2 R164, R164 ;  /* 0x000000a400a47308 */ /* 0x000ff00000000800 */
[----:B------:R-:W-:Y:S08]  /*c190*/  MUFU.EX2 R41, R41 ;  /* 0x0000002900297308 */ /* 0x000ff00000000800 */
        /* <DEDUP_REMOVED lines=9> */
[----:B------:R-:W-:-:S03]  /*c230*/  FMUL.FTZ R8, R33, R0 ;  /* 0x0000000021087220 */ /* 0x000fc60000410000 */
[C---:B------:R-:W-:Y:S01]  /*c240*/  FSETP.NEU.FTZ.AND P1, PT, R7.reuse, -INF , PT ;  /* 0xff8000000700780b */ /* 0x040fe20003f3d000 */
[----:B------:R-:W-:Y:S02]  /*c250*/  FMUL.FTZ R12, R7, R0 ;  /* 0x00000000070c7220 */ /* 0x000fe40000410000 */
[----:B------:R-:W-:Y:S03]  /*c260*/  MUFU.EX2 R21, R21 ;  /* 0x0000001500157308 */ /* 0x000fe60000000800 */
[----:B------:R-:W-:-:S05]  /*c270*/  FSEL R12, R12, RZ, P1 ;  /* 0x000000ff0c0c7208 */ /* 0x000fca0000800000 */
[----:B------:R-:W0:Y:S01]  /*c280*/  MUFU.EX2 R8, R8 ;  /* 0x0000000800087308 */ /* 0x000e220000000800 */
[-CC-:B------:R-:W-:Y:S01]  /*c290*/  FFMA.FTZ R20, R31, R0.reuse, -R12.reuse ;  /* 0x000000001f147223 */ /* 0x180fe2000001080c */
[----:B------:R-:W-:Y:S01]  /*c2a0*/  FSEL R31, R7, RZ, P1 ;  /* 0x000000ff071f7208 */ /* 0x000fe20000800000 */
[-CC-:B------:R-:W-:Y:S01]  /*c2b0*/  FFMA.FTZ R14, R183, R0.reuse, -R12.reuse ;  /* 0x00000000b70e7223 */ /* 0x180fe2000001080c */
[-CC-:B------:R-:W-:Y:S01]  /*c2c0*/  FFMA.FTZ R33, R161, R0.reuse, -R12.reuse ;  /* 0x00000000a1217223 */ /* 0x180fe2000001080c */
[-CC-:B------:R-:W-:Y:S01]  /*c2d0*/  FFMA.FTZ R183, R163, R0.reuse, -R12.reuse ;  /* 0x00000000a3b77223 */ /* 0x180fe2000001080c */
[-C--:B------:R-:W-:Y:S01]  /*c2e0*/  FFMA.FTZ R24, R165, R0.reuse, -R12 ;  /* 0x00000000a5187223 */ /* 0x080fe2000001080c */
[----:B------:R-:W-:Y:S01]  /*c2f0*/  FADD.FTZ R31, -R31, R6 ;  /* 0x000000061f1f7221 */ /* 0x000fe20000010100 */
[----:B------:R-:W-:Y:S01]  /*c300*/  MUFU.EX2 R20, R20 ;  /* 0x0000001400147308 */ /* 0x000fe20000000800 */
[-CC-:B------:R-:W-:Y:S01]  /*c310*/  FFMA.FTZ R35, R35, R0.reuse, -R12.reuse ;  /* 0x0000000023237223 */ /* 0x180fe2000001080c */
[-CC-:B------:R-:W-:Y:S01]  /*c320*/  FFMA.FTZ R32, R51, R0.reuse, -R12.reuse ;  /* 0x0000000033207223 */ /* 0x180fe2000001080c */
[-C--:B------:R-:W-:Y:S01]  /*c330*/  FMUL.FTZ R31, R31, R0.reuse ;  /* 0x000000001f1f7220 */ /* 0x080fe20000410000 */
[-CC-:B------:R-:W-:Y:S01]  /*c340*/  FFMA.FTZ R26, R169, R0.reuse, -R12.reuse ;  /* 0x00000000a91a7223 */ /* 0x180fe2000001080c */
[-CC-:B------:R-:W-:Y:S01]  /*c350*/  FFMA.FTZ R39, R39, R0.reuse, -R12.reuse ;  /* 0x0000000027277223 */ /* 0x180fe2000001080c */
[-CC-:B------:R-:W-:Y:S01]  /*c360*/  FFMA.FTZ R28, R171, R0.reuse, -R12.reuse ;  /* 0x00000000ab1c7223 */ /* 0x180fe2000001080c */
[--C-:B------:R-:W-:Y:S01]  /*c370*/  FFMA.FTZ R34, R59, R0, -R12.reuse ;  /* 0x000000003b227223 */ /* 0x100fe2000001080c */
[----:B------:R-:W-:Y:S01]  /*c380*/  MUFU.EX2 R14, R14 ;  /* 0x0000000e000e7308 */ /* 0x000fe20000000800 */
        /* <DEDUP_REMOVED lines=19> */
[----:B------:R-:W-:-:S04]  /*c4c0*/  FFMA.FTZ R195, R195, R0, -R12 ;  /* 0x00000000c3c37223 */ /* 0x000fc8000001080c */
[----:B------:R-:W2:Y:S01]  /*c4d0*/  MUFU.EX2 R183, R183 ;  /* 0x000000b700b77308 */ /* 0x000ea20000000800 */
[----:B0-----:R-:W-:Y:S01]  /*c4e0*/  FFMA.FTZ R4, R31, R3, R14 ;  /* 0x000000031f047223 */ /* 0x001fe2000001000e */
[----:B------:R-:W-:Y:S01]  /*c4f0*/  FADD.FTZ R3, R180, R51 ;  /* 0x00000033b4037221 */ /* 0x000fe20000010000 */
[----:B------:R-:W-:-:S03]  /*c500*/  FFMA.FTZ R51, R63, R0, -R12 ;  /* 0x000000003f337223 */ /* 0x000fc6000001080c */
[----:B------:R-:W-:Y:S02]  /*c510*/  FADD.FTZ R38, R182, R3 ;  /* 0x00000003b6267221 */ /* 0x000fe40000010000 */
[----:B------:R-:W0:Y:S01]  /*c520*/  MUFU.EX2 R24, R24 ;  /* 0x0000001800187308 */ /* 0x000e220000000800 */
[----:B-1----:R-:W-:Y:S01]  /*c530*/  FADD.FTZ R4, R33, R4 ;  /* 0x0000000421047221 */ /* 0x002fe20000010000 */
[----:B------:R-:W-:-:S06]  /*c540*/  FADD.FTZ R59, R11, R38 ;  /* 0x000000260b3b7221 */ /* 0x000fcc0000010000 */
[----:B------:R-:W1:Y:S01]  /*c550*/  MUFU.EX2 R35, R35 ;  /* 0x0000002300237308 */ /* 0x000e620000000800 */
[----:B--2---:R-:W-:Y:S01]  /*c560*/  FADD.FTZ R3, R183, R4 ;  /* 0x00000004b7037221 */ /* 0x004fe20000010000 */
[----:B------:R-:W-:-:S03]  /*c570*/  FADD.FTZ R4, R176, R59 ;  /* 0x0000003bb0047221 */ /* 0x000fc60000010000 */
[----:B------:R-:W-:-:S03]  /*c580*/  FADD.FTZ R3, R20, R3 ;  /* 0x0000000314037221 */ /* 0x000fc60000010000 */
[----:B------:R-:W2:Y:S01]  /*c590*/  MUFU.EX2 R26, R26 ;  /* 0x0000001a001a7308 */ /* 0x000ea20000000800 */
[----:B0-----:R-:W-:Y:S01]  /*c5a0*/  FADD.FTZ R38, R24, R3 ;  /* 0x0000000318267221 */ /* 0x001fe20000010000 */
[----:B------:R-:W-:-:S04]  /*c5b0*/  FADD.FTZ R3, R13, R4 ;  /* 0x000000040d037221 */ /* 0x000fc80000010000 */
[----:B------:R-:W-:Y:S02]  /*c5c0*/  FADD.FTZ R4, R178, R3 ;  /* 0x00000003b2047221 */ /* 0x000fe40000010000 */
[----:B------:R-:W0:Y:S01]  /*c5d0*/  MUFU.EX2 R39, R39 ;  /* 0x0000002700277308 */ /* 0x000e220000000800 */
[----:B-1----:R-:W-:Y:S01]  /*c5e0*/  FADD.FTZ R59, R35, R38 ;  /* 0x00000026233b7221 */ /* 0x002fe20000010000 */
[----:B------:R-:W-:Y:S01]  /*c5f0*/  FADD.FTZ R3, R27, R4 ;  /* 0x000000041b037221 */ /* 0x000fe20000010000 */
[----:B------:R-:W-:-:S03]  /*c600*/  FFMA.FTZ R38, R67, R0, -R12 ;  /* 0x0000000043267223 */ /* 0x000fc6000001080c */
[----:B------:R-:W-:Y:S02]  /*c610*/  FADD.FTZ R4, R172, R3 ;  /* 0x00000003ac047221 */ /* 0x000fe40000010000 */
        /* <DEDUP_REMOVED lines=9> */
[----:B-1----:R-:W-:-:S07]  /*c6b0*/  FADD.FTZ R40, R28, R59 ;  /* 0x0000003b1c287221 */ /* 0x002fce0000010000 */
[----:B------:R-:W1:Y:S01]  /*c6c0*/  MUFU.EX2 R61, R61 ;  /* 0x0000003d003d7308 */ /* 0x000e620000000800 */
[----:B--2---:R-:W-:Y:S01]  /*c6d0*/  FADD.FTZ R59, R43, R40 ;  /* 0x000000282b3b7221 */ /* 0x004fe20000010000 */
[-CC-:B------:R-:W-:Y:S01]  /*c6e0*/  FFMA.FTZ R40, R71, R0.reuse, -R12.reuse ;  /* 0x0000000047287223 */ /* 0x180fe2000001080c */
[----:B------:R-:W-:-:S05]  /*c6f0*/  FFMA.FTZ R12, R87, R0, -R12 ;  /* 0x00000000570c7223 */ /* 0x000fca000001080c */
        /* <DEDUP_REMOVED lines=27> */
[----:B0-----:R-:W-:-:S07]  /*c8b0*/  FADD.FTZ R42, R51, R42 ;  /* 0x0000002a332a7221 */ /* 0x001fce0000010000 */
[----:B------:R-:W0:Y:S01]  /*c8c0*/  MUFU.EX2 R163, R163 ;  /* 0x000000a300a37308 */ /* 0x000e220000000800 */
[----:B-1----:R-:W-:-:S07]  /*c8d0*/  FADD.FTZ R3, R161, R42 ;  /* 0x0000002aa1037221 */ /* 0x002fce0000010000 */
[----:B------:R-:W1:Y:S08]  /*c8e0*/  MUFU.EX2 R40, R40 ;  /* 0x0000002800287308 */ /* 0x000e700000000800 */
[----:B------:R-:W3:Y:S08]  /*c8f0*/  MUFU.EX2 R156, R156 ;  /* 0x0000009c009c7308 */ /* 0x000ef00000000800 */
[----:B------:R-:W4:Y:S08]  /*c900*/  MUFU.EX2 R44, R155 ;  /* 0x0000009b002c7308 */ /* 0x000f300000000800 */
[----:B------:R5:W-:Y:S08]  /*c910*/  MUFU.EX2 R46, R53 ;  /* 0x00000035002e7308 */ /* 0x000bf00000000800 */
[----:B------:R-:W4:Y:S01]  /*c920*/  MUFU.EX2 R25, R25 ;  /* 0x0000001900197308 */ /* 0x000f220000000800 */
[----:B-----5:R-:W-:Y:S01]  /*c930*/  FADD.FTZ R53, R15, R4 ;  /* 0x000000040f357221 */ /* 0x020fe20000010000 */
[----:B--2---:R-:W-:-:S03]  /*c940*/  FADD.FTZ R4, R38, R3 ;  /* 0x0000000326047221 */ /* 0x004fc60000010000 */
[----:B------:R-:W-:Y:S01]  /*c950*/  FADD.FTZ R42, R162, R53 ;  /* 0x00000035a22a7221 */ /* 0x000fe20000010000 */
[----:B0-----:R-:W-:Y:S02]  /*c960*/  FADD.FTZ R3, R163, R4 ;  /* 0x00000004a3037221 */ /* 0x001fe40000010000 */
[----:B------:R-:W0:Y:S01]  /*c970*/  MUFU.EX2 R75, R75 ;  /* 0x0000004b004b7308 */ /* 0x000e220000000800 */
[----:B------:R-:W-:Y:S01]  /*c980*/  FADD.FTZ R53, R21, R42 ;  /* 0x0000002a15357221 */ /* 0x000fe20000010000 */
[----:B-1----:R-:W-:-:S03]  /*c990*/  FADD.FTZ R3, R40, R3 ;  /* 0x0000000328037221 */ /* 0x002fc60000010000 */
[----:B---3--:R-:W-:Y:S01]  /*c9a0*/  FADD.FTZ R4, R156, R53 ;  /* 0x000000359c047221 */ /* 0x008fe20000010000 */
[----:B----4-:R-:W-:Y:S02]  /*c9b0*/  FADD.FTZ R3, R44, R3 ;  /* 0x000000032c037221 */ /* 0x010fe40000010000 */
[----:B------:R-:W1:Y:S01]  /*c9c0*/  MUFU.EX2 R158, R158 ;  /* 0x0000009e009e7308 */ /* 0x000e620000000800 */
[----:B------:R-:W-:-:S07]  /*c9d0*/  FADD.FTZ R53, R25, R4 ;  /* 0x0000000419357221 */ /* 0x000fce0000010000 */
[----:B------:R-:W2:Y:S01]  /*c9e0*/  MUFU.EX2 R57, R57 ;  /* 0x0000003900397308 */ /* 0x000ea20000000800 */
[----:B0-----:R-:W-:-:S04]  /*c9f0*/  FADD.FTZ R3, R75, R3 ;  /* 0x000000034b037221 */ /* 0x001fc80000010000 */
[----:B------:R-:W-:-:S03]  /*ca00*/  FADD.FTZ R3, R46, R3 ;  /* 0x000000032e037221 */ /* 0x000fc60000010000 */
        /* <DEDUP_REMOVED lines=22> */
.L_x_1110:
[----:B------:R-:W-:Y:S01]  /*cb70*/  ULEA UR6, UR58, UR41, 0x3 ;  /* 0x000000293a067291 */ /* 0x000fe2000f8e183f */
[----:B------:R-:W-:Y:S01]  /*cb80*/  ISETP.GT.AND P1, PT, R10, UR39, PT ;  /* 0x000000270a007c0c */ /* 0x000fe2000bf24270 */
[----:B------:R-:W-:Y:S01]  /*cb90*/  UMOV UR59, UR46 ;  /* 0x0000002e003b7c82 */ /* 0x000fe20008000000 */
[----:B------:R-:W-:Y:S01]  /*cba0*/  UMOV UR58, UR45 ;  /* 0x0000002d003a7c82 */ /* 0x000fe20008000000 */
[----:B------:R-:W-:Y:S01]  /*cbb0*/  UIADD3 UR6, UR6, 0x28860, URZ ;  /* 0x0002886006067890 */ /* 0x000fe2000fffe03f */
[----:B------:R-:W-:Y:S01]  /*cbc0*/  F2FP.BF16.F32.PACK_AB R171, R6, R171 ;  /* 0x000000ab06ab723e */ /* 0x000fe200000010ff */
[----:B------:R-:W-:Y:S01]  /*cbd0*/  FMUL.FTZ R88, R88, R8 ;  /* 0x0000000858587220 */ /* 0x000fe20000410000 */
[----:B------:R-:W-:Y:S01]  /*cbe0*/  F2FP.BF16.F32.PACK_AB R154, R5, R154 ;  /* 0x0000009a059a723e */ /* 0x000fe200000010ff */
[----:B------:R-:W-:Y:S01]  /*cbf0*/  UPRMT UR6, UR40, 0x654, UR6 ;  /* 0x0000065428067896 */ /* 0x000fe20008000006 */
[----:B------:R-:W-:Y:S01]  /*cc00*/  F2FP.BF16.F32.PACK_AB R180, R180, R9 ;  /* 0x00000009b4b4723e */ /* 0x000fe200000010ff */
[----:B------:R-:W-:Y:S01]  /*cc10*/  FMUL.FTZ R89, R89, R8 ;  /* 0x0000000859597220 */ /* 0x000fe20000410000 */
[----:B------:R-:W-:Y:S01]  /*cc20*/  F2FP.BF16.F32.PACK_AB R181, R33, R14 ;  /* 0x0000000e21b5723e */ /* 0x000fe200000010ff */
[----:B------:R-:W-:Y:S01]  /*cc30*/  FMUL.FTZ R92, R92, R8 ;  /* 0x000000085c5c7220 */ /* 0x000fe20000410000 */
[----:B------:R-:W-:Y:S01]  /*cc40*/  F2FP.BF16.F32.PACK_AB R182, R11, R182 ;  /* 0x000000b60bb6723e */ /* 0x000fe200000010ff */
[-C--:B------:R-:W-:Y:S01]  /*cc50*/  FMUL.FTZ R93, R93, R8.reuse ;  /* 0x000000085d5d7220 */ /* 0x080fe20000410000 */
[----:B------:R-:W-:Y:S01]  /*cc60*/  F2FP.BF16.F32.PACK_AB R183, R20, R183 ;  /* 0x000000b714b7723e */ /* 0x000fe200000010ff */
[----:B------:R-:W-:Y:S01]  /*cc70*/  FMUL.FTZ R96, R96, R8 ;  /* 0x0000000860607220 */ /* 0x000fe20000410000 */
[----:B------:R-:W-:Y:S01]  /*cc80*/  SYNCS.ARRIVE.TRANS64.RED.A1T0 RZ, [UR6], RZ ;  /* 0x000000ffffff79a7 */ /* 0x000fe20008100406 */
        /* <DEDUP_REMOVED lines=53> */
[----:B------:R-:W-:-:S02]  /*cfe0*/  VIADD R10, R10, 0xffffffff ;  /* 0xffffffff0a0a7836 */ /* 0x000fc40000000000 */
        /* <DEDUP_REMOVED lines=32> */
[----:B------:R-:W-:-:S02]  /*d1f0*/  IMAD.MOV.U32 R6, RZ, RZ, R7 ;  /* 0x000000ffff067224 */ /* 0x000fc400078e0007 */
[----:B------:R-:W-:Y:S01]  /*d200*/  IMAD.MOV.U32 R5, RZ, RZ, R2 ;  /* 0x000000ffff057224 */ /* 0x000fe200078e0002 */
[----:B------:R-:W-:Y:S06]  /*d210*/  @P1 BRA `(.L_x_1111) ;  /* 0xffffffcc00cc1947 */ /* 0x000fec000383ffff */
.L_x_1092:
[----:B------:R-:W-:Y:S06]  /*d220*/  BAR.ARV 0x8, 0x180 ;  /* 0x0206000000007b1d */ /* 0x000fec0000002000 */
[----:B------:R-:W-:Y:S05]  /*d230*/  @!P0 BRA `(.L_x_1112) ;  /* 0x0000000000048947 */ /* 0x000fea0003800000 */
[----:B------:R-:W-:Y:S01]  /*d240*/  BPT.TRAP 0x1 ;  /* 0x000000040000795c */ /* 0x000fe20000300000 */
.L_x_1112:
[----:B------:R-:W-:Y:S01]  /*d250*/  ULEA UR5, UR45, UR41, 0x3 ;  /* 0x000000292d057291 */ /* 0x000fe2000f8e183f */
[----:B------:R-:W-:-:S05]  /*d260*/  IMAD.U32 R5, RZ, RZ, UR46 ;  /* 0x0000002eff057e24 */ /* 0x000fca000f8e00ff */
[----:B------:R-:W-:-:S04]  /*d270*/  SHF.L.U32 R5, R5, 0x1f, RZ ;  /* 0x0000001f05057819 */ /* 0x000fc800000006ff */
[----:B------:R0:W1:Y:S01]  /*d280*/  SYNCS.PHASECHK.TRANS64.TRYWAIT P1, [UR5+0x28850], R5 ;  /* 0x02885005ff0075a7 */ /* 0x0000620008020145 */
[----:B------:R-:W-:Y:S05]  /*d290*/  @!P0 BRA `(.L_x_1113) ;  /* 0x0000000000048947 */ /* 0x000fea0003800000 */
[----:B------:R-:W-:Y:S01]  /*d2a0*/  BPT.TRAP 0x1 ;  /* 0x000000040000795c */ /* 0x000fe20000300000 */
.L_x_1113:
[----:B-1----:R-:W-:Y:S05]  /*d2b0*/  @P1 BRA `(.L_x_1114) ;  /* 0x0000000000081947 */ /* 0x002fea0003800000 */
[----:B------:R-:W1:Y:S02]  /*d2c0*/  SYNCS.PHASECHK.TRANS64.TRYWAIT P1, [UR5+0x28850], R5 ;  /* 0x02885005ff0075a7 */ /* 0x000e640008020145 */
[----:B-1----:R-:W-:Y:S05]  /*d2d0*/  @!P1 BRA `(.L_x_1115) ;  /* 0x0000006c00bc9947 */ /* 0x002fea0003800000 */
.L_x_1114:
[----:B------:R-:W-:Y:S01]  /*d2e0*/  UIADD3 UR41, UR41, 0x400, URZ ;  /* 0x0000040029297890 */ /* 0x000fe2000fffe03f */
[----:B------:R-:W-:Y:S01]  /*d2f0*/  WARPGROUP.ARRIVE ;  /* 0x00000000000079c5 */ /* 0x000fe20000000000 */
[----:B------:R-:W-:Y:S01]  /*d300*/  UMOV UR7, 0x40000040 ;  /* 0x4000004000077882 */ /* 0x000fe20000000000 */
[----:B01----:R-:W0:Y:S01]  /*d310*/  SHFL.BFLY PT, R5, R4, 0x2, 0x1f ;  /* 0x0c401f0004057f89 */ /* 0x003e2200000e0000 */
[----:B------:R-:W-:Y:S01]  /*d320*/  USHF.R.U32.HI UR41, URZ, 0x4, UR41 ;  /* 0x000000043f297899 */ /* 0x000fe20008011629 */
[----:B------:R-:W-:Y:S02]  /*d330*/  IMAD.MOV.U32 R37, RZ, RZ, -0x800000 ;  /* 0xff800000ff257424 */ /* 0x000fe400078e00ff */
        /* <DEDUP_REMOVED lines=10> */
[----:B-1----:R-:W-:Y:S01]  /*d3e0*/  FADD.FTZ R8, R6, R3 ;  /* 0x0000000306087221 */ /* 0x002fe20000010000 */
[----:B------:R-:W-:Y:S02]  /*d3f0*/  IMAD.MOV.U32 R3, RZ, RZ, RZ ;  /* 0x000000ffff037224 */ /* 0x000fe400078e00ff */
[----:B------:R-:W0:Y:S04]  /*d400*/  SHFL.BFLY PT, R6, R5, 0x1, 0x1f ;  /* 0x0c201f0005067f89 */ /* 0x000e2800000e0000 */
[----:B------:R-:W1:Y:S01]  /*d410*/  SHFL.BFLY PT, R9, R8, 0x1, 0x1f ;  /* 0x0c201f0008097f89 */ /* 0x000e6200000e0000 */
[----:B0-----:R-:W-:Y:S01]  /*d420*/  FADD.FTZ R10, R5, R6 ;  /* 0x00000006050a7221 */ /* 0x001fe20000010000 */
[----:B-1----:R-:W-:-:S04]  /*d430*/  FADD.FTZ R11, R8, R9 ;  /* 0x00000009080b7221 */ /* 0x002fc80000010000 */
[----:B------:R-:W-:Y:S01]  /*d440*/  FSETP.NE.FTZ.AND P1, PT, R10, RZ, PT ;  /* 0x000000ff0a00720b */ /* 0x000fe20003f35000 */
[----:B------:R-:W-:Y:S01]  /*d450*/  IMAD.MOV.U32 R9, RZ, RZ, RZ ;  /* 0x000000ffff097224 */ /* 0x000fe200078e00ff */
        /* <DEDUP_REMOVED lines=48> */
.L_x_1116:
        /* <DEDUP_REMOVED lines=74> */
.L_x_1038:
[----:B------:R-:W0:Y:S01]  /*dc00*/  S2R R3, SR_CgaCtaId ;  /* 0x0000000000037919 */ /* 0x000e220000008800 */
[----:B------:R-:W-:Y:S01]  /*dc10*/  MOV R0, 0x400 ;  /* 0x0000040000007802 */ /* 0x000fe20000000f00 */
[----:B------:R-:W-:Y:S01]  /*dc20*/  BSSY B0, `(.L_x_1117) ;  /* 0x00001c5000007945 */ /* 0x000fe20003800000 */
[----:B------:R-:W-:Y:S02]  /*dc30*/  BAR.SYNC.DEFER_BLOCKING 0x5, 0x180 ;  /* 0x0146000000007b1d */ /* 0x000fe40000010000 */
[----:B0-----:R-:W-:-:S05]  /*dc40*/  LEA R0, R3, R0, 0x18 ;  /* 0x0000000003007211 */ /* 0x001fca00078ec0ff */
[----:B------:R-:W0:Y:S02]  /*dc50*/  LDS R2, [R0+0x288d0] ;  /* 0x0288d00000027984 */ /* 0x000e240000000800 */
[----:B0-----:R-:W-:Y:S01]  /*dc60*/  R2UR UR4, R2 ;  /* 0x00000000020472ca */ /* 0x001fe200000e0000 */
[----:B------:R-:W-:Y:S06]  /*dc70*/  BAR.ARV 0x4, 0x180 ;  /* 0x0106000000007b1d */ /* 0x000fec0000002000 */
[----:B------:R-:W-:Y:S08]  /*dc80*/  @P0 BRA `(.L_x_1118) ;  /* 0x0000001000a40947 */ /* 0x000ff00003800000 */
[----:B------:R-:W0:Y:S01]  /*dc90*/  S2R R3, SR_SWINHI ;  /* 0x0000000000037919 */ /* 0x000e220000002f00 */
[----:B------:R-:W1:Y:S01]  /*dca0*/  LDC R44, c[0x0][0xbe8] ;  /* 0x0002fa00ff2c7b82 */ /* 0x000e620000000800 */
[----:B------:R-:W-:Y:S01]  /*dcb0*/  F2FP.BF16.F32.PACK_AB R6, R93, R6 ;  /* 0x000000065d06723e */ /* 0x000fe200000010ff */
[----:B------:R-:W-:Y:S01]  /*dcc0*/  USHF.R.S32.HI UR12, URZ, 0x1f, UR38 ;  /* 0x0000001f3f0c7899 */ /* 0x000fe20008011426 */
[----:B------:R-:W-:Y:S01]  /*dcd0*/  F2FP.BF16.F32.PACK_AB R136, R137, R136 ;  /* 0x000000888988723e */ /* 0x000fe200000010ff */
[----:B------:R-:W-:Y:S01]  /*dce0*/  ULDC.64 UR8, c[0x0][0xb90] ;  /* 0x0002e40000087ab9 */ /* 0x000fe20000000a00 */
[----:B------:R-:W-:Y:S01]  /*dcf0*/  USHF.R.S32.HI UR13, URZ, 0x1f, UR44 ;  /* 0x0000001f3f0d7899 */ /* 0x000fe2000801142c */
[----:B------:R-:W-:Y:S01]  /*dd00*/  F2FP.BF16.F32.PACK_AB R137, R139, R138 ;  /* 0x0000008a8b89723e */ /* 0x000fe200000010ff */
[----:B------:R-:W-:Y:S01]  /*dd10*/  UIMAD UR5, UR12, UR8, URZ ;  /* 0x000000080c0572a4 */ /* 0x000fe2000f8e023f */
[----:B------:R-:W-:Y:S01]  /*dd20*/  F2FP.BF16.F32.PACK_AB R144, R145, R144 ;  /* 0x000000909190723e */ /* 0x000fe200000010ff */
[----:B------:R-:W-:Y:S01]  /*dd30*/  UIMAD.WIDE.U32 UR6, UR38, UR8, URZ ;  /* 0x00000008260672a5 */ /* 0x000fe2000f8e003f */
[----:B------:R-:W-:Y:S01]  /*dd40*/  F2FP.BF16.F32.PACK_AB R138, R141, R140 ;  /* 0x0000008c8d8a723e */ /* 0x000fe200000010ff */
[----:B------:R-:W-:Y:S01]  /*dd50*/  UIMAD UR5, UR38, UR9, UR5 ;  /* 0x00000009260572a4 */ /* 0x000fe2000f8e0205 */
[----:B------:R-:W-:Y:S01]  /*dd60*/  F2FP.BF16.F32.PACK_AB R139, R143, R142 ;  /* 0x0000008e8f8b723e */ /* 0x000fe200000010ff */
[----:B------:R-:W-:Y:S01]  /*dd70*/  ULDC.64 UR10, c[0x0][0xb98] ;  /* 0x0002e600000a7ab9 */ /* 0x000fe20000000a00 */
[----:B------:R-:W-:Y:S01]  /*dd80*/  F2FP.BF16.F32.PACK_AB R145, R147, R146 ;  /* 0x000000929391723e */ /* 0x000fe200000010ff */
[----:B------:R-:W-:Y:S01]  /*dd90*/  UIMAD UR8, UR13, UR10, URZ ;  /* 0x0000000a0d0872a4 */ /* 0x000fe2000f8e023f */
[----:B------:R-:W-:Y:S01]  /*dda0*/  F2FP.BF16.F32.PACK_AB R146, R149, R148 ;  /* 0x000000949592723e */ /* 0x000fe200000010ff */
[----:B------:R-:W-:Y:S01]  /*ddb0*/  UIADD3 UR7, UR7, UR5, URZ ;  /* 0x0000000507077290 */ /* 0x000fe2000fffe03f */
[----:B------:R-:W-:Y:S01]  /*ddc0*/  F2FP.BF16.F32.PACK_AB R147, R151, R150 ;  /* 0x000000969793723e */ /* 0x000fe200000010ff */
[----:B------:R-:W-:-:S02]  /*ddd0*/  UIMAD UR8, UR44, UR11, UR8 ;  /* 0x0000000b2c0872a4 */ /* 0x000fc4000f8e0208 */
[----:B------:R-:W-:Y:S01]  /*dde0*/  UIMAD.WIDE.U32 UR6, UR44, UR10, UR6 ;  /* 0x0000000a2c0672a5 */ /* 0x000fe2000f8e0006 */
[----:B------:R-:W-:Y:S02]  /*ddf0*/  ULDC UR5, c[0x0][0xa88] ;  /* 0x0002a20000057ab9 */ /* 0x000fe40000000800 */
[----:B------:R-:W-:Y:S01]  /*de00*/  ULDC.64 UR10, c[0x0][0xaf0] ;  /* 0x0002bc00000a7ab9 */ /* 0x000fe20000000a00 */
[----:B------:R-:W-:Y:S02]  /*de10*/  MOV R34, R0 ;  /* 0x0000000000227202 */ /* 0x000fe40000000f00 */
[----:B0-----:R-:W-:Y:S01]  /*de20*/  MOV R35, R3 ;  /* 0x0000000300237202 */ /* 0x001fe20000000f00 */
[----:B------:R-:W-:Y:S02]  /*de30*/  IMAD R3, R184, 0x40, R18 ;  /* 0x00000040b8037824 */ /* 0x000fe400078e0212 */
[----:B------:R-:W-:-:S04]  /*de40*/  IMAD.WIDE R4, R188, 0x2, R34 ;  /* 0x00000002bc047825 */ /* 0x000fc800078e0222 */
[----:B------:R-:W-:Y:S01]  /*de50*/  IMAD.WIDE R34, R3, 0x2, R34 ;  /* 0x0000000203227825 */ /* 0x000fe200078e0222 */
[C---:B------:R-:W-:Y:S02]  /*de60*/  LOP3.LUT R3, R4.reuse, 0x380, RZ, 0xc0, !PT ;  /* 0x0000038004037812 */ /* 0x040fe400078ec0ff */
[C---:B------:R-:W-:Y:S02]  /*de70*/  IADD3 R29, P1, R4.reuse, 0x4040, RZ ;  /* 0x00004040041d7810 */ /* 0x040fe40007f3e0ff */
[C---:B------:R-:W-:Y:S02]  /*de80*/  IADD3 R21, P6, R4.reuse, 0x20, RZ ;  /* 0x0000002004157810 */ /* 0x040fe40007fde0ff */
[----:B------:R-:W-:Y:S01]  /*de90*/  SHF.R.U64 R3, R3, 0x3, RZ ;  /* 0x0000000303037819 */ /* 0x000fe200000012ff */
[--C-:B------:R-:W-:Y:S01]  /*dea0*/  IMAD.X R41, RZ, RZ, R5.reuse, P1 ;  /* 0x000000ffff297224 */ /* 0x100fe200008e0605 */
[C---:B------:R-:W-:Y:S01]  /*deb0*/  IADD3 R27, P2, R4.reuse, 0x4020, RZ ;  /* 0x00004020041b7810 */ /* 0x040fe20007f5e0ff */
[----:B------:R-:W-:Y:S01]  /*dec0*/  IMAD.X R13, RZ, RZ, R5, P6 ;  /* 0x000000ffff0d7224 */ /* 0x000fe200030e0605 */
[----:B------:R-:W-:-:S02]  /*ded0*/  IADD3 R10, P3, R4, 0x4000, RZ ;  /* 0x00004000040a7810 */ /* 0x000fc40007f7e0ff */
[C---:B------:R-:W-:Y:S01]  /*dee0*/  IADD3 R43, P0, R4.reuse, 0x4060, RZ ;  /* 0x00004060042b7810 */ /* 0x040fe20007f1e0ff */
[--C-:B------:R-:W-:Y:S01]  /*def0*/  IMAD.X R39, RZ, RZ, R5.reuse, P2 ;  /* 0x000000ffff277224 */ /* 0x100fe200010e0605 */
[C---:B------:R-:W-:Y:S01]  /*df00*/  IADD3 R8, P4, R4.reuse, 0x60, RZ ;  /* 0x0000006004087810 */ /* 0x040fe20007f9e0ff */
[--C-:B------:R-:W-:Y:S01]  /*df10*/  IMAD.X R15, RZ, RZ, R5.reuse, P3 ;  /* 0x000000ffff0f7224 */ /* 0x100fe200018e0605 */
[----:B------:R-:W-:Y:S02]  /*df20*/  IADD3 R25, P5, R4, 0x40, RZ ;  /* 0x0000004004197810 */ /* 0x000fe40007fbe0ff */
[----:B------:R-:W-:Y:S01]  /*df30*/  LOP3.LUT R4, R3, R4, RZ, 0x3c, !PT ;  /* 0x0000000403047212 */ /* 0x000fe200078e3cff */
[--C-:B------:R-:W-:Y:S01]  /*df40*/  IMAD.X R11, RZ, RZ, R5.reuse, P4 ;  /* 0x000000ffff0b7224 */ /* 0x100fe200020e0605 */
[----:B------:R-:W-:Y:S01]  /*df50*/  LOP3.LUT R14, R29, 0x380, RZ, 0xc0, !PT ;  /* 0x000003801d0e7812 */ /* 0x000fe200078ec0ff */
[----:B------:R-:W-:Y:S01]  /*df60*/  IMAD.X R9, RZ, RZ, R5, P5 ;  /* 0x000000ffff097224 */ /* 0x000fe200028e0605 */
[----:B------:R-:W-:-:S02]  /*df70*/  LOP3.LUT R12, R27, 0x380, RZ, 0xc0, !PT ;  /* 0x000003801b0c7812 */ /* 0x000fc400078ec0ff */
[----:B------:R-:W-:Y:S02]  /*df80*/  LOP3.LUT R3, R10, 0x380, RZ, 0xc0, !PT ;  /* 0x000003800a037812 */ /* 0x000fe400078ec0ff */
[----:B------:R-:W-:Y:S02]  /*df90*/  LOP3.LUT R2, R21, 0x380, RZ, 0xc0, !PT ;  /* 0x0000038015027812 */ /* 0x000fe400078ec0ff */
[----:B------:R-:W-:Y:S02]  /*dfa0*/  IADD3 R33, P6, R34, 0x1000, RZ ;  /* 0x0000100022217810 */ /* 0x000fe40007fde0ff */
[----:B------:R-:W-:Y:S02]  /*dfb0*/  SHF.R.U64 R14, R14, 0x3, RZ ;  /* 0x000000030e0e7819 */ /* 0x000fe400000012ff */
[----:B------:R-:W-:Y:S02]  /*dfc0*/  SHF.R.U64 R12, R12, 0x3, RZ ;  /* 0x000000030c0c7819 */ /* 0x000fe400000012ff */
[----:B------:R-:W-:-:S02]  /*dfd0*/  SHF.R.U64 R3, R3, 0x3, RZ ;  /* 0x0000000303037819 */ /* 0x000fc400000012ff */
[----:B------:R-:W-:Y:S02]  /*dfe0*/  SHF.R.U64 R2, R2, 0x3, RZ ;  /* 0x0000000302027819 */ /* 0x000fe400000012ff */
[----:B------:R-:W-:Y:S02]  /*dff0*/  LOP3.LUT R32, R33, 0x380, RZ, 0xc0, !PT ;  /* 0x0000038021207812 */ /* 0x000fe400078ec0ff */
[----:B------:R-:W-:Y:S02]  /*e000*/  LOP3.LUT R40, R14, R29, RZ, 0x3c, !PT ;  /* 0x0000001d0e287212 */ /* 0x000fe400078e3cff */
[----:B------:R-:W-:Y:S02]  /*e010*/  LOP3.LUT R38, R12, R27, RZ, 0x3c, !PT ;  /* 0x0000001b0c267212 */ /* 0x000fe400078e3cff */
[----:B------:R-:W-:Y:S02]  /*e020*/  LOP3.LUT R14, R3, R10, RZ, 0x3c, !PT ;  /* 0x0000000a030e7212 */ /* 0x000fe400078e3cff */
[----:B------:R-:W-:-:S02]  /*e030*/  LOP3.LUT R12, R2, R21, RZ, 0x3c, !PT ;  /* 0x00000015020c7212 */ /* 0x000fc400078e3cff */
[----:B------:R-:W-:Y:S02]  /*e040*/  LOP3.LUT R3, R8, 0x380, RZ, 0xc0, !PT ;  /* 0x0000038008037812 */ /* 0x000fe400078ec0ff */
[----:B------:R-:W-:Y:S02]  /*e050*/  SHF.R.U64 R32, R32, 0x3, RZ ;  /* 0x0000000320207819 */ /* 0x000fe400000012ff */
[----:B------:R-:W-:Y:S02]  /*e060*/  LOP3.LUT R2, R25, 0x380, RZ, 0xc0, !PT ;  /* 0x0000038019027812 */ /* 0x000fe400078ec0ff */
[----:B-1----:R-:W-:Y:S02]  /*e070*/  ISETP.NE.AND P1, PT, R44, 0x1, PT ;  /* 0x000000012c00780c */ /* 0x002fe40003f25270 */
[----:B------:R-:W-:Y:S02]  /*e080*/  SHF.R.U64 R3, R3, 0x3, RZ ;  /* 0x0000000303037819 */ /* 0x000fe400000012ff */
[----:B------:R-:W-:Y:S01]  /*e090*/  LOP3.LUT R32, R32, R33, RZ, 0x3c, !PT ;  /* 0x0000002120207212 */ /* 0x000fe200078e3cff */
[----:B------:R-:W-:Y:S01]  /*e0a0*/  IMAD.X R33, RZ, RZ, R35, P6 ;  /* 0x000000ffff217224 */ /* 0x000fe200030e0623 */
[----:B------:R-:W-:-:S02]  /*e0b0*/  SHF.R.U64 R2, R2, 0x3, RZ ;  /* 0x0000000302027819 */ /* 0x000fc400000012ff */
[----:B------:R-:W-:Y:S02]  /*e0c0*/  IADD3 R45, P6, R34, 0x7000, RZ ;  /* 0x00007000222d7810 */ /* 0x000fe40007fde0ff */
[----:B------:R-:W-:Y:S02]  /*e0d0*/  LOP3.LUT R10, R3, R8, RZ, 0x3c, !PT ;  /* 0x00000008030a7212 */ /* 0x000fe400078e3cff */
[----:B------:R-:W-:Y:S01]  /*e0e0*/  LOP3.LUT R8, R2, R25, RZ, 0x3c, !PT ;  /* 0x0000001902087212 */ /* 0x000fe200078e3cff */
[----:B------:R-:W0:Y:S01]  /*e0f0*/  @P1 LDC R47, c[0x0][0xbec] ;  /* 0x0002fb00ff2f1b82 */ /* 0x000e220000000800 */
[----:B------:R-:W-:Y:S02]  /*e100*/  LOP3.LUT R2, R45, 0x380, RZ, 0xc0, !PT ;  /* 0x000003802d027812 */ /* 0x000fe400078ec0ff */
[----:B------:R-:W-:Y:S02]  /*e110*/  LOP3.LUT R42, R43, 0x380, RZ, 0xc0, !PT ;  /* 0x000003802b2a7812 */ /* 0x000fe400078ec0ff */
[----:B------:R-:W-:-:S02]  /*e120*/  SHF.R.U64 R2, R2, 0x3, RZ ;  /* 0x0000000302027819 */ /* 0x000fc400000012ff */
[----:B------:R-:W-:Y:S02]  /*e130*/  SHF.R.U64 R42, R42, 0x3, RZ ;  /* 0x000000032a2a7819 */ /* 0x000fe400000012ff */
[----:B------:R-:W-:Y:S02]  /*e140*/  LOP3.LUT R2, R2, R45, RZ, 0x3c, !PT ;  /* 0x0000002d02027212 */ /* 0x000fe400078e3cff */
[----:B------:R-:W-:Y:S02]  /*e150*/  MOV R45, R4 ;  /* 0x00000004002d7202 */ /* 0x000fe40000000f00 */
[----:B------:R-:W-:Y:S02]  /*e160*/  F2FP.BF16.F32.PACK_AB R4, R46, R7 ;  /* 0x000000072e04723e */ /* 0x000fe400000010ff */
[----:B------:R-:W1:Y:S01]  /*e170*/  @P1 LDC R46, c[0x0][0xbf0] ;  /* 0x0002fc00ff2e1b82 */ /* 0x000e620000000800 */
[----:B------:R-:W-:Y:S01]  /*e180*/  LOP3.LUT R42, R42, R43, RZ, 0x3c, !PT ;  /* 0x0000002b2a2a7212 */ /* 0x000fe200078e3cff */
[----:B------:R-:W-:Y:S01]  /*e190*/  IMAD.X R43, RZ, RZ, R5, P0 ;  /* 0x000000ffff2b7224 */ /* 0x000fe200000e0605 */
[----:B------:R-:W-:-:S02]  /*e1a0*/  F2FP.BF16.F32.PACK_AB R5, R91, R90 ;  /* 0x0000005a5b05723e */ /* 0x000fc400000010ff */
[----:B------:R-:W-:-:S03]  /*e1b0*/  F2FP.BF16.F32.PACK_AB R7, R95, R94 ;  /* 0x0000005e5f07723e */ /* 0x000fc600000010ff */
[----:B------:R-:W-:Y:S01]  /*e1c0*/  BAR.SYNC.DEFER_BLOCKING 0x1, 0x100 ;  /* 0x0044000000007b1d */ /* 0x000fe20000010000 */
[----:B------:R-:W-:Y:S01]  /*e1d0*/  MOV R65, R40 ;  /* 0x0000002800417202 */ /* 0x000fe20000000f00 */
[----:B------:R-:W-:Y:S01]  /*e1e0*/  VIADD R40, R17, UR37 ;  /* 0x0000002511287c36 */ /* 0x000fe20008000000 */
[----:B------:R-:W-:Y:S02]  /*e1f0*/  IADD3 R21, P0, R34, 0x6000, RZ ;  /* 0x0000600022157810 */ /* 0x000fe40007f1e0ff */
[----:B------:R-:W-:Y:S02]  /*e200*/  MOV R58, R10 ;  /* 0x0000000a003a7202 */ /* 0x000fe40000000f00 */
[----:B------:R-:W-:Y:S02]  /*e210*/  LOP3.LUT R20, R21, 0x380, RZ, 0xc0, !PT ;  /* 0x0000038015147812 */ /* 0x000fe400078ec0ff */
[----:B------:R-:W-:Y:S02]  /*e220*/  MOV R57, R14 ;  /* 0x0000000e00397202 */ /* 0x000fe40000000f00 */
[----:B------:R-:W-:-:S02]  /*e230*/  SHF.R.U64 R20, R20, 0x3, RZ ;  /* 0x0000000314147819 */ /* 0x000fc400000012ff */
[----:B------:R-:W-:Y:S02]  /*e240*/  MOV R15, R12 ;  /* 0x0000000c000f7202 */ /* 0x000fe40000000f00 */
[----:B------:R-:W-:Y:S01]  /*e250*/  LOP3.LUT R20, R20, R21, RZ, 0x3c, !PT ;  /* 0x0000001514147212 */ /* 0x000fe200078e3cff */
[----:B------:R-:W-:Y:S01]  /*e260*/  IMAD.X R21, RZ, RZ, R35, P0 ;  /* 0x000000ffff157224 */ /* 0x000fe200000e0623 */
[C---:B------:R-:W-:Y:S02]  /*e270*/  IADD3 R27, P3, R34.reuse, 0x4000, RZ ;  /* 0x00004000221b7810 */ /* 0x040fe40007f7e0ff */
[----:B------:R-:W-:Y:S02]  /*e280*/  IADD3 R25, P2, R34, 0x5000, RZ ;  /* 0x0000500022197810 */ /* 0x000fe40007f5e0ff */
[----:B------:R-:W-:Y:S02]  /*e290*/  LOP3.LUT R26, R27, 0x380, RZ, 0xc0, !PT ;  /* 0x000003801b1a7812 */ /* 0x000fe400078ec0ff */
[----:B------:R-:W-:Y:S01]  /*e2a0*/  LOP3.LUT R24, R25, 0x380, RZ, 0xc0, !PT ;  /* 0x0000038019187812 */ /* 0x000fe200078ec0ff */
[----:B------:R0:W-:Y:S01]  /*e2b0*/  STSM.16.M88.4 [R45], R4 ;  /* 0x000000042d007844 */ /* 0x0001e20000000200 */
[----:B------:R-:W-:-:S02]  /*e2c0*/  SHF.R.U64 R26, R26, 0x3, RZ ;  /* 0x000000031a1a7819 */ /* 0x000fc400000012ff */
[----:B------:R-:W-:Y:S01]  /*e2d0*/  MOV R56, R38 ;  /* 0x0000002600387202 */ /* 0x000fe20000000f00 */
[----:B------:R-:W-:Y:S01]  /*e2e0*/  VIADD R38, R187, UR37 ;  /* 0x00000025bb267c36 */ /* 0x000fe20008000000 */
[----:B------:R-:W-:Y:S02]  /*e2f0*/  SHF.R.U64 R24, R24, 0x3, RZ ;  /* 0x0000000318187819 */ /* 0x000fe400000012ff */
[----:B------:R-:W-:Y:S01]  /*e300*/  LOP3.LUT R26, R26, R27, RZ, 0x3c, !PT ;  /* 0x0000001b1a1a7212 */ /* 0x000fe200078e3cff */
[----:B------:R-:W-:Y:S01]  /*e310*/  IMAD.X R27, RZ, RZ, R35, P3 ;  /* 0x000000ffff1b7224 */ /* 0x000fe200018e0623 */
[----:B------:R-:W-:Y:S02]  /*e320*/  MOV R14, R8 ;  /* 0x00000008000e7202 */ /* 0x000fe40000000f00 */
[----:B------:R-:W-:Y:S02]  /*e330*/  F2FP.BF16.F32.PACK_AB R8, R105, R104 ;  /* 0x000000686908723e */ /* 0x000fe400000010ff */
[----:B------:R-:W-:-:S02]  /*e340*/  F2FP.BF16.F32.PACK_AB R9, R107, R106 ;  /* 0x0000006a6b09723e */ /* 0x000fc400000010ff */
[----:B------:R-:W-:Y:S01]  /*e350*/  LOP3.LUT R24, R24, R25, RZ, 0x3c, !PT ;  /* 0x0000001918187212 */ /* 0x000fe200078e3cff */
[----:B0-----:R-:W-:Y:S01]  /*e360*/  @P1 IMAD.HI.U32 R5, R40, R47, RZ ;  /* 0x0000002f28051227 */ /* 0x001fe200078e00ff */
[----:B------:R-:W-:Y:S02]  /*e370*/  MOV R64, R42 ;  /* 0x0000002a00407202 */ /* 0x000fe40000000f00 */
[----:B------:R-:W-:Y:S01]  /*e380*/  IADD3 R29, P4, R34, 0x3000, RZ ;  /* 0x00003000221d7810 */ /* 0x000fe20007f9e0ff */
[----:B------:R-:W-:Y:S01]  /*e390*/  IMAD.MOV.U32 R4, RZ, RZ, R40 ;  /* 0x000000ffff047224 */ /* 0x000fe200078e0028 */
[----:B-1----:R-:W-:Y:S01]  /*e3a0*/  @P1 SHF.R.U32.HI R4, RZ, R46, R5 ;  /* 0x0000002eff041219 */ /* 0x002fe20000011605 */
[----:B------:R-:W-:Y:S01]  /*e3b0*/  IMAD.U32 R6, RZ, RZ, UR8 ;  /* 0x00000008ff067e24 */ /* 0x000fe2000f8e00ff */
[----:B------:R-:W-:Y:S01]  /*e3c0*/  LOP3.LUT R28, R29, 0x380, RZ, 0xc0, !PT ;  /* 0x000003801d1c7812 */ /* 0x000fe200078ec0ff */
[----:B------:R-:W-:Y:S01]  /*e3d0*/  IMAD R45, R44, UR5, RZ ;  /* 0x000000052c2d7c24 */ /* 0x000fe2000f8e02ff */
[--C-:B------:R-:W-:Y:S01]  /*e3e0*/  SHF.R.S32.HI R5, RZ, 0x1f, R4.reuse ;  /* 0x0000001fff057819 */ /* 0x100fe20000011404 */
[----:B------:R-:W-:Y:S01]  /*e3f0*/  IMAD.MOV R7, RZ, RZ, -R4 ;  /* 0x000000ffff077224 */ /* 0x000fe200078e0a04 */
[----:B------:R-:W-:Y:S01]  /*e400*/  IADD3 R12, P0, R4, UR6, RZ ;  /* 0x00000006040c7c10 */ /* 0x000fe2000ff1e0ff */
[----:B------:R-:W-:Y:S01]  /*e410*/  IMAD.X R25, RZ, RZ, R35, P2 ;  /* 0x000000ffff197224 */ /* 0x000fe200010e0623 */
[----:B------:R-:W-:Y:S01]  /*e420*/  F2FP.BF16.F32.PACK_AB R4, R97, R96 ;  /* 0x000000606104723e */ /* 0x000fe200000010ff */
[----:B------:R-:W-:Y:S01]  /*e430*/  IMAD R11, R44, R7, R40 ;  /* 0x000000072c0b7224 */ /* 0x000fe200078e0228 */
[----:B------:R-:W-:Y:S01]  /*e440*/  IADD3.X R13, R5, UR7, R6, P0, !PT ;  /* 0x00000007050d7c10 */ /* 0x000fe200087fe406 */
[----:B------:R-:W-:Y:S01]  /*e450*/  ULDC.64 UR6, c[0x0][0xb88] ;  /* 0x0002e20000067ab9 */ /* 0x000fe20000000a00 */
[----:B------:R-:W-:Y:S01]  /*e460*/  F2FP.BF16.F32.PACK_AB R5, R99, R98 ;  /* 0x000000626305723e */ /* 0x000fe200000010ff */
[----:B------:R-:W-:Y:S01]  /*e470*/  ULDC.64 UR8, c[0x0][0xae8] ;  /* 0x0002ba0000087ab9 */ /* 0x000fe20000000a00 */
[----:B------:R-:W-:Y:S01]  /*e480*/  SHF.R.S32.HI R10, RZ, 0x1f, R11 ;  /* 0x0000001fff0a7819 */ /* 0x000fe2000001140b */
[----:B------:R-:W-:Y:S01]  /*e490*/  IMAD.WIDE.U32 R12, R11, UR6, R12 ;  /* 0x000000060b0c7c25 */ /* 0x000fe2000f8e000c */
[----:B------:R-:W-:-:S02]  /*e4a0*/  F2FP.BF16.F32.PACK_AB R6, R101, R100 ;  /* 0x000000646506723e */ /* 0x000fc400000010ff */
[----:B------:R-:W-:Y:S01]  /*e4b0*/  F2FP.BF16.F32.PACK_AB R7, R103, R102 ;  /* 0x000000666707723e */ /* 0x000fe200000010ff */
[----:B------:R-:W-:Y:S01]  /*e4c0*/  IMAD R10, R10, UR6, RZ ;  /* 0x000000060a0a7c24 */ /* 0x000fe2000f8e02ff */
[----:B------:R-:W-:Y:S02]  /*e4d0*/  LOP3.LUT P0, RZ, R185, 0x3, RZ, 0xc0, !PT ;  /* 0x00000003b9ff7812 */ /* 0x000fe4000780c0ff */
[----:B------:R-:W-:Y:S01]  /*e4e0*/  SHF.R.U64 R28, R28, 0x3, RZ ;  /* 0x000000031c1c7819 */ /* 0x000fe200000012ff */
[----:B------:R-:W-:Y:S01]  /*e4f0*/  IMAD R39, R11, UR7, R10 ;  /* 0x000000070b277c24 */ /* 0x000fe2000f8e020a */
[----:B------:R0:W-:Y:S01]  /*e500*/  STSM.16.M88.4 [R15], R4 ;  /* 0x000000040f007844 */ /* 0x0001e20000000200 */
[----:B------:R-:W-:Y:S01]  /*e510*/  ULDC.64 UR6, c[0x0][0xb50] ;  /* 0x0002d40000067ab9 */ /* 0x000fe20000000a00 */
[----:B------:R-:W-:Y:S02]  /*e520*/  F2FP.BF16.F32.PACK_AB R10, R109, R108 ;  /* 0x0000006c6d0a723e */ /* 0x000fe400000010ff */
[----:B------:R-:W-:-:S02]  /*e530*/  F2FP.BF16.F32.PACK_AB R11, R111, R110 ;  /* 0x0000006e6f0b723e */ /* 0x000fc400000010ff */
[----:B------:R-:W-:Y:S02]  /*e540*/  LEA R40, P3, R12, UR6, 0x2 ;  /* 0x000000060c287c11 */ /* 0x000fe4000f8610ff */
[----:B------:R-:W-:Y:S01]  /*e550*/  ISETP.GE.OR P2, PT, R38, R45, P0 ;  /* 0x0000002d2600720c */ /* 0x000fe20000746670 */
[----:B------:R1:W-:Y:S01]  /*e560*/  STSM.16.M88.4 [R14], R8 ;  /* 0x000000080e007844 */ /* 0x0003e20000000200 */
[----:B------:R-:W-:Y:S01]  /*e570*/  LOP3.LUT R28, R28, R29, RZ, 0x3c, !PT ;  /* 0x0000001d1c1c7212 */ /* 0x000fe200078e3cff */
[----:B------:R-:W-:Y:S01]  /*e580*/  IMAD.X R29, RZ, RZ, R35, P4 ;  /* 0x000000ffff1d7224 */ /* 0x000fe200020e0623 */
[C---:B------:R-:W-:Y:S01]  /*e590*/  LOP3.LUT R3, R34.reuse, 0x380, RZ, 0xc0, !PT ;  /* 0x0000038022037812 */ /* 0x040fe200078ec0ff */
[----:B------:R-:W-:Y:S01]  /*e5a0*/  SHFL.IDX PT, R46, R40, 0x1, 0x1c1f ;  /* 0x003c1f00282e7f89 */ /* 0x000fe200000e0000 */
[----:B------:R-:W-:Y:S01]  /*e5b0*/  IADD3 R31, P5, R34, 0x2000, RZ ;  /* 0x00002000221f7810 */ /* 0x000fe20007fbe0ff */
[----:B0-----:R-:W-:Y:S01]  /*e5c0*/  VIADD R4, R38, 0x8 ;  /* 0x0000000826047836 */ /* 0x001fe20000000000 */
[----:B------:R-:W-:Y:S01]  /*e5d0*/  F2FP.BF16.F32.PACK_AB R6, R117, R116 ;  /* 0x000000747506723e */ /* 0x000fe200000010ff */
[----:B------:R-:W-:Y:S01]  /*e5e0*/  IMAD.IADD R5, R13, 0x1, R39 ;  /* 0x000000010d057824 */ /* 0x000fe200078e0227 */
[----:B------:R-:W-:Y:S01]  /*e5f0*/  F2FP.BF16.F32.PACK_AB R7, R119, R118 ;  /* 0x000000767707723e */ /* 0x000fe200000010ff */
[----:B------:R-:W-:Y:S01]  /*e600*/  SHFL.IDX PT, R38, R40, RZ, 0x1c1f ;  /* 0x001c1fff28267589 */ /* 0x000fe200000e0000 */
[----:B------:R-:W-:-:S02]  /*e610*/  ISETP.GE.OR P0, PT, R4, R45, P0 ;  /* 0x0000002d0400720c */ /* 0x000fc40000706670 */
[----:B------:R-:W-:Y:S02]  /*e620*/  LEA.HI.X R41, R12, UR7, R5, 0x2, P3 ;  /* 0x000000070c297c11 */ /* 0x000fe400098f1405 */
[----:B------:R-:W-:Y:S02]  /*e630*/  F2FP.BF16.F32.PACK_AB R4, R113, R112 ;  /* 0x000000707104723e */ /* 0x000fe400000010ff */
[----:B------:R-:W-:Y:S01]  /*e640*/  F2FP.BF16.F32.PACK_AB R5, R115, R114 ;  /* 0x000000727305723e */ /* 0x000fe200000010ff */
[----:B------:R-:W0:Y:S01]  /*e650*/  SHFL.IDX PT, R39, R41, RZ, 0x1c1f ;  /* 0x001c1fff29277589 */ /* 0x000e2200000e0000 */
[----:B------:R-:W-:Y:S02]  /*e660*/  F2FP.BF16.F32.PACK_AB R12, R121, R120 ;  /* 0x00000078790c723e */ /* 0x000fe400000010ff */
[----:B------:R-:W-:Y:S01]  /*e670*/  F2FP.BF16.F32.PACK_AB R13, R123, R122 ;  /* 0x0000007a7b0d723e */ /* 0x000fe200000010ff */
[----:B------:R-:W-:Y:S01]  /*e680*/  STSM.16.M88.4 [R58], R4 ;  /* 0x000000043a007844 */ /* 0x000fe20000000200 */
[----:B-1----:R-:W-:-:S02]  /*e690*/  F2FP.BF16.F32.PACK_AB R14, R125, R124 ;  /* 0x0000007c7d0e723e */ /* 0x002fc400000010ff */
[----:B------:R-:W-:Y:S01]  /*e6a0*/  F2FP.BF16.F32.PACK_AB R15, R127, R126 ;  /* 0x0000007e7f0f723e */ /* 0x000fe200000010ff */
[----:B------:R-:W1:Y:S01]  /*e6b0*/  SHFL.IDX PT, R47, R41, 0x1, 0x1c1f ;  /* 0x003c1f00292f7f89 */ /* 0x000e6200000e0000 */
[----:B------:R-:W-:Y:S02]  /*e6c0*/  F2FP.BF16.F32.PACK_AB R8, R129, R128 ;  /* 0x000000808108723e */ /* 0x000fe400000010ff */
[----:B------:R-:W-:Y:S01]  /*e6d0*/  F2FP.BF16.F32.PACK_AB R9, R131, R130 ;  /* 0x000000828309723e */ /* 0x000fe200000010ff */
[----:B------:R-:W-:Y:S01]  /*e6e0*/  STSM.16.M88.4 [R57], R12 ;  /* 0x0000000c39007844 */ /* 0x000fe20000000200 */
[----:B------:R-:W-:Y:S02]  /*e6f0*/  F2FP.BF16.F32.PACK_AB R10, R133, R132 ;  /* 0x00000084850a723e */ /* 0x000fe400000010ff */
[----:B------:R-:W-:Y:S02]  /*e700*/  F2FP.BF16.F32.PACK_AB R11, R135, R134 ;  /* 0x00000086870b723e */ /* 0x000fe400000010ff */
[----:B------:R-:W-:Y:S01]  /*e710*/  SHF.R.U64 R3, R3, 0x3, RZ ;  /* 0x0000000303037819 */ /* 0x000fe200000012ff */
[----:B------:R-:W-:Y:S01]  /*e720*/  UIMAD UR5, UR12, UR8, URZ ;  /* 0x000000080c0572a4 */ /* 0x000fe2000f8e023f */
[----:B------:R-:W-:Y:S01]  /*e730*/  LOP3.LUT R30, R31, 0x380, RZ, 0xc0, !PT ;  /* 0x000003801f1e7812 */ /* 0x000fe200078ec0ff */
[----:B------:R-:W-:Y:S01]  /*e740*/  STSM.16.M88.4 [R56], R8 ;  /* 0x0000000838007844 */ /* 0x000fe20000000200 */
[----:B------:R-:W-:Y:S01]  /*e750*/  LOP3.LUT R34, R3, R34, RZ, 0x3c, !PT ;  /* 0x0000002203227212 */ /* 0x000fe200078e3cff */
[----:B------:R-:W-:Y:S01]  /*e760*/  IMAD.X R3, RZ, RZ, R35, P6 ;  /* 0x000000ffff037224 */ /* 0x000fe200030e0623 */
[----:B------:R-:W-:Y:S01]  /*e770*/  UIMAD.WIDE.U32 UR6, UR38, UR8, URZ ;  /* 0x00000008260672a5 */ /* 0x000fe2000f8e003f */
[----:B------:R2:W-:Y:S01]  /*e780*/  STSM.16.M88.4 [R65], R136 ;  /* 0x0000008841007844 */ /* 0x0005e20000000200 */
[----:B------:R-:W-:Y:S01]  /*e790*/  UIMAD UR5, UR38, UR9, UR5 ;  /* 0x00000009260572a4 */ /* 0x000fe2000f8e0205 */
[----:B------:R-:W-:-:S02]  /*e7a0*/  SHF.R.U64 R30, R30, 0x3, RZ ;  /* 0x000000031e1e7819 */ /* 0x000fc400000012ff */
[----:B------:R-:W-:Y:S01]  /*e7b0*/  STSM.16.M88.4 [R64], R144 ;  /* 0x0000009040007844 */ /* 0x000fe20000000200 */
[----:B--2---:R-:W2:Y:S08]  /*e7c0*/  @P1 LDC R65, c[0x0][0xbec] ;  /* 0x0002fb00ff411b82 */ /* 0x004eb00000000800 */
[----:B------:R-:W-:Y:S01]  /*e7d0*/  BAR.SYNC.DEFER_BLOCKING 0x1, 0x100 ;  /* 0x0044000000007b1d */ /* 0x000fe20000010000 */
[----:B------:R-:W-:Y:S01]  /*e7e0*/  UIMAD UR8, UR13, UR10, URZ ;  /* 0x0000000a0d0872a4 */ /* 0x000fe2000f8e023f */
[----:B------:R-:W-:Y:S01]  /*e7f0*/  LOP3.LUT R30, R30, R31, RZ, 0x3c, !PT ;  /* 0x0000001f1e1e7212 */ /* 0x000fe200078e3cff */
[----:B------:R-:W-:Y:S01]  /*e800*/  UIADD3 UR7, UR7, UR5, URZ ;  /* 0x0000000507077290 */ /* 0x000fe2000fffe03f */
[----:B------:R-:W-:-:S02]  /*e810*/  IMAD.X R31, RZ, RZ, R35, P5 ;  /* 0x000000ffff1f7224 */ /* 0x000fc400028e0623 */
[----:B0-----:R0:W-:Y:S04]  /*e820*/  @!P2 ST.E desc[UR52][R38.64], R37 ;  /* 0x000000252600a985 */ /* 0x0011e8000c101934 */
[----:B-1----:R1:W-:Y:S04]  /*e830*/  @!P0 ST.E desc[UR52][R46.64], R36 ;  /* 0x000000242e008985 */ /* 0x0023e8000c101934 */
[----:B------:R3:W5:Y:S01]  /*e840*/  LD.E.128 R4, desc[UR52][R28.64] ;  /* 0x000000341c047980 */ /* 0x000762000c101d00 */
[----:B0-----:R-:W0:Y:S03]  /*e850*/  @P1 LDC R37, c[0x0][0xbf0] ;  /* 0x0002fc00ff251b82 */ /* 0x001e260000000800 */
[----:B------:R2:W5:Y:S01]  /*e860*/  LD.E.128 R8, desc[UR52][R2.64] ;  /* 0x0000003402087980 */ /* 0x000562000c101d00 */
[----:B------:R-:W-:-:S03]  /*e870*/  UIMAD UR5, UR44, UR11, UR8 ;  /* 0x0000000b2c0572a4 */ /* 0x000fc6000f8e0208 */
[----:B------:R4:W5:Y:S01]  /*e880*/  LD.E.128 R12, desc[UR52][R20.64] ;  /* 0x00000034140c7980 */ /* 0x000962000c101d00 */
[----:B---3--:R-:W-:Y:S01]  /*e890*/  IMAD R28, R22, 0x20, R184 ;  /* 0x00000020161c7824 */ /* 0x008fe200078e02b8 */
[----:B------:R-:W-:Y:S02]  /*e8a0*/  UIMAD.WIDE.U32 UR6, UR44, UR10, UR6 ;  /* 0x0000000a2c0672a5 */ /* 0x000fe4000f8e0006 */
[----:B------:R3:W5:Y:S01]  /*e8b0*/  LD.E.128 R56, desc[UR52][R24.64] ;  /* 0x0000003418387980 */ /* 0x000762000c101d00 */
[----:B------:R-:W-:Y:S01]  /*e8c0*/  VIADD R28, R28, UR37 ;  /* 0x000000251c1c7c36 */ /* 0x000fe20008000000 */
[----:B------:R-:W-:Y:S02]  /*e8d0*/  ULDC.64 UR8, c[0x0][0xae0] ;  /* 0x0002b80000087ab9 */ /* 0x000fe40000000a00 */
[----:B------:R-:W5:Y:S01]  /*e8e0*/  LD.E.128 R52, desc[UR52][R34.64] ;  /* 0x0000003422347980 */ /* 0x000f62000c101d00 */
[----:B--2---:R-:W-:-:S03]  /*e8f0*/  @P1 IMAD.HI.U32 R2, R28, R65, RZ ;  /* 0x000000411c021227 */ /* 0x004fc600078e00ff */
[----:B------:R-:W5:Y:S01]  /*e900*/  LD.E.128 R48, desc[UR52][R32.64] ;  /* 0x0000003420307980 */ /* 0x000f62000c101d00 */
[----:B----4-:R-:W-:Y:S01]  /*e910*/  IMAD.MOV.U32 R21, RZ, RZ, R28 ;  /* 0x000000ffff157224 */ /* 0x010fe200078e001c */
[----:B------:R-:W-:Y:S02]  /*e920*/  UIADD3 UR5, UR7, UR5, URZ ;  /* 0x0000000507057290 */ /* 0x000fe4000fffe03f */
[----:B------:R-:W5:Y:S01]  /*e930*/  LD.E.128 R40, desc[UR52][R30.64] ;  /* 0x000000341e287980 */ /* 0x000f62000c101d00 */
[----:B0-----:R-:W-:-:S03]  /*e940*/  @P1 SHF.R.U32.HI R21, RZ, R37, R2 ;  /* 0x00000025ff151219 */ /* 0x001fc60000011602 */
[----:B------:R0:W5:Y:S01]  /*e950*/  LD.E.128 R60, desc[UR52][R26.64] ;  /* 0x000000341a3c7980 */ /* 0x000162000c101d00 */
[--C-:B------:R-:W-:Y:S01]  /*e960*/  SHF.R.S32.HI R20, RZ, 0x1f, R21.reuse ;  /* 0x0000001fff147819 */ /* 0x100fe20000011415 */
[----:B---3--:R-:W-:Y:S01]  /*e970*/  IMAD.MOV R25, RZ, RZ, -R21 ;  /* 0x000000ffff197224 */ /* 0x008fe200078e0a15 */
[----:B------:R-:W-:Y:S01]  /*e980*/  @!PT LDS RZ, [RZ] ;  /* 0x00000000fffff984 */ /* 0x000fe20000000800 */
[----:B------:R-:W-:Y:S01]  /*e990*/  @!PT LDS RZ, [RZ] ;  /* 0x00000000fffff984 */ /* 0x000fe20000000800 */
[----:B------:R-:W-:Y:S01]  /*e9a0*/  @!PT LDS RZ, [RZ] ;  /* 0x00000000fffff984 */ /* 0x000fe20000000800 */
[----:B------:R-:W-:Y:S01]  /*e9b0*/  @!PT LDS RZ, [RZ] ;  /* 0x00000000fffff984 */ /* 0x000fe20000000800 */
[----:B------:R2:W-:Y:S06]  /*e9c0*/  MEMBAR.ALL.CTA ;  /* 0x0000000000007992 */ /* 0x0005ec0000008000 */
[----:B--2---:R-:W2:Y:S01]  /*e9d0*/  FENCE.VIEW.ASYNC.S ;  /* 0x00000000000073c6 */ /* 0x004ea20000000000 */
[----:B------:R-:W-:-:S02]  /*e9e0*/  IMAD.U32 R3, RZ, RZ, UR7 ;  /* 0x00000007ff037e24 */ /* 0x000fc4000f8e00ff */
[----:B------:R-:W-:Y:S02]  /*e9f0*/  IMAD R20, R20, UR8, RZ ;  /* 0x0000000814147c24 */ /* 0x000fe4000f8e02ff */
[----:B------:R-:W-:Y:S02]  /*ea00*/  IMAD R25, R44, R25, R28 ;  /* 0x000000192c197224 */ /* 0x000fe400078e021c */
[----:B------:R-:W-:Y:S01]  /*ea10*/  IMAD.U32 R2, RZ, RZ, UR6 ;  /* 0x00000006ff027e24 */ /* 0x000fe2000f8e00ff */
[----:B------:R-:W-:Y:S01]  /*ea20*/  ULDC.64 UR6, c[0x0][0xad8] ;  /* 0x0002b60000067ab9 */ /* 0x000fe20000000a00 */
[----:B------:R-:W-:Y:S02]  /*ea30*/  IMAD.U32 R3, RZ, RZ, UR5 ;  /* 0x00000005ff037e24 */ /* 0x000fe4000f8e00ff */
[C---:B0-----:R-:W-:Y:S01]  /*ea40*/  IMAD R27, R21.reuse, UR9, R20 ;  /* 0x00000009151b7c24 */ /* 0x041fe2000f8e0214 */
[----:B------:R-:W-:Y:S01]  /*ea50*/  SHF.R.S32.HI R20, RZ, 0x1f, R25 ;  /* 0x0000001fff147819 */ /* 0x000fe20000011419 */
[----:B------:R-:W-:-:S04]  /*ea60*/  IMAD.WIDE.U32 R2, R21, UR8, R2 ;  /* 0x0000000815027c25 */ /* 0x000fc8000f8e0002 */
[----:B------:R-:W-:Y:S02]  /*ea70*/  IMAD.IADD R3, R3, 0x1, R27 ;  /* 0x0000000103037824 */ /* 0x000fe400078e021b */
[----:B------:R-:W-:Y:S02]  /*ea80*/  IMAD R24, R20, UR6, RZ ;  /* 0x0000000614187c24 */ /* 0x000fe4000f8e02ff */
[----:B------:R-:W-:Y:S02]  /*ea90*/  VIADD R26, R184, UR37 ;  /* 0x00000025b81a7c36 */ /* 0x000fe40008000000 */
[C---:B------:R-:W-:Y:S02]  /*eaa0*/  IMAD R21, R25.reuse, UR7, R24 ;  /* 0x0000000719157c24 */ /* 0x040fe4000f8e0218 */
[----:B------:R-:W-:Y:S01]  /*eab0*/  IMAD.WIDE.U32 R2, R25, UR6, R2 ;  /* 0x0000000619027c25 */ /* 0x000fe2000f8e0002 */
[----:B------:R-:W-:Y:S01]  /*eac0*/  ISETP.GE.AND P2, PT, R26, R45, PT ;  /* 0x0000002d1a00720c */ /* 0x000fe20003f46270 */
[----:B------:R-:W-:-:S02]  /*ead0*/  ULDC.64 UR6, c[0x0][0xa80] ;  /* 0x0002a00000067ab9 */ /* 0x000fc40000000a00 */
[----:B------:R-:W-:Y:S02]  /*eae0*/  VIADD R20, R26, 0x20 ;  /* 0x000000201a147836 */ /* 0x000fe40000000000 */
[----:B------:R-:W-:Y:S01]  /*eaf0*/  VIADD R0, R0, 0x28820 ;  /* 0x0002882000007836 */ /* 0x000fe20000000000 */
[----:B------:R-:W-:Y:S01]  /*eb00*/  LEA R24, P3, R2, UR6, 0x1 ;  /* 0x0000000602187c11 */ /* 0x000fe2000f8608ff */
[----:B------:R-:W-:Y:S01]  /*eb10*/  IMAD.IADD R3, R3, 0x1, R21 ;  /* 0x0000000103037824 */ /* 0x000fe200078e0215 */
[-C--:B------:R-:W-:Y:S01]  /*eb20*/  ISETP.GE.AND P0, PT, R20, R45.reuse, PT ;  /* 0x0000002d1400720c */ /* 0x080fe20003f06270 */
[----:B------:R-:W-:Y:S01]  /*eb30*/  VIADD R20, R26, 0x40 ;  /* 0x000000401a147836 */ /* 0x000fe20000000000 */
[----:B------:R-:W-:Y:S02]  /*eb40*/  PRMT R0, RZ, 0x654, R0 ;  /* 0x00000654ff007816 */ /* 0x000fe40000000000 */
[----:B------:R-:W-:Y:S01]  /*eb50*/  LEA.HI.X R25, R2, UR7, R3, 0x1, P3 ;  /* 0x0000000702197c11 */ /* 0x000fe200098f0c03 */
[----:B------:R-:W-:Y:S01]  /*eb60*/  BSSY B1, `(.L_x_1119) ;  /* 0x000000f000017945 */ /* 0x000fe20003800000 */
[----:B------:R-:W-:Y:S01]  /*eb70*/  ISETP.GE.AND P1, PT, R20, R45, PT ;  /* 0x0000002d1400720c */ /* 0x000fe20003f26270 */
[----:B--2---:R0:W-:Y:S01]  /*eb80*/  SYNCS.ARRIVE.TRANS64.RED.A1T0 RZ, [R0+URZ], RZ ;  /* 0x000000ff00ff79a7 */ /* 0x0041e2000810043f */
[----:B------:R1:W2:Y:S04]  /*eb90*/  SHFL.IDX PT, R20, R24, RZ, 0x181f ;  /* 0x00181fff18147589 */ /* 0x0002a800000e0000 */
[----:B0-----:R1:W0:Y:S01]  /*eba0*/  SHFL.IDX PT, R0, R25, RZ, 0x181f ;  /* 0x00181fff19007589 */ /* 0x00122200000e0000 */
[----:B------:R-:W-:Y:S06]  /*ebb0*/  @P2 BRA `(.L_x_1120) ;  /* 0x0000000000242947 */ /* 0x000fec0003800000 */
[----:B------:R-:W-:Y:S02]  /*ebc0*/  ULDC UR5, c[0x0][0xac8] ;  /* 0x0002b20000057ab9 */ /* 0x000fe40000000800 */
[----:B------:R-:W-:Y:S02]  /*ebd0*/  ISETP.GE.AND P2, PT, R18, UR5, PT ;  /* 0x0000000512007c0c */ /* 0x000fe4000bf46270 */
[----:B------:R-:W-:-:S11]  /*ebe0*/  ISETP.GE.AND P3, PT, R19, UR5, PT ;  /* 0x0000000513007c0c */ /* 0x000fd6000bf66270 */
[CC--:B--2---:R-:W-:Y:S02]  /*ebf0*/  @!P2 LEA R2, P4, R18.reuse, R20.reuse, 0x1 ;  /* 0x000000141202a211 */ /* 0x0c4fe400078808ff */
[C---:B------:R-:W-:Y:S02]  /*ec00*/  @!P3 LEA R20, P5, R19.reuse, R20, 0x1 ;  /* 0x000000141314b211 */ /* 0x040fe400078a08ff */
[-C--:B0-----:R-:W-:Y:S02]  /*ec10*/  @!P2 LEA.HI.X R3, R18, R0.reuse, R190, 0x1, P4 ;  /* 0x000000001203a211 */ /* 0x081fe400020f0cbe */
[----:B------:R-:W-:-:S03]  /*ec20*/  @!P3 LEA.HI.X R21, R19, R0, R189, 0x1, P5 ;  /* 0x000000001315b211 */ /* 0x000fc600028f0cbd */
[----:B-----5:R3:W-:Y:S04]  /*ec30*/  @!P2 ST.E.128 desc[UR52][R2.64], R52 ;  /* 0x000000340200a985 */ /* 0x0207e8000c101d34 */
[----:B------:R3:W-:Y:S02]  /*ec40*/  @!P3 ST.E.128 desc[UR52][R20.64], R60 ;  /* 0x0000003c1400b985 */ /* 0x0007e4000c101d34 */
.L_x_1120:
[----:B------:R-:W-:Y:S05]  /*ec50*/  BSYNC B1 ;  /* 0x0000000000017941 */ /* 0x000fea0003800000 */
.L_x_1119:
[----:B0-----:R0:W4:Y:S01]  /*ec60*/  SHFL.IDX PT, R0, R25, 0x1, 0x181f ;  /* 0x00381f0019007f89 */ /* 0x00112200000e0000 */
[----:B------:R-:W-:Y:S03]  /*ec70*/  BSSY B1, `(.L_x_1121) ;  /* 0x000000c000017945 */ /* 0x000fe60003800000 */
[----:B--23--:R0:W2:Y:S01]  /*ec80*/  SHFL.IDX PT, R20, R24, 0x1, 0x181f ;  /* 0x00381f0018147f89 */ /* 0x00c0a200000e0000 */
[----:B------:R-:W-:Y:S05]  /*ec90*/  @P0 BRA `(.L_x_1122) ;  /* 0x0000000000240947 */ /* 0x000fea0003800000 */
[----:B------:R-:W-:Y:S02]  /*eca0*/  ULDC UR5, c[0x0][0xac8] ;  /* 0x0002b20000057ab9 */ /* 0x000fe40000000800 */
[----:B------:R-:W-:Y:S02]  /*ecb0*/  ISETP.GE.AND P3, PT, R18, UR5, PT ;  /* 0x0000000512007c0c */ /* 0x000fe4000bf66270 */
[----:B------:R-:W-:-:S11]  /*ecc0*/  ISETP.GE.AND P4, PT, R19, UR5, PT ;  /* 0x0000000513007c0c */ /* 0x000fd6000bf86270 */
[CC--:B--2---:R-:W-:Y:S02]  /*ecd0*/  @!P3 LEA R2, P0, R18.reuse, R20.reuse, 0x1 ;  /* 0x000000141202b211 */ /* 0x0c4fe400078008ff */
[C---:B------:R-:W-:Y:S02]  /*ece0*/  @!P4 LEA R20, P2, R19.reuse, R20, 0x1 ;  /* 0x000000141314c211 */ /* 0x040fe400078408ff */
[-C--:B----4-:R-:W-:Y:S02]  /*ecf0*/  @!P3 LEA.HI.X R3, R18, R0.reuse, R190, 0x1, P0 ;  /* 0x000000001203b211 */ /* 0x090fe400000f0cbe */
[----:B------:R-:W-:-:S03]  /*ed00*/  @!P4 LEA.HI.X R21, R19, R0, R189, 0x1, P2 ;  /* 0x000000001315c211 */ /* 0x000fc600010f0cbd */
[----:B-----5:R3:W-:Y:S04]  /*ed10*/  @!P3 ST.E.128 desc[UR52][R2.64], R48 ;  /* 0x000000300200b985 */ /* 0x0207e8000c101d34 */
[----:B------:R3:W-:Y:S02]  /*ed20*/  @!P4 ST.E.128 desc[UR52][R20.64], R56 ;  /* 0x000000381400c985 */ /* 0x0007e4000c101d34 */
.L_x_1122:
[----:B------:R-:W-:Y:S05]  /*ed30*/  BSYNC B1 ;  /* 0x0000000000017941 */ /* 0x000fea0003800000 */
.L_x_1121:
[----:B----4-:R4:W0:Y:S01]  /*ed40*/  SHFL.IDX PT, R0, R25, 0x2, 0x181f ;  /* 0x00581f0019007f89 */ /* 0x01082200000e0000 */
        /* <DEDUP_REMOVED lines=12> */
.L_x_1124:
[----:B------:R-:W-:Y:S05]  /*ee10*/  BSYNC B1 ;  /* 0x0000000000017941 */ /* 0x000fea0003800000 */
.L_x_1123:
[----:B0-----:R-:W-:Y:S01]  /*ee20*/  VIADD R0, R26, 0x60 ;  /* 0x000000601a007836 */ /* 0x001fe20000000000 */
[----:B-1--4-:R-:W0:Y:S04]  /*ee30*/  SHFL.IDX PT, R25, R25, 0x3, 0x181f ;  /* 0x00781f0019197f89 */ /* 0x012e2800000e0000 */
[----:B------:R-:W-:Y:S01]  /*ee40*/  ISETP.GE.AND P0, PT, R0, R45, PT ;  /* 0x0000002d0000720c */ /* 0x000fe20003f06270 */
[----:B------:R-:W1:-:S12]  /*ee50*/  SHFL.IDX PT, R24, R24, 0x3, 0x181f ;  /* 0x00781f0018187f89 */ /* 0x000e5800000e0000 */
[----:B------:R-:W-:Y:S05]  /*ee60*/  @P0 BRA `(.L_x_1125) ;  /* 0x0000000800800947 */ /* 0x000fea0003800000 */
[----:B------:R-:W-:Y:S02]  /*ee70*/  ULDC UR5, c[0x0][0xac8] ;  /* 0x0002b20000057ab9 */ /* 0x000fe40000000800 */
[----:B------:R-:W-:-:S13]  /*ee80*/  ISETP.GE.AND P1, PT, R18, UR5, PT ;  /* 0x0000000512007c0c */ /* 0x000fda000bf26270 */
[----:B-1-3--:R-:W-:-:S04]  /*ee90*/  @!P1 LEA R2, P0, R18, R24, 0x1 ;  /* 0x0000001812029211 */ /* 0x00afc800078008ff */
[----:B0-----:R-:W-:Y:S02]  /*eea0*/  @!P1 LEA.HI.X R3, R18, R25, R190, 0x1, P0 ;  /* 0x0000001912039211 */ /* 0x001fe400000f0cbe */
[----:B------:R-:W-:-:S03]  /*eeb0*/  ISETP.GE.AND P0, PT, R19, UR5, PT ;  /* 0x0000000513007c0c */ /* 0x000fc6000bf06270 */
[----:B-----5:R4:W-:Y:S10]  /*eec0*/  @!P1 ST.E.128 desc[UR52][R2.64], R4 ;  /* 0x0000000402009985 */ /* 0x0209f4000c101d34 */
[----:B------:R-:W-:Y:S05]  /*eed0*/  @P0 BRA `(.L_x_1125) ;  /* 0x0000000800640947 */ /* 0x000fea0003800000 */
[----:B----4-:R-:W-:-:S04]  /*eee0*/  LEA R2, P0, R19, R24, 0x1 ;  /* 0x0000001813027211 */ /* 0x010fc800078008ff */
[----:B------:R-:W-:-:S05]  /*eef0*/  LEA.HI.X R3, R19, R25, R189, 0x1, P0 ;  /* 0x0000001913037211 */ /* 0x000fca00000f0cbd */
[----:B------:R0:W-:Y:S01]  /*ef00*/  ST.E.128 desc[UR52][R2.64], R8 ;  /* 0x0000000802007985 */ /* 0x0001e2000c101d34 */
[----:B------:R-:W-:Y:S05]  /*ef10*/  BRA `(.L_x_1125) ;  /* 0x0000000800547947 */ /* 0x000fea0003800000 */
.L_x_1118:
[----:B------:R-:W0:Y:S01]  /*ef20*/  LDC R8, c[0x0][0xbe8] ;  /* 0x0002fa00ff087b82 */ /* 0x000e220000000800 */
[----:B------:R-:W-:Y:S01]  /*ef30*/  ISETP.GE.AND P0, PT, R191, 0x80, PT ;  /* 0x00000080bf00780c */ /* 0x000fe20003f06270 */
[----:B------:R-:W-:Y:S01]  /*ef40*/  USHF.R.S32.HI UR8, URZ, 0x1f, UR38 ;  /* 0x0000001f3f087899 */ /* 0x000fe20008011426 */
[----:B------:R-:W-:Y:S01]  /*ef50*/  BSSY B1, `(.L_x_1126) ;  /* 0x000002f000017945 */ /* 0x000fe20003800000 */
[----:B------:R-:W-:Y:S01]  /*ef60*/  USHF.R.S32.HI UR9, URZ, 0x1f, UR44 ;  /* 0x0000001f3f097899 */ /* 0x000fe2000801142c */
[----:B------:R-:W-:Y:S01]  /*ef70*/  IMAD R6, R22, 0x20, R184 ;  /* 0x0000002016067824 */ /* 0x000fe200078e02b8 */
[----:B0-----:R-:W-:-:S13]  /*ef80*/  ISETP.NE.AND P1, PT, R8, 0x1, PT ;  /* 0x000000010800780c */ /* 0x001fda0003f25270 */
[----:B------:R-:W0:Y:S08]  /*ef90*/  @P1 LDC R9, c[0x0][0xbec] ;  /* 0x0002fb00ff091b82 */ /* 0x000e300000000800 */
[----:B------:R-:W1:Y:S01]  /*efa0*/  @P1 LDC R11, c[0x0][0xbf0] ;  /* 0x0002fc00ff0b1b82 */ /* 0x000e620000000800 */
[----:B------:R-:W-:Y:S05]  /*efb0*/  @P0 BRA `(.L_x_1127) ;  /* 0x0000000000a00947 */ /* 0x000fea0003800000 */
[----:B------:R-:W2:Y:S01]  /*efc0*/  S2R R0, SR_TID.X ;  /* 0x0000000000007919 */ /* 0x000ea20000002100 */
[----:B------:R-:W3:Y:S01]  /*efd0*/  LDC R3, c[0x0][0xbe8] ;  /* 0x0002fa00ff037b82 */ /* 0x000ee20000000800 */
[----:B------:R-:W-:Y:S01]  /*efe0*/  IMAD.U32 R4, RZ, RZ, UR37 ;  /* 0x00000025ff047e24 */ /* 0x000fe2000f8e00ff */
[----:B------:R-:W-:Y:S02]  /*eff0*/  ULDC UR5, c[0x0][0xa88] ;  /* 0x0002a20000057ab9 */ /* 0x000fe40000000800 */
[----:B---3--:R-:W-:Y:S02]  /*f000*/  IMAD R5, R3, UR5, RZ ;  /* 0x0000000503057c24 */ /* 0x008fe4000f8e02ff */
[----:B--2---:R-:W-:-:S04]  /*f010*/  IADD3 R4, R4, -0x80, R0 ;  /* 0xffffff8004047810 */ /* 0x004fc80007ffe000 */
[----:B------:R-:W-:-:S13]  /*f020*/  ISETP.GE.AND P0, PT, R4, R5, PT ;  /* 0x000000050400720c */ /* 0x000fda0003f06270 */
[----:B------:R-:W-:Y:S05]  /*f030*/  @P0 BRA `(.L_x_1127) ;  /* 0x0000000000800947 */ /* 0x000fea0003800000 */
[----:B------:R-:W-:Y:S01]  /*f040*/  ISETP.NE.AND P0, PT, R3, 0x1, PT ;  /* 0x000000010300780c */ /* 0x000fe20003f05270 */
[----:B------:R-:W-:Y:S01]  /*f050*/  ULDC.64 UR10, c[0x0][0xb90] ;  /* 0x0002e400000a7ab9 */ /* 0x000fe20000000a00 */
[----:B------:R-:W-:Y:S01]  /*f060*/  IMAD.MOV.U32 R2, RZ, RZ, R4 ;  /* 0x000000ffff027224 */ /* 0x000fe200078e0004 */
[----:B------:R-:W-:Y:S02]  /*f070*/  UIMAD UR5, UR8, UR10, URZ ;  /* 0x0000000a080572a4 */ /* 0x000fe4000f8e023f */
[----:B------:R-:W-:Y:S02]  /*f080*/  UIMAD.WIDE.U32 UR6, UR38, UR10, URZ ;  /* 0x0000000a260672a5 */ /* 0x000fe4000f8e003f */
[----:B------:R-:W-:-:S03]  /*f090*/  UIMAD UR5, UR38, UR11, UR5 ;  /* 0x0000000b260572a4 */ /* 0x000fc6000f8e0205 */
[----:B------:R-:W-:Y:S01]  /*f0a0*/  ULDC.64 UR10, c[0x0][0xb98] ;  /* 0x0002e600000a7ab9 */ /* 0x000fe20000000a00 */
[----:B------:R-:W-:Y:S02]  /*f0b0*/  UIADD3 UR7, UR7, UR5, URZ ;  /* 0x0000000507077290 */ /* 0x000fe4000fffe03f */
[----:B------:R-:W2:Y:S01]  /*f0c0*/  @P0 LDC R5, c[0x0][0xbec] ;  /* 0x0002fb00ff050b82 */ /* 0x000ea20000000800 */
[----:B------:R-:W-:Y:S02]  /*f0d0*/  UIMAD UR5, UR9, UR10, URZ ;  /* 0x0000000a090572a4 */ /* 0x000fe4000f8e023f */
[----:B------:R-:W-:Y:S02]  /*f0e0*/  UIMAD.WIDE.U32 UR6, UR44, UR10, UR6 ;  /* 0x0000000a2c0672a5 */ /* 0x000fe4000f8e0006 */
[----:B------:R-:W-:-:S03]  /*f0f0*/  UIMAD UR5, UR44, UR11, UR5 ;  /* 0x0000000b2c0572a4 */ /* 0x000fc6000f8e0205 */
[----:B------:R-:W3:Y:S01]  /*f100*/  @P0 LDC R7, c[0x0][0xbf0] ;  /* 0x0002fc00ff070b82 */ /* 0x000ee20000000800 */
[----:B------:R-:W-:Y:S01]  /*f110*/  ULDC.64 UR10, c[0x0][0xb88] ;  /* 0x0002e200000a7ab9 */ /* 0x000fe20000000a00 */
[----:B--2---:R-:W-:-:S05]  /*f120*/  @P0 IMAD.HI.U32 R0, R4, R5, RZ ;  /* 0x0000000504000227 */ /* 0x004fca00078e00ff */
[----:B---3--:R-:W-:-:S05]  /*f130*/  @P0 SHF.R.U32.HI R2, RZ, R7, R0 ;  /* 0x00000007ff020219 */ /* 0x008fca0000011600 */
[----:B------:R-:W-:-:S04]  /*f140*/  IMAD.MOV R5, RZ, RZ, -R2 ;  /* 0x000000ffff057224 */ /* 0x000fc800078e0a02 */
[----:B------:R-:W-:Y:S01]  /*f150*/  IMAD R5, R3, R5, R4 ;  /* 0x0000000503057224 */ /* 0x000fe200078e0204 */
[----:B------:R-:W-:Y:S01]  /*f160*/  SHF.R.S32.HI R3, RZ, 0x1f, R2 ;  /* 0x0000001fff037819 */ /* 0x000fe20000011402 */
[----:B------:R-:W-:Y:S01]  /*f170*/  IMAD.U32 R4, RZ, RZ, UR5 ;  /* 0x00000005ff047e24 */ /* 0x000fe2000f8e00ff */
        /* <DEDUP_REMOVED lines=12> */
.L_x_1127:
[----:B------:R-:W-:Y:S05]  /*f240*/  BSYNC B1 ;  /* 0x0000000000017941 */ /* 0x000fea0003800000 */
.L_x_1126:
[----:B------:R-:W-:Y:S01]  /*f250*/  ULDC.64 UR10, c[0x0][0xae8] ;  /* 0x0002ba00000a7ab9 */ /* 0x000fe20000000a00 */
[----:B------:R-:W-:Y:S01]  /*f260*/  VIADD R6, R6, UR37 ;  /* 0x0000002506067c36 */ /* 0x000fe20008000000 */
[----:B------:R-:W-:Y:S01]  /*f270*/  UIMAD UR5, UR8, UR10, URZ ;  /* 0x0000000a080572a4 */ /* 0x000fe2000f8e023f */
[----:B------:R-:W-:Y:S01]  /*f280*/  BSSY B1, `(.L_x_1128) ;  /* 0x0000034000017945 */ /* 0x000fe20003800000 */
[----:B------:R-:W-:Y:S01]  /*f290*/  UIMAD.WIDE.U32 UR6, UR38, UR10, URZ ;  /* 0x0000000a260672a5 */ /* 0x000fe2000f8e003f */
[----:B0-----:R-:W-:Y:S01]  /*f2a0*/  @P1 IMAD.HI.U32 R0, R6, R9, RZ ;  /* 0x0000000906001227 */ /* 0x001fe200078e00ff */
[----:B------:R-:W-:-:S03]  /*f2b0*/  UIMAD UR5, UR38, UR11, UR5 ;  /* 0x0000000b260572a4 */ /* 0x000fc6000f8e0205 */
[----:B------:R-:W-:Y:S01]  /*f2c0*/  ULDC.64 UR10, c[0x0][0xaf0] ;  /* 0x0002bc00000a7ab9 */ /* 0x000fe20000000a00 */
[----:B------:R-:W-:Y:S01]  /*f2d0*/  UIADD3 UR7, UR7, UR5, URZ ;  /* 0x0000000507077290 */ /* 0x000fe2000fffe03f */
[----:B--2---:R-:W-:Y:S01]  /*f2e0*/  IMAD.MOV.U32 R5, RZ, RZ, R6 ;  /* 0x000000ffff057224 */ /* 0x004fe200078e0006 */
[----:B------:R-:W-:Y:S01]  /*f2f0*/  UIMAD UR5, UR9, UR10, URZ ;  /* 0x0000000a090572a4 */ /* 0x000fe2000f8e023f */
[----:B-1----:R-:W-:Y:S01]  /*f300*/  @P1 SHF.R.U32.HI R5, RZ, R11, R0 ;  /* 0x0000000bff051219 */ /* 0x002fe20000011600 */
[----:B------:R-:W-:Y:S02]  /*f310*/  UIMAD.WIDE.U32 UR6, UR44, UR10, UR6 ;  /* 0x0000000a2c0672a5 */ /* 0x000fe4000f8e0006 */
[----:B------:R-:W-:Y:S01]  /*f320*/  UIMAD UR5, UR44, UR11, UR5 ;  /* 0x0000000b2c0572a4 */ /* 0x000fe2000f8e0205 */
[--C-:B------:R-:W-:Y:S01]  /*f330*/  SHF.R.S32.HI R0, RZ, 0x1f, R5.reuse ;  /* 0x0000001fff007819 */ /* 0x100fe20000011405 */
[----:B------:R-:W-:Y:S01]  /*f340*/  IMAD.MOV R7, RZ, RZ, -R5 ;  /* 0x000000ffff077224 */ /* 0x000fe200078e0a05 */
[----:B------:R-:W-:Y:S01]  /*f350*/  ULDC.64 UR8, c[0x0][0xae0] ;  /* 0x0002b80000087ab9 */ /* 0x000fe20000000a00 */
[----:B------:R-:W-:-:S02]  /*f360*/  UIADD3 UR5, UR7, UR5, URZ ;  /* 0x0000000507057290 */ /* 0x000fc4000fffe03f */
[----:B------:R-:W-:Y:S02]  /*f370*/  IMAD.U32 R3, RZ, RZ, UR7 ;  /* 0x00000007ff037e24 */ /* 0x000fe4000f8e00ff */
[----:B------:R-:W-:Y:S02]  /*f380*/  IMAD R0, R0, UR8, RZ ;  /* 0x0000000800007c24 */ /* 0x000fe4000f8e02ff */
[----:B------:R-:W-:Y:S02]  /*f390*/  IMAD R7, R8, R7, R6 ;  /* 0x0000000708077224 */ /* 0x000fe400078e0206 */
[----:B------:R-:W-:Y:S01]  /*f3a0*/  IMAD.U32 R2, RZ, RZ, UR6 ;  /* 0x00000006ff027e24 */ /* 0x000fe2000f8e00ff */
[----:B------:R-:W-:Y:S01]  /*f3b0*/  ULDC.64 UR6, c[0x0][0xad8] ;  /* 0x0002b60000067ab9 */ /* 0x000fe20000000a00 */
[----:B------:R-:W-:Y:S01]  /*f3c0*/  IMAD.U32 R3, RZ, RZ, UR5 ;  /* 0x00000005ff037e24 */ /* 0x000fe2000f8e00ff */
[----:B------:R-:W-:Y:S01]  /*f3d0*/  ULDC UR5, c[0x0][0xa88] ;  /* 0x0002a20000057ab9 */ /* 0x000fe20000000800 */
[C---:B------:R-:W-:Y:S01]  /*f3e0*/  IMAD R9, R5.reuse, UR9, R0 ;  /* 0x0000000905097c24 */ /* 0x040fe2000f8e0200 */
[----:B------:R-:W-:Y:S01]  /*f3f0*/  SHF.R.S32.HI R0, RZ, 0x1f, R7 ;  /* 0x0000001fff007819 */ /* 0x000fe20000011407 */
[----:B------:R-:W-:-:S04]  /*f400*/  IMAD.WIDE.U32 R2, R5, UR8, R2 ;  /* 0x0000000805027c25 */ /* 0x000fc8000f8e0002 */
[----:B------:R-:W-:Y:S02]  /*f410*/  IMAD.IADD R3, R3, 0x1, R9 ;  /* 0x0000000103037824 */ /* 0x000fe400078e0209 */
[----:B------:R-:W-:Y:S02]  /*f420*/  IMAD R4, R0, UR6, RZ ;  /* 0x0000000600047c24 */ /* 0x000fe4000f8e02ff */
[----:B------:R-:W-:Y:S02]  /*f430*/  VIADD R6, R184, UR37 ;  /* 0x00000025b8067c36 */ /* 0x000fe40008000000 */
[----:B------:R-:W-:Y:S02]  /*f440*/  IMAD R9, R8, UR5, RZ ;  /* 0x0000000508097c24 */ /* 0x000fe4000f8e02ff */
[C---:B------:R-:W-:Y:S02]  /*f450*/  IMAD R5, R7.reuse, UR7, R4 ;  /* 0x0000000707057c24 */ /* 0x040fe4000f8e0204 */
[----:B------:R-:W-:Y:S01]  /*f460*/  IMAD.WIDE.U32 R2, R7, UR6, R2 ;  /* 0x0000000607027c25 */ /* 0x000fe2000f8e0002 */
[----:B------:R-:W-:Y:S01]  /*f470*/  ISETP.GE.AND P2, PT, R6, R9, PT ;  /* 0x000000090600720c */ /* 0x000fe20003f46270 */
[----:B------:R-:W-:-:S02]  /*f480*/  ULDC.64 UR6, c[0x0][0xa80] ;  /* 0x0002a00000067ab9 */ /* 0x000fc40000000a00 */
[----:B------:R-:W-:Y:S01]  /*f490*/  VIADD R0, R6, 0x20 ;  /* 0x0000002006007836 */ /* 0x000fe20000000000 */
[----:B------:R-:W-:Y:S01]  /*f4a0*/  LEA R4, P3, R2, UR6, 0x1 ;  /* 0x0000000602047c11 */ /* 0x000fe2000f8608ff */
[----:B------:R-:W-:-:S03]  /*f4b0*/  IMAD.IADD R3, R3, 0x1, R5 ;  /* 0x0000000103037824 */ /* 0x000fc600078e0205 */
[-C--:B------:R-:W-:Y:S01]  /*f4c0*/  ISETP.GE.AND P1, PT, R0, R9.reuse, PT ;  /* 0x000000090000720c */ /* 0x080fe20003f26270 */
[----:B------:R-:W-:Y:S01]  /*f4d0*/  VIADD R0, R6, 0x40 ;  /* 0x0000004006007836 */ /* 0x000fe20000000000 */
[----:B------:R-:W-:Y:S02]  /*f4e0*/  LEA.HI.X R5, R2, UR7, R3, 0x1, P3 ;  /* 0x0000000702057c11 */ /* 0x000fe400098f0c03 */
[----:B------:R0:W1:Y:S02]  /*f4f0*/  SHFL.IDX PT, R2, R4, RZ, 0x181f ;  /* 0x00181fff04027589 */ /* 0x00006400000e0000 */
[----:B------:R-:W-:Y:S02]  /*f500*/  ISETP.GE.AND P0, PT, R0, R9, PT ;  /* 0x000000090000720c */ /* 0x000fe40003f06270 */
[----:B------:R0:W2:Y:S01]  /*f510*/  SHFL.IDX PT, R0, R5, RZ, 0x181f ;  /* 0x00181fff05007589 */ /* 0x0000a200000e0000 */
[----:B------:R-:W-:Y:S10]  /*f520*/  @P2 BRA `(.L_x_1129) ;  /* 0x0000000000242947 */ /* 0x000ff40003800000 */
[----:B------:R-:W-:Y:S02]  /*f530*/  ULDC UR5, c[0x0][0xac8] ;  /* 0x0002b20000057ab9 */ /* 0x000fe40000000800 */
[----:B------:R-:W-:Y:S02]  /*f540*/  ISETP.GE.AND P4, PT, R18, UR5, PT ;  /* 0x0000000512007c0c */ /* 0x000fe4000bf86270 */
[----:B------:R-:W-:-:S11]  /*f550*/  ISETP.GE.AND P5, PT, R19, UR5, PT ;  /* 0x0000000513007c0c */ /* 0x000fd6000bfa6270 */
[CC--:B-1----:R-:W-:Y:S02]  /*f560*/  @!P4 LEA R10, P2, R18.reuse, R2.reuse, 0x1 ;  /* 0x00000002120ac211 */ /* 0x0c2fe400078408ff */
[C---:B------:R-:W-:Y:S02]  /*f570*/  @!P5 LEA R2, P3, R19.reuse, R2, 0x1 ;  /* 0x000000021302d211 */ /* 0x040fe400078608ff */
[-C--:B--2---:R-:W-:Y:S02]  /*f580*/  @!P4 LEA.HI.X R11, R18, R0.reuse, R190, 0x1, P2 ;  /* 0x00000000120bc211 */ /* 0x084fe400010f0cbe */
[----:B------:R-:W-:-:S03]  /*f590*/  @!P5 LEA.HI.X R3, R19, R0, R189, 0x1, P3 ;  /* 0x000000001303d211 */ /* 0x000fc600018f0cbd */
[----:B------:R3:W-:Y:S04]  /*f5a0*/  @!P4 ST.E.128 desc[UR52][R10.64], RZ ;  /* 0x000000ff0a00c985 */ /* 0x0007e8000c101d34 */
[----:B------:R3:W-:Y:S02]  /*f5b0*/  @!P5 ST.E.128 desc[UR52][R2.64], RZ ;  /* 0x000000ff0200d985 */ /* 0x0007e4000c101d34 */
.L_x_1129:
[----:B------:R-:W-:Y:S05]  /*f5c0*/  BSYNC B1 ;  /* 0x0000000000017941 */ /* 0x000fea0003800000 */
.L_x_1128:
[----:B--2---:R2:W4:Y:S01]  /*f5d0*/  SHFL.IDX PT, R0, R5, 0x1, 0x181f ;  /* 0x00381f0005007f89 */ /* 0x00452200000e0000 */
[----:B------:R-:W-:Y:S03]  /*f5e0*/  BSSY B1, `(.L_x_1130) ;  /* 0x000000c000017945 */ /* 0x000fe60003800000 */
[----:B-1-3--:R2:W1:Y:S01]  /*f5f0*/  SHFL.IDX PT, R2, R4, 0x1, 0x181f ;  /* 0x00381f0004027f89 */ /* 0x00a46200000e0000 */
[----:B------:R-:W-:Y:S05]  /*f600*/  @P1 BRA `(.L_x_1131) ;  /* 0x0000000000241947 */ /* 0x000fea0003800000 */
[----:B------:R-:W-:Y:S02]  /*f610*/  ULDC UR5, c[0x0][0xac8] ;  /* 0x0002b20000057ab9 */ /* 0x000fe40000000800 */
[----:B------:R-:W-:Y:S02]  /*f620*/  ISETP.GE.AND P3, PT, R18, UR5, PT ;  /* 0x0000000512007c0c */ /* 0x000fe4000bf66270 */
[----:B------:R-:W-:-:S11]  /*f630*/  ISETP.GE.AND P4, PT, R19, UR5, PT ;  /* 0x0000000513007c0c */ /* 0x000fd6000bf86270 */
[CC--:B-1----:R-:W-:Y:S02]  /*f640*/  @!P3 LEA R10, P1, R18.reuse, R2.reuse, 0x1 ;  /* 0x00000002120ab211 */ /* 0x0c2fe400078208ff */
[C---:B------:R-:W-:Y:S02]  /*f650*/  @!P4 LEA R2, P2, R19.reuse, R2, 0x1 ;  /* 0x000000021302c211 */ /* 0x040fe400078408ff */
[-C--:B----4-:R-:W-:Y:S02]  /*f660*/  @!P3 LEA.HI.X R11, R18, R0.reuse, R190, 0x1, P1 ;  /* 0x00000000120bb211 */ /* 0x090fe400008f0cbe */
[----:B------:R-:W-:-:S03]  /*f670*/  @!P4 LEA.HI.X R3, R19, R0, R189, 0x1, P2 ;  /* 0x000000001303c211 */ /* 0x000fc600010f0cbd */
[----:B------:R3:W-:Y:S04]  /*f680*/  @!P3 ST.E.128 desc[UR52][R10.64], RZ ;  /* 0x000000ff0a00b985 */ /* 0x0007e8000c101d34 */
[----:B------:R3:W-:Y:S02]  /*f690*/  @!P4 ST.E.128 desc[UR52][R2.64], RZ ;  /* 0x000000ff0200c985 */ /* 0x0007e4000c101d34 */
.L_x_1131:
[----:B------:R-:W-:Y:S05]  /*f6a0*/  BSYNC B1 ;  /* 0x0000000000017941 */ /* 0x000fea0003800000 */
.L_x_1130:
[----:B----4-:R4:W0:Y:S01]  /*f6b0*/  SHFL.IDX PT, R0, R5, 0x2, 0x181f ;  /* 0x00581f0005007f89 */ /* 0x01082200000e0000 */
        /* <DEDUP_REMOVED lines=8> */
[-C--:B0-----:R-:W-:Y:S02]  /*f740*/  @!P2 LEA.HI.X R11, R18, R0.reuse, R190, 0x1, P0 ;  /* 0x00000000120ba211 */ /* 0x081fe400000f0cbe */
[----:B------:R-:W-:-:S03]  /*f750*/  @!P3 LEA.HI.X R3, R19, R0, R189, 0x1, P1 ;  /* 0x000000001303b211 */ /* 0x000fc600008f0cbd */
[----:B------:R3:W-:Y:S04]  /*f760*/  @!P2 ST.E.128 desc[UR52][R10.64], RZ ;  /* 0x000000ff0a00a985 */ /* 0x0007e8000c101d34 */
[----:B------:R3:W-:Y:S02]  /*f770*/  @!P3 ST.E.128 desc[UR52][R2.64], RZ ;  /* 0x000000ff0200b985 */ /* 0x0007e4000c101d34 */
.L_x_1133:
[----:B------:R-:W-:Y:S05]  /*f780*/  BSYNC B1 ;  /* 0x0000000000017941 */ /* 0x000fea0003800000 */
.L_x_1132:
[----:B---3--:R-:W-:Y:S01]  /*f790*/  VIADD R3, R6, 0x60 ;  /* 0x0000006006037836 */ /* 0x008fe20000000000 */
[----:B0-----:R0:W3:Y:S04]  /*f7a0*/  SHFL.IDX PT, R0, R5, 0x3, 0x181f ;  /* 0x00781f0005007f89 */ /* 0x0010e800000e0000 */
[----:B------:R-:W-:Y:S01]  /*f7b0*/  ISETP.GE.AND P0, PT, R3, R9, PT ;  /* 0x000000090300720c */ /* 0x000fe20003f06270 */
[----:B-1----:R0:W1:-:S12]  /*f7c0*/  SHFL.IDX PT, R2, R4, 0x3, 0x181f ;  /* 0x00781f0004027f89 */ /* 0x00205800000e0000 */
[----:B0-----:R-:W-:Y:S05]  /*f7d0*/  @P0 BRA `(.L_x_1125) ;  /* 0x0000000000240947 */ /* 0x001fea0003800000 */
[----:B------:R-:W-:Y:S02]  /*f7e0*/  ULDC UR5, c[0x0][0xac8] ;  /* 0x0002b20000057ab9 */ /* 0x000fe40000000800 */
[----:B------:R-:W-:Y:S02]  /*f7f0*/  ISETP.GE.AND P2, PT, R18, UR5, PT ;  /* 0x0000000512007c0c */ /* 0x000fe4000bf46270 */
[----:B------:R-:W-:-:S11]  /*f800*/  ISETP.GE.AND P3, PT, R19, UR5, PT ;  /* 0x0000000513007c0c */ /* 0x000fd6000bf66270 */
[CC--:B-12-4-:R-:W-:Y:S02]  /*f810*/  @!P2 LEA R4, P0, R18.reuse, R2.reuse, 0x1 ;  /* 0x000000021204a211 */ /* 0x0d6fe400078008ff */
[C---:B------:R-:W-:Y:S02]  /*f820*/  @!P3 LEA R2, P1, R19.reuse, R2, 0x1 ;  /* 0x000000021302b211 */ /* 0x040fe400078208ff */
[-C--:B---3--:R-:W-:Y:S02]  /*f830*/  @!P2 LEA.HI.X R5, R18, R0.reuse, R190, 0x1, P0 ;  /* 0x000000001205a211 */ /* 0x088fe400000f0cbe */
[----:B------:R-:W-:-:S03]  /*f840*/  @!P3 LEA.HI.X R3, R19, R0, R189, 0x1, P1 ;  /* 0x000000001303b211 */ /* 0x000fc600008f0cbd */
[----:B------:R0:W-:Y:S04]  /*f850*/  @!P2 ST.E.128 desc[UR52][R4.64], RZ ;  /* 0x000000ff0400a985 */ /* 0x0001e8000c101d34 */
[----:B------:R0:W-:Y:S02]  /*f860*/  @!P3 ST.E.128 desc[UR52][R2.64], RZ ;  /* 0x000000ff0200b985 */ /* 0x0001e4000c101d34 */
.L_x_1125:
[----:B------:R-:W-:Y:S05]  /*f870*/  BSYNC B0 ;  /* 0x0000000000007941 */ /* 0x000fea0003800000 */
.L_x_1117:
[----:B------:R-:W-:Y:S02]  /*f880*/  ULDC UR5, c[0x0][0xc38] ;  /* 0x00030e0000057ab9 */ /* 0x000fe40000000800 */
[----:B------:R-:W-:-:S06]  /*f890*/  UISETP.GE.AND UP0, UPT, UR4, UR5, UPT ;  /* 0x000000050400728c */ /* 0x000fcc000bf06270 */
[----:B------:R-:W-:-:S13]  /*f8a0*/  PLOP3.LUT P0, PT, PT, PT, UP0, 0x80, 0x0 ;  /* 0x000000000000781c */ /* 0x000fda0003f0f008 */
[----:B------:R-:W-:Y:S05]  /*f8b0*/  @!P0 BRA `(.L_x_1134) ;  /* 0xffffff1400008947 */ /* 0x000fea000383ffff */
[----:B------:R-:W-:Y:S05]  /*f8c0*/  EXIT ;  /* 0x000000000000794d */ /* 0x000fea0003800000 */
.L_x_1028:
[----:B------:R-:W-:-:S08]  /*f8d0*/  NOP ;  /* 0x0000000000007918 */ /* 0x000fd00000000000 */
[----:B------:R-:W0:-:S00]  /*f8e0*/  USETMAXREG.DEALLOC.CTAPOOL 0x28 ;  /* 0x00000028000079c8 */ /* 0x000e0000080e0500 */
[----:B0-----:R-:W-:-:S06]  /*f8f0*/  LOP3.LUT R0, R0, 0x3, RZ, 0xc0, !PT ;  /* 0x0000000300007812 */ /* 0x001fcc00078ec0ff */
[----:B------:R-:W0:Y:S01]  /*f900*/  S2UR UR10, SR_CTAID.X ;  /* 0x00000000000a79c3 */ /* 0x000e220000002500 */
[----:B------:R-:W-:Y:S01]  /*f910*/  LOP3.LUT R19, R19, 0xfffffeff, RZ, 0xc0, !PT ;  /* 0xfffffeff13137812 */ /* 0x000fe200078ec0ff */
[----:B------:R-:W-:Y:S01]  /*f920*/  IMAD.MOV.U32 R23, RZ, RZ, RZ ;  /* 0x000000ffff177224 */ /* 0x000fe200078e00ff */
[----:B------:R1:W2:Y:S01]  /*f930*/  SHFL.IDX PT, R2, R0, RZ, 0x1f ;  /* 0x00001fff00027589 */ /* 0x0002a200000e0000 */
[----:B------:R-:W-:Y:S02]  /*f940*/  IMAD.MOV.U32 R26, RZ, RZ, 0x1 ;  /* 0x00000001ff1a7424 */ /* 0x000fe400078e00ff */
[----:B------:R-:W-:Y:S02]  /*f950*/  IMAD.MOV.U32 R36, RZ, RZ, RZ ;  /* 0x000000ffff247224 */ /* 0x000fe400078e00ff */
[----:B-1----:R-:W0:Y:S01]  /*f960*/  LDC R0, c[0x0][0xc38] ;  /* 0x00030e00ff007b82 */ /* 0x002e220000000800 */
[----:B--2---:R-:W-:-:S13]  /*f970*/  ISETP.NE.AND P0, PT, R2, RZ, PT ;  /* 0x000000ff0200720c */ /* 0x004fda0003f05270 */
[----:B------:R-:W-:Y:S01]  /*f980*/  @P0 LOP3.LUT R19, R19, 0x100, RZ, 0xfc, !PT ;  /* 0x0000010013130812 */ /* 0x000fe200078efcff */
[----:B------:R-:W-:Y:S06]  /*f990*/  @P0 BAR.ARV 0x4, 0x180 ;  /* 0x0106000000000b1d */ /* 0x000fec0000002000 */
[----:B0-----:R-:W-:-:S13]  /*f9a0*/  ISETP.LE.AND P0, PT, R0, UR10, PT ;  /* 0x0000000a00007c0c */ /* 0x001fda000bf03270 */
[----:B------:R-:W-:Y:S05]  /*f9b0*/  @P0 BRA `(.L_x_1135) ;  /* 0x0000004000640947 */ /* 0x000fea0003800000 */
[----:B------:R-:W0:Y:S01]  /*f9c0*/  S2R R5, SR_TID.X ;  /* 0x0000000000057919 */ /* 0x000e220000002100 */
[----:B------:R-:W-:Y:S01]  /*f9d0*/  ULDC.64 UR6, c[0x0][0x2f0] ;  /* 0x0000bc0000067ab9 */ /* 0x000fe20000000a00 */
[----:B------:R-:W-:Y:S01]  /*f9e0*/  ULDC UR9, c[0x0][0x2b8] ;  /* 0x0000ae0000097ab9 */ /* 0x000fe20000000800 */
[----:B------:R-:W-:Y:S01]  /*f9f0*/  LOP3.LUT R19, R19, 0xfffffffe, RZ, 0xc0, !PT ;  /* 0xfffffffe13137812 */ /* 0x000fe200078ec0ff */
[----:B------:R-:W1:Y:S01]  /*fa00*/  S2UR UR8, SR_CgaCtaId ;  /* 0x00000000000879c3 */ /* 0x000e620000008800 */
[----:B------:R-:W-:Y:S01]  /*fa10*/  ULDC.64 UR4, c[0x0][0x418] ;  /* 0x0001060000047ab9 */ /* 0x000fe20000000a00 */
[----:B------:R-:W-:Y:S01]  /*fa20*/  ULDC UR39, c[0x0][0x288] ;  /* 0x0000a20000277ab9 */ /* 0x000fe20000000800 */
[----:B------:R-:W-:Y:S01]  /*fa30*/  UISETP.NE.U32.AND UP0, UPT, UR4, URZ, UPT ;  /* 0x0000003f0400728c */ /* 0x000fe2000bf05070 */
[----:B------:R-:W-:Y:S01]  /*fa40*/  IMAD.U32 R34, RZ, RZ, UR10 ;  /* 0x0000000aff227e24 */ /* 0x000fe2000f8e00ff */
[----:B------:R-:W-:Y:S01]  /*fa50*/  ULDC UR38, c[0x0][0x448] ;  /* 0x0001120000267ab9 */ /* 0x000fe20000000800 */
[----:B------:R-:W-:Y:S01]  /*fa60*/  ULDC UR4, c[0x0][0x424] ;  /* 0x0001090000047ab9 */ /* 0x000fe20000000800 */
[----:B------:R-:W-:Y:S01]  /*fa70*/  UISETP.NE.AND.EX UP0, UPT, UR5, URZ, UPT, UP0 ;  /* 0x0000003f0500728c */ /* 0x000fe2000bf05300 */
[----:B------:R-:W-:Y:S01]  /*fa80*/  IMAD.MOV.U32 R26, RZ, RZ, 0x1 ;  /* 0x00000001ff1a7424 */ /* 0x000fe200078e00ff */
[----:B------:R-:W-:Y:S01]  /*fa90*/  UIMAD UR38, UR38, UR39, URZ ;  /* 0x00000027262672a4 */ /* 0x000fe2000f8e023f */
[----:B------:R-:W-:Y:S01]  /*faa0*/  IMAD.MOV.U32 R36, RZ, RZ, RZ ;  /* 0x000000ffff247224 */ /* 0x000fe200078e00ff */
[----:B------:R-:W-:Y:S01]  /*fab0*/  USEL UR4, UR4, 0x1, UP0 ;  /* 0x0000000104047887 */ /* 0x000fe20008000000 */
[----:B------:R-:W-:Y:S01]  /*fac0*/  IMAD.MOV.U32 R23, RZ, RZ, RZ ;  /* 0x000000ffff177224 */ /* 0x000fe200078e00ff */
[----:B------:R-:W-:Y:S01]  /*fad0*/  UMOV UR5, 0x400 ;  /* 0x0000040000057882 */ /* 0x000fe20000000000 */
[----:B------:R-:W-:-:S02]  /*fae0*/  ULOP3.LUT UR46, UR36, 0x2, URZ, 0xfc, !UPT ;  /* 0x00000002242e7892 */ /* 0x000fc4000f8efc3f */
[----:B------:R-:W-:Y:S01]  /*faf0*/  UIMAD UR37, UR4, UR6, URZ ;  /* 0x00000006042572a4 */ /* 0x000fe2000f8e023f */
[----:B------:R-:W-:-:S03]  /*fb00*/  ULDC UR48, c[0x0][0xc] ;  /* 0x0000030000307ab9 */ /* 0x000fc60000000800 */
[----:B------:R-:W-:Y:S02]  /*fb10*/  UIADD3 UR4, UR37, 0x7f, URZ ;  /* 0x0000007f25047890 */ /* 0x000fe4000fffe03f */
[----:B------:R-:W-:Y:S02]  /*fb20*/  UIADD3 UR47, UR37, 0x1, -UR39 ;  /* 0x00000001252f7890 */ /* 0x000fe4000fffe827 */
[----:B-1----:R-:W-:Y:S02]  /*fb30*/  ULEA UR8, UR8, UR5, 0x18 ;  /* 0x0000000508087291 */ /* 0x002fe4000f8ec03f */
[----:B------:R-:W-:Y:S01]  /*fb40*/  USHF.R.S32.HI UR5, URZ, 0x1f, UR4 ;  /* 0x0000001f3f057899 */ /* 0x000fe20008011404 */
[C---:B0-----:R-:W-:Y:S01]  /*fb50*/  IMAD.SHL.U32 R30, R5.reuse, 0x8, RZ ;  /* 0x00000008051e7824 */ /* 0x041fe200078e00ff */
[----:B------:R-:W-:Y:S02]  /*fb60*/  LOP3.LUT R4, R5, 0x7f, RZ, 0xc0, !PT ;  /* 0x0000007f05047812 */ /* 0x000fe400078ec0ff */
[----:B------:R-:W-:Y:S01]  /*fb70*/  IMAD.U32 R16, RZ, RZ, UR8 ;  /* 0x00000008ff107e24 */ /* 0x000fe2000f8e00ff */
[----:B------:R-:W-:Y:S01]  /*fb80*/  ULEA.HI UR5, UR5, UR4, URZ, 0x7 ;  /* 0x0000000405057291 */ /* 0x000fe2000f8f383f */
[C---:B------:R-:W-:Y:S01]  /*fb90*/  LOP3.LUT R0, R30.reuse, 0x1f8, RZ, 0xc0, !PT ;  /* 0x000001f81e007812 */ /* 0x040fe200078ec0ff */
[----:B------:R-:W-:Y:S01]  /*fba0*/  UIADD3 UR39, UR37, -UR39, URZ ;  /* 0x8000002725277290 */ /* 0x000fe2000fffe03f */
[----:B------:R-:W-:Y:S01]  /*fbb0*/  LOP3.LUT R35, R30, 0x38, RZ, 0xc0, !PT ;  /* 0x000000381e237812 */ /* 0x000fe200078ec0ff */
[----:B------:R-:W-:Y:S01]  /*fbc0*/  USHF.R.S32.HI UR40, URZ, 0x7, UR5 ;  /* 0x000000073f287899 */ /* 0x000fe20008011405 */
[----:B------:R-:W-:-:S02]  /*fbd0*/  LOP3.LUT R3, R0, 0x38, R5, 0x78, !PT ;  /* 0x0000003800037812 */ /* 0x000fc400078e7805 */
[----:B------:R-:W-:Y:S02]  /*fbe0*/  LOP3.LUT R0, R35, 0x40, RZ, 0xfc, !PT ;  /* 0x0000004023007812 */ /* 0x000fe400078efcff */
[----:B------:R-:W-:Y:S02]  /*fbf0*/  LOP3.LUT R30, R3, 0x200, R30, 0xf8, !PT ;  /* 0x00000200031e7812 */ /* 0x000fe400078ef81e */
[C---:B------:R-:W-:Y:S02]  /*fc00*/  ISETP.GE.AND P2, PT, R0.reuse, UR7, PT ;  /* 0x0000000700007c0c */ /* 0x040fe4000bf46270 */
[----:B------:R-:W-:Y:S01]  /*fc10*/  ISETP.GE.AND P1, PT, R0, UR9, PT ;  /* 0x0000000900007c0c */ /* 0x000fe2000bf26270 */
[----:B------:R-:W-:Y:S01]  /*fc20*/  IMAD R33, R30, 0x2, R16 ;  /* 0x000000021e217824 */ /* 0x000fe200078e0210 */
[----:B------:R-:W-:Y:S01]  /*fc30*/  ISETP.GE.AND P0, PT, R0, UR7, PT ;  /* 0x0000000700007c0c */ /* 0x000fe2000bf06270 */
[----:B------:R-:W-:Y:S01]  /*fc40*/  IMAD.SHL.U32 R0, R5, 0x10, RZ ;  /* 0x0000001005007824 */ /* 0x000fe200078e00ff */
[----:B------:R-:W-:-:S04]  /*fc50*/  SHF.R.U32.HI R37, RZ, 0x3, R4 ;  /* 0x00000003ff257819 */ /* 0x000fc80000011604 */
[----:B------:R-:W-:-:S03]  /*fc60*/  LOP3.LUT R2, R0, 0x70, RZ, 0xc0, !PT ;  /* 0x0000007000027812 */ /* 0x000fc600078ec0ff */
[----:B------:R-:W-:Y:S02]  /*fc70*/  @P2 LOP3.LUT R19, R19, 0x1, RZ, 0xfc, !PT ;  /* 0x0000000113132812 */ /* 0x000fe400078efcff */
[----:B------:R-:W-:Y:S02]  /*fc80*/  LOP3.LUT R0, R37, R2, RZ, 0xfc, !PT ;  /* 0x0000000225007212 */ /* 0x000fe400078efcff */
[----:B------:R-:W-:-:S04]  /*fc90*/  LOP3.LUT R19, R19, 0xffffffbf, RZ, 0xc0, !PT ;  /* 0xffffffbf13137812 */ /* 0x000fc800078ec0ff */
[----:B------:R-:W-:Y:S02]  /*fca0*/  @P1 LOP3.LUT R19, R19, 0x40, RZ, 0xfc, !PT ;  /* 0x0000004013131812 */ /* 0x000fe400078efcff */
[----:B------:R-:W-:Y:S02]  /*fcb0*/  ISETP.GE.AND P1, PT, R35, UR7, PT ;  /* 0x0000000723007c0c */ /* 0x000fe4000bf26270 */
[----:B------:R-:W-:-:S04]  /*fcc0*/  LOP3.LUT R19, R19, 0xfffffffb, RZ, 0xc0, !PT ;  /* 0xfffffffb13137812 */ /* 0x000fc800078ec0ff */
[----:B------:R-:W-:Y:S02]  /*fcd0*/  @P0 LOP3.LUT R19, R19, 0x4, RZ, 0xfc, !PT ;  /* 0x0000000413130812 */ /* 0x000fe400078efcff */
[----:B------:R-:W-:Y:S02]  /*fce0*/  ISETP.GE.AND P0, PT, R35, UR7, PT ;  /* 0x0000000723007c0c */ /* 0x000fe4000bf06270 */
[----:B------:R-:W-:-:S04]  /*fcf0*/  LOP3.LUT R19, R19, 0xfffffffd, RZ, 0xc0, !PT ;  /* 0xfffffffd13137812 */ /* 0x000fc800078ec0ff */
[----:B------:R-:W-:-:S04]  /*fd00*/  @P1 LOP3.LUT R19, R19, 0x2, RZ, 0xfc, !PT ;  /* 0x0000000213131812 */ /* 0x000fc800078efcff */
[----:B------:R-:W-:-:S04]  /*fd10*/  LOP3.LUT R19, R19, 0xfffffff7, RZ, 0xc0, !PT ;  /* 0xfffffff713137812 */ /* 0x000fc800078ec0ff */
[----:B------:R-:W-:Y:S02]  /*fd20*/  @P0 LOP3.LUT R19, R19, 0x8, RZ, 0xfc, !PT ;  /* 0x0000000813130812 */ /* 0x000fe400078efcff */
[----:B------:R-:W-:Y:S02]  /*fd30*/  ISETP.GE.AND P0, PT, R35, UR9, PT ;  /* 0x0000000923007c0c */ /* 0x000fe4000bf06270 */
[----:B------:R-:W-:-:S11]  /*fd40*/  LOP3.LUT R19, R19, 0xffffff7f, RZ, 0xc0, !PT ;  /* 0xffffff7f13137812 */ /* 0x000fd600078ec0ff */
[----:B------:R-:W-:-:S07]  /*fd50*/  @P0 LOP3.LUT R19, R19, 0x80, RZ, 0xfc, !PT ;  /* 0x0000008013130812 */ /* 0x000fce00078efcff */
.L_x_1190:
[----:B------:R-:W-:Y:S01]  /*fd60*/  ULDC UR7, c[0x0][0xc60] ;  /* 0x0003180000077ab9 */ /* 0x000fe20000000800 */
[C---:B------:R-:W-:Y:S01]  /*fd70*/  R2UR UR41, R34.reuse ;  /* 0x00000000222972ca */ /* 0x040fe200000e0000 */
[----:B------:R-:W-:Y:S01]  /*fd80*/  UISETP.NE.AND UP0, UPT, UR7, 0x1, UPT ;  /* 0x000000010700788c */ /* 0x000fe2000bf05270 */
[----:B------:R-:W-:-:S10]  /*fd90*/  R2UR UR6, R34 ;  /* 0x00000000220672ca */ /* 0x000fd400000e0000 */
        /* <DEDUP_REMOVED lines=9> */
[----:B0----5:R-:W-:Y:S05]  /*fe30*/  @P0 BRA `(.L_x_1136) ;  /* 0x0000000000200947 */ /* 0x021fea0003800000 */
        /* <DEDUP_REMOVED lines=8> */
.L_x_1136:
[----:B------:R-:W-:Y:S01]  /*fec0*/  ULDC UR8, c[0x0][0xc54] ;  /* 0x0003150000087ab9 */ /* 0x000fe20000000800 */
[----:B------:R-:W-:Y:S01]  /*fed0*/  UMOV UR6, UR7 ;  /* 0x0000000700067c82 */ /* 0x000fe20008000000 */
[----:B------:R-:W-:-:S11]  /*fee0*/  UISETP.NE.AND UP0, UPT, UR8, 0x1, UPT ;  /* 0x000000010800788c */ /* 0x000fd6000bf05270 */
[----:B------:R-:W-:Y:S02]  /*fef0*/  @UP0 ULDC.64 UR10, c[0x0][0xc58] ;  /* 0x00031600000a0ab9 */ /* 0x000fe40000000a00 */
[----:B------:R-:W-:-:S04]  /*ff00*/  UIMAD.WIDE.U32 UR4, UR7, UR10, URZ ;  /* 0x0000000a070472a5 */ /* 0x000fc8000f8e003f */
[----:B------:R-:W-:-:S04]  /*ff10*/  @UP0 USHF.R.U32.HI UR6, URZ, UR11, UR5 ;  /* 0x0000000b3f060299 */ /* 0x000fc80008011605 */
[----:B------:R-:W-:-:S12]  /*ff20*/  UIMAD UR4, UR6, UR8, URZ ;  /* 0x00000008060472a4 */ /* 0x000fd8000f8e023f */
.L_x_1137:
[----:B------:R-:W-:Y:S01]  /*ff30*/  ULDC UR5, c[0x0][0xc48] ;  /* 0x0003120000057ab9 */ /* 0x000fe20000000800 */
[----:B------:R-:W-:Y:S01]  /*ff40*/  ULDC.64 UR8, c[0x0][0xa28] ;  /* 0x00028a0000087ab9 */ /* 0x000fe20000000a00 */
[----:B------:R-:W-:Y:S01]  /*ff50*/  UISETP.NE.AND UP1, UPT, UR5, 0x1, UPT ;  /* 0x000000010500788c */ /* 0x000fe2000bf25270 */
[----:B------:R-:W-:Y:S01]  /*ff60*/  IMAD.MOV.U32 R32, RZ, RZ, RZ ;  /* 0x000000ffff207224 */ /* 0x000fe200078e00ff */
[----:B------:R-:W-:Y:S02]  /*ff70*/  UIADD3 UR4, UR7, -UR4, URZ ;  /* 0x8000000407047290 */ /* 0x000fe4000fffe03f */
[----:B------:R-:W-:Y:S01]  /*ff80*/  UISETP.NE.U32.AND UP0, UPT, UR8, URZ, UPT ;  /* 0x0000003f0800728c */ /* 0x000fe2000bf05070 */
[----:B------:R-:W-:Y:S02]  /*ff90*/  ULDC UR5, c[0x0][0xc54] ;  /* 0x0003150000057ab9 */ /* 0x000fe40000000800 */
[----:B------:R-:W-:Y:S02]  /*ffa0*/  UIMAD UR41, UR41, UR5, UR4 ;  /* 0x00000005292972a4 */ /* 0x000fe4000f8e0204 */
[----:B------:R-:W-:-:S02]  /*ffb0*/  UISETP.NE.AND.EX UP0, UPT, UR9, URZ, UPT, UP0 ;  /* 0x0000003f0900728c */ /* 0x000fc4000bf05300 */
[----:B------:R-:W-:Y:S01]  /*ffc0*/  @UP1 ULDC UR4, c[0x0][0xc4c] ;  /* 0x0003130000041ab9 */ /* 0x000fe20000000800 */
[----:B------:R-:W-:Y:S01]  /*ffd0*/  @UP1 ULDC UR7, c[0x0][0xc50] ;  /* 0x0003140000071ab9 */ /* 0x000fe20000000800 */
[----:B------:R-:W-:Y:S02]  /*ffe0*/  UIMAD.WIDE.U32 UR4, UR41, UR4, URZ ;  /* 0x00000004290472a5 */ /* 0x000fe4000f8e003f */
[----:B------:R-:W-:Y:S01]  /*fff0*/  UMOV UR42, UR41 ;  /* 0x00000029002a7c82 */ /* 0x000fe20008000000 */
[----:B------:R-:W-:Y:S01]  /*10000*/  ULOP3.LUT UR6, UR6, 0x1ffffff, URZ, 0x3c, !UPT ;  /* 0x01ffffff06067892 */ /* 0x000fe2000f8e3c3f */
[----:B------:R-:W-:Y:S01]  /*10010*/  PLOP3.LUT P0, PT, PT, PT, UP0, 0x80, 0x0 ;  /* 0x000000000000781c */ /* 0x000fe20003f0f008 */
[----:B------:R-:W-:-:S03]  /*10020*/  @UP1 USHF.R.U32.HI UR42, URZ, UR7, UR5 ;  /* 0x000000073f2a1299 */ /* 0x000fc60008011605 */
[----:B------:R-:W-:Y:S02]  /*10030*/  @UP0 ULDC.64 UR4, c[0x0][0xa28] ;  /* 0x00028a0000040ab9 */ /* 0x000fe40000000a00 */
[----:B------:R-:W-:-:S06]  /*10040*/  @UP0 UIMAD.WIDE UR4, UR42, 0x4, UR4 ;  /* 0x000000042a0408a5 */ /* 0x000fcc000f8e0204 */
[----:B------:R-:W-:Y:S01]  /*10050*/  IMAD.U32 R3, RZ, RZ, UR5 ;  /* 0x00000005ff037e24 */ /* 0x000fe2000f8e00ff */
[----:B------:R-:W-:Y:S01]  /*10060*/  ULDC UR5, c[0x0][0x448] ;  /* 0x0001120000057ab9 */ /* 0x000fe20000000800 */
[----:B------:R-:W-:Y:S01]  /*10070*/  IMAD.U32 R2, RZ, RZ, UR4 ;  /* 0x00000004ff027e24 */ /* 0x000fe2000f8e00ff */
[----:B------:R-:W-:Y:S01]  /*10080*/  ULDC UR4, c[0x0][0xc3c] ;  /* 0x00030f0000047ab9 */ /* 0x000fe20000000800 */
[----:B------:R-:W-:Y:S02]  /*10090*/  UISETP.NE.AND UP2, UPT, UR5, 0x1, UPT ;  /* 0x000000010500788c */ /* 0x000fe4000bf45270 */
[----:B------:R-:W-:Y:S01]  /*100a0*/  UIADD3 UR6, UR6, UR4, URZ ;  /* 0x0000000406067290 */ /* 0x000fe2000fffe03f */
[----:B------:R0:W5:Y:S01]  /*100b0*/  @P0 LDG.E R32, desc[UR52][R2.64] ;  /* 0x0000003402200981 */ /* 0x000162000c1e1900 */
[----:B------:R-:W-:Y:S02]  /*100c0*/  UP2UR UR49, UPR, URZ, 0x4 ;  /* 0x000000043f317883 */ /* 0x000fe40008000000 */
[----:B------:R-:W-:-:S04]  /*100d0*/  USHF.L.U32 UR43, UR6, 0x7, URZ ;  /* 0x00000007062b7899 */ /* 0x000fc8000800063f */
[----:B------:R-:W-:Y:S01]  /*100e0*/  UIADD3 UR6, UR43, 0x7f, URZ ;  /* 0x0000007f2b067890 */ /* 0x000fe2000fffe03f */
[----:B------:R-:W-:Y:S01]  /*100f0*/  @UP2 ULDC UR4, c[0x0][0x44c] ;  /* 0x0001130000042ab9 */ /* 0x000fe20000000800 */
[----:B------:R-:W-:Y:S02]  /*10100*/  @UP2 ULDC UR7, c[0x0][0x450] ;  /* 0x0001140000072ab9 */ /* 0x000fe40000000800 */
[----:B------:R-:W-:-:S04]  /*10110*/  UIMAD.WIDE.U32 UR4, UR6, UR4, URZ ;  /* 0x00000004060472a5 */ /* 0x000fc8000f8e003f */
[----:B------:R-:W-:-:S03]  /*10120*/  @UP2 USHF.R.U32.HI UR6, URZ, UR7, UR5 ;  /* 0x000000073f062299 */ /* 0x000fc60008011605 */
[----:B------:R-:W-:Y:S01]  /*10130*/  ULDC.64 UR4, c[0x0][0x9e0] ;  /* 0x0002780000047ab9 */ /* 0x000fe20000000a00 */
[----:B------:R-:W-:Y:S02]  /*10140*/  UIADD3 UR6, UR47, UR6, URZ ;  /* 0x000000062f067290 */ /* 0x000fe4000fffe03f */
[----:B------:R-:W-:Y:S02]  /*10150*/  UISETP.GE.AND UP0, UPT, UR5, 0x1, UPT ;  /* 0x000000010500788c */ /* 0x000fe4000bf06270 */
[----:B------:R-:W-:-:S04]  /*10160*/  UIADD3 UR4, UR6, UR4, URZ ;  /* 0x0000000406047290 */ /* 0x000fc8000fffe03f */
[----:B------:R-:W-:-:S13]  /*10170*/  PLOP3.LUT P0, PT, PT, PT, UP0, 0x40, 0x0 ;  /* 0x000000000000781c */ /* 0x000fda0003f0e808 */
[----:B0-----:R-:W-:Y:S05]  /*10180*/  @P0 BRA `(.L_x_1138) ;  /* 0x0000000000440947 */ /* 0x001fea0003800000 */
        /* <DEDUP_REMOVED lines=10> */
.L_x_1139:
[----:B------:R-:W-:-:S11]  /*10230*/  UISETP.NE.AND UP1, UPT, UR5, 0x1, UPT ;  /* 0x000000010500788c */ /* 0x000fd6000bf25270 */
[----:B------:R-:W-:Y:S02]  /*10240*/  @UP1 ULDC.64 UR10, c[0x0][0x9e8] ;  /* 0x00027a00000a1ab9 */ /* 0x000fe40000000a00 */
[----:B------:R-:W-:-:S04]  /*10250*/  UIMAD.WIDE.U32 UR6, UR8, UR10, URZ ;  /* 0x0000000a080672a5 */ /* 0x000fc8000f8e003f */
[----:B------:R-:W-:-:S12]  /*10260*/  @UP1 USHF.R.U32.HI UR8, URZ, UR11, UR7 ;  /* 0x0000000b3f081299 */ /* 0x000fd80008011607 */
.L_x_1140:
[----:B------:R-:W-:-:S04]  /*10270*/  UIMAD UR8, UR8, UR5, UR5 ;  /* 0x00000005080872a4 */ /* 0x000fc8000f8e0205 */
[----:B------:R-:W-:-:S04]  /*10280*/  UISETP.LT.AND UP1, UPT, UR4, UR8, UPT ;  /* 0x000000080400728c */ /* 0x000fc8000bf21270 */
[----:B------:R-:W-:-:S12]  /*10290*/  USEL UR4, UR4, UR8, UP1 ;  /* 0x0000000804047287 */ /* 0x000fd80008800000 */
.L_x_1138:
[----:B------:R-:W-:Y:S01]  /*102a0*/  UISETP.NE.AND UP1, UPT, UR49, URZ, UPT ;  /* 0x0000003f3100728c */ /* 0x000fe2000bf25270 */
[----:B------:R-:W-:Y:S01]  /*102b0*/  PLOP3.LUT P0, PT, PT, PT, UP0, 0x40, 0x0 ;  /* 0x000000000000781c */ /* 0x000fe20003f0e808 */
[----:B------:R-:W-:-:S04]  /*102c0*/  UIADD3 UR4, UR4, 0x7f, URZ ;  /* 0x0000007f04047890 */ /* 0x000fc8000fffe03f */
[----:B------:R-:W-:-:S04]  /*102d0*/  USHF.R.S32.HI UR8, URZ, 0x1f, UR4 ;  /* 0x0000001f3f087899 */ /* 0x000fc80008011404 */
[----:B------:R-:W-:Y:S01]  /*102e0*/  ULEA.HI UR8, UR8, UR4, URZ, 0x7 ;  /* 0x0000000408087291 */ /* 0x000fe2000f8f383f */
[----:B------:R-:W-:Y:S01]  /*102f0*/  @UP1 ULDC UR6, c[0x0][0x44c] ;  /* 0x0001130000061ab9 */ /* 0x000fe20000000800 */
[----:B------:R-:W-:Y:S01]  /*10300*/  @UP1 ULDC UR9, c[0x0][0x450] ;  /* 0x0001140000091ab9 */ /* 0x000fe20000000800 */
[----:B------:R-:W-:Y:S02]  /*10310*/  UIMAD.WIDE.U32 UR6, UR43, UR6, URZ ;  /* 0x000000062b0672a5 */ /* 0x000fe4000f8e003f */
[----:B------:R-:W-:Y:S01]  /*10320*/  UMOV UR4, UR43 ;  /* 0x0000002b00047c82 */ /* 0x000fe20008000000 */
[----:B------:R-:W-:Y:S02]  /*10330*/  USHF.R.S32.HI UR8, URZ, 0x7, UR8 ;  /* 0x000000073f087899 */ /* 0x000fe40008011408 */
[----:B------:R-:W-:Y:S02]  /*10340*/  @UP1 USHF.R.U32.HI UR4, URZ, UR9, UR7 ;  /* 0x000000093f041299 */ /* 0x000fe40008011607 */
[----:B------:R-:W-:-:S02]  /*10350*/  UISETP.LT.AND UP1, UPT, UR40, UR8, UPT ;  /* 0x000000082800728c */ /* 0x000fc4000bf21270 */
[----:B------:R-:W-:Y:S01]  /*10360*/  UIADD3 UR4, UR39, UR4, URZ ;  /* 0x0000000427047290 */ /* 0x000fe2000fffe03f */
[----:B------:R-:W-:Y:S01]  /*10370*/  ULDC UR6, c[0x0][0x9dc] ;  /* 0x0002770000067ab9 */ /* 0x000fe20000000800 */
[----:B------:R-:W-:Y:S02]  /*10380*/  USEL UR44, UR40, UR8, UP1 ;  /* 0x00000008282c7287 */ /* 0x000fe40008800000 */
[----:B------:R-:W-:Y:S01]  /*10390*/  UIADD3 UR8, UR4, -UR6, URZ ;  /* 0x8000000604087290 */ /* 0x000fe2000fffe03f */
[----:B------:R-:W-:Y:S11]  /*103a0*/  @P0 BRA `(.L_x_1141) ;  /* 0x0000000000440947 */ /* 0x000ff60003800000 */
        /* <DEDUP_REMOVED lines=10> */
.L_x_1142:
[----:B------:R-:W-:-:S11]  /*10450*/  UISETP.NE.AND UP0, UPT, UR5, 0x1, UPT ;  /* 0x000000010500788c */ /* 0x000fd6000bf05270 */
[----:B------:R-:W-:Y:S02]  /*10460*/  @UP0 ULDC.64 UR10, c[0x0][0x9e8] ;  /* 0x00027a00000a0ab9 */ /* 0x000fe40000000a00 */
[----:B------:R-:W-:-:S04]  /*10470*/  UIMAD.WIDE.U32 UR6, UR4, UR10, URZ ;  /* 0x0000000a040672a5 */ /* 0x000fc8000f8e003f */
[----:B------:R-:W-:-:S12]  /*10480*/  @UP0 USHF.R.U32.HI UR4, URZ, UR11, UR7 ;  /* 0x0000000b3f040299 */ /* 0x000fd80008011607 */
.L_x_1143:
[----:B------:R-:W-:-:S04]  /*10490*/  UIMAD UR4, UR4, UR5, URZ ;  /* 0x00000005040472a4 */ /* 0x000fc8000f8e023f */
[----:B------:R-:W-:-:S04]  /*104a0*/  UISETP.LT.AND UP0, UPT, UR8, UR4, UPT ;  /* 0x000000040800728c */ /* 0x000fc8000bf01270 */
[----:B------:R-:W-:-:S12]  /*104b0*/  USEL UR8, UR8, UR4, !UP0 ;  /* 0x0000000408087287 */ /* 0x000fd8000c000000 */
.L_x_1141:
[----:B------:R-:W-:Y:S01]  /*104c0*/  USHF.R.S32.HI UR4, URZ, 0x1f, UR8 ;  /* 0x0000001f3f047899 */ /* 0x000fe20008011408 */
[----:B------:R-:W-:Y:S03]  /*104d0*/  BSSY B7, `(.L_x_1144) ;  /* 0x000034e000077945 */ /* 0x000fe60003800000 */
[----:B------:R-:W-:-:S04]  /*104e0*/  ULEA.HI UR4, UR4, UR8, URZ, 0x7 ;  /* 0x0000000804047291 */ /* 0x000fc8000f8f383f */
[----:B------:R-:W-:-:S04]  /*104f0*/  USHF.R.S32.HI UR4, URZ, 0x7, UR4 ;  /* 0x000000073f047899 */ /* 0x000fc80008011404 */
[----:B------:R-:W-:-:S04]  /*10500*/  UISETP.LT.AND UP0, UPT, URZ, UR4, UPT ;  /* 0x000000043f00728c */ /* 0x000fc8000bf01270 */
[----:B------:R-:W-:-:S04]  /*10510*/  USEL UR45, URZ, UR4, !UP0 ;  /* 0x000000043f2d7287 */ /* 0x000fc8000c000000 */
[----:B------:R-:W-:-:S06]  /*10520*/  UISETP.GT.AND UP0, UPT, UR44, UR45, UPT ;  /* 0x0000002d2c00728c */ /* 0x000fcc000bf04270 */
[----:B------:R-:W-:-:S13]  /*10530*/  PLOP3.LUT P0, PT, PT, PT, UP0, 0x80, 0x0 ;  /* 0x000000000000781c */ /* 0x000fda0003f0f008 */
[----:B------:R-:W-:Y:S05]  /*10540*/  @P0 BRA `(.L_x_1145) ;  /* 0x0000000000440947 */ /* 0x000fea0003800000 */
[----:B------:R-:W0:Y:S02]  /*10550*/  S2R R0, SR_TID.X ;  /* 0x0000000000007919 */ /* 0x000e240000002100 */
[----:B0-----:R-:W-:-:S04]  /*10560*/  LOP3.LUT R0, R0, 0x7f, RZ, 0xc0, !PT ;  /* 0x0000007f00007812 */ /* 0x001fc800078ec0ff */
[----:B------:R-:W-:-:S13]  /*10570*/  ISETP.NE.AND P2, PT, R0, RZ, PT ;  /* 0x000000ff0000720c */ /* 0x000fda0003f45270 */
[----:B------:R-:W-:Y:S05]  /*10580*/  @P2 BRA `(.L_x_1146) ;  /* 0x0000003400082947 */ /* 0x000fea0003800000 */
[----:B------:R-:W0:Y:S01]  /*10590*/  S2R R7, SR_LANEID ;  /* 0x0000000000077919 */ /* 0x000e220000000000 */
[----:B------:R-:W-:Y:S01]  /*105a0*/  VOTEU.ANY UR4, UPT, PT ;  /* 0x0000000000047886 */ /* 0x000fe200038e0100 */
[----:B------:R-:W1:Y:S01]  /*105b0*/  LDC.64 R2, c[0x0][0xc80] ;  /* 0x00032000ff027b82 */ /* 0x000e620000000a00 */
[----:B------:R-:W0:Y:S08]  /*105c0*/  FLO.U32 R0, UR4 ;  /* 0x0000000400007d00 */ /* 0x000e3000080e0000 */
[----:B------:R-:W1:Y:S01]  /*105d0*/  POPC R5, UR4 ;  /* 0x0000000400057d09 */ /* 0x000e620008000000 */
[----:B0-----:R-:W-:-:S13]  /*105e0*/  ISETP.EQ.U32.AND P0, PT, R0, R7, PT ;  /* 0x000000070000720c */ /* 0x001fda0003f02070 */
[----:B-1----:R-:W2:Y:S01]  /*105f0*/  @P0 ATOMG.E.ADD.STRONG.GPU PT, R3, desc[UR52][R2.64], R5 ;  /* 0x00000005020309a8 */ /* 0x002ea200081ee1f4 */
[----:B------:R-:W0:Y:S02]  /*10600*/  S2R R4, SR_LTMASK ;  /* 0x0000000000047919 */ /* 0x000e240000003900 */
[----:B0-----:R-:W-:-:S04]  /*10610*/  LOP3.LUT R4, R4, UR4, RZ, 0xc0, !PT ;  /* 0x0000000404047c12 */ /* 0x001fc8000f8ec0ff */
[----:B------:R-:W0:Y:S01]  /*10620*/  POPC R7, R4 ;  /* 0x0000000400077309 */ /* 0x000e220000000000 */
[----:B--2---:R-:W0:Y:S02]  /*10630*/  SHFL.IDX PT, R0, R3, R0, 0x1f ;  /* 0x00001f0003007589 */ /* 0x004e2400000e0000 */
[----:B0-----:R-:W-:Y:S01]  /*10640*/  IADD3 R34, R0, UR48, R7 ;  /* 0x0000003000227c10 */ /* 0x001fe2000fffe007 */
[----:B------:R-:W-:Y:S06]  /*10650*/  BRA `(.L_x_1146) ;  /* 0x0000003000d47947 */ /* 0x000fec0003800000 */
.L_x_1145:
[----:B------:R-:W-:Y:S01]  /*10660*/  VIADD R0, R16, 0x18400 ;  /* 0x0001840010007836 */ /* 0x000fe20000000000 */
[----:B------:R-:W-:Y:S04]  /*10670*/  BSSY B6, `(.L_x_1147) ;  /* 0x0000013000067945 */ /* 0x000fe80003800000 */
[----:B------:R-:W-:-:S13]  /*10680*/  LOP3.LUT P0, RZ, R0, 0x3ff, RZ, 0xc0, !PT ;  /* 0x000003ff00ff7812 */ /* 0x000fda000780c0ff */
[----:B------:R-:W-:Y:S05]  /*10690*/  @!P0 BRA `(.L_x_1148) ;  /* 0x0000000000408947 */ /* 0x000fea0003800000 */
[----:B------:R-:W-:Y:S01]  /*106a0*/  MOV R2, 0x0 ;  /* 0x0000000000027802 */ /* 0x000fe20000000f00 */
[----:B------:R-:W-:Y:S01]  /*106b0*/  ULDC.64 UR4, c[0x4][0x80] ;  /* 0x0100200000047ab9 */ /* 0x000fe20000000a00 */
[----:B------:R-:W-:Y:S01]  /*106c0*/  ULDC.64 UR6, c[0x4][0x88] ;  /* 0x0100220000067ab9 */ /* 0x000fe20000000a00 */
[----:B------:R-:W-:Y:S02]  /*106d0*/  IMAD.U32 R4, RZ, RZ, UR4 ;  /* 0x00000004ff047e24 */ /* 0x000fe4000f8e00ff */
[----:B------:R-:W-:Y:S01]  /*106e0*/  IMAD.U32 R5, RZ, RZ, UR5 ;  /* 0x00000005ff057e24 */ /* 0x000fe2000f8e00ff */
[----:B------:R-:W0:Y:S01]  /*106f0*/  LDC.64 R2, c[0x4][R2] ;  /* 0x0100000002027b82 */ /* 0x000e220000000a00 */
[----:B------:R-:W-:Y:S01]  /*10700*/  ULDC.64 UR4, c[0x4][0x8] ;  /* 0x0100020000047ab9 */ /* 0x000fe20000000a00 */
[----:B------:R-:W-:Y:S02]  /*10710*/  IMAD.U32 R6, RZ, RZ, UR6 ;  /* 0x00000006ff067e24 */ /* 0x000fe4000f8e00ff */
[----:B------:R-:W-:-:S02]  /*10720*/  IMAD.U32 R7, RZ, RZ, UR7 ;  /* 0x00000007ff077e24 */ /* 0x000fc4000f8e00ff */
[----:B------:R-:W-:Y:S02]  /*10730*/  IMAD.U32 R10, RZ, RZ, UR4 ;  /* 0x00000004ff0a7e24 */ /* 0x000fe4000f8e00ff */
[----:B------:R-:W-:Y:S02]  /*10740*/  IMAD.U32 R11, RZ, RZ, UR5 ;  /* 0x00000005ff0b7e24 */ /* 0x000fe4000f8e00ff */
[----:B------:R-:W-:Y:S02]  /*10750*/  IMAD.MOV.U32 R8, RZ, RZ, 0x70 ;  /* 0x00000070ff087424 */ /* 0x000fe400078e00ff */
[----:B------:R-:W-:Y:S02]  /*10760*/  IMAD.MOV.U32 R12, RZ, RZ, 0x1 ;  /* 0x00000001ff0c7424 */ /* 0x000fe400078e00ff */
[----:B------:R-:W-:-:S07]  /*10770*/  IMAD.MOV.U32 R13, RZ, RZ, RZ ;  /* 0x000000ffff0d7224 */ /* 0x000fce00078e00ff */
[----:B------:R-:W-:-:S07]  /*10780*/  LEPC R20, `(.L_x_1148) ;  /* 0x000000001014794e */ /* 0x000fce0000000000 */
[----:B0----5:R-:W-:Y:S05]  /*10790*/  CALL.ABS.NOINC R2 ;  /* 0x0000000002007343 */ /* 0x021fea0003c00000 */
.L_x_1148:
[----:B------:R-:W-:Y:S05]  /*107a0*/  BSYNC B6 ;  /* 0x0000000000067941 */ /* 0x000fea0003800000 */
.L_x_1147:
        /* <DEDUP_REMOVED lines=20> */
.L_x_1151:
[----:B------:R0:W1:Y:S01]  /*108f0*/  LDC.64 R2, c[0x4][R17] ;  /* 0x0100000011027b82 */ /* 0x0000620000000a00 */
[----:B------:R-:W-:Y:S01]  /*10900*/  ULDC.64 UR4, c[0x4][0x80] ;  /* 0x0100200000047ab9 */ /* 0x000fe20000000a00 */
[----:B------:R-:W-:Y:S01]  /*10910*/  ULDC.64 UR6, c[0x4][0x88] ;  /* 0x0100220000067ab9 */ /* 0x000fe20000000a00 */
[----:B------:R-:W-:Y:S02]  /*10920*/  IMAD.U32 R4, RZ, RZ, UR4 ;  /* 0x00000004ff047e24 */ /* 0x000fe4000f8e00ff */
        /* <DEDUP_REMOVED lines=11> */
.L_x_1150:
[----:B------:R-:W-:Y:S05]  /*109e0*/  BSYNC B6 ;  /* 0x0000000000067941 */ /* 0x000fea0003800000 */
.L_x_1149:
[----:B------:R-:W-:Y:S01]  /*109f0*/  ULDC.64 UR4, c[0x0][0x9f8] ;  /* 0x00027e0000047ab9 */ /* 0x000fe20000000a00 */
[----:B------:R-:W-:Y:S01]  /*10a00*/  IMAD.U32 R29, RZ, RZ, UR42 ;  /* 0x0000002aff1d7e24 */ /* 0x000fe2000f8e00ff */
[----:B------:R-:W-:Y:S01]  /*10a10*/  UISETP.NE.U32.AND UP0, UPT, UR4, URZ, UPT ;  /* 0x0000003f0400728c */ /* 0x000fe2000bf05070 */
[----:B------:R-:W0:Y:S03]  /*10a20*/  LDC R10, c[0x0][0x430] ;  /* 0x00010c00ff0a7b82 */ /* 0x000e260000000800 */
[----:B------:R-:W-:-:S06]  /*10a30*/  UISETP.NE.AND.EX UP0, UPT, UR5, URZ, UPT, UP0 ;  /* 0x0000003f0500728c */ /* 0x000fcc000bf05300 */
[----:B------:R-:W-:-:S05]  /*10a40*/  PLOP3.LUT P0, PT, PT, PT, UP0, 0x80, 0x0 ;  /* 0x000000000000781c */ /* 0x000fca0003f0f008 */
[----:B------:R-:W-:Y:S02]  /*10a50*/  @UP0 ULDC.64 UR4, c[0x0][0x9f8] ;  /* 0x00027e0000040ab9 */ /* 0x000fe40000000a00 */
[----:B------:R-:W-:-:S06]  /*10a60*/  @UP0 UIMAD.WIDE UR4, UR42, 0x4, UR4 ;  /* 0x000000042a0408a5 */ /* 0x000fcc000f8e0204 */
[----:B------:R-:W-:Y:S01]  /*10a70*/  IMAD.U32 R2, RZ, RZ, UR4 ;  /* 0x00000004ff027e24 */ /* 0x000fe2000f8e00ff */
[----:B------:R-:W-:Y:S01]  /*10a80*/  ULDC UR4, c[0x0][0xc48] ;  /* 0x0003120000047ab9 */ /* 0x000fe20000000800 */
[----:B------:R-:W-:-:S05]  /*10a90*/  IMAD.U32 R3, RZ, RZ, UR5 ;  /* 0x00000005ff037e24 */ /* 0x000fca000f8e00ff */
[----:B------:R1:W5:Y:S01]  /*10aa0*/  @P0 LDG.E R29, desc[UR52][R2.64] ;  /* 0x00000034021d0981 */ /* 0x000362000c1e1900 */
[----:B------:R-:W-:Y:S01]  /*10ab0*/  UMOV UR5, 0xffffffff ;  /* 0xffffffff00057882 */ /* 0x000fe20000000000 */
[----:B------:R-:W-:Y:S02]  /*10ac0*/  IMAD.U32 R22, RZ, RZ, UR4 ;  /* 0x00000004ff167e24 */ /* 0x000fe4000f8e00ff */
[----:B------:R-:W-:Y:S05]  /*10ad0*/  BRA.DIV UR5, `(.L_x_1152) ;  /* 0x0000003605d47947 */ /* 0x000fea000b800000 */
.L_x_1206:
[----:B------:R-:W2:Y:S01]  /*10ae0*/  S2R R0, SR_TID.X ;  /* 0x0000000000007919 */ /* 0x000ea20000002100 */
[----:B------:R-:W-:Y:S01]  /*10af0*/  UIADD3 UR4, UR44, -0x1, URZ ;  /* 0xffffffff2c047890 */ /* 0x000fe2000fffe03f */
[----:B0-----:R-:W-:Y:S02]  /*10b00*/  ISETP.NE.AND P1, PT, R10, 0x1, PT ;  /* 0x000000010a00780c */ /* 0x001fe40003f25270 */
[----:B-----5:R-:W-:Y:S02]  /*10b10*/  SHF.R.S32.HI R31, RZ, 0x1f, R29 ;  /* 0x0000001fff1f7819 */ /* 0x020fe4000001141d */
[----:B------:R-:W-:Y:S01]  /*10b20*/  LOP3.LUT R19, R19, 0xffffffdf, RZ, 0xc0, !PT ;  /* 0xffffffdf13137812 */ /* 0x000fe200078ec0ff */
[----:B------:R-:W-:-:S04]  /*10b30*/  IMAD.U32 R6, RZ, RZ, UR4 ;  /* 0x00000004ff067e24 */ /* 0x000fc8000f8e00ff */
[----:B------:R-:W-:-:S04]  /*10b40*/  IMAD.SHL.U32 R6, R6, 0x80, RZ ;  /* 0x0000008006067824 */ /* 0x000fc800078e00ff */
[----:B-1----:R-:W0:Y:S01]  /*10b50*/  @P1 LDC R3, c[0x0][0x438] ;  /* 0x00010e00ff031b82 */ /* 0x002e220000000800 */
[----:B------:R-:W-:Y:S01]  /*10b60*/  @P1 LOP3.LUT R19, R19, 0x20, RZ, 0xfc, !PT ;  /* 0x0000002013131812 */ /* 0x000fe200078efcff */
[----:B--2---:R-:W-:-:S05]  /*10b70*/  IMAD.SHL.U32 R0, R0, 0x10, RZ ;  /* 0x0000001000007824 */ /* 0x004fca00078e00ff */
[----:B------:R-:W-:-:S04]  /*10b80*/  LOP3.LUT R0, R0, 0x70, RZ, 0xc0, !PT ;  /* 0x0000007000007812 */ /* 0x000fc800078ec0ff */
[----:B------:R-:W-:Y:S02]  /*10b90*/  LOP3.LUT R5, R6, R37, R0, 0xfe, !PT ;  /* 0x0000002506057212 */ /* 0x000fe400078efe00 */
[----:B------:R-:W1:Y:S02]  /*10ba0*/  @P1 LDC R0, c[0x0][0x434] ;  /* 0x00010d00ff001b82 */ /* 0x000e640000000800 */
[C---:B------:R-:W-:Y:S01]  /*10bb0*/  ISETP.GE.AND P0, PT, R5.reuse, UR37, PT ;  /* 0x0000002505007c0c */ /* 0x040fe2000bf06270 */
[----:B------:R-:W-:-:S04]  /*10bc0*/  IMAD.IADD R7, R5, 0x1, R32 ;  /* 0x0000000105077824 */ /* 0x000fc800078e0220 */
[----:B------:R-:W-:-:S08]  /*10bd0*/  IMAD.MOV.U32 R11, RZ, RZ, R7 ;  /* 0x000000ffff0b7224 */ /* 0x000fd000078e0007 */
[----:B------:R-:W2:Y:S08]  /*10be0*/  @!P0 LDC.64 R8, c[0x0][0x428] ;  /* 0x00010a00ff088b82 */ /* 0x000eb00000000a00 */
[----:B------:R-:W3:Y:S01]  /*10bf0*/  @!P0 LDC.64 R4, c[0x0][0x418] ;  /* 0x00010600ff048b82 */ /* 0x000ee20000000a00 */
[----:B-1----:R-:W-:-:S05]  /*10c00*/  @P1 IMAD.HI.U32 R0, R7, R0, RZ ;  /* 0x0000000007001227 */ /* 0x002fca00078e00ff */
[----:B0-----:R-:W-:-:S04]  /*10c10*/  @P1 SHF.R.U32.HI R11, RZ, R3, R0 ;  /* 0x00000003ff0b1219 */ /* 0x001fc80000011600 */
[--C-:B------:R-:W-:Y:S01]  /*10c20*/  @!P0 SHF.R.S32.HI R3, RZ, 0x1f, R11.reuse ;  /* 0x0000001fff038819 */ /* 0x100fe2000001140b */
[----:B------:R-:W-:Y:S02]  /*10c30*/  @!P0 IMAD.MOV.U32 R2, RZ, RZ, R11 ;  /* 0x000000ffff028224 */ /* 0x000fe400078e000b */
[-C--:B--2---:R-:W-:Y:S02]  /*10c40*/  @!P0 IMAD R0, R31, R8.reuse, RZ ;  /* 0x000000081f008224 */ /* 0x084fe400078e02ff */
[----:B------:R-:W-:-:S04]  /*10c50*/  @!P0 IMAD.WIDE.U32 R2, R29, R8, R2 ;  /* 0x000000081d028225 */ /* 0x000fc800078e0002 */
[----:B------:R-:W-:Y:S01]  /*10c60*/  @!P0 IMAD R9, R29, R9, R0 ;  /* 0x000000091d098224 */ /* 0x000fe200078e0200 */
[----:B---3--:R-:W-:-:S03]  /*10c70*/  @!P0 LEA R4, P1, R2, R4, 0x2 ;  /* 0x0000000402048211 */ /* 0x008fc600078210ff */
[----:B------:R-:W-:-:S05]  /*10c80*/  @!P0 IMAD.IADD R0, R3, 0x1, R9 ;  /* 0x0000000103008824 */ /* 0x000fca00078e0209 */
[----:B------:R-:W-:Y:S01]  /*10c90*/  @!P0 LEA.HI.X R5, R2, R5, R0, 0x2, P1 ;  /* 0x0000000502058211 */ /* 0x000fe200008f1400 */
[----:B------:R-:W-:-:S06]  /*10ca0*/  IMAD.MOV.U32 R0, RZ, RZ, RZ ;  /* 0x000000ffff007224 */ /* 0x000fcc00078e00ff */
[----:B------:R0:W5:Y:S01]  /*10cb0*/  @!P0 LDG.E R0, desc[UR52][R4.64] ;  /* 0x0000003404008981 */ /* 0x000162000c1e1900 */
[----:B------:R-:W-:Y:S01]  /*10cc0*/  IMAD R3, RZ, RZ, -UR42 ;  /* 0x8000002aff037e24 */ /* 0x000fe2000f8e02ff */
[----:B------:R-:W-:Y:S01]  /*10cd0*/  LOP3.LUT R19, R19, 0xffffffef, RZ, 0xc0, !PT ;  /* 0xffffffef13137812 */ /* 0x000fe200078ec0ff */
[----:B------:R-:W-:Y:S02]  /*10ce0*/  IMAD.MOV R2, RZ, RZ, -R11 ;  /* 0x000000ffff027224 */ /* 0x000fe400078e0a0b */
[----:B------:R-:W-:Y:S02]  /*10cf0*/  IMAD R22, R22, R3, UR41 ;  /* 0x0000002916167e24 */ /* 0x000fe4000f8e0203 */
[----:B------:R-:W-:Y:S02]  /*10d00*/  IMAD.U32 R24, RZ, RZ, UR4 ;  /* 0x00000004ff187e24 */ /* 0x000fe4000f8e00ff */
[----:B0-----:R-:W-:Y:S01]  /*10d10*/  IMAD.U32 R4, RZ, RZ, UR46 ;  /* 0x0000002eff047e24 */ /* 0x001fe2000f8e00ff */
[----:B------:R-:W-:Y:S01]  /*10d20*/  SHF.R.S32.HI R28, RZ, 0x1f, R22 ;  /* 0x0000001fff1c7819 */ /* 0x000fe20000011416 */
[----:B------:R-:W-:-:S03]  /*10d30*/  IMAD R5, R10, R2, R7 ;  /* 0x000000020a057224 */ /* 0x000fc600078e0207 */
[----:B------:R-:W-:-:S13]  /*10d40*/  ISETP.NE.AND P2, PT, R4, 0x3, PT ;  /* 0x000000030400780c */ /* 0x000fda0003f45270 */
[----:B------:R-:W-:Y:S01]  /*10d50*/  @P2 LOP3.LUT R19, R19, 0x10, RZ, 0xfc, !PT ;  /* 0x0000001013132812 */ /* 0x000fe200078efcff */
[----:B------:R-:W-:Y:S06]  /*10d60*/  @!P2 BRA `(.L_x_1153) ;  /* 0x000000000004a947 */ /* 0x000fec0003800000 */
[----:B------:R-:W-:Y:S01]  /*10d70*/  BPT.TRAP 0x1 ;  /* 0x000000040000795c */ /* 0x000fe20000300000 */
.L_x_1153:
[----:B------:R-:W-:Y:S01]  /*10d80*/  SHF.R.S32.HI R8, RZ, 0x1f, R5 ;  /* 0x0000001fff087819 */ /* 0x000fe20000011405 */
[----:B------:R-:W-:Y:S01]  /*10d90*/  ULDC.64 UR4, c[0x0][0x328] ;  /* 0x0000ca0000047ab9 */ /* 0x000fe20000000a00 */
[----:B-----5:R-:W-:Y:S01]  /*10da0*/  SHF.R.S32.HI R4, RZ, 0x1f, R0 ;  /* 0x0000001fff047819 */ /* 0x020fe20000011400 */
[----:B------:R-:W-:Y:S02]  /*10db0*/  BSSY B0, `(.L_x_1154) ;  /* 0x0000016000007945 */ /* 0x000fe40003800000 */
[----:B------:R-:W-:-:S04]  /*10dc0*/  IMAD R2, R8, UR4, RZ ;  /* 0x0000000408027c24 */ /* 0x000fc8000f8e02ff */
[C---:B------:R-:W-:Y:S02]  /*10dd0*/  IMAD R7, R5.reuse, UR5, R2 ;  /* 0x0000000505077c24 */ /* 0x040fe4000f8e0202 */
[----:B------:R-:W-:Y:S01]  /*10de0*/  IMAD.WIDE.U32 R2, R5, UR4, RZ ;  /* 0x0000000405027c25 */ /* 0x000fe2000f8e00ff */
        /* <DEDUP_REMOVED lines=12> */
[----:B------:R-:W-:Y:S02]  /*10eb0*/  IMAD.IADD R3, R3, 0x1, R7 ;  /* 0x0000000103037824 */ /* 0x000fe400078e0207 */
[----:B------:R-:W-:-:S03]  /*10ec0*/  IMAD R7, R23, 0x8, R16 ;  /* 0x0000000817077824 */ /* 0x000fc600078e0210 */
[----:B------:R-:W-:Y:S02]  /*10ed0*/  LEA.HI.X R18, R2, UR5, R3, 0x1, P0 ;  /* 0x0000000502127c11 */ /* 0x000fe400080f0c03 */
[----:B------:R-:W-:-:S04]  /*10ee0*/  SHF.L.U32 R2, R26, 0x1f, RZ ;  /* 0x0000001f1a027819 */ /* 0x000fc800000006ff */
[----:B------:R-:W0:Y:S02]  /*10ef0*/  SYNCS.PHASECHK.TRANS64.TRYWAIT P0, [R7+URZ+0x28840], R2 ;  /* 0x02884002070075a7 */ /* 0x000e24000800017f */
[----:B0-----:R-:W-:Y:S05]  /*10f00*/  @!P0 BRA `(.L_x_1155) ;  /* 0x0000003000f48947 */ /* 0x001fea0003800000 */
.L_x_1207:
[----:B------:R-:W-:Y:S05]  /*10f10*/  BSYNC B0 ;  /* 0x0000000000007941 */ /* 0x000fea0003800000 */
.L_x_1154:
[----:B------:R-:W-:Y:S01]  /*10f20*/  ULDC.64 UR4, c[0x0][0x300] ;  /* 0x0000c00000047ab9 */ /* 0x000fe20000000a00 */
[----:B------:R-:W-:Y:S01]  /*10f30*/  IADD3 R6, -R37, UR37, -R6 ;  /* 0x0000002525067c10 */ /* 0x000fe2000fffe906 */
[----:B------:R-:W-:Y:S01]  /*10f40*/  IMAD R8, R8, UR4, RZ ;  /* 0x0000000408087c24 */ /* 0x000fe2000f8e02ff */
[----:B------:R-:W-:Y:S01]  /*10f50*/  LOP3.LUT P3, RZ, R19, 0x2, RZ, 0xc0, !PT ;  /* 0x0000000213ff7812 */ /* 0x000fe2000786c0ff */
[----:B0-----:R-:W-:Y:S01]  /*10f60*/  IMAD.WIDE.U32 R2, R5, UR4, RZ ;  /* 0x0000000405027c25 */ /* 0x001fe2000f8e00ff */
[----:B------:R-:W-:-:S03]  /*10f70*/  LOP3.LUT P2, RZ, R19, 0x1, RZ, 0xc0, !PT ;  /* 0x0000000113ff7812 */ /* 0x000fc6000784c0ff */
        /* <DEDUP_REMOVED lines=15> */
[----:B------:R-:W-:-:S03]  /*11070*/  IMAD R5, R23, 0x4000, R30 ;  /* 0x0000400017057824 */ /* 0x000fc600078e021e */
[----:B------:R-:W-:Y:S02]  /*11080*/  LEA.HI.X R0, R2, UR5, R3, 0x1, P0 ;  /* 0x0000000502007c11 */ /* 0x000fe400080f0c03 */
[----:B------:R-:W-:Y:S01]  /*11090*/  ISETP.GE.AND P0, PT, R6, 0x1, PT ;  /* 0x000000010600780c */ /* 0x000fe20003f06270 */
[----:B------:R-:W-:-:S12]  /*110a0*/  BRA.DIV UR4, `(.L_x_1156) ;  /* 0x0000003204a07947 */ /* 0x000fd8000b800000 */
[----:B------:R-:W0:Y:S01]  /*110b0*/  SHFL.IDX PT, R14, R4, RZ, 0x181f ;  /* 0x00181fff040e7589 */ /* 0x000e2200000e0000 */
[----:B------:R-:W-:-:S03]  /*110c0*/  @P0 IMAD R9, R5, 0x2, R16 ;  /* 0x0000000205090824 */ /* 0x000fc600078e0210 */
[----:B------:R-:W1:Y:S04]  /*110d0*/  SHFL.IDX PT, R2, R0, RZ, 0x181f ;  /* 0x00181fff00027589 */ /* 0x000e6800000e0000 */
[----:B------:R-:W-:Y:S01]  /*110e0*/  SHFL.IDX PT, R8, R0, 0x1, 0x181f ;  /* 0x00381f0000087f89 */ /* 0x000fe200000e0000 */
[----:B0-----:R-:W-:-:S05]  /*110f0*/  @P0 LEA R14, P1, R35, R14, 0x1 ;  /* 0x0000000e230e0211 */ /* 0x001fca00078208ff */
[----:B-1----:R-:W-:Y:S02]  /*11100*/  @P0 IMAD.X R3, RZ, RZ, R2, P1 ;  /* 0x000000ffff030224 */ /* 0x002fe400008e0602 */
[----:B------:R-:W-:Y:S02]  /*11110*/  @P0 IMAD.MOV.U32 R2, RZ, RZ, R14 ;  /* 0x000000ffff020224 */ /* 0x000fe400078e000e */
[----:B------:R-:W0:Y:S04]  /*11120*/  SHFL.IDX PT, R14, R4, 0x1, 0x181f ;  /* 0x00381f00040e7f89 */ /* 0x000e2800000e0000 */
[----:B------:R-:W-:Y:S04]  /*11130*/  @P0 LDGSTS.E.BYPASS.LTC128B.128 [R9+0x18400], desc[UR52][R2.64], !P3 ;  /* 0x1840000002090fae */ /* 0x000fe8000d901d74 */
[----:B------:R1:W-:Y:S01]  /*11140*/  @P0 LDGSTS.E.BYPASS.LTC128B.128 [R9+0x1c400], desc[UR52][R2.64+0x80], !P2 ;  /* 0x1c40008002090fae */ /* 0x0003e2000d101d74 */
[----:B------:R-:W-:-:S13]  /*11150*/  ISETP.GE.AND P0, PT, R6, 0x11, PT ;  /* 0x000000110600780c */ /* 0x000fda0003f06270 */
[----:B------:R-:W-:Y:S01]  /*11160*/  @P0 IMAD R25, R5, 0x2, R16 ;  /* 0x0000000205190824 */ /* 0x000fe200078e0210 */
[----:B0-----:R-:W-:-:S05]  /*11170*/  @P0 LEA R14, P1, R35, R14, 0x1 ;  /* 0x0000000e230e0211 */ /* 0x001fca00078208ff */
[----:B-1----:R-:W-:Y:S02]  /*11180*/  @P0 IMAD.MOV.U32 R2, RZ, RZ, R14 ;  /* 0x000000ffff020224 */ /* 0x002fe400078e000e */
[----:B------:R-:W-:Y:S01]  /*11190*/  @P0 IMAD.X R21, RZ, RZ, R8, P1 ;  /* 0x000000ffff150224 */ /* 0x000fe200008e0608 */
[----:B------:R-:W0:Y:S03]  /*111a0*/  SHFL.IDX PT, R14, R4, 0x2, 0x181f ;  /* 0x00581f00040e7f89 */ /* 0x000e2600000e0000 */
[----:B------:R-:W-:Y:S01]  /*111b0*/  @P0 IMAD.MOV.U32 R3, RZ, RZ, R21 ;  /* 0x000000ffff030224 */ /* 0x000fe200078e0015 */
[----:B------:R-:W1:Y:S04]  /*111c0*/  SHFL.IDX PT, R8, R0, 0x2, 0x181f ;  /* 0x00581f0000087f89 */ /* 0x000e6800000e0000 */
[----:B------:R-:W-:Y:S04]  /*111d0*/  @P0 LDGSTS.E.BYPASS.LTC128B.128 [R25+0x18c00], desc[UR52][R2.64], !P3 ;  /* 0x18c0000002190fae */ /* 0x000fe8000d901d74 */
[----:B------:R2:W-:Y:S01]  /*111e0*/  @P0 LDGSTS.E.BYPASS.LTC128B.128 [R25+0x1cc00], desc[UR52][R2.64+0x80], !P2 ;  /* 0x1cc0008002190fae */ /* 0x0005e2000d101d74 */
[----:B------:R-:W-:-:S13]  /*111f0*/  ISETP.GE.AND P0, PT, R6, 0x21, PT ;  /* 0x000000210600780c */ /* 0x000fda0003f06270 */
[----:B0-----:R-:W-:Y:S01]  /*11200*/  @P0 LEA R14, P1, R35, R14, 0x1 ;  /* 0x0000000e230e0211 */ /* 0x001fe200078208ff */
[----:B------:R-:W-:-:S04]  /*11210*/  @P0 IMAD R21, R5, 0x2, R16 ;  /* 0x0000000205150824 */ /* 0x000fc800078e0210 */
[----:B--2---:R-:W-:Y:S02]  /*11220*/  @P0 IMAD.MOV.U32 R2, RZ, RZ, R14 ;  /* 0x000000ffff020224 */ /* 0x004fe400078e000e */
[----:B-1----:R-:W-:Y:S01]  /*11230*/  @P0 IMAD.X R9, RZ, RZ, R8, P1 ;  /* 0x000000ffff090224 */ /* 0x002fe200008e0608 */
        /* <DEDUP_REMOVED lines=38> */
[----:B-1----:R-:W-:Y:S02]  /*114a0*/  @P0 IMAD.X R9, RZ, RZ, R8, P1 ;  /* 0x000000ffff090224 */ /* 0x002fe400008e0608 */
[----:B--2---:R-:W-:Y:S01]  /*114b0*/  @P0 IMAD.MOV.U32 R2, RZ, RZ, R14 ;  /* 0x000000ffff020224 */ /* 0x004fe200078e000e */
[----:B------:R0:W1:Y:S01]  /*114c0*/  SHFL.IDX PT, R8, R0, 0x7, 0x181f ;  /* 0x00f81f0000087f89 */ /* 0x00006200000e0000 */
[----:B------:R-:W-:-:S03]  /*114d0*/  @P0 IMAD.MOV.U32 R3, RZ, RZ, R9 ;  /* 0x000000ffff030224 */ /* 0x000fc600078e0009 */
[----:B------:R0:W2:Y:S04]  /*114e0*/  SHFL.IDX PT, R14, R4, 0x7, 0x181f ;  /* 0x00f81f00040e7f89 */ /* 0x0000a800000e0000 */
[----:B------:R0:W-:Y:S04]  /*114f0*/  @P0 LDGSTS.E.BYPASS.LTC128B.128 [R21+0x1b400], desc[UR52][R2.64], !P3 ;  /* 0x1b40000002150fae */ /* 0x0001e8000d901d74 */
[----:B------:R0:W-:Y:S02]  /*11500*/  @P0 LDGSTS.E.BYPASS.LTC128B.128 [R21+0x1f400], desc[UR52][R2.64+0x80], !P2 ;  /* 0x1f40008002150fae */ /* 0x0001e4000d101d74 */
.L_x_1225:
[----:B------:R-:W-:-:S13]  /*11510*/  ISETP.GE.AND P0, PT, R6, 0x71, PT ;  /* 0x000000710600780c */ /* 0x000fda0003f06270 */
[----:B0-2---:R-:W-:Y:S01]  /*11520*/  @P0 LEA R2, P1, R35, R14, 0x1 ;  /* 0x0000000e23020211 */ /* 0x005fe200078208ff */
[----:B------:R-:W-:-:S04]  /*11530*/  @P0 IMAD R5, R5, 0x2, R16 ;  /* 0x0000000205050824 */ /* 0x000fc800078e0210 */
[----:B-1----:R-:W-:-:S05]  /*11540*/  @P0 IMAD.X R3, RZ, RZ, R8, P1 ;  /* 0x000000ffff030224 */ /* 0x002fca00008e0608 */
[----:B------:R-:W-:Y:S01]  /*11550*/  @!PT LDS RZ, [RZ] ;  /* 0x00000000fffff984 */ /* 0x000fe20000000800 */
[----:B------:R-:W-:Y:S01]  /*11560*/  @!PT LDS RZ, [RZ] ;  /* 0x00000000fffff984 */ /* 0x000fe20000000800 */
[----:B------:R-:W-:Y:S01]  /*11570*/  @!PT LDS RZ, [RZ] ;  /* 0x00000000fffff984 */ /* 0x000fe20000000800 */
[----:B------:R0:W-:Y:S04]  /*11580*/  @P0 LDGSTS.E.BYPASS.LTC128B.128 [R5+0x1bc00], desc[UR52][R2.64], !P3 ;  /* 0x1bc0000002050fae */ /* 0x0001e8000d901d74 */
[----:B------:R0:W-:Y:S01]  /*11590*/  @P0 LDGSTS.E.BYPASS.LTC128B.128 [R5+0x1fc00], desc[UR52][R2.64+0x80], !P2 ;  /* 0x1fc0008002050fae */ /* 0x0001e2000d101d74 */
[----:B------:R-:W-:Y:S01]  /*115a0*/  PLOP3.LUT P0, PT, PT, PT, PT, 0x80, 0x0 ;  /* 0x000000000000781c */ /* 0x000fe20003f0f070 */
[----:B------:R-:W-:-:S12]  /*115b0*/  NOP ;  /* 0x0000000000007918 */ /* 0x000fd80000000000 */
.L_x_1157:
        /* <DEDUP_REMOVED lines=11> */
.L_x_1158:
[----:B------:R-:W-:Y:S01]  /*11670*/  VIADD R0, R16, 0x10400 ;  /* 0x0001040010007836 */ /* 0x000fe20000000000 */
[----:B------:R1:W-:Y:S06]  /*11680*/  SYNCS.ARRIVE.TRANS64.A1T0 RZ, [R7+URZ+0x28830], RZ ;  /* 0x028830ff07ff79a7 */ /* 0x0003ec000810003f */
[----:B------:R-:W-:Y:S05]  /*11690*/  WARPSYNC.ALL ;  /* 0x0000000000007948 */ /* 0x000fea0003800000 */
[----:B------:R-:W-:Y:S01]  /*116a0*/  BAR.SYNC.DEFER_BLOCKING 0x8, 0x180 ;  /* 0x0206000000007b1d */ /* 0x000fe20000010000 */
[----:B------:R-:W-:-:S05]  /*116b0*/  LOP3.LUT P0, RZ, R0, 0x3ff, RZ, 0xc0, !PT ;  /* 0x000003ff00ff7812 */ /* 0x000fca000780c0ff */
[----:B------:R-:W-:Y:S08]  /*116c0*/  BSSY B6, `(.L_x_1159) ;  /* 0x0000012000067945 */ /* 0x000ff00003800000 */
[----:B------:R-:W-:Y:S05]  /*116d0*/  @!P0 BRA `(.L_x_1160) ;  /* 0x0000000000408947 */ /* 0x000fea0003800000 */
[----:B0-----:R-:W-:Y:S01]  /*116e0*/  MOV R2, 0x0 ;  /* 0x0000000000027802 */ /* 0x001fe20000000f00 */
[----:B------:R-:W-:Y:S01]  /*116f0*/  ULDC.64 UR4, c[0x4][0x80] ;  /* 0x0100200000047ab9 */ /* 0x000fe20000000a00 */
[----:B------:R-:W-:Y:S01]  /*11700*/  ULDC.64 UR6, c[0x4][0x88] ;  /* 0x0100220000067ab9 */ /* 0x000fe20000000a00 */
[----:B------:R-:W-:Y:S01]  /*11710*/  ULDC.64 UR8, c[0x4][0x20] ;  /* 0x0100080000087ab9 */ /* 0x000fe20000000a00 */
[----:B------:R-:W-:Y:S02]  /*11720*/  IMAD.U32 R4, RZ, RZ, UR4 ;  /* 0x00000004ff047e24 */ /* 0x000fe4000f8e00ff */
[----:B------:R-:W0:Y:S01]  /*11730*/  LDC.64 R2, c[0x4][R2] ;  /* 0x0100000002027b82 */ /* 0x000e220000000a00 */
[----:B------:R-:W-:Y:S02]  /*11740*/  IMAD.U32 R5, RZ, RZ, UR5 ;  /* 0x00000005ff057e24 */ /* 0x000fe4000f8e00ff */
[----:B------:R-:W-:Y:S02]  /*11750*/  IMAD.U32 R6, RZ, RZ, UR6 ;  /* 0x00000006ff067e24 */ /* 0x000fe4000f8e00ff */
[----:B-1----:R-:W-:-:S02]  /*11760*/  IMAD.U32 R7, RZ, RZ, UR7 ;  /* 0x00000007ff077e24 */ /* 0x002fc4000f8e00ff */
[----:B------:R-:W-:Y:S02]  /*11770*/  IMAD.U32 R10, RZ, RZ, UR8 ;  /* 0x00000008ff0a7e24 */ /* 0x000fe4000f8e00ff */
[----:B------:R-:W-:Y:S02]  /*11780*/  IMAD.U32 R11, RZ, RZ, UR9 ;  /* 0x00000009ff0b7e24 */ /* 0x000fe4000f8e00ff */
[----:B------:R-:W-:Y:S02]  /*11790*/  IMAD.MOV.U32 R8, RZ, RZ, 0x70 ;  /* 0x00000070ff087424 */ /* 0x000fe400078e00ff */
[----:B------:R-:W-:Y:S02]  /*117a0*/  IMAD.MOV.U32 R12, RZ, RZ, 0x1 ;  /* 0x00000001ff0c7424 */ /* 0x000fe400078e00ff */
[----:B------:R-:W-:-:S07]  /*117b0*/  IMAD.MOV.U32 R13, RZ, RZ, RZ ;  /* 0x000000ffff0d7224 */ /* 0x000fce00078e00ff */
[----:B------:R-:W-:-:S07]  /*117c0*/  LEPC R20, `(.L_x_1160) ;  /* 0x000000001014794e */ /* 0x000fce0000000000 */
[----:B0-----:R-:W-:Y:S05]  /*117d0*/  CALL.ABS.NOINC R2 ;  /* 0x0000000002007343 */ /* 0x001fea0003c00000 */
.L_x_1160:
[----:B------:R-:W-:Y:S05]  /*117e0*/  BSYNC B6 ;  /* 0x0000000000067941 */ /* 0x000fea0003800000 */
.L_x_1159:
[----:B0-----:R-:W0:Y:S01]  /*117f0*/  S2R R2, SR_TID.X ;  /* 0x0000000000027919 */ /* 0x001e220000002100 */
[----:B------:R-:W-:Y:S01]  /*11800*/  UISETP.NE.AND UP0, UPT, UR49, URZ, UPT ;  /* 0x0000003f3100728c */ /* 0x000fe2000bf05270 */
[----:B------:R-:W-:Y:S01]  /*11810*/  R2UR UR6, R28 ;  /* 0x000000001c0672ca */ /* 0x000fe200000e0000 */
[----:B------:R-:W-:Y:S01]  /*11820*/  ULDC.64 UR8, c[0x0][0x2d8] ;  /* 0x0000b60000087ab9 */ /* 0x000fe20000000a00 */
[----:B------:R-:W-:Y:S02]  /*11830*/  R2UR UR7, R22 ;  /* 0x00000000160772ca */ /* 0x000fe400000e0000 */
[C---:B------:R-:W-:Y:S02]  /*11840*/  LOP3.LUT P4, RZ, R19.reuse, 0x80, RZ, 0xc0, !PT ;  /* 0x0000008013ff7812 */ /* 0x040fe4000788c0ff */
[----:B------:R-:W-:Y:S02]  /*11850*/  PLOP3.LUT P0, PT, PT, PT, UP0, 0x80, 0x0 ;  /* 0x000000000000781c */ /* 0x000fe40003f0f008 */
[----:B------:R-:W-:-:S02]  /*11860*/  LOP3.LUT P5, RZ, R19, 0x40, RZ, 0xc0, !PT ;  /* 0x0000004013ff7812 */ /* 0x000fc400078ac0ff */
[----:B------:R-:W-:-:S03]  /*11870*/  @UP0 ULDC UR4, c[0x0][0x44c] ;  /* 0x0001130000040ab9 */ /* 0x000fc60000000800 */
[----:B------:R-:W-:-:S04]  /*11880*/  UIMAD UR6, UR6, UR8, URZ ;  /* 0x00000008060672a4 */ /* 0x000fc8000f8e023f */
[----:B------:R-:W-:Y:S02]  /*11890*/  UIMAD UR7, UR7, UR9, UR6 ;  /* 0x00000009070772a4 */ /* 0x000fe4000f8e0206 */
[----:B------:R-:W-:Y:S01]  /*118a0*/  USHF.R.S32.HI UR6, URZ, 0x1f, UR42 ;  /* 0x0000001f3f067899 */ /* 0x000fe2000801142a */
[----:B0-----:R-:W-:-:S05]  /*118b0*/  IMAD.SHL.U32 R2, R2, 0x10, RZ ;  /* 0x0000001002027824 */ /* 0x001fca00078e00ff */
[----:B------:R-:W-:-:S04]  /*118c0*/  LOP3.LUT R2, R2, 0x70, RZ, 0xc0, !PT ;  /* 0x0000007002027812 */ /* 0x000fc800078ec0ff */
[----:B------:R-:W-:-:S05]  /*118d0*/  LOP3.LUT R2, R37, R2, RZ, 0xfc, !PT ;  /* 0x0000000225027212 */ /* 0x000fca00078efcff */
[----:B------:R-:W-:-:S04]  /*118e0*/  VIADD R0, R2, UR43 ;  /* 0x0000002b02007c36 */ /* 0x000fc80008000000 */
[----:B------:R-:W-:Y:S01]  /*118f0*/  @P0 IMAD.HI.U32 R3, R0, UR4, RZ ;  /* 0x0000000400030c27 */ /* 0x000fe2000f8e00ff */
[----:B------:R-:W-:Y:S01]  /*11900*/  PLOP3.LUT P0, PT, PT, PT, UP0, 0x80, 0x0 ;  /* 0x000000000000781c */ /* 0x000fe20003f0f008 */
[----:B------:R-:W-:Y:S02]  /*11910*/  @UP0 ULDC UR4, c[0x0][0x450] ;  /* 0x0001140000040ab9 */ /* 0x000fe40000000800 */
[----:B------:R-:W-:-:S10]  /*11920*/  IMAD.MOV.U32 R2, RZ, RZ, R0 ;  /* 0x000000ffff027224 */ /* 0x000fd400078e0000 */
[----:B------:R-:W-:Y:S02]  /*11930*/  @P0 SHF.R.U32.HI R2, RZ, UR4, R3 ;  /* 0x00000004ff020c19 */ /* 0x000fe40008011603 */
[----:B------:R-:W-:-:S03]  /*11940*/  R2UR UR4, R22 ;  /* 0x00000000160472ca */ /* 0x000fc600000e0000 */
[----:B------:R-:W-:-:S10]  /*11950*/  IMAD.MOV R5, RZ, RZ, -R2 ;  /* 0x000000ffff057224 */ /* 0x000fd400078e0a02 */
[----:B------:R-:W-:-:S03]  /*11960*/  UIMAD.WIDE.U32 UR4, UR4, UR8, URZ ;  /* 0x00000008040472a5 */ /* 0x000fc6000f8e003f */
[----:B------:R-:W-:Y:S01]  /*11970*/  ULDC.64 UR8, c[0x0][0x2e0] ;  /* 0x0000b80000087ab9 */ /* 0x000fe20000000a00 */
[----:B------:R-:W-:Y:S02]  /*11980*/  UIADD3 UR5, UR5, UR7, URZ ;  /* 0x0000000705057290 */ /* 0x000fe4000fffe03f */
[----:B------:R-:W-:Y:S01]  /*11990*/  UIMAD UR6, UR6, UR8, URZ ;  /* 0x00000008060672a4 */ /* 0x000fe2000f8e023f */
[----:B------:R-:W-:Y:S01]  /*119a0*/  ULDC UR7, c[0x0][0x448] ;  /* 0x0001120000077ab9 */ /* 0x000fe20000000800 */
[----:B------:R-:W-:Y:S01]  /*119b0*/  UIMAD.WIDE.U32 UR4, UR42, UR8, UR4 ;  /* 0x000000082a0472a5 */ /* 0x000fe2000f8e0004 */
[----:B------:R-:W-:Y:S01]  /*119c0*/  IMAD R5, R5, UR7, R0 ;  /* 0x0000000705057c24 */ /* 0x000fe2000f8e0200 */
[----:B------:R-:W-:Y:S01]  /*119d0*/  UIMAD UR6, UR42, UR9, UR6 ;  /* 0x000000092a0672a4 */ /* 0x000fe2000f8e0206 */
[----:B------:R-:W-:Y:S02]  /*119e0*/  SHF.R.S32.HI R0, RZ, 0x1f, R2 ;  /* 0x0000001fff007819 */ /* 0x000fe40000011402 */
[----:B------:R-:W-:Y:S01]  /*119f0*/  ULDC.64 UR8, c[0x0][0x2d0] ;  /* 0x0000b40000087ab9 */ /* 0x000fe20000000a00 */
[----:B------:R-:W-:Y:S01]  /*11a00*/  UIADD3 UR5, UR5, UR6, URZ ;  /* 0x0000000605057290 */ /* 0x000fe2000fffe03f */
[----:B------:R-:W-:-:S02]  /*11a10*/  IMAD.U32 R9, RZ, RZ, UR8 ;  /* 0x00000008ff097e24 */ /* 0x000fc4000f8e00ff */
[----:B------:R-:W-:Y:S01]  /*11a20*/  IMAD R3, R0, UR8, RZ ;  /* 0x0000000800037c24 */ /* 0x000fe2000f8e02ff */
[----:B------:R-:W-:-:S03]  /*11a30*/  SHF.R.S32.HI R0, RZ, 0x1f, R5 ;  /* 0x0000001fff007819 */ /* 0x000fc60000011405 */
[C---:B-1----:R-:W-:Y:S02]  /*11a40*/  IMAD R7, R2.reuse, UR9, R3 ;  /* 0x0000000902077c24 */ /* 0x042fe4000f8e0203 */
[----:B------:R-:W-:Y:S01]  /*11a50*/  IMAD.WIDE.U32 R2, R2, R9, UR4 ;  /* 0x0000000402027e25 */ /* 0x000fe2000f8e0009 */
        /* <DEDUP_REMOVED lines=12> */
[----:B------:R-:W-:-:S03]  /*11b20*/  VIADD R5, R37, UR43 ;  /* 0x0000002b25057c36 */ /* 0x000fc60008000000 */
[----:B------:R-:W1:Y:S01]  /*11b30*/  SHFL.IDX PT, R2, R4, RZ, 0x181f ;  /* 0x00181fff04027589 */ /* 0x000e6200000e0000 */
[C---:B------:R-:W-:Y:S01]  /*11b40*/  VIADD R7, R5.reuse, 0x10 ;  /* 0x0000001005077836 */ /* 0x040fe20000000000 */
[----:B------:R-:W-:Y:S02]  /*11b50*/  ISETP.GE.AND P0, PT, R5, UR38, PT ;  /* 0x0000002605007c0c */ /* 0x000fe4000bf06270 */
[----:B------:R-:W-:Y:S11]  /*11b60*/  SHFL.IDX PT, R6, R4, 0x1, 0x181f ;  /* 0x00381f0004067f89 */ /* 0x000ff600000e0000 */
[----:B0-----:R-:W-:-:S05]  /*11b70*/  @!P0 LEA R14, P1, R35, R14, 0x1 ;  /* 0x0000000e230e8211 */ /* 0x001fca00078208ff */
[----:B-1----:R-:W-:Y:S02]  /*11b80*/  @!P0 IMAD.X R3, RZ, RZ, R2, P1 ;  /* 0x000000ffff038224 */ /* 0x002fe400008e0602 */
        /* <DEDUP_REMOVED lines=56> */
[----:B-1----:R-:W-:Y:S02]  /*11f10*/  @!P0 IMAD.X R7, RZ, RZ, R6, P1 ;  /* 0x000000ffff078224 */ /* 0x002fe400008e0606 */
[----:B--2---:R-:W-:Y:S01]  /*11f20*/  @!P0 IMAD.MOV.U32 R2, RZ, RZ, R14 ;  /* 0x000000ffff028224 */ /* 0x004fe200078e000e */
[----:B------:R0:W1:Y:S01]  /*11f30*/  SHFL.IDX PT, R6, R4, 0x7, 0x181f ;  /* 0x00f81f0004067f89 */ /* 0x00006200000e0000 */
[----:B------:R-:W-:-:S03]  /*11f40*/  @!P0 IMAD.MOV.U32 R3, RZ, RZ, R7 ;  /* 0x000000ffff038224 */ /* 0x000fc600078e0007 */
[----:B------:R0:W2:Y:S04]  /*11f50*/  SHFL.IDX PT, R14, R0, 0x7, 0x181f ;  /* 0x00f81f00000e7f89 */ /* 0x0000a800000e0000 */
[----:B------:R0:W-:Y:S04]  /*11f60*/  @!P0 LDGSTS.E.BYPASS.LTC128B.128 [R33+0x13400], desc[UR52][R2.64], !P4 ;  /* 0x1340000002218fae */ /* 0x0001e8000e101d74 */
[----:B------:R0:W-:Y:S02]  /*11f70*/  @!P0 LDGSTS.E.BYPASS.LTC128B.128 [R33+0x17400], desc[UR52][R2.64+0x80], !P5 ;  /* 0x1740008002218fae */ /* 0x0001e4000e901d74 */
.L_x_1242:
[----:B------:R-:W-:-:S05]  /*11f80*/  VIADD R5, R5, 0x70 ;  /* 0x0000007005057836 */ /* 0x000fca0000000000 */
[----:B------:R-:W-:-:S13]  /*11f90*/  ISETP.GE.AND P0, PT, R5, UR38, PT ;  /* 0x0000002605007c0c */ /* 0x000fda000bf06270 */
[----:B0-2---:R-:W-:-:S05]  /*11fa0*/  @!P0 LEA R2, P1, R35, R14, 0x1 ;  /* 0x0000000e23028211 */ /* 0x005fca00078208ff */
[----:B-1----:R-:W-:-:S05]  /*11fb0*/  @!P0 IMAD.X R3, RZ, RZ, R6, P1 ;  /* 0x000000ffff038224 */ /* 0x002fca00008e0606 */
[----:B------:R-:W-:Y:S01]  /*11fc0*/  @!PT LDS RZ, [RZ] ;  /* 0x00000000fffff984 */ /* 0x000fe20000000800 */
[----:B------:R-:W-:Y:S01]  /*11fd0*/  @!PT LDS RZ, [RZ] ;  /* 0x00000000fffff984 */ /* 0x000fe20000000800 */
[----:B------:R-:W-:Y:S01]  /*11fe0*/  @!PT LDS RZ, [RZ] ;  /* 0x00000000fffff984 */ /* 0x000fe20000000800 */
[----:B------:R0:W-:Y:S04]  /*11ff0*/  @!P0 LDGSTS.E.BYPASS.LTC128B.128 [R33+0x13c00], desc[UR52][R2.64], !P4 ;  /* 0x13c0000002218fae */ /* 0x0001e8000e101d74 */
[----:B------:R0:W-:Y:S01]  /*12000*/  @!P0 LDGSTS.E.BYPASS.LTC128B.128 [R33+0x17c00], desc[UR52][R2.64+0x80], !P5 ;  /* 0x17c0008002218fae */ /* 0x0001e2000e901d74 */
[----:B------:R-:W-:Y:S01]  /*12010*/  PLOP3.LUT P0, PT, PT, PT, PT, 0x80, 0x0 ;  /* 0x000000000000781c */ /* 0x000fe20003f0f070 */
[----:B------:R-:W-:-:S12]  /*12020*/  NOP ;  /* 0x0000000000007918 */ /* 0x000fd80000000000 */
.L_x_1162:
[----:B------:R-:W-:Y:S02]  /*12030*/  PLOP3.LUT P1, PT, P1, P0, PT, 0xa2, 0x0 ;  /* 0x000000000000781c */ /* 0x000fe40000f21472 */
[----:B------:R-:W-:-:S08]  /*12040*/  @P0 R2UR P1, UR4, R16 ;  /* 0x00000000100402ca */ /* 0x000fd00000020000 */
[----:B------:R-:W-:-:S05]  /*12050*/  @P0 PLOP3.LUT P0, PT, P1, PT, PT, 0x80, 0x0 ;  /* 0x000000000000081c */ /* 0x000fca0000f0f070 */
[----:B------:R-:W-:Y:S01]  /*12060*/  @!P1 SYNCS.ARRIVE.TRANS64.RED.A0T1 RZ, [UR4+0x28800], RZ ;  /* 0x028800ffffff99a7 */ /* 0x000fe20008200404 */
[----:B------:R-:W-:Y:S07]  /*12070*/  @!P1 ARRIVES.LDGSTSBAR.64.TRANSCNT [UR4+0x28800] ;  /* 0x02880000ff0099b0 */ /* 0x000fee0008000a84 */
[----:B------:R-:W-:Y:S05]  /*12080*/  @P0 BRA.U.ANY `(.L_x_1162) ;  /* 0xfffffffd00e80947 */ /* 0x000fea000393ffff */
[----:B------:R-:W-:-:S05]  /*12090*/  VIADD R36, R36, 0x1 ;  /* 0x0000000124247836 */ /* 0x000fca0000000000 */
[----:B------:R-:W-:-:S04]  /*120a0*/  LEA.HI R0, R36, R36, RZ, 0x1 ;  /* 0x0000002424007211 */ /* 0x000fc800078f08ff */
[----:B0-----:R-:W-:-:S05]  /*120b0*/  LOP3.LUT R3, R0, 0xfffffffe, RZ, 0xc0, !PT ;  /* 0xfffffffe00037812 */ /* 0x001fca00078ec0ff */
[----:B------:R-:W-:-:S05]  /*120c0*/  IMAD.IADD R3, R36, 0x1, -R3 ;  /* 0x0000000124037824 */ /* 0x000fca00078e0a03 */
[----:B------:R-:W-:Y:S01]  /*120d0*/  SHF.L.U32 R3, R3, 0x1f, RZ ;  /* 0x0000001f03037819 */ /* 0x000fe200000006ff */
[----:B------:R-:W-:Y:S01]  /*120e0*/  NOP ;  /* 0x0000000000007918 */ /* 0x000fe20000000000 */
[----:B------:R0:W-:Y:S01]  /*120f0*/  SYNCS.ARRIVE.TRANS64.A1T0 RZ, [R16+URZ+0x28800], RZ ;  /* 0x028800ff10ff79a7 */ /* 0x0001e2000810003f */
[----:B------:R-:W-:Y:S01]  /*12100*/  BSSY B0, `(.L_x_1163) ;  /* 0x0000003000007945 */ /* 0x000fe20003800000 */
[----:B------:R-:W1:Y:S03]  /*12110*/  SYNCS.PHASECHK.TRANS64.TRYWAIT P0, [R16+URZ+0x28820], R3 ;  /* 0x02882003100075a7 */ /* 0x000e66000800017f */
[----:B01----:R-:W-:Y:S05]  /*12120*/  @!P0 BRA `(.L_x_1164) ;  /* 0x0000003400888947 */ /* 0x003fea0003800000 */
.L_x_1243:
[----:B------:R-:W-:Y:S05]  /*12130*/  BSYNC B0 ;  /* 0x0000000000007941 */ /* 0x000fea0003800000 */
.L_x_1163:
[----:B------:R-:W-:-:S04]  /*12140*/  UIADD3 UR4, UR44, -0x2, URZ ;  /* 0xfffffffe2c047890 */ /* 0x000fc8000fffe03f */
[----:B------:R-:W-:-:S06]  /*12150*/  UISETP.GE.AND UP0, UPT, UR4, UR45, UPT ;  /* 0x0000002d0400728c */ /* 0x000fcc000bf06270 */
[----:B------:R-:W-:-:S13]  /*12160*/  PLOP3.LUT P0, PT, PT, PT, UP0, 0x40, 0x0 ;  /* 0x000000000000781c */ /* 0x000fda0003f0e808 */
[----:B------:R-:W-:Y:S05]  /*12170*/  @P0 BRA `(.L_x_1165) ;  /* 0x00000010001c0947 */ /* 0x000fea0003800000 */
[----:B------:R-:W-:Y:S01]  /*12180*/  BSSY B0, `(.L_x_1165) ;  /* 0x0000106000007945 */ /* 0x000fe20003800000 */
[----:B------:R-:W-:Y:S02]  /*12190*/  IMAD.MOV.U32 R10, RZ, RZ, R23 ;  /* 0x000000ffff0a7224 */ /* 0x000fe400078e0017 */
[----:B------:R-:W-:Y:S02]  /*121a0*/  IMAD.MOV.U32 R20, RZ, RZ, R26 ;  /* 0x000000ffff147224 */ /* 0x000fe400078e001a */
[----:B------:R-:W-:Y:S02]  /*121b0*/  IMAD.MOV.U32 R27, RZ, RZ, R24 ;  /* 0x000000ffff1b7224 */ /* 0x000fe400078e0018 */
[----:B------:R-:W-:-:S07]  /*121c0*/  IMAD.U32 R6, RZ, RZ, UR4 ;  /* 0x00000004ff067e24 */ /* 0x000fce000f8e00ff */
.L_x_1178:
[----:B0-----:R-:W0:Y:S01]  /*121d0*/  LDC R3, c[0x0][0x430] ;  /* 0x00010c00ff037b82 */ /* 0x001e220000000800 */
[----:B------:R-:W1:Y:S01]  /*121e0*/  S2R R0, SR_TID.X ;  /* 0x0000000000007919 */ /* 0x000e620000002100 */
[----:B------:R-:W-:Y:S01]  /*121f0*/  IMAD R7, R6, 0x80, R37 ;  /* 0x0000008006077824 */ /* 0x000fe200078e0225 */
[----:B------:R-:W-:Y:S05]  /*12200*/  YIELD ;  /* 0x0000000000007946 */ /* 0x000fea0003800000 */
        /* <DEDUP_REMOVED lines=34> */
.L_x_1166:
[----:B------:R-:W-:Y:S01]  /*12430*/  IMAD R6, R23, 0x8, R16 ;  /* 0x0000000817067824 */ /* 0x000fe200078e0210 */
[----:B------:R-:W-:Y:S01]  /*12440*/  SHF.L.U32 R3, R26, 0x1f, RZ ;  /* 0x0000001f1a037819 */ /* 0x000fe200000006ff */
[----:B------:R-:W-:Y:S03]  /*12450*/  BSSY B1, `(.L_x_1167) ;  /* 0x0000003000017945 */ /* 0x000fe60003800000 */
[----:B------:R-:W0:Y:S02]  /*12460*/  SYNCS.PHASECHK.TRANS64.TRYWAIT P0, [R6+URZ+0x28840], R3 ;  /* 0x02884003060075a7 */ /* 0x000e24000800017f */
[----:B0-----:R-:W-:Y:S05]  /*12470*/  @!P0 BRA `(.L_x_1168) ;  /* 0x0000003000c88947 */ /* 0x001fea0003800000 */
.L_x_1244:
[----:B------:R-:W-:Y:S05]  /*12480*/  BSYNC B1 ;  /* 0x0000000000017941 */ /* 0x000fea0003800000 */
.L_x_1167:
[----:B------:R-:W-:Y:S01]  /*12490*/  SHF.R.S32.HI R21, RZ, 0x1f, R4 ;  /* 0x0000001fff157819 */ /* 0x000fe20000011404 */
[----:B------:R-:W-:Y:S01]  /*124a0*/  ULDC.64 UR4, c[0x0][0x300] ;  /* 0x0000c00000047ab9 */ /* 0x000fe20000000a00 */
[----:B------:R-:W-:Y:S01]  /*124b0*/  LOP3.LUT P2, RZ, R19, 0x2, RZ, 0xc0, !PT ;  /* 0x0000000213ff7812 */ /* 0x000fe2000784c0ff */
[----:B------:R-:W-:Y:S01]  /*124c0*/  IMAD R7, R23, 0x4000, R30 ;  /* 0x0000400017077824 */ /* 0x000fe200078e021e */
[----:B------:R-:W-:Y:S01]  /*124d0*/  LOP3.LUT P1, RZ, R19, 0x1, RZ, 0xc0, !PT ;  /* 0x0000000113ff7812 */ /* 0x000fe2000782c0ff */
[----:B0-----:R-:W-:-:S04]  /*124e0*/  IMAD R3, R21, UR4, RZ ;  /* 0x0000000415037c24 */ /* 0x001fc8000f8e02ff */
        /* <DEDUP_REMOVED lines=21> */
[----:B------:R-:W1:Y:S04]  /*12640*/  SHFL.IDX PT, R3, R9, RZ, 0x181f ;  /* 0x00181fff09037589 */ /* 0x000e6800000e0000 */
[----:B------:R-:W-:Y:S01]  /*12650*/  SHFL.IDX PT, R14, R8, 0x7, 0x181f ;  /* 0x00f81f00080e7f89 */ /* 0x000fe200000e0000 */
        /* <DEDUP_REMOVED lines=37> */
[----:B0-----:R-:W-:-:S05]  /*128b0*/  IADD3 R2, P0, R2, R5, RZ ;  /* 0x0000000502027210 */ /* 0x001fca0007f1e0ff */
[----:B-1----:R-:W-:-:S05]  /*128c0*/  IMAD.X R3, RZ, RZ, R3, P0 ;  /* 0x000000ffff037224 */ /* 0x002fca00000e0603 */
[----:B------:R0:W-:Y:S04]  /*128d0*/  LDGSTS.E.BYPASS.LTC128B.128 [R7+0x1b400], desc[UR52][R2.64], !P2 ;  /* 0x1b40000002077fae */ /* 0x0001e8000d101d74 */
[----:B--2---:R0:W-:Y:S02]  /*128e0*/  LDGSTS.E.BYPASS.LTC128B.128 [R7+0x1f400], desc[UR52][R2.64+0x80], !P1 ;  /* 0x1f40008002077fae */ /* 0x0041e4000c901d74 */
.L_x_1262:
[----:B0-----:R-:W-:-:S05]  /*128f0*/  IADD3 R2, P0, R14, R5, RZ ;  /* 0x000000050e027210 */ /* 0x001fca0007f1e0ff */
        /* <DEDUP_REMOVED lines=8> */
.L_x_1170:
        /* <DEDUP_REMOVED lines=11> */
.L_x_1171:
[----:B------:R0:W-:Y:S01]  /*12a30*/  SYNCS.ARRIVE.TRANS64.A1T0 RZ, [R6+URZ+0x28830], RZ ;  /* 0x028830ff06ff79a7 */ /* 0x0001e2000810003f */
[----:B------:R-:W-:Y:S05]  /*12a40*/  @!P2 BRA `(.L_x_1172) ;  /* 0x000000000004a947 */ /* 0x000fea0003800000 */
[----:B------:R-:W-:Y:S01]  /*12a50*/  BPT.TRAP 0x1 ;  /* 0x000000040000795c */ /* 0x000fe20000300000 */
.L_x_1172:
[----:B------:R-:W-:Y:S01]  /*12a60*/  SHF.L.U32 R3, R20, 0x1f, RZ ;  /* 0x0000001f14037819 */ /* 0x000fe200000006ff */
[----:B0-----:R-:W-:Y:S01]  /*12a70*/  IMAD R6, R10, 0x8, R16 ;  /* 0x000000080a067824 */ /* 0x001fe200078e0210 */
[----:B------:R-:W-:Y:S03]  /*12a80*/  BSSY B1, `(.L_x_1173) ;  /* 0x0000003000017945 */ /* 0x000fe60003800000 */
[----:B------:R-:W0:Y:S02]  /*12a90*/  SYNCS.PHASECHK.TRANS64.TRYWAIT P0, [R6+URZ+0x28860], R3 ;  /* 0x02886003060075a7 */ /* 0x000e24000800017f */
[----:B0-----:R-:W-:Y:S05]  /*12aa0*/  @!P0 BRA `(.L_x_1174) ;  /* 0x0000003400988947 */ /* 0x001fea0003800000 */
.L_x_1263:
[----:B------:R-:W-:Y:S05]  /*12ab0*/  BSYNC B1 ;  /* 0x0000000000017941 */ /* 0x000fea0003800000 */
.L_x_1173:
[----:B------:R-:W-:Y:S01]  /*12ac0*/  IMAD.MOV.U32 R8, RZ, RZ, -0x80 ;  /* 0xffffff80ff087424 */ /* 0x000fe200078e00ff */
[----:B------:R-:W-:Y:S01]  /*12ad0*/  UMOV UR4, 0xffffffff ;  /* 0xffffffff00047882 */ /* 0x000fe20000000000 */
[C---:B------:R-:W-:Y:S01]  /*12ae0*/  LOP3.LUT P2, RZ, R19.reuse, 0x8, RZ, 0xc0, !PT ;  /* 0x0000000813ff7812 */ /* 0x040fe2000784c0ff */
[----:B------:R-:W-:Y:S01]  /*12af0*/  IMAD R7, R10, 0x4000, R30 ;  /* 0x000040000a077824 */ /* 0x000fe200078e021e */
[----:B------:R-:W-:Y:S01]  /*12b00*/  LOP3.LUT P1, RZ, R19, 0x4, RZ, 0xc0, !PT ;  /* 0x0000000413ff7812 */ /* 0x000fe2000782c0ff */
[----:B------:R-:W-:-:S04]  /*12b10*/  IMAD R8, R27, R8, UR37 ;  /* 0x000000251b087e24 */ /* 0x000fc8000f8e0208 */
[----:B------:R-:W-:Y:S01]  /*12b20*/  IMAD.IADD R8, R8, 0x1, -R37 ;  /* 0x0000000108087824 */ /* 0x000fe200078e0a25 */
[----:B------:R-:W-:Y:S07]  /*12b30*/  BRA.DIV UR4, `(.L_x_1175) ;  /* 0x0000003604887947 */ /* 0x000fee000b800000 */
[----:B------:R-:W1:Y:S01]  /*12b40*/  SHFL.IDX PT, R14, R17, RZ, 0x181f ;  /* 0x00181fff110e7589 */ /* 0x000e6200000e0000 */
[----:B------:R-:W-:-:S03]  /*12b50*/  IMAD R7, R7, 0x2, R16 ;  /* 0x0000000207077824 */ /* 0x000fc600078e0210 */
        /* <DEDUP_REMOVED lines=57> */
.L_x_1281:
[----:B0-2---:R-:W-:Y:S01]  /*12ef0*/  IADD3 R2, P0, R14, R5, RZ ;  /* 0x000000050e027210 */ /* 0x005fe20007f1e0ff */
        /* <DEDUP_REMOVED lines=28> */
.L_x_1176:
        /* <DEDUP_REMOVED lines=11> */
.L_x_1177:
[C---:B------:R-:W-:Y:S01]  /*13170*/  ISETP.GT.AND P0, PT, R24.reuse, UR45, PT ;  /* 0x0000002d18007c0c */ /* 0x040fe2000bf04270 */
[----:B------:R0:W-:Y:S01]  /*13180*/  SYNCS.ARRIVE.TRANS64.A1T0 RZ, [R6+URZ+0x28850], RZ ;  /* 0x028850ff06ff79a7 */ /* 0x0001e2000810003f */
[----:B------:R-:W-:Y:S02]  /*13190*/  IMAD.MOV.U32 R10, RZ, RZ, R23 ;  /* 0x000000ffff0a7224 */ /* 0x000fe400078e0017 */
[----:B------:R-:W-:Y:S02]  /*131a0*/  IMAD.MOV.U32 R20, RZ, RZ, R26 ;  /* 0x000000ffff147224 */ /* 0x000fe400078e001a */
[----:B------:R-:W-:Y:S02]  /*131b0*/  IMAD.MOV.U32 R27, RZ, RZ, R24 ;  /* 0x000000ffff1b7224 */ /* 0x000fe400078e0018 */
[----:B0-----:R-:W-:-:S05]  /*131c0*/  VIADD R6, R24, 0xffffffff ;  /* 0xffffffff18067836 */ /* 0x001fca0000000000 */
[----:B------:R-:W-:Y:S05]  /*131d0*/  @P0 BRA `(.L_x_1178) ;  /* 0xffffffec00fc0947 */ /* 0x000fea000383ffff */
[----:B------:R-:W-:Y:S05]  /*131e0*/  BSYNC B0 ;  /* 0x0000000000007941 */ /* 0x000fea0003800000 */
.L_x_1165:
        /* <DEDUP_REMOVED lines=8> */
[----:B------:R-:W1:Y:S08]  /*13270*/  FLO.U32 R0, UR4 ;  /* 0x0000000400007d00 */ /* 0x000e7000080e0000 */
[----:B------:R-:W0:Y:S01]  /*13280*/  POPC R5, UR4 ;  /* 0x0000000400057d09 */ /* 0x000e220008000000 */
[----:B-1----:R-:W-:-:S13]  /*13290*/  ISETP.EQ.U32.AND P0, PT, R0, R7, PT ;  /* 0x000000070000720c */ /* 0x002fda0003f02070 */
[----:B0-----:R-:W2:Y:S01]  /*132a0*/  @P0 ATOMG.E.ADD.STRONG.GPU PT, R3, desc[UR52][R2.64], R5 ;  /* 0x00000005020309a8 */ /* 0x001ea200081ee1f4 */
[----:B------:R-:W0:Y:S02]  /*132b0*/  S2R R4, SR_LTMASK ;  /* 0x0000000000047919 */ /* 0x000e240000003900 */
[----:B0-----:R-:W-:-:S04]  /*132c0*/  LOP3.LUT R4, R4, UR4, RZ, 0xc0, !PT ;  /* 0x0000000404047c12 */ /* 0x001fc8000f8ec0ff */
[----:B------:R-:W0:Y:S01]  /*132d0*/  POPC R7, R4 ;  /* 0x0000000400077309 */ /* 0x000e220000000000 */
[----:B--2---:R-:W0:Y:S02]  /*132e0*/  SHFL.IDX PT, R0, R3, R0, 0x1f ;  /* 0x00001f0003007589 */ /* 0x004e2400000e0000 */
[----:B0-----:R-:W-:-:S07]  /*132f0*/  IADD3 R34, R0, UR48, R7 ;  /* 0x0000003000227c10 */ /* 0x001fce000fffe007 */
.L_x_1180:
[----:B------:R-:W-:Y:S05]  /*13300*/  BSYNC B0 ;  /* 0x0000000000007941 */ /* 0x000fea0003800000 */
.L_x_1179:
[----:B------:R-:W-:-:S05]  /*13310*/  IMAD.U32 R0, RZ, RZ, UR46 ;  /* 0x0000002eff007e24 */ /* 0x000fca000f8e00ff */
[----:B------:R-:W-:-:S13]  /*13320*/  ISETP.NE.AND P0, PT, R0, 0x3, PT ;  /* 0x000000030000780c */ /* 0x000fda0003f05270 */
[----:B------:R-:W-:Y:S05]  /*13330*/  @!P0 BRA `(.L_x_1181) ;  /* 0x0000000000048947 */ /* 0x000fea0003800000 */
[----:B------:R-:W-:Y:S01]  /*13340*/  BPT.TRAP 0x1 ;  /* 0x000000040000795c */ /* 0x000fe20000300000 */
.L_x_1181:
[----:B------:R-:W-:Y:S01]  /*13350*/  IMAD R4, R23, 0x8, R16 ;  /* 0x0000000817047824 */ /* 0x000fe200078e0210 */
[----:B0-----:R-:W-:Y:S01]  /*13360*/  SHF.L.U32 R3, R26, 0x1f, RZ ;  /* 0x0000001f1a037819 */ /* 0x001fe200000006ff */
[----:B------:R-:W-:Y:S01]  /*13370*/  IMAD.MOV.U32 R5, RZ, RZ, -0x80 ;  /* 0xffffff80ff057424 */ /* 0x000fe200078e00ff */
[----:B------:R-:W-:Y:S02]  /*13380*/  BSSY B0, `(.L_x_1182) ;  /* 0x0000004000007945 */ /* 0x000fe40003800000 */
[----:B------:R-:W0:Y:S01]  /*13390*/  SYNCS.PHASECHK.TRANS64.TRYWAIT P0, [R4+URZ+0x28860], R3 ;  /* 0x02886003040075a7 */ /* 0x000e22000800017f */
[----:B------:R-:W-:Y:S01]  /*133a0*/  IMAD R24, R24, R5, UR37 ;  /* 0x0000002518187e24 */ /* 0x000fe2000f8e0205 */
[----:B0-----:R-:W-:Y:S06]  /*133b0*/  @!P0 BRA `(.L_x_1183) ;  /* 0x0000003400d48947 */ /* 0x001fec0003800000 */
.L_x_1282:
[----:B------:R-:W-:Y:S05]  /*133c0*/  BSYNC B0 ;  /* 0x0000000000007941 */ /* 0x000fea0003800000 */
.L_x_1182:
[----:B------:R-:W-:Y:S01]  /*133d0*/  UMOV UR4, 0xffffffff ;  /* 0xffffffff00047882 */ /* 0x000fe20000000000 */
[----:B------:R-:W-:Y:S01]  /*133e0*/  LOP3.LUT P3, RZ, R19, 0x8, RZ, 0xc0, !PT ;  /* 0x0000000813ff7812 */ /* 0x000fe2000786c0ff */
[----:B------:R-:W-:Y:S01]  /*133f0*/  IMAD R7, R23, 0x4000, R30 ;  /* 0x0000400017077824 */ /* 0x000fe200078e021e */
[----:B------:R-:W-:Y:S01]  /*13400*/  LOP3.LUT P1, RZ, R19, 0x4, RZ, 0xc0, !PT ;  /* 0x0000000413ff7812 */ /* 0x000fe2000782c0ff */
[----:B------:R-:W-:Y:S01]  /*13410*/  IMAD.IADD R5, R24, 0x1, -R37 ;  /* 0x0000000118057824 */ /* 0x000fe200078e0a25 */
[----:B------:R-:W-:Y:S11]  /*13420*/  BRA.DIV UR4, `(.L_x_1184) ;  /* 0x0000003604cc7947 */ /* 0x000ff6000b800000 */
[----:B------:R-:W1:Y:S01]  /*13430*/  SHFL.IDX PT, R14, R17, RZ, 0x181f ;  /* 0x00181fff110e7589 */ /* 0x000e6200000e0000 */
[----:B------:R-:W-:-:S03]  /*13440*/  IMAD.SHL.U32 R6, R35, 0x2, RZ ;  /* 0x0000000223067824 */ /* 0x000fc600078e00ff */
[----:B------:R-:W0:Y:S02]  /*13450*/  SHFL.IDX PT, R0, R18, RZ, 0x181f ;  /* 0x00181fff12007589 */ /* 0x000e2400000e0000 */
[----:B-1----:R-:W-:Y:S02]  /*13460*/  IADD3 R2, P0, R14, R6, RZ ;  /* 0x000000060e027210 */ /* 0x002fe40007f1e0ff */
[----:B------:R-:W1:Y:S03]  /*13470*/  SHFL.IDX PT, R14, R17, 0x1, 0x181f ;  /* 0x00381f00110e7f89 */ /* 0x000e6600000e0000 */
[----:B0-----:R-:W-:Y:S01]  /*13480*/  IMAD.X R3, RZ, RZ, R0, P0 ;  /* 0x000000ffff037224 */ /* 0x001fe200000e0600 */
[----:B------:R-:W-:Y:S01]  /*13490*/  ISETP.LT.OR P0, PT, R5, 0x1, P3 ;  /* 0x000000010500780c */ /* 0x000fe20001f01670 */
[----:B------:R-:W-:Y:S02]  /*134a0*/  IMAD R0, R7, 0x2, R16 ;  /* 0x0000000207007824 */ /* 0x000fe400078e0210 */
[----:B------:R-:W0:Y:S10]  /*134b0*/  SHFL.IDX PT, R7, R18, 0x1, 0x181f ;  /* 0x00381f0012077f89 */ /* 0x000e3400000e0000 */
        /* <DEDUP_REMOVED lines=51> */
.L_x_1300:
        /* <DEDUP_REMOVED lines=11> */
.L_x_1185:
        /* <DEDUP_REMOVED lines=11> */
.L_x_1186:
[----:B------:R0:W-:Y:S01]  /*13950*/  SYNCS.ARRIVE.TRANS64.A1T0 RZ, [R4+URZ+0x28850], RZ ;  /* 0x028850ff04ff79a7 */ /* 0x0001e2000810003f */
[----:B------:R-:W-:-:S05]  /*13960*/  VIADD R23, R23, 0x1 ;  /* 0x0000000117177836 */ /* 0x000fca0000000000 */
[----:B------:R-:W-:-:S04]  /*13970*/  ISETP.NE.AND P0, PT, R23, 0x2, PT ;  /* 0x000000021700780c */ /* 0x000fc80003f05270 */
[----:B------:R-:W-:Y:S02]  /*13980*/  SEL R3, RZ, 0x1, P0 ;  /* 0x00000001ff037807 */ /* 0x000fe40000000000 */
[----:B------:R-:W-:Y:S02]  /*13990*/  SEL R23, R23, RZ, P0 ;  /* 0x000000ff17177207 */ /* 0x000fe40000000000 */
[----:B0-----:R-:W-:-:S07]  /*139a0*/  LOP3.LUT R26, R26, R3, RZ, 0x3c, !PT ;  /* 0x000000031a1a7212 */ /* 0x001fce00078e3cff */
.L_x_1146:
[----:B------:R-:W-:Y:S05]  /*139b0*/  BSYNC B7 ;  /* 0x0000000000077941 */ /* 0x000fea0003800000 */
.L_x_1144:
[----:B------:R-:W-:-:S13]  /*139c0*/  LOP3.LUT P0, RZ, R19, 0x100, RZ, 0xc0, !PT ;  /* 0x0000010013ff7812 */ /* 0x000fda000780c0ff */
[----:B------:R-:W-:Y:S05]  /*139d0*/  @!P0 BRA `(.L_x_1187) ;  /* 0x0000000000248947 */ /* 0x000fea0003800000 */
[----:B------:R-:W-:Y:S05]  /*139e0*/  WARPSYNC.ALL ;  /* 0x0000000000007948 */ /* 0x000fea0003800000 */
[----:B------:R-:W0:Y:S08]  /*139f0*/  S2UR UR5, SR_CgaCtaId ;  /* 0x00000000000579c3 */ /* 0x000e300000008800 */
[----:B------:R-:W-:Y:S06]  /*13a00*/  BAR.SYNC.DEFER_BLOCKING 0x5, 0x180 ;  /* 0x0146000000007b1d */ /* 0x000fec0000010000 */
[----:B------:R-:W-:-:S02]  /*13a10*/  UMOV UR4, 0x400 ;  /* 0x0000040000047882 */ /* 0x000fc40000000000 */
[----:B0-----:R-:W-:-:S06]  /*13a20*/  ULEA UR4, UR5, UR4, 0x18 ;  /* 0x0000000405047291 */ /* 0x001fcc000f8ec03f */
[----:B------:R-:W-:-:S05]  /*13a30*/  IMAD.U32 R16, RZ, RZ, UR4 ;  /* 0x00000004ff107e24 */ /* 0x000fca000f8e00ff */
[----:B------:R0:W1:Y:S01]  /*13a40*/  LDS R34, [R16+0x288d0] ;  /* 0x0288d00010227984 */ /* 0x0000620000000800 */
[----:B------:R-:W-:Y:S06]  /*13a50*/  BAR.ARV 0x4, 0x180 ;  /* 0x0106000000007b1d */ /* 0x000fec0000002000 */
[----:B------:R-:W-:Y:S05]  /*13a60*/  BRA `(.L_x_1188) ;  /* 0x00000000002c7947 */ /* 0x000fea0003800000 */
.L_x_1187:
[----:B------:R-:W-:-:S03]  /*13a70*/  UMOV UR4, 0xffffffff ;  /* 0xffffffff00047882 */ /* 0x000fc60000000000 */
[----:B------:R-:W-:Y:S05]  /*13a80*/  BRA.DIV UR4, `(.L_x_1189) ;  /* 0x0000003a04ec7947 */ /* 0x000fea000b800000 */
[----:B------:R0:W1:Y:S02]  /*13a90*/  SHFL.IDX PT, R14, R34, RZ, 0x1f ;  /* 0x00001fff220e7589 */ /* 0x00006400000e0000 */
.L_x_1303:
[----:B------:R-:W2:Y:S01]  /*13aa0*/  @!P2 S2R R3, SR_CgaCtaId ;  /* 0x000000000003a919 */ /* 0x000ea20000008800 */
[----:B------:R-:W-:Y:S05]  /*13ab0*/  WARPSYNC.ALL ;  /* 0x0000000000007948 */ /* 0x000fea0003800000 */
[----:B------:R-:W-:Y:S01]  /*13ac0*/  BAR.SYNC.DEFER_BLOCKING 0x4, 0x180 ;  /* 0x0106000000007b1d */ /* 0x000fe20000010000 */
[----:B------:R-:W-:-:S04]  /*13ad0*/  @!P2 MOV R0, 0x400 ;  /* 0x000004000000a802 */ /* 0x000fc80000000f00 */
[----:B--2---:R-:W-:-:S05]  /*13ae0*/  @!P2 LEA R16, R3, R0, 0x18 ;  /* 0x000000000310a211 */ /* 0x004fca00078ec0ff */
[----:B------:R0:W-:Y:S02]  /*13af0*/  @!P2 STS [R16+0x288d0], R34 ;  /* 0x0288d0221000a388 */ /* 0x0001e40000000800 */
[----:B01----:R-:W-:Y:S01]  /*13b00*/  IMAD.MOV.U32 R34, RZ, RZ, R14 ;  /* 0x000000ffff227224 */ /* 0x003fe200078e000e */
[----:B------:R-:W-:Y:S06]  /*13b10*/  BAR.ARV 0x5, 0x180 ;  /* 0x0146000000007b1d */ /* 0x000fec0000002000 */
.L_x_1188:
[----:B------:R-:W-:Y:S02]  /*13b20*/  ULDC UR4, c[0x0][0xc38] ;  /* 0x00030e0000047ab9 */ /* 0x000fe40000000800 */
[----:B-1----:R-:W-:-:S13]  /*13b30*/  ISETP.GE.AND P0, PT, R34, UR4, PT ;  /* 0x0000000422007c0c */ /* 0x002fda000bf06270 */
[----:B------:R-:W-:Y:S05]  /*13b40*/  @!P0 BRA `(.L_x_1190) ;  /* 0xffffffc000848947 */ /* 0x000fea000383ffff */
.L_x_1135:
[----:B------:R-:W1:Y:S01]  /*13b50*/  S2R R5, SR_CgaCtaId ;  /* 0x0000000000057919 */ /* 0x000e620000008800 */
[----:B------:R-:W-:Y:S01]  /*13b60*/  VIADD R36, R36, 0x1 ;  /* 0x0000000124247836 */ /* 0x000fe20000000000 */
[----:B------:R-:W-:Y:S01]  /*13b70*/  MOV R2, 0x400 ;  /* 0x0000040000027802 */ /* 0x000fe20000000f00 */
[----:B------:R-:W-:Y:S03]  /*13b80*/  BSSY B0, `(.L_x_1191) ;  /* 0x0000008000007945 */ /* 0x000fe60003800000 */
[----:B------:R-:W-:-:S04]  /*13b90*/  LEA.HI R0, R36, R36, RZ, 0x1 ;  /* 0x0000002424007211 */ /* 0x000fc800078f08ff */
[----:B------:R-:W-:-:S05]  /*13ba0*/  LOP3.LUT R3, R0, 0xfffffffe, RZ, 0xc0, !PT ;  /* 0xfffffffe00037812 */ /* 0x000fca00078ec0ff */
[----:B------:R-:W-:-:S05]  /*13bb0*/  IMAD.IADD R0, R36, 0x1, -R3 ;  /* 0x0000000124007824 */ /* 0x000fca00078e0a03 */
[----:B------:R-:W-:Y:S02]  /*13bc0*/  SHF.L.U32 R0, R0, 0x1f, RZ ;  /* 0x0000001f00007819 */ /* 0x000fe400000006ff */
[----:B-1----:R-:W-:-:S04]  /*13bd0*/  LEA R4, R5, R2, 0x18 ;  /* 0x0000000205047211 */ /* 0x002fc800078ec0ff */
[----:B------:R-:W1:Y:S02]  /*13be0*/  SYNCS.PHASECHK.TRANS64.TRYWAIT P0, [R4+URZ+0x28820], R0 ;  /* 0x02882000040075a7 */ /* 0x000e64000800017f */
[----:B-1----:R-:W-:Y:S05]  /*13bf0*/  @!P0 BRA `(.L_x_1192) ;  /* 0x0000003800b88947 */ /* 0x002fea0003800000 */
.L_x_1304:
[----:B------:R-:W-:Y:S05]  /*13c00*/  BSYNC B0 ;  /* 0x0000000000007941 */ /* 0x000fea0003800000 */
.L_x_1191:
[----:B------:R-:W-:-:S03]  /*13c10*/  UMOV UR4, 0xffffffff ;  /* 0xffffffff00047882 */ /* 0x000fc60000000000 */
[----:B------:R-:W-:Y:S05]  /*13c20*/  BRA.DIV UR4, `(.L_x_1193) ;  /* 0x0000003a04c07947 */ /* 0x000fea000b800000 */
[----:B-1----:R-:W1:Y:S02]  /*13c30*/  S2R R0, SR_TID.X ;  /* 0x0000000000007919 */ /* 0x002e640000002100 */
[----:B-1----:R-:W-:-:S04]  /*13c40*/  SHF.R.U32.HI R0, RZ, 0x5, R0 ;  /* 0x00000005ff007819 */ /* 0x002fc80000011600 */
[----:B------:R-:W-:-:S05]  /*13c50*/  LOP3.LUT R0, R0, 0x3, RZ, 0xc0, !PT ;  /* 0x0000000300007812 */ /* 0x000fca00078ec0ff */
[----:B------:R1:W2:Y:S02]  /*13c60*/  SHFL.IDX PT, R14, R0, RZ, 0x1f ;  /* 0x00001fff000e7589 */ /* 0x0002a400000e0000 */
.L_x_1307:
[----:B--2---:R-:W-:Y:S01]  /*13c70*/  ISETP.NE.AND P0, PT, R14, RZ, PT ;  /* 0x000000ff0e00720c */ /* 0x004fe20003f05270 */
[----:B------:R-:W-:-:S12]  /*13c80*/  BSSY B0, `(.L_x_1194) ;  /* 0x0000024000007945 */ /* 0x000fd80003800000 */
[----:B------:R-:W-:Y:S05]  /*13c90*/  @P0 BRA `(.L_x_1195) ;  /* 0x0000000000880947 */ /* 0x000fea0003800000 */
[----:B------:R-:W-:-:S03]  /*13ca0*/  UMOV UR4, 0xffffffff ;  /* 0xffffffff00047882 */ /* 0x000fc60000000000 */
[----:B------:R-:W-:Y:S05]  /*13cb0*/  BRA.DIV UR4, `(.L_x_1196) ;  /* 0x0000003a04d07947 */ /* 0x000fea000b800000 */
[----:B------:R-:W-:-:S13]  /*13cc0*/  ELECT P6, URZ, PT ;  /* 0x00000000003f782f */ /* 0x000fda00038c0000 */
.L_x_1310:
[----:B------:R-:W-:Y:S05]  /*13cd0*/  @!P6 BRA `(.L_x_1195) ;  /* 0x000000000078e947 */ /* 0x000fea0003800000 */
[----:B------:R-:W-:-:S06]  /*13ce0*/  ULOP3.LUT UR4, UR36, 0x2, URZ, 0xfc, !UPT ;  /* 0x0000000224047892 */ /* 0x000fcc000f8efc3f */
[----:B-1----:R-:W-:-:S05]  /*13cf0*/  IMAD.U32 R0, RZ, RZ, UR4 ;  /* 0x00000004ff007e24 */ /* 0x002fca000f8e00ff */
[----:B------:R-:W-:-:S13]  /*13d00*/  ISETP.NE.AND P0, PT, R0, 0x3, PT ;  /* 0x000000030000780c */ /* 0x000fda0003f05270 */
[----:B------:R-:W-:Y:S05]  /*13d10*/  @!P0 BRA `(.L_x_1197) ;  /* 0x0000000000048947 */ /* 0x000fea0003800000 */
[----:B------:R-:W-:Y:S01]  /*13d20*/  BPT.TRAP 0x1 ;  /* 0x000000040000795c */ /* 0x000fe20000300000 */
.L_x_1197:
[C---:B------:R-:W-:Y:S01]  /*13d30*/  IMAD R5, R23.reuse, 0x8, R4 ;  /* 0x0000000817057824 */ /* 0x040fe200078e0204 */
[----:B------:R-:W-:Y:S01]  /*13d40*/  SHF.L.U32 R0, R26, 0x1f, RZ ;  /* 0x0000001f1a007819 */ /* 0x000fe200000006ff */
[----:B------:R-:W-:-:S03]  /*13d50*/  VIADD R23, R23, 0x1 ;  /* 0x0000000117177836 */ /* 0x000fc60000000000 */
[----:B------:R-:W1:Y:S02]  /*13d60*/  SYNCS.PHASECHK.TRANS64.TRYWAIT P1, [R5+URZ+0x28840], R0 ;  /* 0x02884000050075a7 */ /* 0x000e64000802017f */
[----:B------:R-:W-:-:S04]  /*13d70*/  ISETP.NE.AND P2, PT, R23, 0x2, PT ;  /* 0x000000021700780c */ /* 0x000fc80003f45270 */
[----:B------:R-:W-:Y:S01]  /*13d80*/  SEL R3, RZ, 0x1, P2 ;  /* 0x00000001ff037807 */ /* 0x000fe20001000000 */
[----:B-1----:R-:W-:Y:S08]  /*13d90*/  @!P1 BRA `(.L_x_1198) ;  /* 0x0000003800b89947 */ /* 0x002ff00003800000 */
.L_x_1311:
[----:B------:R-:W-:Y:S02]  /*13da0*/  SEL R23, R23, RZ, P2 ;  /* 0x000000ff17177207 */ /* 0x000fe40001000000 */
[----:B------:R-:W-:Y:S01]  /*13db0*/  LOP3.LUT R2, R26, R3, RZ, 0x3c, !PT ;  /* 0x000000031a027212 */ /* 0x000fe200078e3cff */
[----:B------:R-:W-:Y:S06]  /*13dc0*/  @!P0 BRA `(.L_x_1199) ;  /* 0x0000000000048947 */ /* 0x000fec0003800000 */
[----:B------:R-:W-:Y:S01]  /*13dd0*/  BPT.TRAP 0x1 ;  /* 0x000000040000795c */ /* 0x000fe20000300000 */
.L_x_1199:
[----:B------:R-:W-:Y:S01]  /*13de0*/  IMAD R23, R23, 0x8, R4 ;  /* 0x0000000817177824 */ /* 0x000fe200078e0204 */
[----:B------:R-:W-:-:S04]  /*13df0*/  SHF.L.U32 R2, R2, 0x1f, RZ ;  /* 0x0000001f02027819 */ /* 0x000fc800000006ff */
[----:B------:R-:W2:Y:S02]  /*13e00*/  SYNCS.PHASECHK.TRANS64.TRYWAIT P1, [R23+URZ+0x28840], R2 ;  /* 0x02884002170075a7 */ /* 0x000ea4000802017f */
[----:B--2---:R-:W-:Y:S05]  /*13e10*/  @!P1 BRA `(.L_x_1200) ;  /* 0x0000003800ac9947 */ /* 0x004fea0003800000 */
.L_x_1312:
[----:B------:R-:W-:Y:S05]  /*13e20*/  @!P0 BRA `(.L_x_1201) ;  /* 0x0000000000048947 */ /* 0x000fea0003800000 */
[----:B------:R-:W-:Y:S01]  /*13e30*/  BPT.TRAP 0x1 ;  /* 0x000000040000795c */ /* 0x000fe20000300000 */
.L_x_1201:
[----:B------:R-:W3:Y:S02]  /*13e40*/  SYNCS.PHASECHK.TRANS64.TRYWAIT P1, [R5+URZ+0x28860], R0 ;  /* 0x02886000050075a7 */ /* 0x000ee4000802017f */
[----:B---3--:R-:W-:Y:S05]  /*13e50*/  @!P1 BRA `(.L_x_1202) ;  /* 0x0000003800b09947 */ /* 0x008fea0003800000 */
.L_x_1313:
[----:B------:R-:W-:Y:S05]  /*13e60*/  @!P0 BRA `(.L_x_1203) ;  /* 0x0000000000048947 */ /* 0x000fea0003800000 */
[----:B------:R-:W-:Y:S01]  /*13e70*/  BPT.TRAP 0x1 ;  /* 0x000000040000795c */ /* 0x000fe20000300000 */
.L_x_1203:
[----:B----4-:R4:W0:Y:S02]  /*13e80*/  SYNCS.PHASECHK.TRANS64.TRYWAIT P0, [R23+URZ+0x28860], R2 ;  /* 0x02886002170075a7 */ /* 0x010824000800017f */
[----:B0-----:R-:W-:Y:S05]  /*13e90*/  @!P0 NANOSLEEP.SYNCS 0x989680 ;  /* 0x009896800000895d */ /* 0x001fea0003900000 */
[----:B------:R-:W0:Y:S02]  /*13ea0*/  @!P0 SYNCS.PHASECHK.TRANS64 P0, [R23+URZ+0x28860], R2 ;  /* 0x02886002170085a7 */ /* 0x000e24000800007f */
[----:B0-----:R-:W-:Y:S05]  /*13eb0*/  @!P0 BRA `(.L_x_1203) ;  /* 0xfffffffc00f08947 */ /* 0x001fea000383ffff */
.L_x_1195:
[----:B------:R-:W-:Y:S05]  /*13ec0*/  BSYNC B0 ;  /* 0x0000000000007941 */ /* 0x000fea0003800000 */
.L_x_1194:
[----:B------:R-:W-:Y:S05]  /*13ed0*/  EXIT ;  /* 0x000000000000794d */ /* 0x000fea0003800000 */
.L_x_1040:
[----:B0-----:R-:W-:-:S04]  /*13ee0*/  IMAD.U32 R3, RZ, RZ, UR41 ;  /* 0x00000029ff037e24 */ /* 0x001fc8000f8e00ff */
[----:B------:R0:W1:Y:S03]  /*13ef0*/  SYNCS.PHASECHK.TRANS64.TRYWAIT P1, [R3+URZ+0x28800], R0 ;  /* 0x02880000030075a7 */ /* 0x000066000802017f */
[----:B-1----:R-:W-:Y:S05]  /*13f00*/  @!P1 NANOSLEEP.SYNCS 0x989680 ;  /* 0x009896800000995d */ /* 0x002fea0003900000 */
[----:B------:R-:W1:Y:S02]  /*13f10*/  @!P1 SYNCS.PHASECHK.TRANS64 P1, [R3+URZ+0x28800], R0 ;  /* 0x02880000030095a7 */ /* 0x000e64000802007f */
[----:B-1----:R-:W-:Y:S05]  /*13f20*/  @!P1 BRA `(.L_x_1040) ;  /* 0xfffffffc00ec9947 */ /* 0x002fea000383ffff */
[----:B------:R-:W-:Y:S05]  /*13f30*/  BRA `(.L_x_1204) ;  /* 0xfffffed800987947 */ /* 0x000fea000383ffff */
.L_x_1044:
[----:B-1----:R1:W2:Y:S02]  /*13f40*/  SYNCS.PHASECHK.TRANS64.TRYWAIT P1, [R3+URZ+0x28830], R0 ;  /* 0x02883000030075a7 */ /* 0x0022a4000802017f */
[----:B--2---:R-:W-:Y:S05]  /*13f50*/  @!P1 NANOSLEEP.SYNCS 0x989680 ;  /* 0x009896800000995d */ /* 0x004fea0003900000 */
[----:B------:R-:W2:Y:S02]  /*13f60*/  @!P1 SYNCS.PHASECHK.TRANS64 P1, [R3+URZ+0x28830], R0 ;  /* 0x02883000030095a7 */ /* 0x000ea4000802007f */
[----:B--2---:R-:W-:Y:S05]  /*13f70*/  @!P1 BRA `(.L_x_1044) ;  /* 0xfffffffc00f09947 */ /* 0x004fea000383ffff */
[----:B------:R-:W-:Y:S05]  /*13f80*/  BRA `(.L_x_1043) ;  /* 0xfffffed800b47947 */ /* 0x000fea000383ffff */
.L_x_1061:
[----:B-1----:R-:W-:-:S04]  /*13f90*/  IMAD.U32 R5, RZ, RZ, UR6 ;  /* 0x00000006ff057e24 */ /* 0x002fc8000f8e00ff */
[----:B------:R1:W2:Y:S03]  /*13fa0*/  SYNCS.PHASECHK.TRANS64.TRYWAIT P1, [R5+URZ+0x28830], R0 ;  /* 0x02883000050075a7 */ /* 0x0002a6000802017f */
[----:B--2---:R-:W-:Y:S05]  /*13fb0*/  @!P1 NANOSLEEP.SYNCS 0x989680 ;  /* 0x009896800000995d */ /* 0x004fea0003900000 */
[----:B------:R-:W2:Y:S02]  /*13fc0*/  @!P1 SYNCS.PHASECHK.TRANS64 P1, [R5+URZ+0x28830], R0 ;  /* 0x02883000050095a7 */ /* 0x000ea4000802007f */
[----:B--2---:R-:W-:Y:S05]  /*13fd0*/  @!P1 BRA `(.L_x_1061) ;  /* 0xfffffffc00ec9947 */ /* 0x004fea000383ffff */
[----:B------:R-:W-:Y:S05]  /*13fe0*/  BRA `(.L_x_1058) ;  /* 0xffffff0c008c7947 */ /* 0x000fea000383ffff */
.L_x_1065:
[----:B-1----:R-:W-:-:S04]  /*13ff0*/  IMAD.U32 R5, RZ, RZ, UR6 ;  /* 0x00000006ff057e24 */ /* 0x002fc8000f8e00ff */
[----:B------:R1:W2:Y:S03]  /*14000*/  SYNCS.PHASECHK.TRANS64.TRYWAIT P1, [R5+URZ+0x28850], R0 ;  /* 0x02885000050075a7 */ /* 0x0002a6000802017f */
[----:B--2---:R-:W-:Y:S05]  /*14010*/  @!P1 NANOSLEEP.SYNCS 0x989680 ;  /* 0x009896800000995d */ /* 0x004fea0003900000 */
[----:B------:R-:W2:Y:S02]  /*14020*/  @!P1 SYNCS.PHASECHK.TRANS64 P1, [R5+URZ+0x28850], R0 ;  /* 0x02885000050095a7 */ /* 0x000ea4000802007f */
[----:B--2---:R-:W-:Y:S05]  /*14030*/  @!P1 BRA `(.L_x_1065) ;  /* 0xfffffffc00ec9947 */ /* 0x004fea000383ffff */
[----:B------:R-:W-:Y:S05]  /*14040*/  BRA `(.L_x_1062) ;  /* 0xffffff1000587947 */ /* 0x000fea000383ffff */
.L_x_1084:
[----:B-1----:R-:W-:-:S04]  /*14050*/  IMAD.U32 R7, RZ, RZ, UR6 ;  /* 0x00000006ff077e24 */ /* 0x002fc8000f8e00ff */
[----:B------:R1:W2:Y:S03]  /*14060*/  SYNCS.PHASECHK.TRANS64.TRYWAIT P1, [R7+URZ+0x28830], R0 ;  /* 0x02883000070075a7 */ /* 0x0002a6000802017f */
[----:B--2---:R-:W-:Y:S05]  /*14070*/  @!P1 NANOSLEEP.SYNCS 0x989680 ;  /* 0x009896800000995d */ /* 0x004fea0003900000 */
[----:B------:R-:W2:Y:S02]  /*14080*/  @!P1 SYNCS.PHASECHK.TRANS64 P1, [R7+URZ+0x28830], R0 ;  /* 0x02883000070095a7 */ /* 0x000ea4000802007f */
[----:B--2---:R-:W-:Y:S05]  /*14090*/  @!P1 BRA `(.L_x_1084) ;  /* 0xfffffffc00ec9947 */ /* 0x004fea000383ffff */
[----:B------:R-:W-:Y:S05]  /*140a0*/  BRA `(.L_x_1081) ;  /* 0xffffff40004c7947 */ /* 0x000fea000383ffff */
.L_x_1088:
[----:B-1----:R-:W-:-:S04]  /*140b0*/  IMAD.U32 R7, RZ, RZ, UR6 ;  /* 0x00000006ff077e24 */ /* 0x002fc8000f8e00ff */
[----:B------:R1:W2:Y:S03]  /*140c0*/  SYNCS.PHASECHK.TRANS64.TRYWAIT P1, [R7+URZ+0x28850], R0 ;  /* 0x02885000070075a7 */ /* 0x0002a6000802017f */
[----:B--2---:R-:W-:Y:S05]  /*140d0*/  @!P1 NANOSLEEP.SYNCS 0x989680 ;  /* 0x009896800000995d */ /* 0x004fea0003900000 */
[----:B------:R-:W2:Y:S02]  /*140e0*/  @!P1 SYNCS.PHASECHK.TRANS64 P1, [R7+URZ+0x28850], R0 ;  /* 0x02885000070095a7 */ /* 0x000ea4000802007f */
[----:B--2---:R-:W-:Y:S05]  /*140f0*/  @!P1 BRA `(.L_x_1088) ;  /* 0xfffffffc00ec9947 */ /* 0x004fea000383ffff */
[----:B------:R-:W-:Y:S05]  /*14100*/  BRA `(.L_x_1085) ;  /* 0xffffff4400187947 */ /* 0x000fea000383ffff */
.L_x_1096:
[----:B-1----:R-:W-:-:S04]  /*14110*/  IMAD.U32 R7, RZ, RZ, UR6 ;  /* 0x00000006ff077e24 */ /* 0x002fc8000f8e00ff */
[----:B------:R1:W2:Y:S03]  /*14120*/  SYNCS.PHASECHK.TRANS64.TRYWAIT P1, [R7+URZ+0x28830], R0 ;  /* 0x02883000070075a7 */ /* 0x0002a6000802017f */
[----:B--2---:R-:W-:Y:S05]  /*14130*/  @!P1 NANOSLEEP.SYNCS 0x989680 ;  /* 0x009896800000995d */ /* 0x004fea0003900000 */
[----:B------:R-:W2:Y:S02]  /*14140*/  @!P1 SYNCS.PHASECHK.TRANS64 P1, [R7+URZ+0x28830], R0 ;  /* 0x02883000070095a7 */ /* 0x000ea4000802007f */
[----:B--2---:R-:W-:Y:S05]  /*14150*/  @!P1 BRA `(.L_x_1096) ;  /* 0xfffffffc00ec9947 */ /* 0x004fea000383ffff */
[----:B------:R-:W-:Y:S05]  /*14160*/  BRA `(.L_x_1093) ;  /* 0xffffff6000407947 */ /* 0x000fea000383ffff */
.L_x_1100:
[----:B-1----:R-:W-:-:S04]  /*14170*/  IMAD.U32 R7, RZ, RZ, UR6 ;  /* 0x00000006ff077e24 */ /* 0x002fc8000f8e00ff */
[----:B------:R1:W2:Y:S03]  /*14180*/  SYNCS.PHASECHK.TRANS64.TRYWAIT P1, [R7+URZ+0x28850], R0 ;  /* 0x02885000070075a7 */ /* 0x0002a6000802017f */
[----:B--2---:R-:W-:Y:S05]  /*14190*/  @!P1 NANOSLEEP.SYNCS 0x989680 ;  /* 0x009896800000995d */ /* 0x004fea0003900000 */
[----:B------:R-:W2:Y:S02]  /*141a0*/  @!P1 SYNCS.PHASECHK.TRANS64 P1, [R7+URZ+0x28850], R0 ;  /* 0x02885000070095a7 */ /* 0x000ea4000802007f */
[----:B--2---:R-:W-:Y:S05]  /*141b0*/  @!P1 BRA `(.L_x_1100) ;  /* 0xfffffffc00ec9947 */ /* 0x004fea000383ffff */
[----:B------:R-:W-:Y:S05]  /*141c0*/  BRA `(.L_x_1097) ;  /* 0xffffff6400007947 */ /* 0x000fea000383ffff */
.L_x_1115:
[----:B-1----:R-:W-:-:S04]  /*141d0*/  IMAD.U32 R6, RZ, RZ, UR5 ;  /* 0x00000005ff067e24 */ /* 0x002fc8000f8e00ff */
[----:B------:R1:W2:Y:S03]  /*141e0*/  SYNCS.PHASECHK.TRANS64.TRYWAIT P1, [R6+URZ+0x28850], R5 ;  /* 0x02885005060075a7 */ /* 0x0002a6000802017f */
[----:B--2---:R-:W-:Y:S05]  /*141f0*/  @!P1 NANOSLEEP.SYNCS 0x989680 ;  /* 0x009896800000995d */ /* 0x004fea0003900000 */
[----:B------:R-:W2:Y:S02]  /*14200*/  @!P1 SYNCS.PHASECHK.TRANS64 P1, [R6+URZ+0x28850], R5 ;  /* 0x02885005060095a7 */ /* 0x000ea4000802007f */
[----:B--2---:R-:W-:Y:S05]  /*14210*/  @!P1 BRA `(.L_x_1115) ;  /* 0xfffffffc00ec9947 */ /* 0x004fea000383ffff */
[----:B------:R-:W-:Y:S05]  /*14220*/  BRA `(.L_x_1114) ;  /* 0xffffff90002c7947 */ /* 0x000fea000383ffff */
.L_x_1152:
[----:B------:R-:W2:Y:S01]  /*14230*/  S2R R17, SR_TID.X ;  /* 0x0000000000117919 */ /* 0x000ea20000002100 */
[----:B------:R-:W-:Y:S02]  /*14240*/  IMAD.MOV.U32 R12, RZ, RZ, RZ ;  /* 0x000000ffff0c7224 */ /* 0x000fe400078e00ff */
[----:B------:R-:W-:Y:S02]  /*14250*/  IMAD.MOV.U32 R11, RZ, RZ, 0x1f ;  /* 0x0000001fff0b7424 */ /* 0x000fe400078e00ff */
[----:B------:R-:W-:Y:S01]  /*14260*/  IMAD.MOV.U32 R15, RZ, RZ, -0x1 ;  /* 0xffffffffff0f7424 */ /* 0x000fe200078e00ff */
[----:B--2---:R-:W-:-:S04]  /*14270*/  SHF.R.U32.HI R17, RZ, 0x5, R17 ;  /* 0x00000005ff117819 */ /* 0x004fc80000011611 */
[----:B------:R-:W-:-:S05]  /*14280*/  LOP3.LUT R17, R17, 0x3, RZ, 0xc0, !PT ;  /* 0x0000000311117812 */ /* 0x000fca00078ec0ff */
[----:B------:R-:W-:-:S07]  /*14290*/  IMAD.MOV.U32 R13, RZ, RZ, R17 ;  /* 0x000000ffff0d7224 */ /* 0x000fce00078e0011 */
[----:B01---5:R-:W-:Y:S05]  /*142a0*/  WARPSYNC.COLLECTIVE R15, `(.L_x_1205) ;  /* 0x000000000f087348 */ /* 0x023fea0003c00000 */
[----:B------:R2:W3:Y:S02]  /*142b0*/  SHFL.IDX P6, R14, R13, R12, R11 ;  /* 0x0000000c0d0e7389 */ /* 0x0004e400000c000b */
[----:B0123-5:R-:W-:Y:S01]  /*142c0*/  ENDCOLLECTIVE ;  /* 0x000000000000791b */ /* 0x02ffe20003800000 */
.L_x_1205:
[----:B------:R-:W-:Y:S05]  /*142d0*/  BRA `(.L_x_1206) ;  /* 0xffffffc800007947 */ /* 0x000fea000383ffff */
.L_x_1155:
[----:B0-----:R0:W1:Y:S02]  /*142e0*/  SYNCS.PHASECHK.TRANS64.TRYWAIT P0, [R7+URZ+0x28840], R2 ;  /* 0x02884002070075a7 */ /* 0x001064000800017f */
[----:B-1----:R-:W-:Y:S05]  /*142f0*/  @!P0 NANOSLEEP.SYNCS 0x989680 ;  /* 0x009896800000895d */ /* 0x002fea0003900000 */
[----:B------:R-:W1:Y:S02]  /*14300*/  @!P0 SYNCS.PHASECHK.TRANS64 P0, [R7+URZ+0x28840], R2 ;  /* 0x02884002070085a7 */ /* 0x000e64000800007f */
[----:B-1----:R-:W-:Y:S05]  /*14310*/  @!P0 BRA `(.L_x_1155) ;  /* 0xfffffffc00f08947 */ /* 0x002fea000383ffff */
[----:B------:R-:W-:Y:S05]  /*14320*/  BRA `(.L_x_1207) ;  /* 0xffffffc800f87947 */ /* 0x000fea000383ffff */
.L_x_1156:
        /* <DEDUP_REMOVED lines=8> */
.L_x_1209:
[----:B------:R-:W-:Y:S05]  /*143b0*/  BSYNC B0 ;  /* 0x0000000000007941 */ /* 0x000fea0003800000 */
.L_x_1208:
[----:B------:R-:W-:Y:S02]  /*143c0*/  IMAD.MOV.U32 R13, RZ, RZ, R4 ;  /* 0x000000ffff0d7224 */ /* 0x000fe400078e0004 */
[----:B------:R-:W-:Y:S02]  /*143d0*/  IMAD.MOV.U32 R12, RZ, RZ, RZ ;  /* 0x000000ffff0c7224 */ /* 0x000fe400078e00ff */
[----:B------:R-:W-:Y:S02]  /*143e0*/  IMAD.MOV.U32 R11, RZ, RZ, 0x181f ;  /* 0x0000181fff0b7424 */ /* 0x000fe400078e00ff */
[----:B------:R-:W-:Y:S02]  /*143f0*/  IMAD.MOV.U32 R15, RZ, RZ, -0x1 ;  /* 0xffffffffff0f7424 */ /* 0x000fe400078e00ff */
[----:B------:R-:W-:Y:S02]  /*14400*/  IMAD.MOV.U32 R2, RZ, RZ, R14 ;  /* 0x000000ffff027224 */ /* 0x000fe400078e000e */
[----:B------:R-:W-:-:S07]  /*14410*/  @P0 IMAD R9, R5, 0x2, R16 ;  /* 0x0000000205090824 */ /* 0x000fce00078e0210 */
[----:B------:R-:W-:Y:S05]  /*14420*/  WARPSYNC.COLLECTIVE R15, `(.L_x_1210) ;  /* 0x000000000f087348 */ /* 0x000fea0003c00000 */
[----:B------:R0:W1:Y:S02]  /*14430*/  SHFL.IDX P6, R14, R13, R12, R11 ;  /* 0x0000000c0d0e7389 */ /* 0x00006400000c000b */
[----:B01----:R-:W-:Y:S01]  /*14440*/  ENDCOLLECTIVE ;  /* 0x000000000000791b */ /* 0x003fe20003800000 */
.L_x_1210:
[----:B------:R-:W-:Y:S02]  /*14450*/  IMAD.MOV.U32 R13, RZ, RZ, R0 ;  /* 0x000000ffff0d7224 */ /* 0x000fe400078e0000 */
[----:B------:R-:W-:Y:S01]  /*14460*/  IMAD.MOV.U32 R12, RZ, RZ, 0x1 ;  /* 0x00000001ff0c7424 */ /* 0x000fe200078e00ff */
[----:B------:R-:W-:-:S05]  /*14470*/  @P0 LEA R14, P1, R35, R14, 0x1 ;  /* 0x0000000e230e0211 */ /* 0x000fca00078208ff */
[----:B------:R-:W-:Y:S02]  /*14480*/  @P0 IMAD.X R3, RZ, RZ, R2, P1 ;  /* 0x000000ffff030224 */ /* 0x000fe400008e0602 */
[----:B------:R-:W-:-:S07]  /*14490*/  @P0 IMAD.MOV.U32 R2, RZ, RZ, R14 ;  /* 0x000000ffff020224 */ /* 0x000fce00078e000e */
[----:B------:R-:W-:Y:S05]  /*144a0*/  WARPSYNC.COLLECTIVE R15, `(.L_x_1211) ;  /* 0x000000000f087348 */ /* 0x000fea0003c00000 */
[----:B------:R0:W1:Y:S02]  /*144b0*/  SHFL.IDX P6, R14, R13, R12, R11 ;  /* 0x0000000c0d0e7389 */ /* 0x00006400000c000b */
[----:B01----:R-:W-:Y:S01]  /*144c0*/  ENDCOLLECTIVE ;  /* 0x000000000000791b */ /* 0x003fe20003800000 */
.L_x_1211:
[----:B------:R-:W-:Y:S01]  /*144d0*/  @!PT LDS RZ, [RZ] ;  /* 0x00000000fffff984 */ /* 0x000fe20000000800 */
[----:B------:R-:W-:Y:S01]  /*144e0*/  @!PT LDS RZ, [RZ] ;  /* 0x00000000fffff984 */ /* 0x000fe20000000800 */
[----:B------:R-:W-:Y:S01]  /*144f0*/  @!PT LDS RZ, [RZ] ;  /* 0x00000000fffff984 */ /* 0x000fe20000000800 */
[----:B------:R0:W-:Y:S04]  /*14500*/  @P0 LDGSTS.E.BYPASS.LTC128B.128 [R9+0x18400], desc[UR52][R2.64], !P3 ;  /* 0x1840000002090fae */ /* 0x0001e8000d901d74 */
[----:B------:R0:W-:Y:S01]  /*14510*/  @P0 LDGSTS.E.BYPASS.LTC128B.128 [R9+0x1c400], desc[UR52][R2.64+0x80], !P2 ;  /* 0x1c40008002090fae */ /* 0x0001e2000d101d74 */
[----:B------:R-:W-:Y:S01]  /*14520*/  ISETP.GE.AND P0, PT, R6, 0x11, PT ;  /* 0x000000110600780c */ /* 0x000fe20003f06270 */
[----:B------:R-:W-:-:S12]  /*14530*/  IMAD.MOV.U32 R13, RZ, RZ, R4 ;  /* 0x000000ffff0d7224 */ /* 0x000fd800078e0004 */
[----:B------:R-:W-:Y:S02]  /*14540*/  @P0 IMAD R25, R5, 0x2, R16 ;  /* 0x0000000205190824 */ /* 0x000fe400078e0210 */
[----:B0-----:R-:W-:-:S07]  /*14550*/  IMAD.MOV.U32 R8, RZ, RZ, R14 ;  /* 0x000000ffff087224 */ /* 0x001fce00078e000e */
[----:B------:R-:W-:Y:S05]  /*14560*/  WARPSYNC.COLLECTIVE R15, `(.L_x_1212) ;  /* 0x000000000f087348 */ /* 0x000fea0003c00000 */
[----:B------:R0:W1:Y:S02]  /*14570*/  SHFL.IDX P6, R14, R13, R12, R11 ;  /* 0x0000000c0d0e7389 */ /* 0x00006400000c000b */
[----:B01----:R-:W-:Y:S01]  /*14580*/  ENDCOLLECTIVE ;  /* 0x000000000000791b */ /* 0x003fe20003800000 */
.L_x_1212:
[----:B------:R-:W-:Y:S02]  /*14590*/  IMAD.MOV.U32 R13, RZ, RZ, R0 ;  /* 0x000000ffff0d7224 */ /* 0x000fe400078e0000 */
[----:B------:R-:W-:Y:S01]  /*145a0*/  IMAD.MOV.U32 R12, RZ, RZ, 0x2 ;  /* 0x00000002ff0c7424 */ /* 0x000fe200078e00ff */
[----:B------:R-:W-:-:S05]  /*145b0*/  @P0 LEA R14, P1, R35, R14, 0x1 ;  /* 0x0000000e230e0211 */ /* 0x000fca00078208ff */
[----:B------:R-:W-:-:S08]  /*145c0*/  @P0 IMAD.MOV.U32 R2, RZ, RZ, R14 ;  /* 0x000000ffff020224 */ /* 0x000fd000078e000e */
[----:B------:R-:W-:Y:S05]  /*145d0*/  WARPSYNC.COLLECTIVE R15, `(.L_x_1213) ;  /* 0x000000000f087348 */ /* 0x000fea0003c00000 */
[----:B------:R0:W1:Y:S02]  /*145e0*/  SHFL.IDX P6, R14, R13, R12, R11 ;  /* 0x0000000c0d0e7389 */ /* 0x00006400000c000b */
[----:B01----:R-:W-:Y:S01]  /*145f0*/  ENDCOLLECTIVE ;  /* 0x000000000000791b */ /* 0x003fe20003800000 */
.L_x_1213:
        /* <DEDUP_REMOVED lines=13> */
.L_x_1214:
[----:B------:R-:W-:Y:S02]  /*146d0*/  @P0 IMAD R21, R5, 0x2, R16 ;  /* 0x0000000205150824 */ /* 0x000fe400078e0210 */
[----:B------:R-:W-:Y:S02]  /*146e0*/  IMAD.MOV.U32 R13, RZ, RZ, R0 ;  /* 0x000000ffff0d7224 */ /* 0x000fe400078e0000 */
[----:B------:R-:W-:Y:S01]  /*146f0*/  IMAD.MOV.U32 R12, RZ, RZ, 0x3 ;  /* 0x00000003ff0c7424 */ /* 0x000fe200078e00ff */
[----:B------:R-:W-:-:S05]  /*14700*/  @P0 LEA R14, P1, R35, R14, 0x1 ;  /* 0x0000000e230e0211 */ /* 0x000fca00078208ff */
[----:B------:R-:W-:-:S08]  /*14710*/  @P0 IMAD.MOV.U32 R2, RZ, RZ, R14 ;  /* 0x000000ffff020224 */ /* 0x000fd000078e000e */
[----:B------:R-:W-:Y:S05]  /*14720*/  WARPSYNC.COLLECTIVE R15, `(.L_x_1215) ;  /* 0x000000000f087348 */ /* 0x000fea0003c00000 */
[----:B------:R0:W1:Y:S02]  /*14730*/  SHFL.IDX P6, R14, R13, R12, R11 ;  /* 0x0000000c0d0e7389 */ /* 0x00006400000c000b */
[----:B01----:R-:W-:Y:S01]  /*14740*/  ENDCOLLECTIVE ;  /* 0x000000000000791b */ /* 0x003fe20003800000 */
.L_x_1215:
        /* <DEDUP_REMOVED lines=13> */
.L_x_1216:
        /* <DEDUP_REMOVED lines=8> */
.L_x_1217:
        /* <DEDUP_REMOVED lines=13> */
.L_x_1218:
        /* <DEDUP_REMOVED lines=8> */
.L_x_1219:
        /* <DEDUP_REMOVED lines=13> */
.L_x_1220:
        /* <DEDUP_REMOVED lines=8> */
.L_x_1221:
        /* <DEDUP_REMOVED lines=13> */
.L_x_1222:
        /* <DEDUP_REMOVED lines=8> */
.L_x_1223:
        /* <DEDUP_REMOVED lines=12> */
.L_x_1224:
[----:B------:R-:W-:Y:S05]  /*14d50*/  BRA `(.L_x_1225) ;  /* 0xffffffc400ec7947 */ /* 0x000fea000383ffff */
.L_x_1161:
[----:B------:R-:W-:Y:S02]  /*14d60*/  IMAD.MOV.U32 R13, RZ, RZ, R4 ;  /* 0x000000ffff0d7224 */ /* 0x000fe400078e0004 */
[----:B------:R-:W-:Y:S02]  /*14d70*/  IMAD.MOV.U32 R12, RZ, RZ, RZ ;  /* 0x000000ffff0c7224 */ /* 0x000fe400078e00ff */
[----:B------:R-:W-:Y:S02]  /*14d80*/  IMAD.MOV.U32 R11, RZ, RZ, 0x181f ;  /* 0x0000181fff0b7424 */ /* 0x000fe400078e00ff */
[----:B------:R-:W-:Y:S02]  /*14d90*/  IMAD.MOV.U32 R15, RZ, RZ, -0x1 ;  /* 0xffffffffff0f7424 */ /* 0x000fe400078e00ff */
[----:B------:R-:W-:-:S07]  /*14da0*/  VIADD R5, R37, UR43 ;  /* 0x0000002b25057c36 */ /* 0x000fce0008000000 */
[----:B------:R-:W-:Y:S05]  /*14db0*/  WARPSYNC.COLLECTIVE R15, `(.L_x_1226) ;  /* 0x000000000f087348 */ /* 0x000fea0003c00000 */
[----:B------:R0:W1:Y:S02]  /*14dc0*/  SHFL.IDX P6, R14, R13, R12, R11 ;  /* 0x0000000c0d0e7389 */ /* 0x00006400000c000b */
[----:B01----:R-:W-:Y:S01]  /*14dd0*/  ENDCOLLECTIVE ;  /* 0x000000000000791b */ /* 0x003fe20003800000 */
.L_x_1226:
[C---:B------:R-:W-:Y:S01]  /*14de0*/  VIADD R6, R5.reuse, 0x10 ;  /* 0x0000001005067836 */ /* 0x040fe20000000000 */
[----:B------:R-:W-:Y:S01]  /*14df0*/  ISETP.GE.AND P0, PT, R5, UR38, PT ;  /* 0x0000002605007c0c */ /* 0x000fe2000bf06270 */
[----:B------:R-:W-:Y:S02]  /*14e00*/  IMAD.MOV.U32 R13, RZ, RZ, R0 ;  /* 0x000000ffff0d7224 */ /* 0x000fe400078e0000 */
[----:B------:R-:W-:-:S10]  /*14e10*/  IMAD.MOV.U32 R2, RZ, RZ, R14 ;  /* 0x000000ffff027224 */ /* 0x000fd400078e000e */
[----:B------:R-:W-:Y:S05]  /*14e20*/  WARPSYNC.COLLECTIVE R15, `(.L_x_1227) ;  /* 0x000000000f087348 */ /* 0x000fea0003c00000 */
[----:B------:R0:W1:Y:S02]  /*14e30*/  SHFL.IDX P6, R14, R13, R12, R11 ;  /* 0x0000000c0d0e7389 */ /* 0x00006400000c000b */
[----:B01----:R-:W-:Y:S01]  /*14e40*/  ENDCOLLECTIVE ;  /* 0x000000000000791b */ /* 0x003fe20003800000 */
.L_x_1227:
        /* <DEDUP_REMOVED lines=8> */
.L_x_1228:
[----:B------:R-:W-:Y:S01]  /*14ed0*/  @!PT LDS RZ, [RZ] ;  /* 0x00000000fffff984 */ /* 0x000fe20000000800 */
[----:B------:R-:W-:Y:S01]  /*14ee0*/  @!PT LDS RZ, [RZ] ;  /* 0x00000000fffff984 */ /* 0x000fe20000000800 */
[----:B------:R-:W-:Y:S01]  /*14ef0*/  @!PT LDS RZ, [RZ] ;  /* 0x00000000fffff984 */ /* 0x000fe20000000800 */
[----:B------:R0:W-:Y:S04]  /*14f00*/  @!P0 LDGSTS.E.BYPASS.LTC128B.128 [R33+0x10400], desc[UR52][R2.64], !P4 ;  /* 0x1040000002218fae */ /* 0x0001e8000e101d74 */
[----:B------:R0:W-:Y:S01]  /*14f10*/  @!P0 LDGSTS.E.BYPASS.LTC128B.128 [R33+0x14400], desc[UR52][R2.64+0x80], !P5 ;  /* 0x1440008002218fae */ /* 0x0001e2000e901d74 */
[----:B------:R-:W-:Y:S01]  /*14f20*/  ISETP.GE.AND P0, PT, R6, UR38, PT ;  /* 0x0000002606007c0c */ /* 0x000fe2000bf06270 */
[----:B------:R-:W-:Y:S02]  /*14f30*/  IMAD.MOV.U32 R13, RZ, RZ, R0 ;  /* 0x000000ffff0d7224 */ /* 0x000fe400078e0000 */
[----:B------:R-:W-:-:S10]  /*14f40*/  IMAD.MOV.U32 R6, RZ, RZ, R14 ;  /* 0x000000ffff067224 */ /* 0x000fd400078e000e */
[----:B0-----:R-:W-:Y:S05]  /*14f50*/  WARPSYNC.COLLECTIVE R15, `(.L_x_1229) ;  /* 0x000000000f087348 */ /* 0x001fea0003c00000 */
[----:B------:R1:W2:Y:S02]  /*14f60*/  SHFL.IDX P6, R14, R13, R12, R11 ;  /* 0x0000000c0d0e7389 */ /* 0x0002a400000c000b */
[----:B012---:R-:W-:Y:S01]  /*14f70*/  ENDCOLLECTIVE ;  /* 0x000000000000791b */ /* 0x007fe20003800000 */
.L_x_1229:
[----:B------:R-:W-:Y:S02]  /*14f80*/  IMAD.MOV.U32 R13, RZ, RZ, R4 ;  /* 0x000000ffff0d7224 */ /* 0x000fe400078e0004 */
[----:B------:R-:W-:Y:S01]  /*14f90*/  IMAD.MOV.U32 R12, RZ, RZ, 0x2 ;  /* 0x00000002ff0c7424 */ /* 0x000fe200078e00ff */
[----:B------:R-:W-:-:S05]  /*14fa0*/  @!P0 LEA R14, P1, R35, R14, 0x1 ;  /* 0x0000000e230e8211 */ /* 0x000fca00078208ff */
[----:B------:R-:W-:-:S08]  /*14fb0*/  @!P0 IMAD.MOV.U32 R2, RZ, RZ, R14 ;  /* 0x000000ffff028224 */ /* 0x000fd000078e000e */
[----:B------:R-:W-:Y:S05]  /*14fc0*/  WARPSYNC.COLLECTIVE R15, `(.L_x_1230) ;  /* 0x000000000f087348 */ /* 0x000fea0003c00000 */
[----:B------:R0:W1:Y:S02]  /*14fd0*/  SHFL.IDX P6, R14, R13, R12, R11 ;  /* 0x0000000c0d0e7389 */ /* 0x00006400000c000b */
[----:B01----:R-:W-:Y:S01]  /*14fe0*/  ENDCOLLECTIVE ;  /* 0x000000000000791b */ /* 0x003fe20003800000 */
.L_x_1230:
        /* <DEDUP_REMOVED lines=14> */
.L_x_1231:
[----:B------:R-:W-:Y:S02]  /*150d0*/  IMAD.MOV.U32 R13, RZ, RZ, R4 ;  /* 0x000000ffff0d7224 */ /* 0x000fe400078e0004 */
[----:B------:R-:W-:Y:S01]  /*150e0*/  IMAD.MOV.U32 R12, RZ, RZ, 0x3 ;  /* 0x00000003ff0c7424 */ /* 0x000fe200078e00ff */
[----:B------:R-:W-:-:S05]  /*150f0*/  @!P0 LEA R14, P1, R35, R14, 0x1 ;  /* 0x0000000e230e8211 */ /* 0x000fca00078208ff */
[----:B------:R-:W-:-:S08]  /*15100*/  @!P0 IMAD.MOV.U32 R2, RZ, RZ, R14 ;  /* 0x000000ffff028224 */ /* 0x000fd000078e000e */
[----:B------:R-:W-:Y:S05]  /*15110*/  WARPSYNC.COLLECTIVE R15, `(.L_x_1232) ;  /* 0x000000000f087348 */ /* 0x000fea0003c00000 */
[----:B------:R0:W1:Y:S02]  /*15120*/  SHFL.IDX P6, R14, R13, R12, R11 ;  /* 0x0000000c0d0e7389 */ /* 0x00006400000c000b */
[----:B01----:R-:W-:Y:S01]  /*15130*/  ENDCOLLECTIVE ;  /* 0x000000000000791b */ /* 0x003fe20003800000 */
.L_x_1232:
        /* <DEDUP_REMOVED lines=14> */
.L_x_1233:
[----:B------:R-:W-:Y:S02]  /*15220*/  IMAD.MOV.U32 R13, RZ, RZ, R4 ;  /* 0x000000ffff0d7224 */ /* 0x000fe400078e0004 */
[----:B------:R-:W-:Y:S01]  /*15230*/  IMAD.MOV.U32 R12, RZ, RZ, 0x4 ;  /* 0x00000004ff0c7424 */ /* 0x000fe200078e00ff */
[----:B------:R-:W-:-:S05]  /*15240*/  @!P0 LEA R14, P1, R35, R14, 0x1 ;  /* 0x0000000e230e8211 */ /* 0x000fca00078208ff */
[----:B------:R-:W-:-:S08]  /*15250*/  @!P0 IMAD.MOV.U32 R2, RZ, RZ, R14 ;  /* 0x000000ffff028224 */ /* 0x000fd000078e000e */
[----:B------:R-:W-:Y:S05]  /*15260*/  WARPSYNC.COLLECTIVE R15, `(.L_x_1234) ;  /* 0x000000000f087348 */ /* 0x000fea0003c00000 */
[----:B------:R0:W1:Y:S02]  /*15270*/  SHFL.IDX P6, R14, R13, R12, R11 ;  /* 0x0000000c0d0e7389 */ /* 0x00006400000c000b */
[----:B01----:R-:W-:Y:S01]  /*15280*/  ENDCOLLECTIVE ;  /* 0x000000000000791b */ /* 0x003fe20003800000 */
.L_x_1234:
        /* <DEDUP_REMOVED lines=14> */
.L_x_1235:
[----:B------:R-:W-:Y:S02]  /*15370*/  IMAD.MOV.U32 R13, RZ, RZ, R4 ;  /* 0x000000ffff0d7224 */ /* 0x000fe400078e0004 */
[----:B------:R-:W-:Y:S01]  /*15380*/  IMAD.MOV.U32 R12, RZ, RZ, 0x5 ;  /* 0x00000005ff0c7424 */ /* 0x000fe200078e00ff */
[----:B------:R-:W-:-:S05]  /*15390*/  @!P0 LEA R14, P1, R35, R14, 0x1 ;  /* 0x0000000e230e8211 */ /* 0x000fca00078208ff */
[----:B------:R-:W-:-:S08]  /*153a0*/  @!P0 IMAD.MOV.U32 R2, RZ, RZ, R14 ;  /* 0x000000ffff028224 */ /* 0x000fd000078e000e */
[----:B------:R-:W-:Y:S05]  /*153b0*/  WARPSYNC.COLLECTIVE R15, `(.L_x_1236) ;  /* 0x000000000f087348 */ /* 0x000fea0003c00000 */
[----:B------:R0:W1:Y:S02]  /*153c0*/  SHFL.IDX P6, R14, R13, R12, R11 ;  /* 0x0000000c0d0e7389 */ /* 0x00006400000c000b */
[----:B01----:R-:W-:Y:S01]  /*153d0*/  ENDCOLLECTIVE ;  /* 0x000000000000791b */ /* 0x003fe20003800000 */
.L_x_1236:
        /* <DEDUP_REMOVED lines=14> */
.L_x_1237:
[----:B------:R-:W-:Y:S02]  /*154c0*/  IMAD.MOV.U32 R13, RZ, RZ, R4 ;  /* 0x000000ffff0d7224 */ /* 0x000fe400078e0004 */
[----:B------:R-:W-:Y:S01]  /*154d0*/  IMAD.MOV.U32 R12, RZ, RZ, 0x6 ;  /* 0x00000006ff0c7424 */ /* 0x000fe200078e00ff */
[----:B------:R-:W-:-:S05]  /*154e0*/  @!P0 LEA R14, P1, R35, R14, 0x1 ;  /* 0x0000000e230e8211 */ /* 0x000fca00078208ff */
[----:B------:R-:W-:-:S08]  /*154f0*/  @!P0 IMAD.MOV.U32 R2, RZ, RZ, R14 ;  /* 0x000000ffff028224 */ /* 0x000fd000078e000e */
[----:B------:R-:W-:Y:S05]  /*15500*/  WARPSYNC.COLLECTIVE R15, `(.L_x_1238) ;  /* 0x000000000f087348 */ /* 0x000fea0003c00000 */
[----:B------:R0:W1:Y:S02]  /*15510*/  SHFL.IDX P6, R14, R13, R12, R11 ;  /* 0x0000000c0d0e7389 */ /* 0x00006400000c000b */
[----:B01----:R-:W-:Y:S01]  /*15520*/  ENDCOLLECTIVE ;  /* 0x000000000000791b */ /* 0x003fe20003800000 */
.L_x_1238:
        /* <DEDUP_REMOVED lines=14> */
.L_x_1239:
[----:B------:R-:W-:Y:S02]  /*15610*/  IMAD.MOV.U32 R13, RZ, RZ, R4 ;  /* 0x000000ffff0d7224 */ /* 0x000fe400078e0004 */
[----:B------:R-:W-:Y:S01]  /*15620*/  IMAD.MOV.U32 R12, RZ, RZ, 0x7 ;  /* 0x00000007ff0c7424 */ /* 0x000fe200078e00ff */
[----:B------:R-:W-:-:S05]  /*15630*/  @!P0 LEA R14, P1, R35, R14, 0x1 ;  /* 0x0000000e230e8211 */ /* 0x000fca00078208ff */
[----:B------:R-:W-:-:S08]  /*15640*/  @!P0 IMAD.MOV.U32 R2, RZ, RZ, R14 ;  /* 0x000000ffff028224 */ /* 0x000fd000078e000e */
[----:B------:R-:W-:Y:S05]  /*15650*/  WARPSYNC.COLLECTIVE R15, `(.L_x_1240) ;  /* 0x000000000f087348 */ /* 0x000fea0003c00000 */
[----:B------:R0:W1:Y:S02]  /*15660*/  SHFL.IDX P6, R14, R13, R12, R11 ;  /* 0x0000000c0d0e7389 */ /* 0x00006400000c000b */
[----:B01----:R-:W-:Y:S01]  /*15670*/  ENDCOLLECTIVE ;  /* 0x000000000000791b */ /* 0x003fe20003800000 */
.L_x_1240:
[----:B------:R-:W-:-:S04]  /*15680*/  @!P0 IMAD.X R7, RZ, RZ, R6, P1 ;  /* 0x000000ffff078224 */ /* 0x000fc800008e0606 */
[----:B------:R-:W-:-:S05]  /*15690*/  @!P0 IMAD.MOV.U32 R3, RZ, RZ, R7 ;  /* 0x000000ffff038224 */ /* 0x000fca00078e0007 */
[----:B------:R-:W-:Y:S01]  /*156a0*/  @!PT LDS RZ, [RZ] ;  /* 0x00000000fffff984 */ /* 0x000fe20000000800 */
[----:B------:R-:W-:Y:S01]  /*156b0*/  @!PT LDS RZ, [RZ] ;  /* 0x00000000fffff984 */ /* 0x000fe20000000800 */
[----:B------:R-:W-:Y:S01]  /*156c0*/  @!PT LDS RZ, [RZ] ;  /* 0x00000000fffff984 */ /* 0x000fe20000000800 */
[----:B------:R0:W-:Y:S01]  /*156d0*/  @!P0 LDGSTS.E.BYPASS.LTC128B.128 [R33+0x13400], desc[UR52][R2.64], !P4 ;  /* 0x1340000002218fae */ /* 0x0001e2000e101d74 */
[----:B------:R-:W-:-:S03]  /*156e0*/  IMAD.MOV.U32 R13, RZ, RZ, R0 ;  /* 0x000000ffff0d7224 */ /* 0x000fc600078e0000 */
[----:B------:R0:W-:Y:S01]  /*156f0*/  @!P0 LDGSTS.E.BYPASS.LTC128B.128 [R33+0x17400], desc[UR52][R2.64+0x80], !P5 ;  /* 0x1740008002218fae */ /* 0x0001e2000e901d74 */
[----:B------:R-:W-:-:S07]  /*15700*/  IMAD.MOV.U32 R6, RZ, RZ, R14 ;  /* 0x000000ffff067224 */ /* 0x000fce00078e000e */
[----:B0-----:R-:W-:Y:S05]  /*15710*/  WARPSYNC.COLLECTIVE R15, `(.L_x_1241) ;  /* 0x000000000f087348 */ /* 0x001fea0003c00000 */
[----:B------:R1:W2:Y:S02]  /*15720*/  SHFL.IDX P6, R14, R13, R12, R11 ;  /* 0x0000000c0d0e7389 */ /* 0x0002a400000c000b */
[----:B012---:R-:W-:Y:S01]  /*15730*/  ENDCOLLECTIVE ;  /* 0x000000000000791b */ /* 0x007fe20003800000 */
.L_x_1241:
[----:B------:R-:W-:Y:S05]  /*15740*/  BRA `(.L_x_1242) ;  /* 0xffffffc8000c7947 */ /* 0x000fea000383ffff */
.L_x_1164:
[----:B0-----:R0:W1:Y:S02]  /*15750*/  SYNCS.PHASECHK.TRANS64.TRYWAIT P0, [R16+URZ+0x28820], R3 ;  /* 0x02882003100075a7 */ /* 0x001064000800017f */
[----:B-1----:R-:W-:Y:S05]  /*15760*/  @!P0 NANOSLEEP.SYNCS 0x989680 ;  /* 0x009896800000895d */ /* 0x002fea0003900000 */
[----:B------:R-:W1:Y:S02]  /*15770*/  @!P0 SYNCS.PHASECHK.TRANS64 P0, [R16+URZ+0x28820], R3 ;  /* 0x02882003100085a7 */ /* 0x000e64000800007f */
[----:B-1----:R-:W-:Y:S05]  /*15780*/  @!P0 BRA `(.L_x_1164) ;  /* 0xfffffffc00f08947 */ /* 0x002fea000383ffff */
[----:B------:R-:W-:Y:S05]  /*15790*/  BRA `(.L_x_1243) ;  /* 0xffffffc800647947 */ /* 0x000fea000383ffff */
.L_x_1168:
[----:B0-----:R0:W1:Y:S02]  /*157a0*/  SYNCS.PHASECHK.TRANS64.TRYWAIT P0, [R6+URZ+0x28840], R3 ;  /* 0x02884003060075a7 */ /* 0x001064000800017f */
[----:B-1----:R-:W-:Y:S05]  /*157b0*/  @!P0 NANOSLEEP.SYNCS 0x989680 ;  /* 0x009896800000895d */ /* 0x002fea0003900000 */
[----:B------:R-:W1:Y:S02]  /*157c0*/  @!P0 SYNCS.PHASECHK.TRANS64 P0, [R6+URZ+0x28840], R3 ;  /* 0x02884003060085a7 */ /* 0x000e64000800007f */
[----:B-1----:R-:W-:Y:S05]  /*157d0*/  @!P0 BRA `(.L_x_1168) ;  /* 0xfffffffc00f08947 */ /* 0x002fea000383ffff */
[----:B------:R-:W-:Y:S05]  /*157e0*/  BRA `(.L_x_1244) ;  /* 0xffffffcc00247947 */ /* 0x000fea000383ffff */
.L_x_1169:
        /* <DEDUP_REMOVED lines=8> */
.L_x_1246:
[----:B------:R-:W-:Y:S05]  /*15870*/  BSYNC B1 ;  /* 0x0000000000017941 */ /* 0x000fea0003800000 */
.L_x_1245:
[----:B------:R-:W-:Y:S02]  /*15880*/  IMAD.MOV.U32 R13, RZ, RZ, R8 ;  /* 0x000000ffff0d7224 */ /* 0x000fe400078e0008 */
        /* <DEDUP_REMOVED lines=8> */
.L_x_1247:
[----:B------:R-:W-:Y:S02]  /*15910*/  IMAD R7, R7, 0x2, R16 ;  /* 0x0000000207077824 */ /* 0x000fe400078e0210 */
[----:B------:R-:W-:Y:S02]  /*15920*/  IMAD.MOV.U32 R13, RZ, RZ, R9 ;  /* 0x000000ffff0d7224 */ /* 0x000fe400078e0009 */
[----:B------:R-:W-:Y:S02]  /*15930*/  IMAD.MOV.U32 R12, RZ, RZ, 0x1 ;  /* 0x00000001ff0c7424 */ /* 0x000fe400078e00ff */
[----:B------:R-:W-:-:S07]  /*15940*/  IMAD.MOV.U32 R2, RZ, RZ, R14 ;  /* 0x000000ffff027224 */ /* 0x000fce00078e000e */
[----:B------:R-:W-:Y:S05]  /*15950*/  WARPSYNC.COLLECTIVE R15, `(.L_x_1248) ;  /* 0x000000000f087348 */ /* 0x000fea0003c00000 */
[----:B------:R0:W1:Y:S02]  /*15960*/  SHFL.IDX P6, R14, R13, R12, R11 ;  /* 0x0000000c0d0e7389 */ /* 0x00006400000c000b */
[----:B01----:R-:W-:Y:S01]  /*15970*/  ENDCOLLECTIVE ;  /* 0x000000000000791b */ /* 0x003fe20003800000 */
.L_x_1248:
        /* <DEDUP_REMOVED lines=12> */
.L_x_1249:
[----:B------:R-:W-:Y:S02]  /*15a40*/  IMAD.MOV.U32 R13, RZ, RZ, R9 ;  /* 0x000000ffff0d7224 */ /* 0x000fe400078e0009 */
[----:B------:R-:W-:Y:S02]  /*15a50*/  IMAD.MOV.U32 R12, RZ, RZ, 0x2 ;  /* 0x00000002ff0c7424 */ /* 0x000fe400078e00ff */
[----:B------:R-:W-:-:S07]  /*15a60*/  IMAD.MOV.U32 R2, RZ, RZ, R14 ;  /* 0x000000ffff027224 */ /* 0x000fce00078e000e */
[----:B------:R-:W-:Y:S05]  /*15a70*/  WARPSYNC.COLLECTIVE R15, `(.L_x_1250) ;  /* 0x000000000f087348 */ /* 0x000fea0003c00000 */
[----:B------:R0:W1:Y:S02]  /*15a80*/  SHFL.IDX P6, R14, R13, R12, R11 ;  /* 0x0000000c0d0e7389 */ /* 0x00006400000c000b */
[----:B01----:R-:W-:Y:S01]  /*15a90*/  ENDCOLLECTIVE ;  /* 0x000000000000791b */ /* 0x003fe20003800000 */
.L_x_1250:
        /* <DEDUP_REMOVED lines=12> */
.L_x_1251:
[----:B------:R-:W-:Y:S02]  /*15b60*/  IMAD.MOV.U32 R13, RZ, RZ, R9 ;  /* 0x000000ffff0d7224 */ /* 0x000fe400078e0009 */
[----:B------:R-:W-:Y:S02]  /*15b70*/  IMAD.MOV.U32 R12, RZ, RZ, 0x3 ;  /* 0x00000003ff0c7424 */ /* 0x000fe400078e00ff */
[----:B------:R-:W-:-:S07]  /*15b80*/  IMAD.MOV.U32 R2, RZ, RZ, R14 ;  /* 0x000000ffff027224 */ /* 0x000fce00078e000e */
[----:B------:R-:W-:Y:S05]  /*15b90*/  WARPSYNC.COLLECTIVE R15, `(.L_x_1252) ;  /* 0x000000000f087348 */ /* 0x000fea0003c00000 */
[----:B------:R0:W1:Y:S02]  /*15ba0*/  SHFL.IDX P6, R14, R13, R12, R11 ;  /* 0x0000000c0d0e7389 */ /* 0x00006400000c000b */
[----:B01----:R-:W-:Y:S01]  /*15bb0*/  ENDCOLLECTIVE ;  /* 0x000000000000791b */ /* 0x003fe20003800000 */
.L_x_1252:
        /* <DEDUP_REMOVED lines=12> */
.L_x_1253:
[----:B------:R-:W-:Y:S02]  /*15c80*/  IMAD.MOV.U32 R13, RZ, RZ, R9 ;  /* 0x000000ffff0d7224 */ /* 0x000fe400078e0009 */
[----:B------:R-:W-:Y:S02]  /*15c90*/  IMAD.MOV.U32 R12, RZ, RZ, 0x4 ;  /* 0x00000004ff0c7424 */ /* 0x000fe400078e00ff */
[----:B------:R-:W-:-:S07]  /*15ca0*/  IMAD.MOV.U32 R2, RZ, RZ, R14 ;  /* 0x000000ffff027224 */ /* 0x000fce00078e000e */
[----:B------:R-:W-:Y:S05]  /*15cb0*/  WARPSYNC.COLLECTIVE R15, `(.L_x_1254) ;  /* 0x000000000f087348 */ /* 0x000fea0003c00000 */
[----:B------:R0:W1:Y:S02]  /*15cc0*/  SHFL.IDX P6, R14, R13, R12, R11 ;  /* 0x0000000c0d0e7389 */ /* 0x00006400000c000b */
[----:B01----:R-:W-:Y:S01]  /*15cd0*/  ENDCOLLECTIVE ;  /* 0x000000000000791b */ /* 0x003fe20003800000 */
.L_x_1254:
        /* <DEDUP_REMOVED lines=12> */
.L_x_1255:
[----:B------:R-:W-:Y:S02]  /*15da0*/  IMAD.MOV.U32 R13, RZ, RZ, R9 ;  /* 0x000000ffff0d7224 */ /* 0x000fe400078e0009 */
[----:B------:R-:W-:Y:S02]  /*15db0*/  IMAD.MOV.U32 R12, RZ, RZ, 0x5 ;  /* 0x00000005ff0c7424 */ /* 0x000fe400078e00ff */
[----:B------:R-:W-:-:S07]  /*15dc0*/  IMAD.MOV.U32 R2, RZ, RZ, R14 ;  /* 0x000000ffff027224 */ /* 0x000fce00078e000e */
[----:B------:R-:W-:Y:S05]  /*15dd0*/  WARPSYNC.COLLECTIVE R15, `(.L_x_1256) ;  /* 0x000000000f087348 */ /* 0x000fea0003c00000 */
[----:B------:R0:W1:Y:S02]  /*15de0*/  SHFL.IDX P6, R14, R13, R12, R11 ;  /* 0x0000000c0d0e7389 */ /* 0x00006400000c000b */
[----:B01----:R-:W-:Y:S01]  /*15df0*/  ENDCOLLECTIVE ;  /* 0x000000000000791b */ /* 0x003fe20003800000 */
.L_x_1256:
        /* <DEDUP_REMOVED lines=12> */
.L_x_1257:
[----:B------:R-:W-:Y:S02]  /*15ec0*/  IMAD.MOV.U32 R13, RZ, RZ, R9 ;  /* 0x000000ffff0d7224 */ /* 0x000fe400078e0009 */
[----:B------:R-:W-:Y:S02]  /*15ed0*/  IMAD.MOV.U32 R12, RZ, RZ, 0x6 ;  /* 0x00000006ff0c7424 */ /* 0x000fe400078e00ff */
[----:B------:R-:W-:-:S07]  /*15ee0*/  IMAD.MOV.U32 R2, RZ, RZ, R14 ;  /* 0x000000ffff027224 */ /* 0x000fce00078e000e */
[----:B------:R-:W-:Y:S05]  /*15ef0*/  WARPSYNC.COLLECTIVE R15, `(.L_x_1258) ;  /* 0x000000000f087348 */ /* 0x000fea0003c00000 */
[----:B------:R0:W1:Y:S02]  /*15f00*/  SHFL.IDX P6, R14, R13, R12, R11 ;  /* 0x0000000c0d0e7389 */ /* 0x00006400000c000b */
[----:B01----:R-:W-:Y:S01]  /*15f10*/  ENDCOLLECTIVE ;  /* 0x000000000000791b */ /* 0x003fe20003800000 */
.L_x_1258:
        /* <DEDUP_REMOVED lines=12> */
.L_x_1259:
[----:B------:R-:W-:Y:S02]  /*15fe0*/  IMAD.MOV.U32 R13, RZ, RZ, R9 ;  /* 0x000000ffff0d7224 */ /* 0x000fe400078e0009 */
[----:B------:R-:W-:Y:S02]  /*15ff0*/  IMAD.MOV.U32 R12, RZ, RZ, 0x7 ;  /* 0x00000007ff0c7424 */ /* 0x000fe400078e00ff */
[----:B------:R-:W-:-:S07]  /*16000*/  IMAD.MOV.U32 R2, RZ, RZ, R14 ;  /* 0x000000ffff027224 */ /* 0x000fce00078e000e */
[----:B------:R-:W-:Y:S05]  /*16010*/  WARPSYNC.COLLECTIVE R15, `(.L_x_1260) ;  /* 0x000000000f087348 */ /* 0x000fea0003c00000 */
[----:B------:R0:W1:Y:S02]  /*16020*/  SHFL.IDX P6, R14, R13, R12, R11 ;  /* 0x0000000c0d0e7389 */ /* 0x00006400000c000b */
[----:B01----:R-:W-:Y:S01]  /*16030*/  ENDCOLLECTIVE ;  /* 0x000000000000791b */ /* 0x003fe20003800000 */
.L_x_1260:
        /* <DEDUP_REMOVED lines=12> */
.L_x_1261:
[----:B------:R-:W-:Y:S05]  /*16100*/  BRA `(.L_x_1262) ;  /* 0xffffffc400f87947 */ /* 0x000fea000383ffff */
.L_x_1174:
[----:B0-----:R0:W1:Y:S02]  /*16110*/  SYNCS.PHASECHK.TRANS64.TRYWAIT P0, [R6+URZ+0x28860], R3 ;  /* 0x02886003060075a7 */ /* 0x001064000800017f */
[----:B-1----:R-:W-:Y:S05]  /*16120*/  @!P0 NANOSLEEP.SYNCS 0x989680 ;  /* 0x009896800000895d */ /* 0x002fea0003900000 */
[----:B------:R-:W1:Y:S02]  /*16130*/  @!P0 SYNCS.PHASECHK.TRANS64 P0, [R6+URZ+0x28860], R3 ;  /* 0x02886003060085a7 */ /* 0x000e64000800007f */
[----:B-1----:R-:W-:Y:S05]  /*16140*/  @!P0 BRA `(.L_x_1174) ;  /* 0xfffffffc00f08947 */ /* 0x002fea000383ffff */
[----:B------:R-:W-:Y:S05]  /*16150*/  BRA `(.L_x_1263) ;  /* 0xffffffc800547947 */ /* 0x000fea000383ffff */
.L_x_1175:
        /* <DEDUP_REMOVED lines=8> */
.L_x_1265:
[----:B------:R-:W-:Y:S05]  /*161e0*/  BSYNC B1 ;  /* 0x0000000000017941 */ /* 0x000fea0003800000 */
.L_x_1264:
        /* <DEDUP_REMOVED lines=9> */
.L_x_1266:
[----:B------:R-:W-:Y:S02]  /*16280*/  IMAD.MOV.U32 R13, RZ, RZ, R18 ;  /* 0x000000ffff0d7224 */ /* 0x000fe400078e0012 */
[----:B------:R-:W-:Y:S01]  /*16290*/  IMAD.MOV.U32 R12, RZ, RZ, 0x1 ;  /* 0x00000001ff0c7424 */ /* 0x000fe200078e00ff */
[----:B------:R-:W-:-:S13]  /*162a0*/  IADD3 R2, P0, R14, R5, RZ ;  /* 0x000000050e027210 */ /* 0x000fda0007f1e0ff */
[----:B------:R-:W-:Y:S05]  /*162b0*/  WARPSYNC.COLLECTIVE R15, `(.L_x_1267) ;  /* 0x000000000f087348 */ /* 0x000fea0003c00000 */
[----:B------:R0:W1:Y:S02]  /*162c0*/  SHFL.IDX P6, R14, R13, R12, R11 ;  /* 0x0000000c0d0e7389 */ /* 0x00006400000c000b */
[----:B01----:R-:W-:Y:S01]  /*162d0*/  ENDCOLLECTIVE ;  /* 0x000000000000791b */ /* 0x003fe20003800000 */
.L_x_1267:
        /* <DEDUP_REMOVED lines=13> */
.L_x_1268:
[----:B------:R-:W-:Y:S02]  /*163b0*/  IMAD.MOV.U32 R13, RZ, RZ, R18 ;  /* 0x000000ffff0d7224 */ /* 0x000fe400078e0012 */
[----:B------:R-:W-:Y:S01]  /*163c0*/  IMAD.MOV.U32 R12, RZ, RZ, 0x2 ;  /* 0x00000002ff0c7424 */ /* 0x000fe200078e00ff */
[----:B------:R-:W-:-:S13]  /*163d0*/  IADD3 R2, P0, R14, R5, RZ ;  /* 0x000000050e027210 */ /* 0x000fda0007f1e0ff */
[----:B------:R-:W-:Y:S05]  /*163e0*/  WARPSYNC.COLLECTIVE R15, `(.L_x_1269) ;  /* 0x000000000f087348 */ /* 0x000fea0003c00000 */
[----:B------:R0:W1:Y:S02]  /*163f0*/  SHFL.IDX P6, R14, R13, R12, R11 ;  /* 0x0000000c0d0e7389 */ /* 0x00006400000c000b */
[----:B01----:R-:W-:Y:S01]  /*16400*/  ENDCOLLECTIVE ;  /* 0x000000000000791b */ /* 0x003fe20003800000 */
.L_x_1269:
        /* <DEDUP_REMOVED lines=13> */
.L_x_1270:
[----:B------:R-:W-:Y:S02]  /*164e0*/  IMAD.MOV.U32 R13, RZ, RZ, R18 ;  /* 0x000000ffff0d7224 */ /* 0x000fe400078e0012 */
[----:B------:R-:W-:Y:S01]  /*164f0*/  IMAD.MOV.U32 R12, RZ, RZ, 0x3 ;  /* 0x00000003ff0c7424 */ /* 0x000fe200078e00ff */
[----:B------:R-:W-:-:S13]  /*16500*/  IADD3 R2, P0, R14, R5, RZ ;  /* 0x000000050e027210 */ /* 0x000fda0007f1e0ff */
[----:B------:R-:W-:Y:S05]  /*16510*/  WARPSYNC.COLLECTIVE R15, `(.L_x_1271) ;  /* 0x000000000f087348 */ /* 0x000fea0003c00000 */
[----:B------:R0:W1:Y:S02]  /*16520*/  SHFL.IDX P6, R14, R13, R12, R11 ;  /* 0x0000000c0d0e7389 */ /* 0x00006400000c000b */
[----:B01----:R-:W-:Y:S01]  /*16530*/  ENDCOLLECTIVE ;  /* 0x000000000000791b */ /* 0x003fe20003800000 */
.L_x_1271:
        /* <DEDUP_REMOVED lines=13> */
.L_x_1272:
[----:B------:R-:W-:Y:S02]  /*16610*/  IMAD.MOV.U32 R13, RZ, RZ, R18 ;  /* 0x000000ffff0d7224 */ /* 0x000fe400078e0012 */
[----:B------:R-:W-:Y:S01]  /*16620*/  IMAD.MOV.U32 R12, RZ, RZ, 0x4 ;  /* 0x00000004ff0c7424 */ /* 0x000fe200078e00ff */
[----:B------:R-:W-:-:S13]  /*16630*/  IADD3 R2, P0, R14, R5, RZ ;  /* 0x000000050e027210 */ /* 0x000fda0007f1e0ff */
[----:B------:R-:W-:Y:S05]  /*16640*/  WARPSYNC.COLLECTIVE R15, `(.L_x_1273) ;  /* 0x000000000f087348 */ /* 0x000fea0003c00000 */
[----:B------:R0:W1:Y:S02]  /*16650*/  SHFL.IDX P6, R14, R13, R12, R11 ;  /* 0x0000000c0d0e7389 */ /* 0x00006400000c000b */
[----:B01----:R-:W-:Y:S01]  /*16660*/  ENDCOLLECTIVE ;  /* 0x000000000000791b */ /* 0x003fe20003800000 */
.L_x_1273:
        /* <DEDUP_REMOVED lines=13> */
.L_x_1274:
[----:B------:R-:W-:Y:S02]  /*16740*/  IMAD.MOV.U32 R13, RZ, RZ, R18 ;  /* 0x000000ffff0d7224 */ /* 0x000fe400078e0012 */
[----:B------:R-:W-:Y:S01]  /*16750*/  IMAD.MOV.U32 R12, RZ, RZ, 0x5 ;  /* 0x00000005ff0c7424 */ /* 0x000fe200078e00ff */
[----:B------:R-:W-:-:S13]  /*16760*/  IADD3 R2, P0, R14, R5, RZ ;  /* 0x000000050e027210 */ /* 0x000fda0007f1e0ff */
[----:B------:R-:W-:Y:S05]  /*16770*/  WARPSYNC.COLLECTIVE R15, `(.L_x_1275) ;  /* 0x000000000f087348 */ /* 0x000fea0003c00000 */
[----:B------:R0:W1:Y:S02]  /*16780*/  SHFL.IDX P6, R14, R13, R12, R11 ;  /* 0x0000000c0d0e7389 */ /* 0x00006400000c000b */
[----:B01----:R-:W-:Y:S01]  /*16790*/  ENDCOLLECTIVE ;  /* 0x000000000000791b */ /* 0x003fe20003800000 */
.L_x_1275:
        /* <DEDUP_REMOVED lines=13> */
.L_x_1276:
[----:B------:R-:W-:Y:S02]  /*16870*/  IMAD.MOV.U32 R13, RZ, RZ, R18 ;  /* 0x000000ffff0d7224 */ /* 0x000fe400078e0012 */
[----:B------:R-:W-:Y:S01]  /*16880*/  IMAD.MOV.U32 R12, RZ, RZ, 0x6 ;  /* 0x00000006ff0c7424 */ /* 0x000fe200078e00ff */
[----:B------:R-:W-:-:S13]  /*16890*/  IADD3 R2, P0, R14, R5, RZ ;  /* 0x000000050e027210 */ /* 0x000fda0007f1e0ff */
[----:B------:R-:W-:Y:S05]  /*168a0*/  WARPSYNC.COLLECTIVE R15, `(.L_x_1277) ;  /* 0x000000000f087348 */ /* 0x000fea0003c00000 */
[----:B------:R0:W1:Y:S02]  /*168b0*/  SHFL.IDX P6, R14, R13, R12, R11 ;  /* 0x0000000c0d0e7389 */ /* 0x00006400000c000b */
[----:B01----:R-:W-:Y:S01]  /*168c0*/  ENDCOLLECTIVE ;  /* 0x000000000000791b */ /* 0x003fe20003800000 */
.L_x_1277:
        /* <DEDUP_REMOVED lines=13> */
.L_x_1278:
[----:B------:R-:W-:Y:S02]  /*169a0*/  IMAD.MOV.U32 R13, RZ, RZ, R18 ;  /* 0x000000ffff0d7224 */ /* 0x000fe400078e0012 */
[----:B------:R-:W-:Y:S01]  /*169b0*/  IMAD.MOV.U32 R12, RZ, RZ, 0x7 ;  /* 0x00000007ff0c7424 */ /* 0x000fe200078e00ff */
[----:B------:R-:W-:-:S13]  /*169c0*/  IADD3 R2, P0, R14, R5, RZ ;  /* 0x000000050e027210 */ /* 0x000fda0007f1e0ff */
[----:B------:R-:W-:Y:S05]  /*169d0*/  WARPSYNC.COLLECTIVE R15, `(.L_x_1279) ;  /* 0x000000000f087348 */ /* 0x000fea0003c00000 */
[----:B------:R0:W1:Y:S02]  /*169e0*/  SHFL.IDX P6, R14, R13, R12, R11 ;  /* 0x0000000c0d0e7389 */ /* 0x00006400000c000b */
[----:B01----:R-:W-:Y:S01]  /*169f0*/  ENDCOLLECTIVE ;  /* 0x000000000000791b */ /* 0x003fe20003800000 */
.L_x_1279:
        /* <DEDUP_REMOVED lines=12> */
.L_x_1280:
[----:B------:R-:W-:Y:S01]  /*16ac0*/  @!PT LDS RZ, [RZ] ;  /* 0x00000000fffff984 */ /* 0x000fe20000000800 */
[----:B------:R-:W-:Y:S01]  /*16ad0*/  @!PT LDS RZ, [RZ] ;  /* 0x00000000fffff984 */ /* 0x000fe20000000800 */
[----:B------:R-:W-:Y:S01]  /*16ae0*/  @!PT LDS RZ, [RZ] ;  /* 0x00000000fffff984 */ /* 0x000fe20000000800 */
[----:B------:R0:W-:Y:S01]  /*16af0*/  LDGSTS.E.BYPASS.LTC128B.128 [R7+0x7400], desc[UR52][R2.64+0x80], !P0 ;  /* 0x0740008002077fae */ /* 0x0001e2000c101d74 */
[----:B------:R-:W-:Y:S05]  /*16b00*/  BRA `(.L_x_1281) ;  /* 0xffffffc000f87947 */ /* 0x000fea000383ffff */
.L_x_1183:
[----:B0-----:R0:W1:Y:S02]  /*16b10*/  SYNCS.PHASECHK.TRANS64.TRYWAIT P0, [R4+URZ+0x28860], R3 ;  /* 0x02886003040075a7 */ /* 0x001064000800017f */
[----:B-1----:R-:W-:Y:S05]  /*16b20*/  @!P0 NANOSLEEP.SYNCS 0x989680 ;  /* 0x009896800000895d */ /* 0x002fea0003900000 */
[----:B------:R-:W1:Y:S02]  /*16b30*/  @!P0 SYNCS.PHASECHK.TRANS64 P0, [R4+URZ+0x28860], R3 ;  /* 0x02886003040085a7 */ /* 0x000e64000800007f */
[----:B-1----:R-:W-:Y:S05]  /*16b40*/  @!P0 BRA `(.L_x_1183) ;  /* 0xfffffffc00f08947 */ /* 0x002fea000383ffff */
[----:B------:R-:W-:Y:S05]  /*16b50*/  BRA `(.L_x_1282) ;  /* 0xffffffc800187947 */ /* 0x000fea000383ffff */
.L_x_1184:
        /* <DEDUP_REMOVED lines=8> */
.L_x_1284:
[----:B------:R-:W-:Y:S05]  /*16be0*/  BSYNC B0 ;  /* 0x0000000000007941 */ /* 0x000fea0003800000 */
.L_x_1283:
        /* <DEDUP_REMOVED lines=9> */
.L_x_1285:
[----:B------:R-:W-:Y:S02]  /*16c80*/  IMAD.MOV.U32 R13, RZ, RZ, R18 ;  /* 0x000000ffff0d7224 */ /* 0x000fe400078e0012 */
[----:B------:R-:W-:Y:S01]  /*16c90*/  IMAD.MOV.U32 R12, RZ, RZ, 0x1 ;  /* 0x00000001ff0c7424 */ /* 0x000fe200078e00ff */
[----:B------:R-:W-:-:S13]  /*16ca0*/  IADD3 R2, P0, R14, R6, RZ ;  /* 0x000000060e027210 */ /* 0x000fda0007f1e0ff */
[----:B------:R-:W-:Y:S05]  /*16cb0*/  WARPSYNC.COLLECTIVE R15, `(.L_x_1286) ;  /* 0x000000000f087348 */ /* 0x000fea0003c00000 */
[----:B------:R0:W1:Y:S02]  /*16cc0*/  SHFL.IDX P6, R14, R13, R12, R11 ;  /* 0x0000000c0d0e7389 */ /* 0x00006400000c000b */
[----:B01----:R-:W-:Y:S01]  /*16cd0*/  ENDCOLLECTIVE ;  /* 0x000000000000791b */ /* 0x003fe20003800000 */
.L_x_1286:
[----:B------:R-:W-:Y:S01]  /*16ce0*/  IMAD.X R3, RZ, RZ, R0, P0 ;  /* 0x000000ffff037224 */ /* 0x000fe200000e0600 */
[----:B------:R-:W-:Y:S01]  /*16cf0*/  ISETP.LT.OR P0, PT, R5, 0x1, P3 ;  /* 0x000000010500780c */ /* 0x000fe20001f01670 */
[----:B------:R-:W-:Y:S02]  /*16d00*/  IMAD R0, R7, 0x2, R16 ;  /* 0x0000000207007824 */ /* 0x000fe400078e0210 */
        /* <DEDUP_REMOVED lines=10> */
.L_x_1287:
[----:B------:R-:W-:Y:S01]  /*16db0*/  @!PT LDS RZ, [RZ] ;  /* 0x00000000fffff984 */ /* 0x000fe20000000800 */
[----:B------:R-:W-:Y:S01]  /*16dc0*/  @!PT LDS RZ, [RZ] ;  /* 0x00000000fffff984 */ /* 0x000fe20000000800 */
[----:B------:R-:W-:Y:S01]  /*16dd0*/  @!PT LDS RZ, [RZ] ;  /* 0x00000000fffff984 */ /* 0x000fe20000000800 */
[----:B------:R0:W-:Y:S01]  /*16de0*/  LDGSTS.E.BYPASS.LTC128B.128 [R0+0x4400], desc[UR52][R2.64+0x80], !P0 ;  /* 0x0440008002007fae */ /* 0x0001e2000c101d74 */
[----:B------:R-:W-:Y:S02]  /*16df0*/  IMAD.MOV.U32 R13, RZ, RZ, R18 ;  /* 0x000000ffff0d7224 */ /* 0x000fe400078e0012 */
[----:B------:R-:W-:Y:S01]  /*16e00*/  IMAD.MOV.U32 R12, RZ, RZ, 0x2 ;  /* 0x00000002ff0c7424 */ /* 0x000fe200078e00ff */
[----:B0-----:R-:W-:-:S13]  /*16e10*/  IADD3 R2, P0, R14, R6, RZ ;  /* 0x000000060e027210 */ /* 0x001fda0007f1e0ff */
[----:B------:R-:W-:Y:S05]  /*16e20*/  WARPSYNC.COLLECTIVE R15, `(.L_x_1288) ;  /* 0x000000000f087348 */ /* 0x000fea0003c00000 */
[----:B------:R0:W1:Y:S02]  /*16e30*/  SHFL.IDX P6, R14, R13, R12, R11 ;  /* 0x0000000c0d0e7389 */ /* 0x00006400000c000b */
[----:B01----:R-:W-:Y:S01]  /*16e40*/  ENDCOLLECTIVE ;  /* 0x000000000000791b */ /* 0x003fe20003800000 */
.L_x_1288:
        /* <DEDUP_REMOVED lines=12> */
.L_x_1289:
        /* <DEDUP_REMOVED lines=10> */
.L_x_1290:
        /* <DEDUP_REMOVED lines=12> */
.L_x_1291:
        /* <DEDUP_REMOVED lines=10> */
.L_x_1292:
        /* <DEDUP_REMOVED lines=12> */
.L_x_1293:
        /* <DEDUP_REMOVED lines=10> */
.L_x_1294:
        /* <DEDUP_REMOVED lines=12> */
.L_x_1295:
        /* <DEDUP_REMOVED lines=10> */
.L_x_1296:
        /* <DEDUP_REMOVED lines=12> */
.L_x_1297:
        /* <DEDUP_REMOVED lines=10> */
.L_x_1298:
        /* <DEDUP_REMOVED lines=12> */
.L_x_1299:
[----:B------:R-:W-:Y:S01]  /*175f0*/  @!PT LDS RZ, [RZ] ;  /* 0x00000000fffff984 */ /* 0x000fe20000000800 */
[----:B------:R-:W-:Y:S01]  /*17600*/  @!PT LDS RZ, [RZ] ;  /* 0x00000000fffff984 */ /* 0x000fe20000000800 */
[----:B------:R-:W-:Y:S01]  /*17610*/  @!PT LDS RZ, [RZ] ;  /* 0x00000000fffff984 */ /* 0x000fe20000000800 */
[----:B------:R0:W-:Y:S01]  /*17620*/  LDGSTS.E.BYPASS.LTC128B.128 [R0+0x7400], desc[UR52][R2.64+0x80], !P0 ;  /* 0x0740008002007fae */ /* 0x0001e2000c101d74 */
[----:B------:R-:W-:Y:S05]  /*17630*/  BRA `(.L_x_1300) ;  /* 0xffffffc0006c7947 */ /* 0x000fea000383ffff */
.L_x_1189:
[----:B------:R-:W-:Y:S01]  /*17640*/  BSSY B0, `(.L_x_1301) ;  /* 0x0000008000007945 */ /* 0x000fe20003800000 */
[----:B------:R-:W-:Y:S02]  /*17650*/  IMAD.MOV.U32 R13, RZ, RZ, R34 ;  /* 0x000000ffff0d7224 */ /* 0x000fe400078e0022 */
[----:B------:R-:W-:Y:S02]  /*17660*/  IMAD.MOV.U32 R12, RZ, RZ, RZ ;  /* 0x000000ffff0c7224 */ /* 0x000fe400078e00ff */
[----:B------:R-:W-:Y:S02]  /*17670*/  IMAD.MOV.U32 R11, RZ, RZ, 0x1f ;  /* 0x0000001fff0b7424 */ /* 0x000fe400078e00ff */
[----:B------:R-:W-:-:S07]  /*17680*/  IMAD.MOV.U32 R15, RZ, RZ, -0x1 ;  /* 0xffffffffff0f7424 */ /* 0x000fce00078e00ff */
[----:B-----5:R-:W-:Y:S05]  /*17690*/  WARPSYNC.COLLECTIVE R15, `(.L_x_1302) ;  /* 0x000000000f087348 */ /* 0x020fea0003c00000 */
[----:B------:R0:W1:Y:S02]  /*176a0*/  SHFL.IDX P6, R14, R13, R12, R11 ;  /* 0x0000000c0d0e7389 */ /* 0x00006400000c000b */
[----:B01---5:R-:W-:Y:S01]  /*176b0*/  ENDCOLLECTIVE ;  /* 0x000000000000791b */ /* 0x023fe20003800000 */
.L_x_1302:
[----:B------:R-:W-:Y:S05]  /*176c0*/  BSYNC B0 ;  /* 0x0000000000007941 */ /* 0x000fea0003800000 */
.L_x_1301:
[----:B------:R-:W-:Y:S05]  /*176d0*/  BRA `(.L_x_1303) ;  /* 0xffffffc000f07947 */ /* 0x000fea000383ffff */
.L_x_1192:
[----:B-1----:R1:W2:Y:S02]  /*176e0*/  SYNCS.PHASECHK.TRANS64.TRYWAIT P0, [R4+URZ+0x28820], R0 ;  /* 0x02882000040075a7 */ /* 0x0022a4000800017f */
[----:B--2---:R-:W-:Y:S05]  /*176f0*/  @!P0 NANOSLEEP.SYNCS 0x989680 ;  /* 0x009896800000895d */ /* 0x004fea0003900000 */
[----:B------:R-:W2:Y:S02]  /*17700*/  @!P0 SYNCS.PHASECHK.TRANS64 P0, [R4+URZ+0x28820], R0 ;  /* 0x02882000040085a7 */ /* 0x000ea4000800007f */
[----:B--2---:R-:W-:Y:S05]  /*17710*/  @!P0 BRA `(.L_x_1192) ;  /* 0xfffffffc00f08947 */ /* 0x004fea000383ffff */
[----:B------:R-:W-:Y:S05]  /*17720*/  BRA `(.L_x_1304) ;  /* 0xffffffc400347947 */ /* 0x000fea000383ffff */
.L_x_1193:
        /* <DEDUP_REMOVED lines=11> */
.L_x_1306:
[----:B------:R-:W-:Y:S05]  /*177e0*/  BSYNC B0 ;  /* 0x0000000000007941 */ /* 0x000fea0003800000 */
.L_x_1305:
[----:B------:R-:W-:Y:S05]  /*177f0*/  BRA `(.L_x_1307) ;  /* 0xffffffc4001c7947 */ /* 0x000fea000383ffff */
.L_x_1196:
[----:B------:R-:W-:Y:S01]  /*17800*/  BSSY B1, `(.L_x_1308) ;  /* 0x0000006000017945 */ /* 0x000fe20003800000 */
[----:B------:R-:W-:-:S07]  /*17810*/  IMAD.MOV.U32 R15, RZ, RZ, -0x1 ;  /* 0xffffffffff0f7424 */ /* 0x000fce00078e00ff */
[----:B01---5:R-:W-:Y:S05]  /*17820*/  WARPSYNC.COLLECTIVE R15, `(.L_x_1309) ;  /* 0x000000000f0c7348 */ /* 0x023fea0003c00000 */
[----:B------:R-:W-:Y:S02]  /*17830*/  ELECT P6, UR62, PT ;  /* 0x00000000003e782f */ /* 0x000fe400038c0000 */
[----:B------:R-:W-:Y:S01]  /*17840*/  MOV R14, UR62 ;  /* 0x0000003e000e7c02 */ /* 0x000fe20008000f00 */
[----:B01---5:R-:W-:Y:S10]  /*17850*/  ENDCOLLECTIVE ;  /* 0x000000000000791b */ /* 0x023ff40003800000 */
.L_x_1309:
[----:B------:R-:W-:Y:S05]  /*17860*/  BSYNC B1 ;  /* 0x0000000000017941 */ /* 0x000fea0003800000 */
.L_x_1308:
[----:B------:R-:W-:Y:S05]  /*17870*/  BRA `(.L_x_1310) ;  /* 0xffffffc400147947 */ /* 0x000fea000383ffff */
.L_x_1198:
[----:B-1----:R1:W2:Y:S02]  /*17880*/  SYNCS.PHASECHK.TRANS64.TRYWAIT P1, [R5+URZ+0x28840], R0 ;  /* 0x02884000050075a7 */ /* 0x0022a4000802017f */
[----:B--2---:R-:W-:Y:S05]  /*17890*/  @!P1 NANOSLEEP.SYNCS 0x989680 ;  /* 0x009896800000995d */ /* 0x004fea0003900000 */
[----:B------:R-:W2:Y:S02]  /*178a0*/  @!P1 SYNCS.PHASECHK.TRANS64 P1, [R5+URZ+0x28840], R0 ;  /* 0x02884000050095a7 */ /* 0x000ea4000802007f */
[----:B--2---:R-:W-:Y:S05]  /*178b0*/  @!P1 BRA `(.L_x_1198) ;  /* 0xfffffffc00f09947 */ /* 0x004fea000383ffff */
[----:B------:R-:W-:Y:S05]  /*178c0*/  BRA `(.L_x_1311) ;  /* 0xffffffc400347947 */ /* 0x000fea000383ffff */
.L_x_1200:
[----:B--2---:R2:W3:Y:S02]  /*178d0*/  SYNCS.PHASECHK.TRANS64.TRYWAIT P1, [R23+URZ+0x28840], R2 ;  /* 0x02884002170075a7 */ /* 0x0044e4000802017f */
[----:B---3--:R-:W-:Y:S05]  /*178e0*/  @!P1 NANOSLEEP.SYNCS 0x989680 ;  /* 0x009896800000995d */ /* 0x008fea0003900000 */
[----:B------:R-:W3:Y:S02]  /*178f0*/  @!P1 SYNCS.PHASECHK.TRANS64 P1, [R23+URZ+0x28840], R2 ;  /* 0x02884002170095a7 */ /* 0x000ee4000802007f */
[----:B---3--:R-:W-:Y:S05]  /*17900*/  @!P1 BRA `(.L_x_1200) ;  /* 0xfffffffc00f09947 */ /* 0x008fea000383ffff */
[----:B------:R-:W-:Y:S05]  /*17910*/  BRA `(.L_x_1312) ;  /* 0xffffffc400407947 */ /* 0x000fea000383ffff */
.L_x_1202:
[----:B---3--:R3:W4:Y:S02]  /*17920*/  SYNCS.PHASECHK.TRANS64.TRYWAIT P1, [R5+URZ+0x28860], R0 ;  /* 0x02886000050075a7 */ /* 0x008724000802017f */
[----:B----4-:R-:W-:Y:S05]  /*17930*/  @!P1 NANOSLEEP.SYNCS 0x989680 ;  /* 0x009896800000995d */ /* 0x010fea0003900000 */
[----:B------:R-:W4:Y:S02]  /*17940*/  @!P1 SYNCS.PHASECHK.TRANS64 P1, [R5+URZ+0x28860], R0 ;  /* 0x02886000050095a7 */ /* 0x000f24000802007f */
[----:B----4-:R-:W-:Y:S05]  /*17950*/  @!P1 BRA `(.L_x_1202) ;  /* 0xfffffffc00f09947 */ /* 0x010fea000383ffff */
[----:B------:R-:W-:Y:S05]  /*17960*/  BRA `(.L_x_1313) ;  /* 0xffffffc4003c7947 */ /* 0x000fea000383ffff */
.L_x_1314:
        /* <DEDUP_REMOVED lines=9> */
.L_x_3481:


//--------------------- .text._ZN7cutlass13device_kernelIN5flash11enable_sm90INS1_16FlashAttnFwdSm90INS1_25CollectiveMainloopFwdSm90ILi2EN4cute5tupleIJNS5_1CILi1EEES8_S8_EEENS6_IJNS7_ILi128EEESA_SA_EEELi128ENS_10bfloat16_tEfNS_4arch4Sm90ELb0ELb1ELb0ELb1ELb1ELb0ELb0ELb1ELb1ELb1ELb0ELb0EEENS1_21CollectiveEpilogueFwdISB_S9_SC_SE_Li256ELb1ELb1ELb0ELb0EEENS1_36VarlenDynamicPersistentTileSchedulerILi128ELi128ELi256ELi128ELb0ELb1ELb1ELb1ELb0ELb1EEEEEEEEEvNT_6ParamsE --------------------------
	.section	.text._ZN7cutlass13device_kernelIN5flash11enable_sm90INS1_16FlashAttnFwdSm90INS1_25CollectiveMainloopFwdSm90ILi2EN4cute5tupleIJNS5_1CILi1EEES8_S8_EEENS6_IJNS7_ILi128EEESA_SA_EEELi128ENS_10bfloat16_tEfNS_4arch4Sm90ELb0ELb1ELb0ELb1ELb1ELb0ELb0ELb1ELb1ELb1ELb0ELb0EEENS1_21CollectiveEpilogueFwdISB_S9_SC_SE_Li256ELb1ELb1ELb0ELb0EEENS1_36VarlenDynamicPersistentTileSchedulerILi128ELi128ELi256ELi128ELb0ELb1ELb1ELb1ELb0ELb1EEEEEEEEEvNT_6ParamsE,"ax",@progbits
	.align	128
.text._ZN7cutlass13device_kernelIN5flash11enable_sm90INS1_16FlashAttnFwdSm90INS1_25CollectiveMainloopFwdSm90ILi2EN4cute5tupleIJNS5_1CILi1EEES8_S8_EEENS6_IJNS7_ILi128EEESA_SA_EEELi128ENS_10bfloat16_tEfNS_4arch4Sm90ELb0ELb1ELb0ELb1ELb1ELb0ELb0ELb1ELb1ELb1ELb0ELb0EEENS1_21CollectiveEpilogueFwdISB_S9_SC_SE_Li256ELb1ELb1ELb0ELb0EEENS1_36VarlenDynamicPersistentTileSchedulerILi128ELi128ELi256ELi128ELb0ELb1ELb1ELb1ELb0ELb1EEEEEEEEEvNT_6ParamsE:
        .type           _ZN7cutlass13device_kernelIN5flash11enable_sm90INS1_16FlashAttnFwdSm90INS1_25CollectiveMainloopFwdSm90ILi2EN4cute5tupleIJNS5_1CILi1EEES8_S8_EEENS6_IJNS7_ILi128EEESA_SA_EEELi128ENS_10bfloat16_tEfNS_4arch4Sm90ELb0ELb1ELb0ELb1ELb1ELb0ELb0ELb1ELb1ELb1ELb0ELb0EEENS1_21CollectiveEpilogueFwdISB_S9_SC_SE_Li256ELb1ELb1ELb0ELb0EEENS1_36VarlenDynamicPersistentTileSchedulerILi128ELi128ELi256ELi128ELb0ELb1ELb1ELb1ELb0ELb1EEEEEEEEEvNT_6ParamsE,@function
        .size           _ZN7cutlass13device_kernelIN5flash11enable_sm90INS1_16FlashAttnFwdSm90INS1_25CollectiveMainloopFwdSm90ILi2EN4cute5tupleIJNS5_1CILi1EEES8_S8_EEENS6_IJNS7_ILi128EEESA_SA_EEELi128ENS_10bfloat16_tEfNS_4arch4Sm90ELb0ELb1ELb0ELb1ELb1ELb0ELb0ELb1ELb1ELb1ELb0ELb0EEENS1_21CollectiveEpilogueFwdISB_S9_SC_SE_Li256ELb1ELb1ELb0ELb0EEENS1_36VarlenDynamicPersistentTileSchedulerILi128ELi128ELi256ELi128ELb0ELb1ELb1ELb1ELb0ELb1EEEEEEEEEvNT_6ParamsE,(.L_x_3482 - _ZN7cutlass13device_kernelIN5flash11enable_sm90INS1_16FlashAttnFwdSm90INS1_25CollectiveMainloopFwdSm90ILi2EN4cute5tupleIJNS5_1CILi1EEES8_S8_EEENS6_IJNS7_ILi128EEESA_SA_EEELi128ENS_10bfloat16_tEfNS_4arch4Sm90ELb0ELb1ELb0ELb1ELb1ELb0ELb0ELb1ELb1ELb1ELb0ELb0EEENS1_21CollectiveEpilogueFwdISB_S9_SC_SE_Li256ELb1ELb1ELb0ELb0EEENS1_36VarlenDynamicPersistentTileSchedulerILi128ELi128ELi256ELi128ELb0ELb1ELb1ELb1ELb0ELb1EEEEEEEEEvNT_6ParamsE)
        .other          _ZN7cutlass13device_kernelIN5flash11enable_sm90INS1_16FlashAttnFwdSm90INS1_25CollectiveMainloopFwdSm90ILi2EN4cute5tupleIJNS5_1CILi1EEES8_S8_EEENS6_IJNS7_ILi128EEESA_SA_EEELi128ENS_10bfloat16_tEfNS_4arch4Sm90ELb0ELb1ELb0ELb1ELb1ELb0ELb0ELb1ELb1ELb1ELb0ELb0EEENS1_21CollectiveEpilogueFwdISB_S9_SC_SE_Li256ELb1ELb1ELb0ELb0EEENS1_36VarlenDynamicPersistentTileSchedulerILi128ELi128ELi256ELi128ELb0ELb1ELb1ELb1ELb0ELb1EEEEEEEEEvNT_6ParamsE,@"STO_CUDA_ENTRY STV_DEFAULT"
_ZN7cutlass13device_kernelIN5flash11enable_sm90INS1_16FlashAttnFwdSm90INS1_25CollectiveMainloopFwdSm90ILi2EN4cute5tupleIJNS5_1CILi1EEES8_S8_EEENS6_IJNS7_ILi128EEESA_SA_EEELi128ENS_10bfloat16_tEfNS_4arch4Sm90ELb0ELb1ELb0ELb1ELb1ELb0ELb0ELb1ELb1ELb1ELb0ELb0EEENS1_21CollectiveEpilogueFwdISB_S9_SC_SE_Li256ELb1ELb1ELb0ELb0EEENS1_36VarlenDynamicPersistentTileSchedulerILi128ELi128ELi256ELi128ELb0ELb1ELb1ELb1ELb0ELb1EEEEEEEEEvNT_6ParamsE:
[----:B------:R-:W0:Y:S02]  /*0000*/  LDC R1, c[0x0][0x28] ;  /* 0x00000a00ff017b82 */ /* 0x000e240000000800 */
[----:B0-----:R-:W-:Y:S01]  /*0010*/  VIADD R1, R1, 0xffffffe0 ;  /* 0xffffffe001017836 */ /* 0x001fe20000000000 */
[----:B------:R-:W0:Y:S01]  /*0020*/  S2R R3, SR_TID.X ;  /* 0x0000000000037919 */ /* 0x000e220000002100 */
[----:B------:R-:W-:Y:S01]  /*0030*/  ELECT P0, URZ, PT ;  /* 0x00000000003f782f */ /* 0x000fe20003800000 */
[----:B------:R-:W-:Y:S01]  /*0040*/  UMOV UR4, 0x80 ;  /* 0x0000008000047882 */ /* 0x000fe20000000000 */
[----:B------:R-:W-:Y:S01]  /*0050*/  UMOV UR7, 0x100 ;  /* 0x0000010000077882 */ /* 0x000fe20000000000 */
[--C-:B0-----:R-:W-:Y:S02]  /*0060*/  SHF.R.U32.HI R0, RZ, 0x5, R3.reuse ;  /* 0x00000005ff007819 */ /* 0x101fe40000011603 */
[----:B------:R-:W-:-:S03]  /*0070*/  SHF.R.U32.HI R23, RZ, 0x7, R3 ;  /* 0x00000007ff177819 */ /* 0x000fc60000011603 */
[----:B------:R-:W0:Y:S04]  /*0080*/  SHFL.IDX PT, R2, R0, RZ, 0x1f ;  /* 0x00001fff00027589 */ /* 0x000e2800000e0000 */
[----:B------:R1:W2:Y:S01]  /*0090*/  SHFL.IDX PT, R3, R23, RZ, 0x1f ;  /* 0x00001fff17037589 */ /* 0x0002a200000e0000 */
[C---:B0-----:R-:W-:Y:S02]  /*00a0*/  ISETP.NE.OR P0, PT, R2.reuse, RZ, !P0 ;  /* 0x000000ff0200720c */ /* 0x041fe40004705670 */
[----:B------:R-:W-:-:S11]  /*00b0*/  ISETP.NE.AND P1, PT, R2, RZ, PT ;  /* 0x000000ff0200720c */ /* 0x000fd60003f25270 */
[----:B------:R-:W-:Y:S01]  /*00c0*/  VOTEU.ALL UP0, P0 ;  /* 0x00000000003f7886 */ /* 0x000fe20000000000 */
[----:B------:R-:W-:-:S04]  /*00d0*/  VOTEU.ALL UP1, P0 ;  /* 0x00000000003f7886 */ /* 0x000fc80000020000 */
[----:B------:R-:W0:Y:S01]  /*00e0*/  @!UP0 S2UR UR8, SR_CgaCtaId ;  /* 0x00000000000889c3 */ /* 0x000e220000008800 */
[----:B------:R-:W-:Y:S01]  /*00f0*/  @!UP0 UMOV UR6, 0x400 ;  /* 0x0000040000068882 */ /* 0x000fe20000000000 */
[----:B------:R-:W-:-:S04]  /*0100*/  @!UP0 UIADD3 UR4, -UR4, 0x100000, URZ ;  /* 0x0010000004048890 */ /* 0x000fc8000fffe13f */
[----:B------:R-:W-:Y:S02]  /*0110*/  @!UP0 USHF.L.U32 UR5, UR4, 0xb, URZ ;  /* 0x0000000b04058899 */ /* 0x000fe4000800063f */
[----:B------:R-:W-:Y:S02]  /*0120*/  @!UP0 USHF.L.U32 UR4, UR4, 0x1, URZ ;  /* 0x0000000104048899 */ /* 0x000fe4000800063f */
[----:B0-----:R-:W-:Y:S02]  /*0130*/  @!UP0 ULEA UR8, UR8, UR6, 0x18 ;  /* 0x0000000608088291 */ /* 0x001fe4000f8ec03f */
[----:B------:R-:W-:-:S04]  /*0140*/  @!UP0 UIADD3 UR6, -UR7, 0x100000, URZ ;  /* 0x0010000007068890 */ /* 0x000fc8000fffe13f */
[----:B------:R-:W-:Y:S02]  /*0150*/  @!UP0 USHF.L.U32 UR7, UR6, 0xb, URZ ;  /* 0x0000000b06078899 */ /* 0x000fe4000800063f */
[----:B------:R-:W-:Y:S01]  /*0160*/  @!UP0 USHF.L.U32 UR6, UR6, 0x1, URZ ;  /* 0x0000000106068899 */ /* 0x000fe2000800063f */
[----:B------:R-:W-:-:S05]  /*0170*/  VOTEU.ALL UP0, P0 ;  /* 0x00000000003f7886 */ /* 0x000fca0000000000 */
[----:B------:R1:W0:Y:S06]  /*0180*/  @!UP0 SYNCS.EXCH.64 URZ, [UR8+0x28800], UR4 ;  /* 0x02880004083f85b2 */ /* 0x00022c0008000100 */
[----:B------:R1:W3:Y:S02]  /*0190*/  @!UP1 SYNCS.EXCH.64 URZ, [UR8+0x28820], UR6 ;  /* 0x02882006083f95b2 */ /* 0x0002e40008000100 */
[----:B-12---:R-:W-:Y:S05]  /*01a0*/  @P1 BRA `(.L_x_1315) ;  /* 0x0000000000481947 */ /* 0x006fea0003800000 */
[----:B------:R-:W1:Y:S01]  /*01b0*/  S2UR UR5, SR_CgaCtaId ;  /* 0x00000000000579c3 */ /* 0x000e620000008800 */
[----:B------:R-:W-:Y:S01]  /*01c0*/  UMOV UR4, 0x400 ;  /* 0x0000040000047882 */ /* 0x000fe20000000000 */
[----:B------:R-:W-:Y:S01]  /*01d0*/  UMOV UR6, 0x80 ;  /* 0x0000008000067882 */ /* 0x000fe20000000000 */
[----:B------:R-:W-:Y:S01]  /*01e0*/  UMOV UR7, 0x100 ;  /* 0x0000010000077882 */ /* 0x000fe20000000000 */
[----:B------:R-:W-:Y:S01]  /*01f0*/  ELECT P0, URZ, PT ;  /* 0x00000000003f782f */ /* 0x000fe20003800000 */
[----:B-1----:R-:W-:Y:S02]  /*0200*/  ULEA UR8, UR5, UR4, 0x18 ;  /* 0x0000000405087291 */ /* 0x002fe4000f8ec03f */
[----:B------:R-:W-:-:S04]  /*0210*/  UIADD3 UR4, -UR6, 0x100000, URZ ;  /* 0x0010000006047890 */ /* 0x000fc8000fffe13f */
[----:B------:R-:W-:Y:S02]  /*0220*/  USHF.L.U32 UR5, UR4, 0xb, URZ ;  /* 0x0000000b04057899 */ /* 0x000fe4000800063f */
[----:B------:R-:W-:Y:S02]  /*0230*/  USHF.L.U32 UR4, UR4, 0x1, URZ ;  /* 0x0000000104047899 */ /* 0x000fe4000800063f */
[----:B------:R-:W-:-:S04]  /*0240*/  UIADD3 UR6, -UR7, 0x100000, URZ ;  /* 0x0010000007067890 */ /* 0x000fc8000fffe13f */
[----:B------:R-:W-:Y:S02]  /*0250*/  USHF.L.U32 UR7, UR6, 0xb, URZ ;  /* 0x0000000b06077899 */ /* 0x000fe4000800063f */
[----:B------:R-:W-:Y:S01]  /*0260*/  USHF.L.U32 UR6, UR6, 0x1, URZ ;  /* 0x0000000106067899 */ /* 0x000fe2000800063f */
[----:B------:R-:W1:Y:S03]  /*0270*/  FENCE.VIEW.ASYNC.S ;  /* 0x00000000000073c6 */ /* 0x000e660000000000 */
[----:B-1----:R1:W2:Y:S08]  /*0280*/  SYNCS.EXCH.64 URZ, [UR8+0x28830], UR4 ;  /* 0x02883004083f75b2 */ /* 0x0022b00008000100 */
[----:B------:R1:W4:Y:S01]  /*0290*/  SYNCS.EXCH.64 URZ, [UR8+0x28840], UR6 ;  /* 0x02884006083f75b2 */ /* 0x0003220008000100 */
[----:B------:R1:W0:Y:S01]  /*02a0*/  SYNCS.EXCH.64 URZ, [UR8+0x28838], UR4 ;  /* 0x02883804083f75b2 */ /* 0x0002220008000100 */
[----:B------:R1:W0:Y:S01]  /*02b0*/  SYNCS.EXCH.64 URZ, [UR8+0x28848], UR6 ;  /* 0x02884806083f75b2 */ /* 0x0002220008000100 */
[----:B------:R-:W-:Y:S01]  /*02c0*/  NOP ;  /* 0x0000000000007918 */ /* 0x000fe20000000000 */
.L_x_1315:
[----:B------:R-:W5:Y:S01]  /*02d0*/  SHFL.IDX PT, R2, R0, RZ, 0x1f ;  /* 0x00001fff00027589 */ /* 0x000f6200000e0000 */
[----:B------:R-:W-:Y:S01]  /*02e0*/  NOP ;  /* 0x0000000000007918 */ /* 0x000fe20000000000 */
[----:B-----5:R-:W-:-:S13]  /*02f0*/  ISETP.NE.AND P0, PT, R2, RZ, PT ;  /* 0x000000ff0200720c */ /* 0x020fda0003f05270 */
[----:B------:R-:W-:Y:S05]  /*0300*/  @P0 BRA `(.L_x_1316) ;  /* 0x0000000000480947 */ /* 0x000fea0003800000 */
[----:B-1----:R-:W1:Y:S01]  /*0310*/  S2UR UR5, SR_CgaCtaId ;  /* 0x00000000000579c3 */ /* 0x002e620000008800 */
        /* <DEDUP_REMOVED lines=12> */
[----:B-1----:R1:W0:Y:S08]  /*03e0*/  SYNCS.EXCH.64 URZ, [UR8+0x28850], UR4 ;  /* 0x02885004083f75b2 */ /* 0x0022300008000100 */
[----:B------:R1:W0:Y:S01]  /*03f0*/  SYNCS.EXCH.64 URZ, [UR8+0x28860], UR6 ;  /* 0x02886006083f75b2 */ /* 0x0002220008000100 */
[----:B------:R1:W0:Y:S01]  /*0400*/  SYNCS.EXCH.64 URZ, [UR8+0x28858], UR4 ;  /* 0x02885804083f75b2 */ /* 0x0002220008000100 */
[----:B------:R1:W0:Y:S01]  /*0410*/  SYNCS.EXCH.64 URZ, [UR8+0x28868], UR6 ;  /* 0x02886806083f75b2 */ /* 0x0002220008000100 */
[----:B------:R-:W-:Y:S01]  /*0420*/  NOP ;  /* 0x0000000000007918 */ /* 0x000fe20000000000 */
.L_x_1316:
[----:B------:R-:W5:Y:S01]  /*0430*/  SHFL.IDX PT, R2, R0, RZ, 0x1f ;  /* 0x00001fff00027589 */ /* 0x000f6200000e0000 */
[----:B------:R-:W-:Y:S01]  /*0440*/  NOP ;  /* 0x0000000000007918 */ /* 0x000fe20000000000 */
[----:B-----5:R-:W-:-:S13]  /*0450*/  ISETP.NE.AND P0, PT, R2, RZ, PT ;  /* 0x000000ff0200720c */ /* 0x020fda0003f05270 */
[----:B------:R-:W-:Y:S05]  /*0460*/  @P0 BRA `(.L_x_1317) ;  /* 0x0000000000380947 */ /* 0x000fea0003800000 */
[----:B-1----:R-:W1:Y:S01]  /*0470*/  S2UR UR5, SR_CgaCtaId ;  /* 0x00000000000579c3 */ /* 0x002e620000008800 */
[----:B------:R-:W-:Y:S01]  /*0480*/  UMOV UR4, 0x400 ;  /* 0x0000040000047882 */ /* 0x000fe20000000000 */
[----:B------:R-:W-:Y:S01]  /*0490*/  UMOV UR7, 0x80 ;  /* 0x0000008000077882 */ /* 0x000fe20000000000 */
[----:B------:R-:W-:Y:S01]  /*04a0*/  ELECT P0, URZ, PT ;  /* 0x00000000003f782f */ /* 0x000fe20003800000 */
[----:B-1----:R-:W-:Y:S02]  /*04b0*/  ULEA UR6, UR5, UR4, 0x18 ;  /* 0x0000000405067291 */ /* 0x002fe4000f8ec03f */
[----:B------:R-:W-:-:S04]  /*04c0*/  UIADD3 UR4, -UR7, 0x100000, URZ ;  /* 0x0010000007047890 */ /* 0x000fc8000fffe13f */
[----:B------:R-:W-:Y:S02]  /*04d0*/  USHF.L.U32 UR5, UR4, 0xb, URZ ;  /* 0x0000000b04057899 */ /* 0x000fe4000800063f */
[----:B------:R-:W-:Y:S01]  /*04e0*/  USHF.L.U32 UR4, UR4, 0x1, URZ ;  /* 0x0000000104047899 */ /* 0x000fe2000800063f */
[----:B------:R-:W1:Y:S11]  /*04f0*/  FENCE.VIEW.ASYNC.S ;  /* 0x00000000000073c6 */ /* 0x000e760000000000 */
[----:B-1----:R1:W0:Y:S01]  /*0500*/  SYNCS.EXCH.64 URZ, [UR6+0x28870], UR4 ;  /* 0x02887004063f75b2 */ /* 0x0022220008000100 */
[----:B------:R1:W0:Y:S01]  /*0510*/  SYNCS.EXCH.64 URZ, [UR6+0x28880], UR4 ;  /* 0x02888004063f75b2 */ /* 0x0002220008000100 */
[----:B------:R1:W0:Y:S01]  /*0520*/  SYNCS.EXCH.64 URZ, [UR6+0x28878], UR4 ;  /* 0x02887804063f75b2 */ /* 0x0002220008000100 */
[----:B------:R1:W0:Y:S01]  /*0530*/  SYNCS.EXCH.64 URZ, [UR6+0x28888], UR4 ;  /* 0x02888804063f75b2 */ /* 0x0002220008000100 */
[----:B------:R-:W-:Y:S01]  /*0540*/  NOP ;  /* 0x0000000000007918 */ /* 0x000fe20000000000 */
.L_x_1317:
        /* <DEDUP_REMOVED lines=22> */
.L_x_1318:
[----:B------:R-:W5:Y:S01]  /*06b0*/  SHFL.IDX PT, R2, R0, RZ, 0x1f ;  /* 0x00001fff00027589 */ /* 0x000f6200000e0000 */
[----:B------:R-:W-:Y:S01]  /*06c0*/  R2UR UR9, R3 ;  /* 0x00000000030972ca */ /* 0x000fe200000e0000 */
        /* <DEDUP_REMOVED lines=21> */
.L_x_1319:
[----:B------:R-:W-:Y:S01]  /*0820*/  UISETP.NE.AND UP0, UPT, UR9, URZ, UPT ;  /* 0x0000003f0900728c */ /* 0x000fe2000bf05270 */
[----:B------:R-:W-:Y:S01]  /*0830*/  NOP ;  /* 0x0000000000007918 */ /* 0x000fe20000000000 */
[----:B------:R-:W-:Y:S01]  /*0840*/  UMOV UR43, 0x1 ;  /* 0x00000001002b7882 */ /* 0x000fe20000000000 */
[----:B------:R-:W-:Y:S01]  /*0850*/  ULDC.64 UR54, c[0x0][0x208] ;  /* 0x0000820000367ab9 */ /* 0x000fe20000000a00 */
[----:B------:R-:W-:Y:S01]  /*0860*/  USEL UR43, UR43, 0x2, !UP0 ;  /* 0x000000022b2b7887 */ /* 0x000fe2000c000000 */
[----:B0-234-:R-:W-:Y:S01]  /*0870*/  BAR.SYNC.DEFER_BLOCKING 0x0 ;  /* 0x0000000000007b1d */ /* 0x01dfe20000010000 */
[----:B------:R-:W-:-:S13]  /*0880*/  PLOP3.LUT P0, PT, PT, PT, UP0, 0x80, 0x0 ;  /* 0x000000000000781c */ /* 0x000fda0003f0f008 */
[----:B------:R-:W-:Y:S05]  /*0890*/  @!P0 BRA `(.L_x_1320) ;  /* 0x000000f4008c8947 */ /* 0x000fea0003800000 */
.L_x_1321:
[----:B------:R-:W-:-:S08]  /*08a0*/  NOP ;  /* 0x0000000000007918 */ /* 0x000fd00000000000 */
[----:B------:R-:W0:Y:S02]  /*08b0*/  USETMAXREG.TRY_ALLOC.CTAPOOL UP0, 0xe8 ;  /* 0x000000e8000079c8 */ /* 0x000e240008000600 */
[----:B0-----:R-:W-:-:S13]  /*08c0*/  PLOP3.LUT P0, PT, PT, PT, UP0, 0x80, 0x0 ;  /* 0x000000000000781c */ /* 0x001fda0003f0f008 */
[----:B------:R-:W-:Y:S05]  /*08d0*/  @!P0 BRA `(.L_x_1321) ;  /* 0xfffffffc00f08947 */ /* 0x000fea000383ffff */
[----:B------:R-:W0:Y:S01]  /*08e0*/  S2R R2, SR_TID.X ;  /* 0x0000000000027919 */ /* 0x000e220000002100 */
[----:B-1----:R-:W1:Y:S01]  /*08f0*/  S2UR UR5, SR_CgaCtaId ;  /* 0x00000000000579c3 */ /* 0x002e620000008800 */
        /* <DEDUP_REMOVED lines=14> */
[----:B------:R-:W-:Y:S01]  /*09e0*/  ULOP3.LUT UR49, UR43, 0x1, URZ, 0xfc, !UPT ;  /* 0x000000012b317892 */ /* 0x000fe2000f8efc3f */
[----:B------:R-:W-:Y:S01]  /*09f0*/  R2UR UR6, R7 ;  /* 0x00000000070672ca */ /* 0x000fe200000e0000 */
[----:B------:R-:W-:Y:S01]  /*0a00*/  UMOV UR48, URZ ;  /* 0x0000003f00307c82 */ /* 0x000fe20008000000 */
[----:B------:R-:W-:Y:S01]  /*0a10*/  SHF.R.S32.HI R0, RZ, 0x1f, R191 ;  /* 0x0000001fff007819 */ /* 0x000fe200000114bf */
[----:B------:R-:W-:Y:S01]  /*0a20*/  UMOV UR47, URZ ;  /* 0x0000003f002f7c82 */ /* 0x000fe20008000000 */
[----:B------:R-:W-:Y:S01]  /*0a30*/  R2UR UR5, R5 ;  /* 0x00000000050572ca */ /* 0x000fe200000e0000 */
[----:B------:R-:W-:Y:S01]  /*0a40*/  UMOV UR46, URZ ;  /* 0x0000003f002e7c82 */ /* 0x000fe20008000000 */
[CC--:B------:R-:W-:Y:S02]  /*0a50*/  LEA.HI R3, R0.reuse, R191.reuse, RZ, 0x7 ;  /* 0x000000bf00037211 */ /* 0x0c0fe400078f38ff */
[----:B------:R-:W-:-:S02]  /*0a60*/  LEA.HI R4, R0, R191, RZ, 0x5 ;  /* 0x000000bf00047211 */ /* 0x000fc400078f28ff */
[----:B------:R-:W-:Y:S02]  /*0a70*/  LOP3.LUT R2, R3, 0xffffff80, RZ, 0xc0, !PT ;  /* 0xffffff8003027812 */ /* 0x000fe400078ec0ff */
[----:B------:R-:W-:Y:S01]  /*0a80*/  SHF.R.S32.HI R186, RZ, 0x7, R3 ;  /* 0x00000007ffba7819 */ /* 0x000fe20000011403 */
[----:B------:R-:W-:Y:S02]  /*0a90*/  IMAD.SHL.U32 R6, R4, 0x20, RZ ;  /* 0x0000002004067824 */ /* 0x000fe400078e00ff */
[----:B------:R-:W-:Y:S01]  /*0aa0*/  IMAD.IADD R185, R191, 0x1, -R2 ;  /* 0x00000001bfb97824 */ /* 0x000fe200078e0a02 */
[----:B------:R-:W-:Y:S02]  /*0ab0*/  LEA.HI R2, R0, R191, RZ, 0x4 ;  /* 0x000000bf00027211 */ /* 0x000fe400078f20ff */
[----:B------:R-:W-:Y:S02]  /*0ac0*/  LOP3.LUT R7, R6, 0xfffffc00, RZ, 0xc0, !PT ;  /* 0xfffffc0006077812 */ /* 0x000fe400078ec0ff */
[----:B------:R-:W-:-:S02]  /*0ad0*/  SHF.R.S32.HI R8, RZ, 0x1f, R185 ;  /* 0x0000001fff087819 */ /* 0x000fc400000114b9 */
[----:B------:R-:W-:Y:S02]  /*0ae0*/  LEA.HI R6, R0, R191, RZ, 0x2 ;  /* 0x000000bf00067211 */ /* 0x000fe400078f10ff */
[----:B------:R-:W-:Y:S02]  /*0af0*/  LEA.HI R9, R8, R185, RZ, 0x2 ;  /* 0x000000b908097211 */ /* 0x000fe400078f10ff */
[----:B------:R-:W-:Y:S02]  /*0b00*/  SHF.R.S32.HI R5, RZ, 0x4, R2 ;  /* 0x00000004ff057819 */ /* 0x000fe40000011402 */
[--C-:B------:R-:W-:Y:S02]  /*0b10*/  SHF.R.S32.HI R10, RZ, 0x2, R9.reuse ;  /* 0x00000002ff0a7819 */ /* 0x100fe40000011409 */
[----:B------:R-:W-:Y:S02]  /*0b20*/  SHF.R.S32.HI R11, RZ, 0x1f, R9 ;  /* 0x0000001fff0b7819 */ /* 0x000fe40000011409 */
[----:B------:R-:W-:-:S02]  /*0b30*/  LOP3.LUT R4, R2, 0x3fffff0, RZ, 0xc0, !PT ;  /* 0x03fffff002047812 */ /* 0x000fc400078ec0ff */
[----:B------:R-:W-:Y:S02]  /*0b40*/  LOP3.LUT R6, R6, 0xfffffffc, RZ, 0xc0, !PT ;  /* 0xfffffffc06067812 */ /* 0x000fe400078ec0ff */
[----:B------:R-:W-:Y:S01]  /*0b50*/  LEA.HI R0, R0, R191, RZ, 0x3 ;  /* 0x000000bf00007211 */ /* 0x000fe200078f18ff */
[----:B------:R-:W-:Y:S01]  /*0b60*/  IMAD.IADD R4, R191, 0x1, -R4 ;  /* 0x00000001bf047824 */ /* 0x000fe200078e0a04 */
[----:B------:R-:W-:Y:S01]  /*0b70*/  LEA.HI R11, R11, R10, RZ, 0x3 ;  /* 0x0000000a0b0b7211 */ /* 0x000fe200078f18ff */
[----:B------:R-:W-:Y:S01]  /*0b80*/  IMAD.IADD R6, R191, 0x1, -R6 ;  /* 0x00000001bf067824 */ /* 0x000fe200078e0a06 */
[----:B------:R-:W-:Y:S01]  /*0b90*/  LEA.HI R2, R2, R5, RZ, 0x1 ;  /* 0x0000000502027211 */ /* 0x000fe200078f08ff */
[----:B------:R-:W-:Y:S01]  /*0ba0*/  IMAD R7, R4, 0x40, R7 ;  /* 0x0000004004077824 */ /* 0x000fe200078e0207 */
[----:B------:R-:W-:Y:S02]  /*0bb0*/  LOP3.LUT R22, R0, 0xfffffff8, RZ, 0xc0, !PT ;  /* 0xfffffff800167812 */ /* 0x000fe400078ec0ff */
[----:B------:R-:W-:-:S02]  /*0bc0*/  LOP3.LUT R11, R11, 0xfffffff8, RZ, 0xc0, !PT ;  /* 0xfffffff80b0b7812 */ /* 0x000fc400078ec0ff */
[----:B------:R-:W-:Y:S01]  /*0bd0*/  LEA.HI R8, R8, R185, RZ, 0x5 ;  /* 0x000000b908087211 */ /* 0x000fe200078f28ff */
[----:B------:R-:W-:Y:S01]  /*0be0*/  IMAD.IADD R22, R191, 0x1, -R22 ;  /* 0x00000001bf167824 */ /* 0x000fe200078e0a16 */
[----:B------:R-:W-:Y:S01]  /*0bf0*/  LEA.HI R3, R3, R186, RZ, 0x1 ;  /* 0x000000ba03037211 */ /* 0x000fe200078f08ff */
[----:B------:R-:W-:Y:S01]  /*0c00*/  IMAD.IADD R11, R10, 0x1, -R11 ;  /* 0x000000010a0b7824 */ /* 0x000fe200078e0a0b */
[----:B------:R-:W-:Y:S01]  /*0c10*/  LOP3.LUT R2, R2, 0x1ffffffe, RZ, 0xc0, !PT ;  /* 0x1ffffffe02027812 */ /* 0x000fe200078ec0ff */
[----:B------:R-:W-:Y:S01]  /*0c20*/  IMAD.SHL.U32 R18, R22, 0x8, RZ ;  /* 0x0000000816127824 */ /* 0x000fe200078e00ff */
[----:B------:R-:W-:Y:S02]  /*0c30*/  SHF.R.S32.HI R8, RZ, 0x5, R8 ;  /* 0x00000005ff087819 */ /* 0x000fe40000011408 */
[----:B------:R-:W-:Y:S01]  /*0c40*/  LEA.HI R4, R6, R6, RZ, 0x1 ;  /* 0x0000000606047211 */ /* 0x000fe200078f08ff */
[----:B------:R-:W-:Y:S01]  /*0c50*/  IMAD.IADD R2, R5, 0x1, -R2 ;  /* 0x0000000105027824 */ /* 0x000fe200078e0a02 */
[----:B------:R-:W-:Y:S01]  /*0c60*/  LOP3.LUT R3, R3, 0x3fffffe, RZ, 0xc0, !PT ;  /* 0x03fffffe03037812 */ /* 0x000fe200078ec0ff */
[----:B------:R-:W-:Y:S01]  /*0c70*/  IMAD R8, R8, 0x10, R11 ;  /* 0x0000001008087824 */ /* 0x000fe200078e020b */
[----:B------:R-:W-:Y:S01]  /*0c80*/  LOP3.LUT R5, R4, 0x1ffffffe, RZ, 0xc0, !PT ;  /* 0x1ffffffe04057812 */ /* 0x000fe200078ec0ff */
[----:B------:R-:W-:Y:S01]  /*0c90*/  VIADD R19, R18, 0x40 ;  /* 0x0000004012137836 */ /* 0x000fe20000000000 */
[----:B------:R-:W-:Y:S01]  /*0ca0*/  LOP3.LUT R16, R9, 0x7ffffffc, RZ, 0xc0, !PT ;  /* 0x7ffffffc09107812 */ /* 0x000fe200078ec0ff */
[----:B------:R-:W-:Y:S01]  /*0cb0*/  IMAD.IADD R3, R186, 0x1, -R3 ;  /* 0x00000001ba037824 */ /* 0x000fe200078e0a03 */
[----:B------:R-:W-:Y:S01]  /*0cc0*/  SHF.R.S32.HI R184, RZ, 0x3, R0 ;  /* 0x00000003ffb87819 */ /* 0x000fe20000011400 */
[----:B------:R-:W-:Y:S01]  /*0cd0*/  IMAD.IADD R6, R6, 0x1, -R5 ;  /* 0x0000000106067824 */ /* 0x000fe200078e0a05 */
[----:B------:R-:W-:Y:S01]  /*0ce0*/  SHF.R.S32.HI R190, RZ, 0x1f, R18 ;  /* 0x0000001fffbe7819 */ /* 0x000fe20000011412 */
[----:B------:R-:W-:Y:S01]  /*0cf0*/  IMAD R187, R3, 0x40, R8 ;  /* 0x0000004003bb7824 */ /* 0x000fe200078e0208 */
[----:B------:R-:W-:Y:S01]  /*0d00*/  SHF.R.S32.HI R189, RZ, 0x1f, R19 ;  /* 0x0000001fffbd7819 */ /* 0x000fe20000011413 */
[----:B------:R-:W-:-:S02]  /*0d10*/  IMAD R188, R2, 0x8, R7 ;  /* 0x0000000802bc7824 */ /* 0x000fc400078e0207 */
[----:B------:R-:W-:Y:S02]  /*0d20*/  IMAD.IADD R16, R185, 0x1, -R16 ;  /* 0x00000001b9107824 */ /* 0x000fe400078e0a10 */
[----:B------:R-:W-:-:S07]  /*0d30*/  IMAD R17, R6, 0x8, R187 ;  /* 0x0000000806117824 */ /* 0x000fce00078e02bb */
.L_x_1429:
[----:B------:R-:W-:Y:S01]  /*0d40*/  ULDC.64 UR8, c[0x0][0xa28] ;  /* 0x00028a0000087ab9 */ /* 0x000fe20000000a00 */
[----:B------:R-:W-:Y:S01]  /*0d50*/  ULDC UR4, c[0x0][0x424] ;  /* 0x0001090000047ab9 */ /* 0x000fe20000000800 */
[----:B------:R-:W-:-:S04]  /*0d60*/  UISETP.NE.U32.AND UP0, UPT, UR8, URZ, UPT ;  /* 0x0000003f0800728c */ /* 0x000fc8000bf05070 */
[----:B------:R-:W-:-:S03]  /*0d70*/  UISETP.NE.AND.EX UP0, UPT, UR9, URZ, UPT, UP0 ;  /* 0x0000003f0900728c */ /* 0x000fc6000bf05300 */
[----:B------:R-:W-:Y:S02]  /*0d80*/  ULDC.64 UR8, c[0x0][0xa18] ;  /* 0x0002860000087ab9 */ /* 0x000fe40000000a00 */
[----:B------:R-:W-:Y:S01]  /*0d90*/  UISETP.NE.U32.AND UP1, UPT, UR8, URZ, UPT ;  /* 0x0000003f0800728c */ /* 0x000fe2000bf25070 */
[----:B------:R-:W-:-:S03]  /*0da0*/  PLOP3.LUT P0, PT, PT, PT, UP0, 0x80, 0x0 ;  /* 0x000000000000781c */ /* 0x000fc60003f0f008 */
[----:B------:R-:W-:-:S03]  /*0db0*/  UISETP.NE.AND.EX UP1, UPT, UR9, URZ, UPT, UP1 ;  /* 0x0000003f0900728c */ /* 0x000fc6000bf25310 */
[----:B------:R-:W-:Y:S02]  /*0dc0*/  @UP0 ULDC.64 UR8, c[0x0][0xa28] ;  /* 0x00028a0000080ab9 */ /* 0x000fe40000000a00 */
[----:B------:R-:W-:Y:S01]  /*0dd0*/  @UP0 UIMAD.WIDE UR8, UR6, 0x4, UR8 ;  /* 0x00000004060808a5 */ /* 0x000fe2000f8e0208 */
[----:B------:R-:W-:-:S05]  /*0de0*/  PLOP3.LUT P2, PT, PT, PT, UP1, 0x80, 0x0 ;  /* 0x000000000000781c */ /* 0x000fca0003f4f018 */
[----:B------:R-:W-:Y:S01]  /*0df0*/  @UP1 ULDC.64 UR10, c[0x0][0xa18] ;  /* 0x00028600000a1ab9 */ /* 0x000fe20000000a00 */
[----:B012---:R-:W-:Y:S02]  /*0e00*/  IMAD.U32 R2, RZ, RZ, UR8 ;  /* 0x00000008ff027e24 */ /* 0x007fe4000f8e00ff */
[----:B------:R-:W-:Y:S01]  /*0e10*/  IMAD.U32 R3, RZ, RZ, UR9 ;  /* 0x00000009ff037e24 */ /* 0x000fe2000f8e00ff */
[----:B------:R-:W-:-:S04]  /*0e20*/  @UP1 UIMAD.WIDE UR8, UR6, 0x4, UR10 ;  /* 0x00000004060818a5 */ /* 0x000fc8000f8e020a */
[----:B------:R-:W2:Y:S02]  /*0e30*/  @P0 LDG.E R2, desc[UR54][R2.64] ;  /* 0x0000003602020981 */ /* 0x000ea4000c1e1900 */
[----:B------:R-:W-:Y:S02]  /*0e40*/  IMAD.U32 R4, RZ, RZ, UR8 ;  /* 0x00000008ff047e24 */ /* 0x000fe4000f8e00ff */
[----:B------:R-:W-:Y:S01]  /*0e50*/  IMAD.U32 R5, RZ, RZ, UR9 ;  /* 0x00000009ff057e24 */ /* 0x000fe2000f8e00ff */
[----:B------:R-:W-:-:S04]  /*0e60*/  ULDC.64 UR8, c[0x0][0x418] ;  /* 0x0001060000087ab9 */ /* 0x000fc80000000a00 */
[----:B---3--:R-:W3:Y:S01]  /*0e70*/  @P2 LDG.E R4, desc[UR54][R4.64] ;  /* 0x0000003604042981 */ /* 0x008ee2000c1e1900 */
[----:B------:R-:W-:Y:S01]  /*0e80*/  UISETP.NE.U32.AND UP0, UPT, UR8, URZ, UPT ;  /* 0x0000003f0800728c */ /* 0x000fe2000bf05070 */
[----:B------:R-:W-:Y:S01]  /*0e90*/  UMOV UR38, URZ ;  /* 0x0000003f00267c82 */ /* 0x000fe20008000000 */
[----:B------:R-:W-:Y:S02]  /*0ea0*/  UMOV UR42, UR7 ;  /* 0x00000007002a7c82 */ /* 0x000fe40008000000 */
[----:B------:R-:W-:-:S03]  /*0eb0*/  UISETP.NE.AND.EX UP0, UPT, UR9, URZ, UPT, UP0 ;  /* 0x0000003f0900728c */ /* 0x000fc6000bf05300 */
[----:B------:R-:W-:Y:S01]  /*0ec0*/  ULDC.64 UR8, c[0x0][0xa20] ;  /* 0x0002880000087ab9 */ /* 0x000fe20000000a00 */
[----:B------:R-:W-:Y:S01]  /*0ed0*/  USEL UR4, UR4, 0x1, UP0 ;  /* 0x0000000104047887 */ /* 0x000fe20008000000 */
[----:B------:R-:W-:Y:S01]  /*0ee0*/  ISETP.NE.U32.AND P1, PT, RZ, UR8, PT ;  /* 0x00000008ff007c0c */ /* 0x000fe2000bf25070 */
[----:B------:R-:W-:Y:S02]  /*0ef0*/  ULDC UR8, c[0x0][0x2f0] ;  /* 0x0000bc0000087ab9 */ /* 0x000fe40000000800 */
[----:B------:R-:W-:Y:S01]  /*0f00*/  UIMAD UR4, UR4, UR8, URZ ;  /* 0x00000008040472a4 */ /* 0x000fe2000f8e023f */
[----:B------:R-:W-:Y:S02]  /*0f10*/  ISETP.NE.AND.EX P1, PT, RZ, UR9, PT, P1 ;  /* 0x00000009ff007c0c */ /* 0x000fe4000bf25310 */
[----:B--2---:R-:W-:Y:S02]  /*0f20*/  @P0 R2UR UR38, R2 ;  /* 0x00000000022602ca */ /* 0x004fe400000e0000 */
[----:B---3--:R-:W-:Y:S01]  /*0f30*/  @P2 R2UR UR45, R4 ;  /* 0x00000000042d22ca */ /* 0x008fe200000e0000 */
[----:B----4-:R-:W-:-:S14]  /*0f40*/  @P2 BRA `(.L_x_1322) ;  /* 0x0000000000382947 */ /* 0x010fdc0003800000 */
[----:B------:R-:W-:Y:S01]  /*0f50*/  ULDC.64 UR8, c[0x0][0xa00] ;  /* 0x0002800000087ab9 */ /* 0x000fe20000000a00 */
[----:B------:R-:W-:Y:S01]  /*0f60*/  ULDC UR45, c[0x0][0x288] ;  /* 0x0000a200002d7ab9 */ /* 0x000fe20000000800 */
        /* <DEDUP_REMOVED lines=12> */
.L_x_1322:
[----:B------:R-:W-:Y:S01]  /*1030*/  UMOV UR36, UR6 ;  /* 0x0000000600247c82 */ /* 0x000fe20008000000 */
[----:B------:R-:W-:Y:S05]  /*1040*/  @!P1 BRA `(.L_x_1323) ;  /* 0x00000000001c9947 */ /* 0x000fea0003800000 */
[----:B------:R-:W-:Y:S02]  /*1050*/  ULDC.64 UR8, c[0x0][0xa20] ;  /* 0x0002880000087ab9 */ /* 0x000fe40000000a00 */
[----:B------:R-:W-:-:S06]  /*1060*/  UIMAD.WIDE UR6, UR6, 0x4, UR8 ;  /* 0x00000004060678a5 */ /* 0x000fcc000f8e0208 */
[----:B------:R-:W-:Y:S02]  /*1070*/  IMAD.U32 R2, RZ, RZ, UR6 ;  /* 0x00000006ff027e24 */ /* 0x000fe4000f8e00ff */
[----:B------:R-:W-:-:S05]  /*1080*/  IMAD.U32 R3, RZ, RZ, UR7 ;  /* 0x00000007ff037e24 */ /* 0x000fca000f8e00ff */
[----:B------:R-:W2:Y:S02]  /*1090*/  LDG.E R2, desc[UR54][R2.64] ;  /* 0x0000003602027981 */ /* 0x000ea4000c1e1900 */
[----:B--2---:R-:W-:Y:S01]  /*10a0*/  R2UR UR4, R2 ;  /* 0x00000000020472ca */ /* 0x004fe200000e0000 */
[----:B------:R-:W-:-:S14]  /*10b0*/  BRA `(.L_x_1324) ;  /* 0x0000000000347947 */ /* 0x000fdc0003800000 */
.L_x_1323:
        /* <DEDUP_REMOVED lines=13> */
.L_x_1324:
[----:B------:R-:W-:Y:S01]  /*1190*/  ULDC UR6, c[0x0][0x448] ;  /* 0x0001120000067ab9 */ /* 0x000fe20000000800 */
[----:B------:R-:W-:Y:S02]  /*11a0*/  USHF.L.U32 UR37, UR5, 0x7, URZ ;  /* 0x0000000705257899 */ /* 0x000fe4000800063f */
[----:B------:R-:W-:Y:S02]  /*11b0*/  UISETP.NE.AND UP0, UPT, UR6, 0x1, UPT ;  /* 0x000000010600788c */ /* 0x000fe4000bf05270 */
[----:B------:R-:W-:Y:S02]  /*11c0*/  UIADD3 UR8, UR37, 0x7f, URZ ;  /* 0x0000007f25087890 */ /* 0x000fe4000fffe03f */
[----:B------:R-:W-:Y:S02]  /*11d0*/  UIADD3 UR38, -UR38, UR4, URZ ;  /* 0x0000000426267290 */ /* 0x000fe4000fffe13f */
[----:B------:R-:W-:Y:S01]  /*11e0*/  UP2UR UR51, UPR, URZ, 0x1 ;  /* 0x000000013f337883 */ /* 0x000fe20008000000 */
[----:B------:R-:W-:Y:S01]  /*11f0*/  ULDC.64 UR4, c[0x0][0x9e0] ;  /* 0x0002780000047ab9 */ /* 0x000fe20000000a00 */
[----:B------:R-:W-:-:S03]  /*1200*/  UIADD3 UR9, UR38, 0x1, -UR45 ;  /* 0x0000000126097890 */ /* 0x000fc6000fffe82d */
[----:B------:R-:W-:Y:S01]  /*1210*/  @UP0 ULDC UR6, c[0x0][0x44c] ;  /* 0x0001130000060ab9 */ /* 0x000fe20000000800 */
[----:B------:R-:W-:Y:S01]  /*1220*/  @UP0 ULDC UR10, c[0x0][0x450] ;  /* 0x00011400000a0ab9 */ /* 0x000fe20000000800 */
[----:B------:R-:W-:-:S04]  /*1230*/  UIMAD.WIDE.U32 UR6, UR8, UR6, URZ ;  /* 0x00000006080672a5 */ /* 0x000fc8000f8e003f */
[----:B------:R-:W-:Y:S02]  /*1240*/  @UP0 USHF.R.U32.HI UR8, URZ, UR10, UR7 ;  /* 0x0000000a3f080299 */ /* 0x000fe40008011607 */
[----:B------:R-:W-:Y:S02]  /*1250*/  UISETP.GE.AND UP0, UPT, UR5, 0x1, UPT ;  /* 0x000000010500788c */ /* 0x000fe4000bf06270 */
[----:B------:R-:W-:Y:S02]  /*1260*/  UIADD3 UR8, UR9, UR8, URZ ;  /* 0x0000000809087290 */ /* 0x000fe4000fffe03f */
[----:B------:R-:W-:Y:S02]  /*1270*/  UP2UR UR50, UPR, URZ, 0x1 ;  /* 0x000000013f327883 */ /* 0x000fe40008000000 */
[----:B------:R-:W-:Y:S01]  /*1280*/  PLOP3.LUT P0, PT, PT, PT, UP0, 0x40, 0x0 ;  /* 0x000000000000781c */ /* 0x000fe20003f0e808 */
[----:B------:R-:W-:-:S06]  /*1290*/  UIADD3 UR4, UR8, UR4, URZ ;  /* 0x0000000408047290 */ /* 0x000fcc000fffe03f */
[----:B------:R-:W-:-:S06]  /*12a0*/  IMAD.U32 R0, RZ, RZ, UR4 ;  /* 0x00000004ff007e24 */ /* 0x000fcc000f8e00ff */
[----:B------:R-:W-:Y:S05]  /*12b0*/  @P0 BRA `(.L_x_1325) ;  /* 0x0000000000400947 */ /* 0x000fea0003800000 */
        /* <DEDUP_REMOVED lines=10> */
.L_x_1326:
[----:B------:R-:W-:-:S11]  /*1360*/  UISETP.NE.AND UP0, UPT, UR5, 0x1, UPT ;  /* 0x000000010500788c */ /* 0x000fd6000bf05270 */
[----:B------:R-:W-:Y:S02]  /*1370*/  @UP0 ULDC.64 UR8, c[0x0][0x9e8] ;  /* 0x00027a0000080ab9 */ /* 0x000fe40000000a00 */
[----:B------:R-:W-:-:S04]  /*1380*/  UIMAD.WIDE.U32 UR6, UR4, UR8, URZ ;  /* 0x00000008040672a5 */ /* 0x000fc8000f8e003f */
[----:B------:R-:W-:-:S12]  /*1390*/  @UP0 USHF.R.U32.HI UR4, URZ, UR9, UR7 ;  /* 0x000000093f040299 */ /* 0x000fd80008011607 */
.L_x_1327:
[----:B------:R-:W-:-:S06]  /*13a0*/  UIMAD UR4, UR4, UR5, UR5 ;  /* 0x00000005040472a4 */ /* 0x000fcc000f8e0205 */
[----:B------:R-:W-:-:S07]  /*13b0*/  VIMNMX R0, R0, UR4, PT ;  /* 0x0000000400007c48 */ /* 0x000fce000bfe0100 */
.L_x_1325:
[----:B------:R-:W-:Y:S01]  /*13c0*/  UISETP.NE.AND UP0, UPT, UR51, URZ, UPT ;  /* 0x0000003f3300728c */ /* 0x000fe2000bf05270 */
[----:B------:R-:W-:Y:S01]  /*13d0*/  VIADD R0, R0, 0x7f ;  /* 0x0000007f00007836 */ /* 0x000fe20000000000 */
[----:B------:R-:W-:Y:S01]  /*13e0*/  UMOV UR9, UR37 ;  /* 0x0000002500097c82 */ /* 0x000fe20008000000 */
[----:B------:R-:W-:Y:S02]  /*13f0*/  UIADD3 UR4, UR38, 0x7f, URZ ;  /* 0x0000007f26047890 */ /* 0x000fe4000fffe03f */
[----:B------:R-:W-:Y:S01]  /*1400*/  UIADD3 UR53, UR38, -UR45, URZ ;  /* 0x8000002d26357290 */ /* 0x000fe2000fffe03f */
        /* <DEDUP_REMOVED lines=27> */
.L_x_1329:
[----:B------:R-:W-:-:S11]  /*15c0*/  UISETP.NE.AND UP0, UPT, UR5, 0x1, UPT ;  /* 0x000000010500788c */ /* 0x000fd6000bf05270 */
[----:B------:R-:W-:Y:S02]  /*15d0*/  @UP0 ULDC.64 UR10, c[0x0][0x9e8] ;  /* 0x00027a00000a0ab9 */ /* 0x000fe40000000a00 */
[----:B------:R-:W-:-:S04]  /*15e0*/  UIMAD.WIDE.U32 UR6, UR4, UR10, URZ ;  /* 0x0000000a040672a5 */ /* 0x000fc8000f8e003f */
[----:B------:R-:W-:-:S12]  /*15f0*/  @UP0 USHF.R.U32.HI UR4, URZ, UR11, UR7 ;  /* 0x0000000b3f040299 */ /* 0x000fd80008011607 */
.L_x_1330:
[----:B------:R-:W-:-:S04]  /*1600*/  UIMAD UR4, UR4, UR5, URZ ;  /* 0x00000005040472a4 */ /* 0x000fc8000f8e023f */
[----:B------:R-:W-:-:S04]  /*1610*/  UISETP.LT.AND UP0, UPT, UR9, UR4, UPT ;  /* 0x000000040900728c */ /* 0x000fc8000bf01270 */
[----:B------:R-:W-:-:S12]  /*1620*/  USEL UR9, UR9, UR4, !UP0 ;  /* 0x0000000409097287 */ /* 0x000fd8000c000000 */
.L_x_1328:
[----:B------:R-:W-:Y:S01]  /*1630*/  USHF.R.S32.HI UR4, URZ, 0x1f, UR9 ;  /* 0x0000001f3f047899 */ /* 0x000fe20008011409 */
[----:B------:R-:W-:Y:S02]  /*1640*/  PLOP3.LUT P0, PT, PT, PT, PT, 0x80, 0x0 ;  /* 0x000000000000781c */ /* 0x000fe40003f0f070 */
[----:B------:R-:W-:Y:S01]  /*1650*/  CS2R R2, SRZ ;  /* 0x0000000000027805 */ /* 0x000fe2000001ff00 */
[----:B------:R-:W-:Y:S01]  /*1660*/  IMAD.MOV.U32 R20, RZ, RZ, RZ ;  /* 0x000000ffff147224 */ /* 0x000fe200078e00ff */
        /* <DEDUP_REMOVED lines=69> */
.L_x_1332:
        /* <DEDUP_REMOVED lines=9> */
.L_x_1524:
[----:B------:R-:W-:Y:S05]  /*1b50*/  @!P0 BRA `(.L_x_1334) ;  /* 0x0000000000048947 */ /* 0x000fea0003800000 */
[----:B------:R-:W-:Y:S01]  /*1b60*/  BPT.TRAP 0x1 ;  /* 0x000000040000795c */ /* 0x000fe20000300000 */
.L_x_1334:
[----:B0-----:R-:W-:Y:S02]  /*1b70*/  IMAD.U32 R3, RZ, RZ, UR46 ;  /* 0x0000002eff037e24 */ /* 0x001fe4000f8e00ff */
[----:B------:R-:W-:-:S03]  /*1b80*/  IMAD.U32 R0, RZ, RZ, UR47 ;  /* 0x0000002fff007e24 */ /* 0x000fc6000f8e00ff */
[----:B------:R-:W-:Y:S02]  /*1b90*/  LEA R3, R3, UR41, 0x3 ;  /* 0x0000002903037c11 */ /* 0x000fe4000f8e18ff */
[----:B------:R-:W-:-:S04]  /*1ba0*/  SHF.L.U32 R0, R0, 0x1f, RZ ;  /* 0x0000001f00007819 */ /* 0x000fc800000006ff */
[----:B------:R0:W1:Y:S01]  /*1bb0*/  SYNCS.PHASECHK.TRANS64.TRYWAIT P1, [R3+URZ+0x28830], R0 ;  /* 0x02883000030075a7 */ /* 0x000062000802017f */
[----:B------:R-:W-:Y:S05]  /*1bc0*/  @!P0 BRA `(.L_x_1335) ;  /* 0x0000000000048947 */ /* 0x000fea0003800000 */
[----:B------:R-:W-:Y:S01]  /*1bd0*/  BPT.TRAP 0x1 ;  /* 0x000000040000795c */ /* 0x000fe20000300000 */
.L_x_1335:
[----:B-1----:R-:W-:Y:S05]  /*1be0*/  @P1 BRA `(.L_x_1336) ;  /* 0x0000000000081947 */ /* 0x002fea0003800000 */
[----:B------:R-:W1:Y:S02]  /*1bf0*/  SYNCS.PHASECHK.TRANS64.TRYWAIT P1, [R3+URZ+0x28830], R0 ;  /* 0x02883000030075a7 */ /* 0x000e64000802017f */
[----:B-1----:R-:W-:Y:S05]  /*1c00*/  @!P1 BRA `(.L_x_1337) ;  /* 0x0000013c00ec9947 */ /* 0x002fea0003800000 */
.L_x_1336:
        /* <DEDUP_REMOVED lines=63> */
.L_x_1338:
[----:B------:R-:W-:Y:S01]  /*2000*/  UISETP.NE.AND UP1, UPT, UR51, URZ, UPT ;  /* 0x0000003f3300728c */ /* 0x000fe2000bf25270 */
[----:B01----:R-:W-:Y:S01]  /*2010*/  VIADD R0, R17, UR37 ;  /* 0x0000002511007c36 */ /* 0x003fe20008000000 */
[----:B------:R-:W-:Y:S01]  /*2020*/  R2UR UR6, R3 ;  /* 0x00000000030672ca */ /* 0x000fe200000e0000 */
[----:B------:R-:W-:Y:S01]  /*2030*/  IMAD.MOV.U32 R3, RZ, RZ, -0x80 ;  /* 0xffffff80ff037424 */ /* 0x000fe200078e00ff */
[----:B------:R-:W-:Y:S01]  /*2040*/  UISETP.NE.AND UP0, UPT, UR50, URZ, UPT ;  /* 0x0000003f3200728c */ /* 0x000fe2000bf05270 */
[----:B------:R-:W-:Y:S01]  /*2050*/  IMAD.U32 R7, RZ, RZ, UR45 ;  /* 0x0000002dff077e24 */ /* 0x000fe2000f8e00ff */
[----:B------:R-:W-:Y:S01]  /*2060*/  PLOP3.LUT P1, PT, PT, PT, UP1, 0x80, 0x0 ;  /* 0x000000000000781c */ /* 0x000fe20003f2f018 */
[----:B------:R-:W-:Y:S01]  /*2070*/  IMAD R10, R88, R3, 0x80 ;  /* 0x00000080580a7424 */ /* 0x000fe200078e0203 */
[----:B------:R-:W-:Y:S01]  /*2080*/  PLOP3.LUT P2, PT, PT, PT, UP1, 0x80, 0x0 ;  /* 0x000000000000781c */ /* 0x000fe20003f4f018 */
[----:B------:R-:W-:Y:S01]  /*2090*/  ULDC UR56, c[0x0][0x9dc] ;  /* 0x0002770000387ab9 */ /* 0x000fe20000000800 */
[----:B------:R-:W-:Y:S01]  /*20a0*/  ULDC UR14, c[0x0][0x9e0] ;  /* 0x00027800000e7ab9 */ /* 0x000fe20000000800 */
[----:B------:R-:W-:Y:S01]  /*20b0*/  @UP1 ULDC UR7, c[0x0][0x44c] ;  /* 0x0001130000071ab9 */ /* 0x000fe20000000800 */
[----:B------:R-:W-:Y:S01]  /*20c0*/  VIADD R3, R10, 0x1 ;  /* 0x000000010a037836 */ /* 0x000fe20000000000 */
[----:B------:R-:W-:-:S02]  /*20d0*/  LEA R8, R88, 0xffffff80, 0x7 ;  /* 0xffffff8058087811 */ /* 0x000fc400078e38ff */
[----:B------:R-:W-:-:S04]  /*20e0*/  UIADD3 UR6, UR6, 0x28840, URZ ;  /* 0x0002884006067890 */ /* 0x000fc8000fffe03f */
[----:B------:R-:W-:Y:S01]  /*20f0*/  @P1 IMAD.HI.U32 R2, R0, UR7, RZ ;  /* 0x0000000700021c27 */ /* 0x000fe2000f8e00ff */
[----:B------:R-:W-:Y:S01]  /*2100*/  @UP1 ULDC UR7, c[0x0][0x450] ;  /* 0x0001140000071ab9 */ /* 0x000fe20000000800 */
[----:B------:R-:W-:Y:S01]  /*2110*/  UPRMT UR6, UR40, 0x654, UR6 ;  /* 0x0000065428067896 */ /* 0x000fe20008000006 */
[----:B------:R-:W-:Y:S02]  /*2120*/  PLOP3.LUT P1, PT, PT, PT, UP0, 0x40, 0x0 ;  /* 0x000000000000781c */ /* 0x000fe40003f2e808 */
[----:B------:R-:W-:Y:S01]  /*2130*/  @P2 SHF.R.U32.HI R0, RZ, UR7, R2 ;  /* 0x00000007ff002c19 */ /* 0x000fe20008011602 */
[----:B------:R-:W-:Y:S02]  /*2140*/  IMAD R2, R16, -0x2, R3 ;  /* 0xfffffffe10027824 */ /* 0x000fe400078e0203 */
[----:B------:R-:W-:Y:S02]  /*2150*/  VIADD R3, R10, UR38 ;  /* 0x000000260a037c36 */ /* 0x000fe40008000000 */
[----:B------:R-:W0:Y:S01]  /*2160*/  SHFL.IDX PT, R5, R0, RZ, 0x1c1f ;  /* 0x001c1fff00057589 */ /* 0x000e2200000e0000 */
[----:B------:R-:W-:Y:S01]  /*2170*/  SYNCS.ARRIVE.TRANS64.RED.A1T0 RZ, [UR6], RZ ;  /* 0x000000ffffff79a7 */ /* 0x000fe20008100406 */
[----:B------:R-:W-:Y:S01]  /*2180*/  ULOP3.LUT UR6, URZ, UR56, URZ, 0x33, !UPT ;  /* 0x000000383f067292 */ /* 0x000fe2000f8e333f */
[----:B------:R-:W-:Y:S01]  /*2190*/  IADD3 R2, -R7, UR38, R2 ;  /* 0x0000002607027c10 */ /* 0x000fe2000fffe102 */
[----:B------:R-:W-:-:S04]  /*21a0*/  IMAD R12, R16, -0x2, R3 ;  /* 0xfffffffe100c7824 */ /* 0x000fc800078e0203 */
[C---:B------:R-:W-:Y:S02]  /*21b0*/  VIADD R21, R2.reuse, UR14 ;  /* 0x0000000e02157c36 */ /* 0x040fe40008000000 */
[----:B------:R-:W-:-:S03]  /*21c0*/  VIADD R14, R2, UR6 ;  /* 0x00000006020e7c36 */ /* 0x000fc60008000000 */
[----:B0-----:R-:W-:Y:S01]  /*21d0*/  VIADDMNMX R2, R5, R21, R12, PT ;  /* 0x0000001505027246 */ /* 0x001fe2000380010c */
[----:B------:R-:W-:Y:S01]  /*21e0*/  IMAD.IADD R4, R14, 0x1, R5 ;  /* 0x000000010e047824 */ /* 0x000fe200078e0205 */
[----:B------:R-:W-:Y:S06]  /*21f0*/  @P1 BRA `(.L_x_1339) ;  /* 0x0000000000641947 */ /* 0x000fec0003800000 */
[----:B------:R-:W-:Y:S01]  /*2200*/  IMAD.U32 R6, RZ, RZ, UR45 ;  /* 0x0000002dff067e24 */ /* 0x000fe2000f8e00ff */
[----:B------:R-:W-:Y:S04]  /*2210*/  BSSY B0, `(.L_x_1340) ;  /* 0x0000013000007945 */ /* 0x000fe80003800000 */
[----:B------:R-:W-:-:S04]  /*2220*/  IADD3 R3, -R6, UR38, R5 ;  /* 0x0000002606037c10 */ /* 0x000fc8000fffe105 */
        /* <DEDUP_REMOVED lines=11> */
.L_x_1341:
[----:B------:R-:W-:Y:S02]  /*22e0*/  ULDC UR6, c[0x0][0x9e4] ;  /* 0x0002790000067ab9 */ /* 0x000fe40000000800 */
[----:B------:R-:W-:-:S05]  /*22f0*/  IMAD.U32 R5, RZ, RZ, UR6 ;  /* 0x00000006ff057e24 */ /* 0x000fca000f8e00ff */
[----:B------:R-:W-:-:S13]  /*2300*/  ISETP.NE.AND P1, PT, R5, 0x1, PT ;  /* 0x000000010500780c */ /* 0x000fda0003f25270 */
[----:B------:R-:W0:Y:S02]  /*2310*/  @P1 LDC.64 R6, c[0x0][0x9e8] ;  /* 0x00027a00ff061b82 */ /* 0x000e240000000a00 */
[----:B0-----:R-:W-:-:S05]  /*2320*/  @P1 IMAD.HI.U32 R6, R3, R6, RZ ;  /* 0x0000000603061227 */ /* 0x001fca00078e00ff */
[----:B------:R-:W-:-:S07]  /*2330*/  @P1 SHF.R.U32.HI R3, RZ, R7, R6 ;  /* 0x00000007ff031219 */ /* 0x000fce0000011606 */
.L_x_1342:
[----:B------:R-:W-:Y:S05]  /*2340*/  BSYNC B0 ;  /* 0x0000000000007941 */ /* 0x000fea0003800000 */
.L_x_1340:
[----:B------:R-:W-:-:S04]  /*2350*/  IMAD R3, R3, R5, -R8 ;  /* 0x0000000503037224 */ /* 0x000fc800078e0a08 */
[----:B------:R-:W-:-:S05]  /*2360*/  IMAD R3, R16, -0x2, R3 ;  /* 0xfffffffe10037824 */ /* 0x000fca00078e0203 */
[----:B------:R-:W-:Y:S02]  /*2370*/  VIADDMNMX R2, R3, R5, R2, PT ;  /* 0x0000000503027246 */ /* 0x000fe40003800102 */
[----:B------:R-:W-:-:S07]  /*2380*/  VIMNMX R4, R4, R3, !PT ;  /* 0x0000000304047248 */ /* 0x000fce0007fe0100 */
.L_x_1339:
[C---:B------:R-:W-:Y:S01]  /*2390*/  ISETP.GE.AND P2, PT, R10.reuse, 0x9, PT ;  /* 0x000000090a00780c */ /* 0x040fe20003f46270 */
[----:B------:R-:W-:Y:S01]  /*23a0*/  UISETP.NE.AND UP0, UPT, UR50, URZ, UPT ;  /* 0x0000003f3200728c */ /* 0x000fe2000bf05270 */
[----:B------:R-:W-:Y:S02]  /*23b0*/  ISETP.GE.AND P1, PT, R10, 0x2, PT ;  /* 0x000000020a00780c */ /* 0x000fe40003f26270 */
        /* <DEDUP_REMOVED lines=9> */
[----:B------:R-:W-:Y:S01]  /*2450*/  P2R R90, PR, RZ, 0x20 ;  /* 0x00000020ff5a7803 */ /* 0x000fe20000000000 */
[----:B------:R-:W0:Y:S01]  /*2460*/  SHFL.IDX PT, R25, R0, 0x1, 0x1c1f ;  /* 0x003c1f0000197f89 */ /* 0x000e2200000e0000 */
[----:B------:R-:W-:-:S02]  /*2470*/  ISETP.LT.OR P3, PT, R2, 0x11, P3 ;  /* 0x000000110200780c */ /* 0x000fc40001f61670 */
[----:B------:R-:W-:Y:S02]  /*2480*/  ISETP.GT.AND P4, PT, R4, 0x9, !P6 ;  /* 0x000000090400780c */ /* 0x000fe40007784270 */
[----:B------:R-:W-:Y:S02]  /*2490*/  ISETP.GE.AND P5, PT, R10, 0x12, PT ;  /* 0x000000120a00780c */ /* 0x000fe40003fa6270 */
[----:B------:R-:W-:Y:S02]  /*24a0*/  FSEL R123, R32, -INF , !P3 ;  /* 0xff800000207b7808 */ /* 0x000fe40005800000 */
[----:B------:R-:W-:Y:S02]  /*24b0*/  ISETP.LT.OR P4, PT, R2, 0xa, P4 ;  /* 0x0000000a0200780c */ /* 0x000fe40002781670 */
[----:B------:R-:W-:Y:S02]  /*24c0*/  ISETP.GT.AND P3, PT, R4, 0x11, !P5 ;  /* 0x000000110400780c */ /* 0x000fe40006f64270 */
[----:B------:R-:W-:-:S02]  /*24d0*/  FSEL R129, R29, -INF , !P4 ;  /* 0xff8000001d817808 */ /* 0x000fc40006000000 */
[----:B------:R-:W-:Y:S02]  /*24e0*/  ISETP.LT.OR P3, PT, R2, 0x12, P3 ;  /* 0x000000120200780c */ /* 0x000fe40001f61670 */
[----:B------:R-:W-:Y:S02]  /*24f0*/  ISETP.GE.AND P4, PT, R10, 0x19, PT ;  /* 0x000000190a00780c */ /* 0x000fe40003f86270 */
[----:B------:R-:W-:Y:S02]  /*2500*/  FSEL R99, R33, -INF , !P3 ;  /* 0xff80000021637808 */ /* 0x000fe40005800000 */
[----:B------:R-:W-:Y:S02]  /*2510*/  ISETP.GT.AND P3, PT, R4, 0x18, !P4 ;  /* 0x000000180400780c */ /* 0x000fe40006764270 */
[----:B------:R-:W-:Y:S01]  /*2520*/  P2R R29, PR, RZ, 0x10 ;  /* 0x00000010ff1d7803 */ /* 0x000fe20000000000 */
[----:B0-----:R-:W-:Y:S01]  /*2530*/  IMAD.IADD R6, R14, 0x1, R25 ;  /* 0x000000010e067824 */ /* 0x001fe200078e0219 */
        /* <DEDUP_REMOVED lines=106> */
[----:B------:R-:W-:Y:S02]  /*2be0*/  P2R R28, PR, RZ, 0x20 ;  /* 0x00000020ff1c7803 */ /* 0x000fe40000000000 */
[----:B------:R-:W-:Y:S02]  /*2bf0*/  FSEL R77, R77, -INF , !P3 ;  /* 0xff8000004d4d7808 */ /* 0x000fe40005800000 */
[----:B------:R-:W-:-:S02]  /*2c00*/  ISETP.GE.AND P3, PT, R10, 0x71, PT ;  /* 0x000000710a00780c */ /* 0x000fc40003f66270 */
        /* <DEDUP_REMOVED lines=39> */
.L_x_1345:
[----:B------:R-:W-:Y:S02]  /*2e80*/  ULDC UR6, c[0x0][0x9e4] ;  /* 0x0002790000067ab9 */ /* 0x000fe40000000800 */
[----:B------:R-:W-:-:S05]  /*2e90*/  IMAD.U32 R2, RZ, RZ, UR6 ;  /* 0x00000006ff027e24 */ /* 0x000fca000f8e00ff */
[----:B------:R-:W-:-:S13]  /*2ea0*/  ISETP.NE.AND P6, PT, R2, 0x1, PT ;  /* 0x000000010200780c */ /* 0x000fda0003fc5270 */
[----:B------:R-:W0:Y:S02]  /*2eb0*/  @P6 LDC.64 R24, c[0x0][0x9e8] ;  /* 0x00027a00ff186b82 */ /* 0x000e240000000a00 */
[----:B0-----:R-:W-:-:S05]  /*2ec0*/  @P6 IMAD.HI.U32 R0, R21, R24, RZ ;  /* 0x0000001815006227 */ /* 0x001fca00078e00ff */
[----:B------:R-:W-:-:S07]  /*2ed0*/  @P6 SHF.R.U32.HI R21, RZ, R25, R0 ;  /* 0x00000019ff156219 */ /* 0x000fce0000011600 */
.L_x_1346:
[----:B------:R-:W-:Y:S05]  /*2ee0*/  BSYNC B0 ;  /* 0x0000000000007941 */ /* 0x000fea0003800000 */
.L_x_1344:
[----:B------:R-:W-:-:S04]  /*2ef0*/  IMAD R21, R21, R2, -R8 ;  /* 0x0000000215157224 */ /* 0x000fc800078e0a08 */
[----:B------:R-:W-:-:S05]  /*2f00*/  IMAD R21, R16, -0x2, R21 ;  /* 0xfffffffe10157824 */ /* 0x000fca00078e0215 */
[----:B------:R-:W-:Y:S02]  /*2f10*/  VIADDMNMX R4, R21, R2, R4, PT ;  /* 0x0000000215047246 */ /* 0x000fe40003800104 */
[----:B------:R-:W-:-:S07]  /*2f20*/  VIMNMX R6, R6, R21, !PT ;  /* 0x0000001506067248 */ /* 0x000fce0007fe0100 */
.L_x_1343:
[----:B------:R-:W-:Y:S01]  /*2f30*/  ISETP.GT.AND P1, PT, R6, 0x1, !P1 ;  /* 0x000000010600780c */ /* 0x000fe20004f24270 */
[----:B------:R-:W-:Y:S01]  /*2f40*/  ULDC UR6, c[0x0][0x988] ;  /* 0x0002620000067ab9 */ /* 0x000fe20000000800 */
[----:B------:R-:W-:Y:S01]  /*2f50*/  ISETP.NE.AND P6, PT, R89, RZ, PT ;  /* 0x000000ff5900720c */ /* 0x000fe20003fc5270 */
[----:B------:R-:W-:Y:S01]  /*2f60*/  UISETP.NE.AND UP1, UPT, UR51, URZ, UPT ;  /* 0x0000003f3300728c */ /* 0x000fe2000bf25270 */
[----:B------:R-:W-:Y:S01]  /*2f70*/  ISETP.LT.OR P1, PT, R4, 0x2, P1 ;  /* 0x000000020400780c */ /* 0x000fe20000f21670 */
[----:B------:R-:W-:Y:S01]  /*2f80*/  UISETP.NE.AND UP0, UPT, UR50, URZ, UPT ;  /* 0x0000003f3200728c */ /* 0x000fe2000bf05270 */
[----:B------:R-:W-:Y:S01]  /*2f90*/  FMNMX.FTZ R0, R97, R125, !PT ;  /* 0x0000007d61007209 */ /* 0x000fe20007810000 */
[----:B------:R-:W-:Y:S01]  /*2fa0*/  UMOV UR10, UR37 ;  /* 0x00000025000a7c82 */ /* 0x000fe20008000000 */
[----:B------:R-:W-:Y:S02]  /*2fb0*/  FSEL R27, R27, -INF , !P1 ;  /* 0xff8000001b1b7808 */ /* 0x000fe40004800000 */
[----:B------:R-:W-:-:S02]  /*2fc0*/  ISETP.GT.AND P1, PT, R6, 0x9, !P6 ;  /* 0x000000090600780c */ /* 0x000fc40007724270 */
[----:B------:R-:W-:Y:S02]  /*2fd0*/  FMNMX.FTZ R0, R127, R0, !PT ;  /* 0x000000007f007209 */ /* 0x000fe40007810000 */
[----:B------:R-:W-:Y:S01]  /*2fe0*/  ISETP.LT.OR P1, PT, R4, 0xa, P1 ;  /* 0x0000000a0400780c */ /* 0x000fe20000f21670 */
[----:B------:R-:W-:Y:S01]  /*2ff0*/  @UP1 ULDC UR11, c[0x0][0x450] ;  /* 0x00011400000b1ab9 */ /* 0x000fe20000000800 */
[----:B------:R-:W-:Y:S02]  /*3000*/  FMNMX.FTZ R0, R129, R0, !PT ;  /* 0x0000000081007209 */ /* 0x000fe40007810000 */
[----:B------:R-:W-:Y:S02]  /*3010*/  FSEL R31, R31, -INF , !P1 ;  /* 0xff8000001f1f7808 */ /* 0x000fe40004800000 */
[----:B------:R-:W-:Y:S02]  /*3020*/  ISETP.NE.AND P1, PT, R90, RZ, PT ;  /* 0x000000ff5a00720c */ /* 0x000fe40003f25270 */
[----:B------:R-:W-:-:S02]  /*3030*/  FMNMX.FTZ R0, R123, R0, !PT ;  /* 0x000000007b007209 */ /* 0x000fc40007810000 */
[----:B------:R-:W-:Y:S02]  /*3040*/  ISETP.GT.AND P1, PT, R6, 0x10, !P1 ;  /* 0x000000100600780c */ /* 0x000fe40004f24270 */
[----:B------:R-:W-:Y:S02]  /*3050*/  FMNMX.FTZ R0, R99, R0, !PT ;  /* 0x0000000063007209 */ /* 0x000fe40007810000 */
[----:B------:R-:W-:Y:S02]  /*3060*/  ISETP.LT.OR P1, PT, R4, 0x11, P1 ;  /* 0x000000110400780c */ /* 0x000fe40000f21670 */
[----:B------:R-:W-:Y:S02]  /*3070*/  ISETP.GT.AND P2, PT, R6, 0x8, !P2 ;  /* 0x000000080600780c */ /* 0x000fe40005744270 */
[----:B------:R-:W-:Y:S02]  /*3080*/  FSEL R25, R34, -INF , !P1 ;  /* 0xff80000022197808 */ /* 0x000fe40004800000 */
[----:B------:R-:W-:-:S02]  /*3090*/  ISETP.NE.AND P1, PT, R28, RZ, PT ;  /* 0x000000ff1c00720c */ /* 0x000fc40003f25270 */
[----:B------:R-:W-:Y:S02]  /*30a0*/  FMNMX.FTZ R0, R121, R0, !PT ;  /* 0x0000000079007209 */ /* 0x000fe40007810000 */
[----:B------:R-:W-:Y:S02]  /*30b0*/  ISETP.GT.AND P1, PT, R6, 0x11, !P1 ;  /* 0x000000110600780c */ /* 0x000fe40004f24270 */
[C---:B------:R-:W-:Y:S02]  /*30c0*/  ISETP.LT.OR P2, PT, R4.reuse, 0x9, P2 ;  /* 0x000000090400780c */ /* 0x040fe40001741670 */
[----:B------:R-:W-:Y:S02]  /*30d0*/  ISETP.LT.OR P1, PT, R4, 0x12, P1 ;  /* 0x000000120400780c */ /* 0x000fe40000f21670 */
[----:B------:R-:W-:Y:S02]  /*30e0*/  FMNMX.FTZ R0, R101, R0, !PT ;  /* 0x0000000065007209 */ /* 0x000fe40007810000 */
[----:B------:R-:W-:-:S02]  /*30f0*/  FSEL R35, R35, -INF , !P1 ;  /* 0xff80000023237808 */ /* 0x000fc40004800000 */
[----:B------:R-:W-:Y:S02]  /*3100*/  ISETP.NE.AND P1, PT, R29, RZ, PT ;  /* 0x000000ff1d00720c */ /* 0x000fe40003f25270 */
[----:B------:R-:W-:Y:S02]  /*3110*/  FSEL R21, R30, -INF , !P2 ;  /* 0xff8000001e157808 */ /* 0x000fe40005000000 */
[----:B------:R-:W-:Y:S02]  /*3120*/  ISETP.GT.AND P1, PT, R6, 0x18, !P1 ;  /* 0x000000180600780c */ /* 0x000fe40004f24270 */
[----:B------:R-:W-:Y:S02]  /*3130*/  ISETP.NE.AND P2, PT, R44, RZ, PT ;  /* 0x000000ff2c00720c */ /* 0x000fe40003f45270 */
[----:B------:R-:W-:Y:S02]  /*3140*/  ISETP.LT.OR P1, PT, R4, 0x19, P1 ;  /* 0x000000190400780c */ /* 0x000fe40000f21670 */
[----:B------:R-:W-:-:S02]  /*3150*/  FMNMX.FTZ R0, R119, R0, !PT ;  /* 0x0000000077007209 */ /* 0x000fc40007810000 */
[----:B------:R-:W-:Y:S02]  /*3160*/  FSEL R29, R38, -INF , !P1 ;  /* 0xff800000261d7808 */ /* 0x000fe40004800000 */
[----:B------:R-:W-:Y:S02]  /*3170*/  ISETP.NE.AND P1, PT, R32, RZ, PT ;  /* 0x000000ff2000720c */ /* 0x000fe40003f25270 */
[----:B------:R-:W-:Y:S02]  /*3180*/  FMNMX.FTZ R0, R103, R0, !PT ;  /* 0x0000000067007209 */ /* 0x000fe40007810000 */
[----:B------:R-:W-:Y:S02]  /*3190*/  ISETP.GT.AND P1, PT, R6, 0x19, !P1 ;  /* 0x000000190600780c */ /* 0x000fe40004f24270 */
[----:B------:R-:W-:Y:S02]  /*31a0*/  ISETP.NE.AND P6, PT, R45, RZ, PT ;  /* 0x000000ff2d00720c */ /* 0x000fe40003fc5270 */
        /* <DEDUP_REMOVED lines=39> */
[----:B------:R-:W-:Y:S02]  /*3420*/  FMNMX.FTZ R0, R11, R0, !PT ;  /* 0x000000000b007209 */ /* 0x000fe40007810000 */
        /* <DEDUP_REMOVED lines=11> */
[----:B------:R-:W-:Y:S01]  /*34e0*/  FMNMX.FTZ R8, R85, R0, !PT ;  /* 0x0000000055087209 */ /* 0x000fe20007810000 */
[----:B------:R-:W-:Y:S01]  /*34f0*/  IMAD.U32 R0, RZ, RZ, UR6 ;  /* 0x00000006ff007e24 */ /* 0x000fe2000f8e00ff */
[----:B------:R-:W-:Y:S01]  /*3500*/  ISETP.LT.OR P1, PT, R4, 0x3a, P1 ;  /* 0x0000003a0400780c */ /* 0x000fe20000f21670 */
[----:B------:R-:W-:Y:S01]  /*3510*/  @UP1 ULDC UR6, c[0x0][0x44c] ;  /* 0x0001130000061ab9 */ /* 0x000fe20000000800 */
[----:B------:R-:W-:Y:S01]  /*3520*/  ISETP.NE.AND P2, PT, R92, RZ, PT ;  /* 0x000000ff5c00720c */ /* 0x000fe20003f45270 */
[----:B------:R-:W0:Y:S01]  /*3530*/  SHFL.BFLY PT, R95, R8, 0x2, 0x1f ;  /* 0x0c401f00085f7f89 */ /* 0x000e2200000e0000 */
[----:B------:R-:W-:Y:S01]  /*3540*/  FSEL R55, R55, -INF , !P1 ;  /* 0xff80000037377808 */ /* 0x000fe20004800000 */
[----:B------:R-:W-:Y:S01]  /*3550*/  UIMAD.WIDE.U32 UR6, UR37, UR6, URZ ;  /* 0x00000006250672a5 */ /* 0x000fe2000f8e003f */
[----:B------:R-:W-:-:S02]  /*3560*/  ISETP.NE.AND P1, PT, R49, RZ, PT ;  /* 0x000000ff3100720c */ /* 0x000fc40003f25270 */
[----:B------:R-:W-:Y:S01]  /*3570*/  ISETP.NE.AND P6, PT, R72, RZ, PT ;  /* 0x000000ff4800720c */ /* 0x000fe20003fc5270 */
[----:B------:R-:W-:Y:S01]  /*3580*/  @UP1 USHF.R.U32.HI UR10, URZ, UR11, UR7 ;  /* 0x0000000b3f0a1299 */ /* 0x000fe20008011607 */
[C---:B------:R-:W-:Y:S02]  /*3590*/  ISETP.GT.AND P1, PT, R6.reuse, 0x40, !P1 ;  /* 0x000000400600780c */ /* 0x040fe40004f24270 */
[----:B------:R-:W-:Y:S01]  /*35a0*/  ISETP.GT.AND P3, PT, R6, 0x70, !P3 ;  /* 0x000000700600780c */ /* 0x000fe20005f64270 */
[----:B------:R-:W-:Y:S01]  /*35b0*/  UIADD3 UR53, UR53, UR10, URZ ;  /* 0x0000000a35357290 */ /* 0x000fe2000fffe03f */
[----:B------:R-:W-:Y:S02]  /*35c0*/  ISETP.LT.OR P1, PT, R4, 0x41, P1 ;  /* 0x000000410400780c */ /* 0x000fe40000f21670 */
[----:B------:R-:W-:Y:S01]  /*35d0*/  ISETP.GT.AND P4, PT, R6, 0x71, !P4 ;  /* 0x000000710600780c */ /* 0x000fe20006784270 */
[----:B------:R-:W-:Y:S01]  /*35e0*/  UIADD3 UR14, UR53, UR14, URZ ;  /* 0x0000000e350e7290 */ /* 0x000fe2000fffe03f */
[----:B------:R-:W-:-:S02]  /*35f0*/  FSEL R49, R58, -INF , !P1 ;  /* 0xff8000003a317808 */ /* 0x000fc40004800000 */
[----:B------:R-:W-:Y:S02]  /*3600*/  ISETP.NE.AND P1, PT, R52, RZ, PT ;  /* 0x000000ff3400720c */ /* 0x000fe40003f25270 */
[----:B------:R-:W-:Y:S02]  /*3610*/  ISETP.LT.OR P3, PT, R4, 0x71, P3 ;  /* 0x000000710400780c */ /* 0x000fe40001f61670 */
[C---:B------:R-:W-:Y:S02]  /*3620*/  ISETP.GT.AND P1, PT, R6.reuse, 0x41, !P1 ;  /* 0x000000410600780c */ /* 0x040fe40004f24270 */
[----:B------:R-:W-:Y:S02]  /*3630*/  ISETP.GT.AND P5, PT, R6, 0x78, !P5 ;  /* 0x000000780600780c */ /* 0x000fe40006fa4270 */
[----:B------:R-:W-:Y:S02]  /*3640*/  ISETP.LT.OR P1, PT, R4, 0x42, P1 ;  /* 0x000000420400780c */ /* 0x000fe40000f21670 */
[----:B0-----:R-:W-:-:S02]  /*3650*/  FMNMX.FTZ R95, R8, R95, !PT ;  /* 0x0000005f085f7209 */ /* 0x001fc40007810000 */
[----:B------:R-:W-:Y:S02]  /*3660*/  FSEL R59, R59, -INF , !P1 ;  /* 0xff8000003b3b7808 */ /* 0x000fe40004800000 */
[----:B------:R-:W-:Y:S01]  /*3670*/  ISETP.NE.AND P1, PT, R53, RZ, PT ;  /* 0x000000ff3500720c */ /* 0x000fe20003f25270 */
[----:B------:R-:W0:Y:S01]  /*3680*/  SHFL.BFLY PT, R2, R95, 0x1, 0x1f ;  /* 0x0c201f005f027f89 */ /* 0x000e2200000e0000 */
[----:B------:R-:W-:Y:S02]  /*3690*/  ISETP.LT.OR P4, PT, R4, 0x72, P4 ;  /* 0x000000720400780c */ /* 0x000fe40002781670 */
[----:B------:R-:W-:Y:S02]  /*36a0*/  ISETP.GT.AND P1, PT, R6, 0x48, !P1 ;  /* 0x000000480600780c */ /* 0x000fe40004f24270 */
[C---:B------:R-:W-:Y:S02]  /*36b0*/  ISETP.LT.OR P5, PT, R4.reuse, 0x79, P5 ;  /* 0x000000790400780c */ /* 0x040fe40002fa1670 */
[----:B------:R-:W-:-:S02]  /*36c0*/  ISETP.LT.OR P1, PT, R4, 0x49, P1 ;  /* 0x000000490400780c */ /* 0x000fc40000f21670 */
[----:B------:R-:W-:Y:S02]  /*36d0*/  FSEL R83, R83, -INF , !P4 ;  /* 0xff80000053537808 */ /* 0x000fe40006000000 */
[----:B------:R-:W-:Y:S02]  /*36e0*/  FSEL R53, R62, -INF , !P1 ;  /* 0xff8000003e357808 */ /* 0x000fe40004800000 */
[----:B------:R-:W-:-:S04]  /*36f0*/  ISETP.NE.AND P1, PT, R56, RZ, PT ;  /* 0x000000ff3800720c */ /* 0x000fc80003f25270 */
[----:B------:R-:W-:-:S04]  /*3700*/  ISETP.GT.AND P1, PT, R6, 0x49, !P1 ;  /* 0x000000490600780c */ /* 0x000fc80004f24270 */
[----:B------:R-:W-:Y:S02]  /*3710*/  ISETP.LT.OR P1, PT, R4, 0x4a, P1 ;  /* 0x0000004a0400780c */ /* 0x000fe40000f21670 */
[----:B0-----:R-:W-:Y:S02]  /*3720*/  FMNMX.FTZ R2, R95, R2, !PT ;  /* 0x000000025f027209 */ /* 0x001fe40007810000 */
[----:B------:R-:W-:Y:S02]  /*3730*/  FSEL R63, R63, -INF , !P1 ;  /* 0xff8000003f3f7808 */ /* 0x000fe40004800000 */
[----:B------:R-:W-:Y:S01]  /*3740*/  ISETP.NE.AND P1, PT, R60, RZ, PT ;  /* 0x000000ff3c00720c */ /* 0x000fe20003f25270 */
[----:B------:R-:W-:-:S03]  /*3750*/  FMUL.FTZ R10, R2, R0 ;  /* 0x00000000020a7220 */ /* 0x000fc60000410000 */
        /* <DEDUP_REMOVED lines=15> */
[----:B------:R-:W-:Y:S02]  /*3850*/  ISETP.GT.AND P1, PT, R6, 0x60, !P2 ;  /* 0x000000600600780c */ /* 0x000fe40005724270 */
[----:B------:R-:W-:Y:S02]  /*3860*/  ISETP.NE.AND P2, PT, R76, RZ, PT ;  /* 0x000000ff4c00720c */ /* 0x000fe40003f45270 */
[----:B------:R-:W-:Y:S02]  /*3870*/  ISETP.LT.OR P1, PT, R4, 0x61, P1 ;  /* 0x000000610400780c */ /* 0x000fe40000f21670 */
[----:B------:R-:W-:Y:S02]  /*3880*/  ISETP.GT.AND P2, PT, R6, 0x69, !P2 ;  /* 0x000000690600780c */ /* 0x000fe40005744270 */
[----:B------:R-:W-:-:S02]  /*3890*/  FSEL R93, R74, -INF , !P1 ;  /* 0xff8000004a5d7808 */ /* 0x000fc40004800000 */
[----:B------:R-:W-:Y:S02]  /*38a0*/  ISETP.GT.AND P1, PT, R6, 0x61, !P6 ;  /* 0x000000610600780c */ /* 0x000fe40007724270 */
[----:B------:R-:W-:Y:S02]  /*38b0*/  ISETP.NE.AND P6, PT, R20, RZ, PT ;  /* 0x000000ff1400720c */ /* 0x000fe40003fc5270 */
[C---:B------:R-:W-:Y:S02]  /*38c0*/  ISETP.LT.OR P1, PT, R4.reuse, 0x62, P1 ;  /* 0x000000620400780c */ /* 0x040fe40000f21670 */
[----:B------:R-:W-:Y:S02]  /*38d0*/  ISETP.LT.OR P2, PT, R4, 0x6a, P2 ;  /* 0x0000006a0400780c */ /* 0x000fe40001741670 */
[----:B------:R-:W-:Y:S02]  /*38e0*/  FSEL R75, R75, -INF , !P1 ;  /* 0xff8000004b4b7808 */ /* 0x000fe40004800000 */
[----:B------:R-:W-:-:S02]  /*38f0*/  FSETP.NEU.FTZ.AND P1, PT, R2, -INF , PT ;  /* 0xff8000000200780b */ /* 0x000fc40003f3d000 */
[----:B------:R-:W-:Y:S02]  /*3900*/  FSEL R79, R79, -INF , !P2 ;  /* 0xff8000004f4f7808 */ /* 0x000fe40005000000 */
        /* <DEDUP_REMOVED lines=13> */
[--C-:B------:R-:W-:Y:S01]  /*39e0*/  FFMA.FTZ R182, R127, R0, -R10.reuse ;  /* 0x000000007fb67223 */ /* 0x100fe2000001080a */
[----:B------:R-:W-:Y:S01]  /*39f0*/  ISETP.GT.AND P1, PT, R6, 0x68, !P1 ;  /* 0x000000680600780c */ /* 0x000fe20004f24270 */
[----:B------:R-:W-:Y:S01]  /*3a00*/  MUFU.EX2 R180, R180 ;  /* 0x000000b400b47308 */ /* 0x000fe20000000800 */
[----:B------:R-:W-:Y:S01]  /*3a10*/  FMNMX.FTZ R8, R21, R8, !PT ;  /* 0x0000000815087209 */ /* 0x000fe20007810000 */
[-CC-:B------:R-:W-:Y:S01]  /*3a20*/  FFMA.FTZ R97, R129, R0.reuse, -R10.reuse ;  /* 0x0000000081617223 */ /* 0x180fe2000001080a */
[----:B------:R-:W-:Y:S01]  /*3a30*/  ISETP.LT.OR P1, PT, R4, 0x69, P1 ;  /* 0x000000690400780c */ /* 0x000fe20000f21670 */
[--C-:B------:R-:W-:Y:S01]  /*3a40*/  FFMA.FTZ R176, R123, R0, -R10.reuse ;  /* 0x000000007bb07223 */ /* 0x100fe2000001080a */
[----:B------:R-:W-:Y:S01]  /*3a50*/  FMNMX.FTZ R8, R31, R8, !PT ;  /* 0x000000081f087209 */ /* 0x000fe20007810000 */
[--C-:B------:R-:W-:Y:S01]  /*3a60*/  FFMA.FTZ R99, R99, R0, -R10.reuse ;  /* 0x0000000063637223 */ /* 0x100fe2000001080a */
[----:B------:R-:W-:Y:S01]  /*3a70*/  FSEL R113, R78, -INF , !P1 ;  /* 0xff8000004e717808 */ /* 0x000fe20004800000 */
[----:B------:R-:W0:Y:S01]  /*3a80*/  MUFU.EX2 R95, R95 ;  /* 0x0000005f005f7308 */ /* 0x000e220000000800 */
[----:B------:R-:W-:Y:S01]  /*3a90*/  FMNMX.FTZ R8, R25, R8, !PT ;  /* 0x0000000819087209 */ /* 0x000fe20007810000 */
[-CC-:B------:R-:W-:Y:S01]  /*3aa0*/  FFMA.FTZ R178, R121, R0.reuse, -R10.reuse ;  /* 0x0000000079b27223 */ /* 0x180fe2000001080a */
[----:B------:R-:W-:Y:S01]  /*3ab0*/  ISETP.GT.AND P6, PT, R6, 0x79, !P6 ;  /* 0x000000790600780c */ /* 0x000fe200077c4270 */
[--C-:B------:R-:W-:Y:S01]  /*3ac0*/  FFMA.FTZ R6, R3, R0, -R10.reuse ;  /* 0x0000000003067223 */ /* 0x100fe2000001080a */
[----:B------:R-:W-:Y:S01]  /*3ad0*/  FMNMX.FTZ R8, R35, R8, !PT ;  /* 0x0000000823087209 */ /* 0x000fe20007810000 */
[-CC-:B------:R-:W-:Y:S01]  /*3ae0*/  FFMA.FTZ R101, R101, R0.reuse, -R10.reuse ;  /* 0x0000000065657223 */ /* 0x180fe2000001080a */
[----:B------:R-:W-:Y:S01]  /*3af0*/  ISETP.LT.OR P6, PT, R4, 0x7a, P6 ;  /* 0x0000007a0400780c */ /* 0x000fe200037c1670 */
[--C-:B------:R-:W-:Y:S01]  /*3b00*/  FFMA.FTZ R4, R5, R0, -R10.reuse ;  /* 0x0000000005047223 */ /* 0x100fe2000001080a */
[----:B------:R-:W-:Y:S01]  /*3b10*/  FMNMX.FTZ R8, R29, R8, !PT ;  /* 0x000000081d087209 */ /* 0x000fe20007810000 */
[----:B------:R-:W1:Y:S01]  /*3b20*/  MUFU.EX2 R182, R182 ;  /* 0x000000b600b67308 */ /* 0x000e620000000800 */
[----:B------:R-:W-:Y:S01]  /*3b30*/  FSEL R115, R86, -INF , !P5 ;  /* 0xff80000056737808 */ /* 0x000fe20006800000 */
[--C-:B------:R-:W-:Y:S01]  /*3b40*/  FFMA.FTZ R172, R119, R0, -R10.reuse ;  /* 0x0000000077ac7223 */ /* 0x100fe2000001080a */
[----:B------:R-:W-:Y:S01]  /*3b50*/  FMNMX.FTZ R8, R39, R8, !PT ;  /* 0x0000000827087209 */ /* 0x000fe20007810000 */
[-CC-:B------:R-:W-:Y:S01]  /*3b60*/  FFMA.FTZ R103, R103, R0.reuse, -R10.reuse ;  /* 0x0000000067677223 */ /* 0x180fe2000001080a */
[----:B------:R-:W-:Y:S01]  /*3b70*/  FSEL R87, R87, -INF , !P6 ;  /* 0xff80000057577808 */ /* 0x000fe20007000000 */
[--C-:B------:R-:W-:Y:S01]  /*3b80*/  FFMA.FTZ R174, R117, R0, -R10.reuse ;  /* 0x0000000075ae7223 */ /* 0x100fe2000001080a */
[----:B------:R-:W-:Y:S01]  /*3b90*/  FMNMX.FTZ R8, R33, R8, !PT ;  /* 0x0000000821087209 */ /* 0x000fe20007810000 */
[----:B------:R2:W-:Y:S01]  /*3ba0*/  MUFU.EX2 R166, R4 ;  /* 0x0000000400a67308 */ /* 0x0005e20000000800 */
[-CC-:B------:R-:W-:Y:S01]  /*3bb0*/  FFMA.FTZ R105, R105, R0.reuse, -R10.reuse ;  /* 0x0000000069697223 */ /* 0x180fe2000001080a */
[--C-:B------:R-:W-:Y:S01]  /*3bc0*/  FFMA.FTZ R107, R107, R0, -R10.reuse ;  /* 0x000000006b6b7223 */ /* 0x100fe2000001080a */
[----:B------:R-:W-:Y:S01]  /*3bd0*/  FMNMX.FTZ R8, R43, R8, !PT ;  /* 0x000000082b087209 */ /* 0x000fe20007810000 */
[-CC-:B------:R-:W-:Y:S01]  /*3be0*/  FFMA.FTZ R109, R109, R0.reuse, -R10.reuse ;  /* 0x000000006d6d7223 */ /* 0x180fe2000001080a */
[-CC-:B------:R-:W-:Y:S01]  /*3bf0*/  FFMA.FTZ R57, R57, R0.reuse, -R10.reuse ;  /* 0x0000000039397223 */ /* 0x180fe2000001080a */
[--C-:B------:R-:W-:Y:S01]  /*3c00*/  FFMA.FTZ R61, R61, R0, -R10.reuse ;  /* 0x000000003d3d7223 */ /* 0x100fe2000001080a */
[----:B------:R-:W-:Y:S01]  /*3c10*/  FMNMX.FTZ R8, R37, R8, !PT ;  /* 0x0000000825087209 */ /* 0x000fe20007810000 */
[----:B------:R-:W3:Y:S01]  /*3c20*/  MUFU.EX2 R97, R97 ;  /* 0x0000006100617308 */ /* 0x000ee20000000800 */
[-CC-:B------:R-:W-:Y:S01]  /*3c30*/  FFMA.FTZ R65, R65, R0.reuse, -R10.reuse ;  /* 0x0000000041417223 */ /* 0x180fe2000001080a */
[--C-:B------:R-:W-:Y:S01]  /*3c40*/  FFMA.FTZ R7, R7, R0, -R10.reuse ;  /* 0x0000000007077223 */ /* 0x100fe2000001080a */
[----:B------:R-:W-:Y:S01]  /*3c50*/  FMNMX.FTZ R8, R47, R8, !PT ;  /* 0x000000082f087209 */ /* 0x000fe20007810000 */
[-CC-:B------:R-:W-:Y:S01]  /*3c60*/  FFMA.FTZ R69, R69, R0.reuse, -R10.reuse ;  /* 0x0000000045457223 */ /* 0x180fe2000001080a */
[-CC-:B------:R-:W-:Y:S01]  /*3c70*/  FFMA.FTZ R9, R9, R0.reuse, -R10.reuse ;  /* 0x0000000009097223 */ /* 0x180fe2000001080a */
[--C-:B------:R-:W-:Y:S01]  /*3c80*/  FFMA.FTZ R73, R73, R0, -R10.reuse ;  /* 0x0000000049497223 */ /* 0x100fe2000001080a */
[----:B------:R-:W-:Y:S01]  /*3c90*/  FMNMX.FTZ R8, R41, R8, !PT ;  /* 0x0000000829087209 */ /* 0x000fe20007810000 */
[----:B------:R-:W4:Y:S01]  /*3ca0*/  MUFU.EX2 R176, R176 ;  /* 0x000000b000b07308 */ /* 0x000f220000000800 */
[-CC-:B------:R-:W-:Y:S01]  /*3cb0*/  FFMA.FTZ R11, R11, R0.reuse, -R10.reuse ;  /* 0x000000000b0b7223 */ /* 0x180fe2000001080a */
[--C-:B------:R-:W-:Y:S01]  /*3cc0*/  FFMA.FTZ R77, R77, R0, -R10.reuse ;  /* 0x000000004d4d7223 */ /* 0x100fe2000001080a */
[----:B------:R-:W-:Y:S01]  /*3cd0*/  FMNMX.FTZ R8, R51, R8, !PT ;  /* 0x0000000833087209 */ /* 0x000fe20007810000 */
[-CC-:B------:R-:W-:Y:S01]  /*3ce0*/  FFMA.FTZ R13, R13, R0.reuse, -R10.reuse ;  /* 0x000000000d0d7223 */ /* 0x180fe2000001080a */
[-CC-:B------:R-:W-:Y:S01]  /*3cf0*/  FFMA.FTZ R81, R81, R0.reuse, -R10.reuse ;  /* 0x0000000051517223 */ /* 0x180fe2000001080a */
[--C-:B------:R-:W-:Y:S01]  /*3d00*/  FFMA.FTZ R15, R15, R0, -R10.reuse ;  /* 0x000000000f0f7223 */ /* 0x100fe2000001080a */
[----:B------:R-:W-:Y:S01]  /*3d10*/  FMNMX.FTZ R8, R45, R8, !PT ;  /* 0x000000082d087209 */ /* 0x000fe20007810000 */
[----:B------:R-:W5:Y:S01]  /*3d20*/  MUFU.EX2 R99, R99 ;  /* 0x0000006300637308 */ /* 0x000f620000000800 */
[----:B------:R-:W-:-:S02]  /*3d30*/  FFMA.FTZ R10, R85, R0, -R10 ;  /* 0x00000000550a7223 */ /* 0x000fc4000001080a */
[----:B------:R-:W-:-:S04]  /*3d40*/  FMNMX.FTZ R8, R55, R8, !PT ;  /* 0x0000000837087209 */ /* 0x000fc80007810000 */
[----:B------:R-:W-:Y:S01]  /*3d50*/  FMNMX.FTZ R8, R49, R8, !PT ;  /* 0x0000000831087209 */ /* 0x000fe20007810000 */
[----:B------:R-:W5:Y:S03]  /*3d60*/  MUFU.EX2 R178, R178 ;  /* 0x000000b200b27308 */ /* 0x000f660000000800 */
        /* <DEDUP_REMOVED lines=14> */
[----:B------:R-:W-:Y:S03]  /*3e50*/  MUFU.EX2 R105, R105 ;  /* 0x0000006900697308 */ /* 0x000fe60000000800 */
[----:B------:R-:W-:-:S04]  /*3e60*/  FMNMX.FTZ R8, R79, R8, !PT ;  /* 0x000000084f087209 */ /* 0x000fc80007810000 */
[----:B------:R-:W-:Y:S01]  /*3e70*/  FMNMX.FTZ R8, R111, R8, !PT ;  /* 0x000000086f087209 */ /* 0x000fe20007810000 */
[----:B------:R-:W-:Y:S03]  /*3e80*/  MUFU.EX2 R168, R168 ;  /* 0x000000a800a87308 */ /* 0x000fe60000000800 */
[----:B------:R-:W-:-:S04]  /*3e90*/  FMNMX.FTZ R8, R83, R8, !PT ;  /* 0x0000000853087209 */ /* 0x000fc80007810000 */
[----:B------:R-:W-:Y:S01]  /*3ea0*/  FMNMX.FTZ R8, R115, R8, !PT ;  /* 0x0000000873087209 */ /* 0x000fe20007810000 */
[----:B------:R-:W-:Y:S03]  /*3eb0*/  MUFU.EX2 R107, R107 ;  /* 0x0000006b006b7308 */ /* 0x000fe60000000800 */
[----:B------:R-:W-:-:S05]  /*3ec0*/  FMNMX.FTZ R8, R87, R8, !PT ;  /* 0x0000000857087209 */ /* 0x000fca0007810000 */
[----:B------:R-:W0:Y:S01]  /*3ed0*/  SHFL.BFLY PT, R5, R8, 0x2, 0x1f ;  /* 0x0c401f0008057f89 */ /* 0x000e2200000e0000 */
[----:B------:R-:W-:Y:S08]  /*3ee0*/  MUFU.EX2 R170, R170 ;  /* 0x000000aa00aa7308 */ /* 0x000ff00000000800 */
[----:B------:R-:W-:Y:S08]  /*3ef0*/  MUFU.EX2 R109, R109 ;  /* 0x0000006d006d7308 */ /* 0x000ff00000000800 */
[----:B------:R-:W-:Y:S01]  /*3f00*/  MUFU.EX2 R164, R164 ;  /* 0x000000a400a47308 */ /* 0x000fe20000000800 */
[----:B0-----:R-:W-:-:S07]  /*3f10*/  FMNMX.FTZ R3, R8, R5, !PT ;  /* 0x0000000508037209 */ /* 0x001fce0007810000 */
[----:B------:R-:W-:Y:S01]  /*3f20*/  MUFU.EX2 R57, R57 ;  /* 0x0000003900397308 */ /* 0x000fe20000000800 */
[----:B--2---:R-:W0:Y:S07]  /*3f30*/  SHFL.BFLY PT, R4, R3, 0x1, 0x1f ;  /* 0x0c201f0003047f89 */ /* 0x004e2e00000e0000 */
[----:B------:R-:W-:Y:S08]  /*3f40*/  MUFU.EX2 R61, R61 ;  /* 0x0000003d003d7308 */ /* 0x000ff00000000800 */
[----:B------:R-:W-:Y:S08]  /*3f50*/  MUFU.EX2 R6, R6 ;  /* 0x0000000600067308 */ /* 0x000ff00000000800 */
[----:B------:R-:W-:Y:S01]  /*3f60*/  MUFU.EX2 R65, R65 ;  /* 0x0000004100417308 */ /* 0x000fe20000000800 */
[----:B0-----:R-:W-:-:S04]  /*3f70*/  FMNMX.FTZ R5, R3, R4, !PT ;  /* 0x0000000403057209 */ /* 0x001fc80007810000 */
[C---:B------:R-:W-:Y:S01]  /*3f80*/  FSETP.NEU.FTZ.AND P1, PT, R5.reuse, -INF , PT ;  /* 0xff8000000500780b */ /* 0x040fe20003f3d000 */
[----:B------:R-:W-:Y:S02]  /*3f90*/  FMUL.FTZ R3, R5, R0 ;  /* 0x0000000005037220 */ /* 0x000fe40000410000 */
[----:B------:R-:W-:Y:S03]  /*3fa0*/  MUFU.EX2 R7, R7 ;  /* 0x0000000700077308 */ /* 0x000fe60000000800 */
[----:B------:R-:W-:Y:S01]  /*3fb0*/  FSEL R4, R3, RZ, P1 ;  /* 0x000000ff03047208 */ /* 0x000fe20000800000 */
[----:B------:R-:W-:Y:S01]  /*3fc0*/  FADD.FTZ R3, R180, R95 ;  /* 0x0000005fb4037221 */ /* 0x000fe20000010000 */
[----:B------:R-:W-:-:S03]  /*3fd0*/  PLOP3.LUT P1, PT, PT, PT, UP0, 0x40, 0x0 ;  /* 0x000000000000781c */ /* 0x000fc60003f2e808 */
[----:B------:R-:W-:Y:S01]  /*3fe0*/  MUFU.EX2 R162, R69 ;  /* 0x0000004500a27308 */ /* 0x000fe20000000800 */
[----:B-1----:R-:W-:Y:S01]  /*3ff0*/  FADD.FTZ R30, R182, R3 ;  /* 0x00000003b61e7221 */ /* 0x002fe20000010000 */
[-CC-:B------:R-:W-:Y:S01]  /*4000*/  FFMA.FTZ R26, R26, R0.reuse, -R4.reuse ;  /* 0x000000001a1a7223 */ /* 0x180fe20000010804 */
[-CC-:B------:R-:W-:Y:S01]  /*4010*/  FFMA.FTZ R27, R27, R0.reuse, -R4.reuse ;  /* 0x000000001b1b7223 */ /* 0x180fe20000010804 */
[-C--:B------:R-:W-:Y:S01]  /*4020*/  FFMA.FTZ R21, R21, R0.reuse, -R4 ;  /* 0x0000000015157223 */ /* 0x080fe20000010804 */
[----:B---3--:R-:W-:Y:S01]  /*4030*/  FADD.FTZ R3, R97, R30 ;  /* 0x0000001e61037221 */ /* 0x008fe20000010000 */
[-CC-:B------:R-:W-:Y:S01]  /*4040*/  FFMA.FTZ R31, R31, R0.reuse, -R4.reuse ;  /* 0x000000001f1f7223 */ /* 0x180fe20000010804 */
[-CC-:B------:R-:W-:Y:S01]  /*4050*/  FFMA.FTZ R25, R25, R0.reuse, -R4.reuse ;  /* 0x0000000019197223 */ /* 0x180fe20000010804 */
[----:B------:R-:W-:Y:S01]  /*4060*/  MUFU.EX2 R26, R26 ;  /* 0x0000001a001a7308 */ /* 0x000fe20000000800 */
[----:B----4-:R-:W-:Y:S01]  /*4070*/  FADD.FTZ R32, R176, R3 ;  /* 0x00000003b0207221 */ /* 0x010fe20000010000 */
[-CC-:B------:R-:W-:Y:S01]  /*4080*/  FFMA.FTZ R35, R35, R0.reuse, -R4.reuse ;  /* 0x0000000023237223 */ /* 0x180fe20000010804 */
[-CC-:B------:R-:W-:Y:S01]  /*4090*/  FFMA.FTZ R29, R29, R0.reuse, -R4.reuse ;  /* 0x000000001d1d7223 */ /* 0x180fe20000010804 */
[-C--:B------:R-:W-:Y:S01]  /*40a0*/  FFMA.FTZ R39, R39, R0.reuse, -R4 ;  /* 0x0000000027277223 */ /* 0x080fe20000010804 */
[----:B-----5:R-:W-:Y:S01]  /*40b0*/  FADD.FTZ R3, R99, R32 ;  /* 0x0000002063037221 */ /* 0x020fe20000010000 */
[-CC-:B------:R-:W-:Y:S01]  /*40c0*/  FFMA.FTZ R33, R33, R0.reuse, -R4.reuse ;  /* 0x0000000021217223 */ /* 0x180fe20000010804 */
[-CC-:B------:R-:W-:Y:S01]  /*40d0*/  FFMA.FTZ R43, R43, R0.reuse, -R4.reuse ;  /* 0x000000002b2b7223 */ /* 0x180fe20000010804 */
[----:B------:R-:W0:Y:S01]  /*40e0*/  MUFU.EX2 R27, R27 ;  /* 0x0000001b001b7308 */ /* 0x000e220000000800 */
[----:B------:R-:W-:Y:S01]  /*40f0*/  FADD.FTZ R32, R178, R3 ;  /* 0x00000003b2207221 */ /* 0x000fe20000010000 */
[-CC-:B------:R-:W-:Y:S01]  /*4100*/  FFMA.FTZ R37, R37, R0.reuse, -R4.reuse ;  /* 0x0000000025257223 */ /* 0x180fe20000010804 */
[-CC-:B------:R-:W-:Y:S01]  /*4110*/  FFMA.FTZ R47, R47, R0.reuse, -R4.reuse ;  /* 0x000000002f2f7223 */ /* 0x180fe20000010804 */
[-C--:B------:R-:W-:Y:S01]  /*4120*/  FFMA.FTZ R41, R41, R0.reuse, -R4 ;  /* 0x0000000029297223 */ /* 0x080fe20000010804 */
[----:B------:R-:W-:Y:S01]  /*4130*/  FADD.FTZ R3, R101, R32 ;  /* 0x0000002065037221 */ /* 0x000fe20000010000 */
[-CC-:B------:R-:W-:Y:S01]  /*4140*/  FFMA.FTZ R51, R51, R0.reuse, -R4.reuse ;  /* 0x0000000033337223 */ /* 0x180fe20000010804 */
[-CC-:B------:R-:W-:Y:S01]  /*4150*/  FFMA.FTZ R45, R45, R0.reuse, -R4.reuse ;  /* 0x000000002d2d7223 */ /* 0x180fe20000010804 */
[----:B------:R-:W1:Y:S01]  /*4160*/  MUFU.EX2 R21, R21 ;  /* 0x0000001500157308 */ /* 0x000e620000000800 */
[----:B------:R-:W-:Y:S01]  /*4170*/  FADD.FTZ R34, R172, R3 ;  /* 0x00000003ac227221 */ /* 0x000fe20000010000 */
[-CC-:B------:R-:W-:Y:S01]  /*4180*/  FFMA.FTZ R55, R55, R0.reuse, -R4.reuse ;  /* 0x0000000037377223 */ /* 0x180fe20000010804 */
[-CC-:B------:R-:W-:Y:S01]  /*4190*/  FFMA.FTZ R49, R49, R0.reuse, -R4.reuse ;  /* 0x0000000031317223 */ /* 0x180fe20000010804 */
[-C--:B------:R-:W-:Y:S01]  /*41a0*/  FFMA.FTZ R59, R59, R0.reuse, -R4 ;  /* 0x000000003b3b7223 */ /* 0x080fe20000010804 */
[----:B------:R-:W-:Y:S01]  /*41b0*/  FADD.FTZ R3, R103, R34 ;  /* 0x0000002267037221 */ /* 0x000fe20000010000 */
[-CC-:B------:R-:W-:Y:S01]  /*41c0*/  FFMA.FTZ R53, R53, R0.reuse, -R4.reuse ;  /* 0x0000000035357223 */ /* 0x180fe20000010804 */
[-CC-:B------:R-:W-:Y:S01]  /*41d0*/  FFMA.FTZ R63, R63, R0.reuse, -R4.reuse ;  /* 0x000000003f3f7223 */ /* 0x180fe20000010804 */
[----:B------:R2:W3:Y:S01]  /*41e0*/  MUFU.EX2 R8, R31 ;  /* 0x0000001f00087308 */ /* 0x0004e20000000800 */
[----:B------:R-:W-:Y:S01]  /*41f0*/  FADD.FTZ R36, R174, R3 ;  /* 0x00000003ae247221 */ /* 0x000fe20000010000 */
[----:B0-----:R-:W-:Y:S01]  /*4200*/  FADD.FTZ R34, R26, R27 ;  /* 0x0000001b1a227221 */ /* 0x001fe20000010000 */
        /* <DEDUP_REMOVED lines=12> */
[-C--:B------:R-:W-:Y:S01]  /*42d0*/  FFMA.FTZ R111, R111, R0.reuse, -R4 ;  /* 0x000000006f6f7223 */ /* 0x080fe20000010804 */
[----:B------:R-:W1:Y:S01]  /*42e0*/  MUFU.EX2 R12, R35 ;  /* 0x00000023000c7308 */ /* 0x000e620000000800 */
[----:B---3--:R-:W-:Y:S01]  /*42f0*/  FADD.FTZ R36, R8, R3 ;  /* 0x0000000308247221 */ /* 0x008fe20000010000 */
[----:B------:R-:W-:Y:S01]  /*4300*/  FADD.FTZ R31, R107, R38 ;  /* 0x000000266b1f7221 */ /* 0x000fe20000010000 */
[-CC-:B------:R-:W-:Y:S01]  /*4310*/  FFMA.FTZ R83, R83, R0.reuse, -R4.reuse ;  /* 0x0000000053537223 */ /* 0x180fe20000010804 */
[-CC-:B------:R-:W-:Y:S01]  /*4320*/  FFMA.FTZ R115, R115, R0.reuse, -R4.reuse ;  /* 0x0000000073737223 */ /* 0x180fe20000010804 */
[----:B------:R-:W-:Y:S01]  /*4330*/  FFMA.FTZ R87, R87, R0, -R4 ;  /* 0x0000000057577223 */ /* 0x000fe20000010804 */
[----:B------:R-:W-:Y:S01]  /*4340*/  FADD.FTZ R38, R170, R31 ;  /* 0x0000001faa267221 */ /* 0x000fe20000010000 */
[----:B------:R-:W-:Y:S01]  /*4350*/  F2FP.BF16.F32.PACK_AB R160, R65, R6 ;  /* 0x0000000641a0723e */ /* 0x000fe200000010ff */
[----:B------:R-:W2:Y:S01]  /*4360*/  MUFU.EX2 R29, R29 ;  /* 0x0000001d001d7308 */ /* 0x000ea20000000800 */
[----:B0-----:R-:W-:Y:S01]  /*4370*/  FADD.FTZ R3, R25, R36 ;  /* 0x0000002419037221 */ /* 0x001fe20000010000 */
[----:B------:R-:W-:Y:S01]  /*4380*/  FADD.FTZ R31, R109, R38 ;  /* 0x000000266d1f7221 */ /* 0x000fe20000010000 */
[----:B------:R-:W-:-:S02]  /*4390*/  F2FP.BF16.F32.PACK_AB R183, R8, R21 ;  /* 0x0000001508b7723e */ /* 0x000fc400000010ff */
[----:B------:R-:W-:Y:S01]  /*43a0*/  F2FP.BF16.F32.PACK_AB R180, R95, R180 ;  /* 0x000000b45fb4723e */ /* 0x000fe200000010ff */
[----:B------:R-:W-:Y:S01]  /*43b0*/  FADD.FTZ R40, R164, R31 ;  /* 0x0000001fa4287221 */ /* 0x000fe20000010000 */
[----:B------:R-:W-:Y:S01]  /*43c0*/  F2FP.BF16.F32.PACK_AB R182, R97, R182 ;  /* 0x000000b661b6723e */ /* 0x000fe200000010ff */
[----:B------:R-:W0:Y:S01]  /*43d0*/  MUFU.EX2 R14, R39 ;  /* 0x00000027000e7308 */ /* 0x000e220000000800 */
[C---:B-1----:R-:W-:Y:S01]  /*43e0*/  FADD.FTZ R36, R12.reuse, R3 ;  /* 0x000000030c247221 */ /* 0x042fe20000010000 */
[----:B------:R-:W-:Y:S01]  /*43f0*/  FADD.FTZ R31, R57, R40 ;  /* 0x00000028391f7221 */ /* 0x000fe20000010000 */
[----:B------:R-:W-:Y:S02]  /*4400*/  F2FP.BF16.F32.PACK_AB R177, R12, R25 ;  /* 0x000000190cb1723e */ /* 0x000fe400000010ff */
[----:B------:R-:W-:Y:S01]  /*4410*/  F2FP.BF16.F32.PACK_AB R176, R99, R176 ;  /* 0x000000b063b0723e */ /* 0x000fe200000010ff */
[----:B------:R-:W-:Y:S01]  /*4420*/  FADD.FTZ R40, R166, R31 ;  /* 0x0000001fa6287221 */ /* 0x000fe20000010000 */
[----:B------:R-:W-:Y:S01]  /*4430*/  F2FP.BF16.F32.PACK_AB R178, R101, R178 ;  /* 0x000000b265b2723e */ /* 0x000fe200000010ff */
[----:B------:R-:W1:Y:S01]  /*4440*/  MUFU.EX2 R33, R33 ;  /* 0x0000002100217308 */ /* 0x000e620000000800 */
[----:B--2---:R-:W-:Y:S01]  /*4450*/  FADD.FTZ R3, R29, R36 ;  /* 0x000000241d037221 */ /* 0x004fe20000010000 */
        /* <DEDUP_REMOVED lines=13> */
[----:B-1----:R-:W-:Y:S01]  /*4530*/  FADD.FTZ R3, R33, R38 ;  /* 0x0000002621037221 */ /* 0x002fe20000010000 */
[----:B------:R-:W-:-:S02]  /*4540*/  F2FP.BF16.F32.PACK_AB R181, R27, R26 ;  /* 0x0000001a1bb5723e */ /* 0x000fc400000010ff */
[----:B------:R-:W-:-:S04]  /*4550*/  F2FP.BF16.F32.PACK_AB R179, R14, R29 ;  /* 0x0000001d0eb3723e */ /* 0x000fc800000010ff */
        /* <DEDUP_REMOVED lines=10> */
[C---:B------:R-:W-:Y:S01]  /*4600*/  FADD.FTZ R40, R162.reuse, R31 ;  /* 0x0000001fa2287221 */ /* 0x040fe20000010000 */
[----:B------:R-:W-:-:S05]  /*4610*/  F2FP.BF16.F32.PACK_AB R162, R162, R7 ;  /* 0x00000007a2a2723e */ /* 0x000fca00000010ff */
        /* <DEDUP_REMOVED lines=62> */
[----:B------:R-:W-:Y:S01]  /*4a00*/  F2FP.BF16.F32.PACK_AB R153, R8, R111 ;  /* 0x0000006f0899723e */ /* 0x000fe200000010ff */
[----:B------:R-:W-:Y:S02]  /*4a10*/  VIADD R8, R88, 0xfffffffe ;  /* 0xfffffffe58087836 */ /* 0x000fe40000000000 */
[----:B-1----:R-:W-:-:S04]  /*4a20*/  FADD.FTZ R3, R115, R12 ;  /* 0x0000000c73037221 */ /* 0x002fc80000010000 */
[C---:B--2---:R-:W-:Y:S01]  /*4a30*/  FADD.FTZ R3, R10.reuse, R3 ;  /* 0x000000030a037221 */ /* 0x044fe20000010000 */
[----:B------:R-:W-:Y:S01]  /*4a40*/  F2FP.BF16.F32.PACK_AB R155, R10, R115 ;  /* 0x000000730a9b723e */ /* 0x000fe200000010ff */
        /* <DEDUP_REMOVED lines=12> */
.L_x_1348:
[----:B------:R-:W-:Y:S02]  /*4b10*/  ULDC UR18, c[0x0][0x9e4] ;  /* 0x0002790000127ab9 */ /* 0x000fe40000000800 */
[----:B------:R-:W-:-:S11]  /*4b20*/  UISETP.NE.AND UP0, UPT, UR18, 0x1, UPT ;  /* 0x000000011200788c */ /* 0x000fd6000bf05270 */
[----:B------:R-:W-:Y:S02]  /*4b30*/  @UP0 ULDC.64 UR6, c[0x0][0x9e8] ;  /* 0x00027a0000060ab9 */ /* 0x000fe40000000a00 */
[----:B------:R-:W-:-:S04]  /*4b40*/  UIMAD.WIDE.U32 UR10, UR15, UR6, URZ ;  /* 0x000000060f0a72a5 */ /* 0x000fc8000f8e003f */
[----:B------:R-:W-:-:S12]  /*4b50*/  @UP0 USHF.R.U32.HI UR15, URZ, UR7, UR11 ;  /* 0x000000073f0f0299 */ /* 0x000fd8000801160b */
.L_x_1349:
[----:B------:R-:W-:-:S04]  /*4b60*/  UIMAD UR15, UR15, UR18, UR18 ;  /* 0x000000120f0f72a4 */ /* 0x000fc8000f8e0212 */
[----:B------:R-:W-:-:S04]  /*4b70*/  UISETP.LT.AND UP0, UPT, UR14, UR15, UPT ;  /* 0x0000000f0e00728c */ /* 0x000fc8000bf01270 */
[----:B------:R-:W-:-:S12]  /*4b80*/  USEL UR14, UR14, UR15, UP0 ;  /* 0x0000000f0e0e7287 */ /* 0x000fd80008000000 */
.L_x_1347:
        /* <DEDUP_REMOVED lines=47> */
.L_x_1369:
[----:B------:R-:W-:Y:S01]  /*4e80*/  ISETP.NE.AND P2, PT, RZ, UR44, PT ;  /* 0x0000002cff007c0c */ /* 0x000fe2000bf45270 */
[----:B------:R-:W-:-:S04]  /*4e90*/  UISETP.NE.AND UP0, UPT, UR59, 0x1, UPT ;  /* 0x000000013b00788c */ /* 0x000fc8000bf05270 */
[----:B------:R-:W-:-:S04]  /*4ea0*/  USEL UR47, URZ, 0x1, UP0 ;  /* 0x000000013f2f7887 */ /* 0x000fc80008000000 */
[----:B------:R-:W-:-:S04]  /*4eb0*/  ULOP3.LUT UR47, UR60, UR47, URZ, 0x3c, !UPT ;  /* 0x0000002f3c2f7292 */ /* 0x000fc8000f8e3c3f */
[----:B------:R-:W-:Y:S08]  /*4ec0*/  @P2 BRA `(.L_x_1351) ;  /* 0x0000000000382947 */ /* 0x000ff00003800000 */
[----:B------:R-:W-:Y:S05]  /*4ed0*/  @!P0 BRA `(.L_x_1352) ;  /* 0x0000000000048947 */ /* 0x000fea0003800000 */
[----:B------:R-:W-:Y:S01]  /*4ee0*/  BPT.TRAP 0x1 ;  /* 0x000000040000795c */ /* 0x000fe20000300000 */
.L_x_1352:
        /* <DEDUP_REMOVED lines=9> */
.L_x_1353:
[----:B-1----:R-:W-:Y:S05]  /*4f80*/  @P1 BRA `(.L_x_1351) ;  /* 0x0000000000081947 */ /* 0x002fea0003800000 */
[----:B------:R-:W1:Y:S02]  /*4f90*/  SYNCS.PHASECHK.TRANS64.TRYWAIT P1, [UR6+0x28830], R0 ;  /* 0x02883000ff0075a7 */ /* 0x000e640008020146 */
[----:B-1----:R-:W-:Y:S05]  /*4fa0*/  @!P1 BRA `(.L_x_1354) ;  /* 0x0000010c00189947 */ /* 0x002fea0003800000 */
.L_x_1351:
        /* <DEDUP_REMOVED lines=48> */
.L_x_1356:
[----:B------:R-:W-:Y:S01]  /*52b0*/  ULEA UR6, UR59, UR41, 0x3 ;  /* 0x000000293b067291 */ /* 0x000fe2000f8e183f */
[----:B------:R-:W-:-:S05]  /*52c0*/  IMAD.U32 R0, RZ, RZ, UR60 ;  /* 0x0000003cff007e24 */ /* 0x000fca000f8e00ff */
[----:B------:R-:W-:-:S04]  /*52d0*/  SHF.L.U32 R0, R0, 0x1f, RZ ;  /* 0x0000001f00007819 */ /* 0x000fc800000006ff */
[----:B------:R0:W1:Y:S01]  /*52e0*/  SYNCS.PHASECHK.TRANS64.TRYWAIT P1, [UR6+0x28850], R0 ;  /* 0x02885000ff0075a7 */ /* 0x0000620008020146 */
[----:B------:R-:W-:Y:S05]  /*52f0*/  @!P0 BRA `(.L_x_1357) ;  /* 0x0000000000048947 */ /* 0x000fea0003800000 */
[----:B------:R-:W-:Y:S01]  /*5300*/  BPT.TRAP 0x1 ;  /* 0x000000040000795c */ /* 0x000fe20000300000 */
.L_x_1357:
[----:B-1----:R-:W-:Y:S05]  /*5310*/  @P1 BRA `(.L_x_1355) ;  /* 0x0000000000081947 */ /* 0x002fea0003800000 */
[----:B------:R-:W1:Y:S02]  /*5320*/  SYNCS.PHASECHK.TRANS64.TRYWAIT P1, [UR6+0x28850], R0 ;  /* 0x02885000ff0075a7 */ /* 0x000e640008020146 */
[----:B-1----:R-:W-:Y:S05]  /*5330*/  @!P1 BRA `(.L_x_1358) ;  /* 0x00000108004c9947 */ /* 0x002fea0003800000 */
.L_x_1355:
        /* <DEDUP_REMOVED lines=49> */
.L_x_1359:
[----:B------:R-:W-:Y:S01]  /*5650*/  UISETP.NE.AND UP1, UPT, UR51, URZ, UPT ;  /* 0x0000003f3300728c */ /* 0x000fe2000bf25270 */
[----:B0-----:R-:W-:Y:S01]  /*5660*/  VIADD R0, R17, UR37 ;  /* 0x0000002511007c36 */ /* 0x001fe20008000000 */
[----:B------:R-:W-:Y:S01]  /*5670*/  ULEA UR6, UR46, UR41, 0x3 ;  /* 0x000000292e067291 */ /* 0x000fe2000f8e183f */
[----:B------:R-:W-:Y:S01]  /*5680*/  IMAD.SHL.U32 R14, R8, 0x80, RZ ;  /* 0x00000080080e7824 */ /* 0x000fe200078e00ff */
[----:B------:R-:W-:Y:S02]  /*5690*/  UISETP.NE.AND UP0, UPT, UR50, URZ, UPT ;  /* 0x0000003f3200728c */ /* 0x000fe4000bf05270 */
        /* <DEDUP_REMOVED lines=13> */
[----:B------:R-:W-:-:S04]  /*5770*/  IMAD.U32 R2, RZ, RZ, UR45 ;  /* 0x0000002dff027e24 */ /* 0x000fc8000f8e00ff */
[----:B------:R-:W0:Y:S01]  /*5780*/  SHFL.IDX PT, R9, R0, RZ, 0x1c1f ;  /* 0x001c1fff00097589 */ /* 0x000e2200000e0000 */
[----:B------:R-:W-:-:S05]  /*5790*/  IADD3 R5, -R2, UR38, R5 ;  /* 0x0000002602057c10 */ /* 0x000fca000fffe105 */
[C---:B------:R-:W-:Y:S02]  /*57a0*/  VIADD R20, R5.reuse, UR57 ;  /* 0x0000003905147c36 */ /* 0x040fe40008000000 */
[----:B------:R-:W-:Y:S02]  /*57b0*/  VIADD R152, R5, UR6 ;  /* 0x0000000605987c36 */ /* 0x000fe40008000000 */
[--C-:B0-----:R-:W-:Y:S02]  /*57c0*/  IMAD.IADD R2, R20, 0x1, R9.reuse ;  /* 0x0000000114027824 */ /* 0x101fe400078e0209 */
[----:B------:R-:W-:Y:S01]  /*57d0*/  IMAD.IADD R10, R152, 0x1, R9 ;  /* 0x00000001980a7824 */ /* 0x000fe200078e0209 */
[----:B------:R-:W-:Y:S06]  /*57e0*/  @P1 BRA `(.L_x_1360) ;  /* 0x00000000005c1947 */ /* 0x000fec0003800000 */
[----:B------:R-:W-:Y:S01]  /*57f0*/  IMAD.U32 R12, RZ, RZ, UR45 ;  /* 0x0000002dff0c7e24 */ /* 0x000fe2000f8e00ff */
[----:B------:R-:W-:Y:S04]  /*5800*/  BSSY B0, `(.L_x_1361) ;  /* 0x0000011000007945 */ /* 0x000fe80003800000 */
[----:B------:R-:W-:-:S04]  /*5810*/  IADD3 R5, -R12, UR38, R9 ;  /* 0x000000260c057c10 */ /* 0x000fc8000fffe109 */
        /* <DEDUP_REMOVED lines=10> */
.L_x_1362:
[----:B------:R-:W-:-:S05]  /*58c0*/  IMAD.U32 R9, RZ, RZ, UR53 ;  /* 0x00000035ff097e24 */ /* 0x000fca000f8e00ff */
[----:B------:R-:W-:-:S13]  /*58d0*/  ISETP.NE.AND P1, PT, R9, 0x1, PT ;  /* 0x000000010900780c */ /* 0x000fda0003f25270 */
[----:B------:R-:W0:Y:S02]  /*58e0*/  @P1 LDC.64 R12, c[0x0][0x9e8] ;  /* 0x00027a00ff0c1b82 */ /* 0x000e240000000a00 */
[----:B0-----:R-:W-:-:S05]  /*58f0*/  @P1 IMAD.HI.U32 R12, R5, R12, RZ ;  /* 0x0000000c050c1227 */ /* 0x001fca00078e00ff */
[----:B------:R-:W-:-:S07]  /*5900*/  @P1 SHF.R.U32.HI R5, RZ, R13, R12 ;  /* 0x0000000dff051219 */ /* 0x000fce000001160c */
.L_x_1363:
[----:B------:R-:W-:Y:S05]  /*5910*/  BSYNC B0 ;  /* 0x0000000000007941 */ /* 0x000fea0003800000 */
.L_x_1361:
[----:B------:R-:W-:-:S04]  /*5920*/  IMAD R5, R5, R9, -R14 ;  /* 0x0000000905057224 */ /* 0x000fc800078e0a0e */
[----:B------:R-:W-:-:S05]  /*5930*/  IMAD R5, R16, -0x2, R5 ;  /* 0xfffffffe10057824 */ /* 0x000fca00078e0205 */
[----:B------:R-:W-:Y:S02]  /*5940*/  VIADDMNMX R2, R5, R9, R2, PT ;  /* 0x0000000905027246 */ /* 0x000fe40003800102 */
[----:B------:R-:W-:-:S07]  /*5950*/  VIMNMX R10, R10, R5, !PT ;  /* 0x000000050a0a7248 */ /* 0x000fce0007fe0100 */
.L_x_1360:
        /* <DEDUP_REMOVED lines=116> */
.L_x_1366:
[----:B------:R-:W-:-:S05]  /*60a0*/  IMAD.U32 R2, RZ, RZ, UR53 ;  /* 0x00000035ff027e24 */ /* 0x000fca000f8e00ff */
[----:B------:R-:W-:-:S13]  /*60b0*/  ISETP.NE.AND P2, PT, R2, 0x1, PT ;  /* 0x000000010200780c */ /* 0x000fda0003f45270 */
[----:B------:R-:W0:Y:S02]  /*60c0*/  @P2 LDC.64 R160, c[0x0][0x9e8] ;  /* 0x00027a00ffa02b82 */ /* 0x000e240000000a00 */
[----:B0-----:R-:W-:-:S05]  /*60d0*/  @P2 IMAD.HI.U32 R0, R159, R160, RZ ;  /* 0x000000a09f002227 */ /* 0x001fca00078e00ff */
[----:B------:R-:W-:-:S07]  /*60e0*/  @P2 SHF.R.U32.HI R159, RZ, R161, R0 ;  /* 0x000000a1ff9f2219 */ /* 0x000fce0000011600 */
.L_x_1367:
[----:B------:R-:W-:Y:S05]  /*60f0*/  BSYNC B0 ;  /* 0x0000000000007941 */ /* 0x000fea0003800000 */
.L_x_1365:
[----:B------:R-:W-:-:S04]  /*6100*/  IMAD R159, R159, R2, -R14 ;  /* 0x000000029f9f7224 */ /* 0x000fc800078e0a0e */
[----:B------:R-:W-:-:S05]  /*6110*/  IMAD R159, R16, -0x2, R159 ;  /* 0xfffffffe109f7824 */ /* 0x000fca00078e029f */
[----:B------:R-:W-:Y:S02]  /*6120*/  VIADDMNMX R10, R159, R2, R10, PT ;  /* 0x000000029f0a7246 */ /* 0x000fe4000380010a */
[----:B------:R-:W-:-:S07]  /*6130*/  VIMNMX R12, R12, R159, !PT ;  /* 0x0000009f0c0c7248 */ /* 0x000fce0007fe0100 */
.L_x_1364:
        /* <DEDUP_REMOVED lines=92> */
[-CC-:B------:R-:W-:Y:S01]  /*6700*/  FFMA.FTZ R47, R165, R0.reuse, -R14.reuse ;  /* 0x00000000a52f7223 */ /* 0x180fe2000001080e */
        /* <DEDUP_REMOVED lines=25> */
[--C-:B------:R-:W-:Y:S01]  /*68a0*/  FFMA.FTZ R156, R25, R0, -R14.reuse ;  /* 0x00000000199c7223 */ /* 0x100fe2000001080e */
[----:B------:R-:W-:Y:S01]  /*68b0*/  ISETP.LT.OR P4, PT, R10, 0x3a, P4 ;  /* 0x0000003a0a00780c */ /* 0x000fe20002781670 */
[----:B------:R-:W-:Y:S01]  /*68c0*/  MUFU.EX2 R9, R9 ;  /* 0x0000000900097308 */ /* 0x000fe20000000800 */
        /* <DEDUP_REMOVED lines=19> */
[----:B------:R-:W-:Y:S01]  /*6a00*/  FFMA.FTZ R33, R85, R0, -R14 ;  /* 0x0000000055217223 */ /* 0x000fe2000001080e */
[----:B------:R-:W-:Y:S01]  /*6a10*/  FMNMX.FTZ R20, R179, R20, !PT ;  /* 0x00000014b3147209 */ /* 0x000fe20007810000 */
[----:B------:R-:W-:Y:S01]  /*6a20*/  MUFU.EX2 R180, R180 ;  /* 0x000000b400b47308 */ /* 0x000fe20000000800 */
[----:B------:R-:W-:-:S02]  /*6a30*/  ISETP.LT.OR P5, PT, R10, 0x49, P5 ;  /* 0x000000490a00780c */ /* 0x000fc40002fa1670 */
[----:B------:R-:W-:Y:S02]  /*6a40*/  FMNMX.FTZ R20, R51, R20, !PT ;  /* 0x0000001433147209 */ /* 0x000fe40007810000 */
[----:B------:R-:W-:Y:S02]  /*6a50*/  FSEL R59, R59, -INF , !P3 ;  /* 0xff8000003b3b7808 */ /* 0x000fe40005800000 */
[----:B------:R-:W-:Y:S01]  /*6a60*/  FMNMX.FTZ R20, R181, R20, !PT ;  /* 0x00000014b5147209 */ /* 0x000fe20007810000 */
[----:B------:R-:W-:Y:S01]  /*6a70*/  MUFU.EX2 R182, R182 ;  /* 0x000000b600b67308 */ /* 0x000fe20000000800 */
[----:B------:R-:W-:Y:S02]  /*6a80*/  FSEL R165, R62, -INF , !P5 ;  /* 0xff8000003ea57808 */ /* 0x000fe40006800000 */
[----:B------:R-:W-:Y:S02]  /*6a90*/  FMNMX.FTZ R20, R175, R20, !PT ;  /* 0x00000014af147209 */ /* 0x000fe40007810000 */
[----:B------:R-:W-:-:S02]  /*6aa0*/  ISETP.LT.OR P4, PT, R10, 0x4a, P4 ;  /* 0x0000004a0a00780c */ /* 0x000fc40002781670 */
[----:B------:R-:W-:Y:S01]  /*6ab0*/  FMNMX.FTZ R20, R183, R20, !PT ;  /* 0x00000014b7147209 */ /* 0x000fe20007810000 */
[----:B------:R-:W-:Y:S01]  /*6ac0*/  MUFU.EX2 R11, R11 ;  /* 0x0000000b000b7308 */ /* 0x000fe20000000800 */
[C---:B------:R-:W-:Y:S02]  /*6ad0*/  ISETP.GT.AND P3, PT, R12.reuse, 0x51, P1 ;  /* 0x000000510c00780c */ /* 0x040fe40000f64270 */
[----:B------:R-:W-:Y:S02]  /*6ae0*/  FMNMX.FTZ R20, R59, R20, !PT ;  /* 0x000000143b147209 */ /* 0x000fe40007810000 */
[----:B------:R-:W-:Y:S02]  /*6af0*/  FSEL R63, R63, -INF , !P4 ;  /* 0xff8000003f3f7808 */ /* 0x000fe40006000000 */
[----:B------:R-:W-:Y:S01]  /*6b00*/  FMNMX.FTZ R20, R165, R20, !PT ;  /* 0x00000014a5147209 */ /* 0x000fe20007810000 */
[----:B------:R-:W-:Y:S01]  /*6b10*/  MUFU.EX2 R176, R176 ;  /* 0x000000b000b07308 */ /* 0x000fe20000000800 */
[----:B------:R-:W-:-:S02]  /*6b20*/  ISETP.GT.AND P5, PT, R12, 0x58, P1 ;  /* 0x000000580c00780c */ /* 0x000fc40000fa4270 */
[----:B------:R-:W-:Y:S02]  /*6b30*/  FSEL R157, R66, -INF , !P2 ;  /* 0xff800000429d7808 */ /* 0x000fe40005000000 */
[----:B------:R-:W-:Y:S02]  /*6b40*/  ISETP.LT.OR P3, PT, R10, 0x52, P3 ;  /* 0x000000520a00780c */ /* 0x000fe40001f61670 */
[----:B------:R-:W-:Y:S01]  /*6b50*/  FMNMX.FTZ R20, R63, R20, !PT ;  /* 0x000000143f147209 */ /* 0x000fe20007810000 */
[----:B------:R-:W-:Y:S01]  /*6b60*/  MUFU.EX2 R13, R13 ;  /* 0x0000000d000d7308 */ /* 0x000fe20000000800 */
[----:B------:R-:W-:Y:S02]  /*6b70*/  ISETP.GT.AND P4, PT, R12, 0x59, P1 ;  /* 0x000000590c00780c */ /* 0x000fe40000f84270 */
[----:B------:R-:W-:Y:S02]  /*6b80*/  ISETP.LT.OR P5, PT, R10, 0x59, P5 ;  /* 0x000000590a00780c */ /* 0x000fe40002fa1670 */
[----:B------:R-:W-:-:S02]  /*6b90*/  FSEL R67, R67, -INF , !P3 ;  /* 0xff80000043437808 */ /* 0x000fc40005800000 */
[----:B------:R-:W-:Y:S01]  /*6ba0*/  FMNMX.FTZ R20, R157, R20, !PT ;  /* 0x000000149d147209 */ /* 0x000fe20007810000 */
[----:B------:R-:W-:Y:S01]  /*6bb0*/  MUFU.EX2 R178, R178 ;  /* 0x000000b200b27308 */ /* 0x000fe20000000800 */
[----:B------:R-:W-:Y:S02]  /*6bc0*/  ISETP.GT.AND P2, PT, R12, 0x60, P1 ;  /* 0x000000600c00780c */ /* 0x000fe40000f44270 */
[----:B------:R-:W-:Y:S02]  /*6bd0*/  FSEL R153, R70, -INF , !P5 ;  /* 0xff80000046997808 */ /* 0x000fe40006800000 */
[----:B------:R-:W-:Y:S02]  /*6be0*/  ISETP.LT.OR P4, PT, R10, 0x5a, P4 ;  /* 0x0000005a0a00780c */ /* 0x000fe40002781670 */
[----:B------:R-:W-:Y:S01]  /*6bf0*/  FMNMX.FTZ R20, R67, R20, !PT ;  /* 0x0000001443147209 */ /* 0x000fe20007810000 */
[----:B------:R-:W-:Y:S01]  /*6c00*/  MUFU.EX2 R27, R27 ;  /* 0x0000001b001b7308 */ /* 0x000fe20000000800 */
[----:B------:R-:W-:-:S02]  /*6c10*/  ISETP.GT.AND P3, PT, R12, 0x61, P1 ;  /* 0x000000610c00780c */ /* 0x000fc40000f64270 */
[----:B------:R-:W-:Y:S02]  /*6c20*/  ISETP.LT.OR P2, PT, R10, 0x61, P2 ;  /* 0x000000610a00780c */ /* 0x000fe40001741670 */
[----:B------:R-:W-:Y:S02]  /*6c30*/  FSEL R71, R71, -INF , !P4 ;  /* 0xff80000047477808 */ /* 0x000fe40006000000 */
[----:B------:R-:W-:Y:S01]  /*6c40*/  FMNMX.FTZ R20, R153, R20, !PT ;  /* 0x0000001499147209 */ /* 0x000fe20007810000 */
[----:B------:R-:W-:Y:S01]  /*6c50*/  MUFU.EX2 R172, R172 ;  /* 0x000000ac00ac7308 */ /* 0x000fe20000000800 */
[----:B------:R-:W-:Y:S02]  /*6c60*/  ISETP.GT.AND P5, PT, R12, 0x68, P1 ;  /* 0x000000680c00780c */ /* 0x000fe40000fa4270 */
[----:B------:R-:W-:Y:S02]  /*6c70*/  FSEL R155, R74, -INF , !P2 ;  /* 0xff8000004a9b7808 */ /* 0x000fe40005000000 */
[----:B------:R-:W-:-:S02]  /*6c80*/  ISETP.LT.OR P3, PT, R10, 0x62, P3 ;  /* 0x000000620a00780c */ /* 0x000fc40001f61670 */
[----:B------:R-:W-:Y:S01]  /*6c90*/  FMNMX.FTZ R20, R71, R20, !PT ;  /* 0x0000001447147209 */ /* 0x000fe20007810000 */
[----:B------:R-:W-:Y:S01]  /*6ca0*/  MUFU.EX2 R47, R47 ;  /* 0x0000002f002f7308 */ /* 0x000fe20000000800 */
[----:B------:R-:W-:Y:S02]  /*6cb0*/  ISETP.GT.AND P4, PT, R12, 0x69, P1 ;  /* 0x000000690c00780c */ /* 0x000fe40000f84270 */
[----:B------:R-:W-:Y:S02]  /*6cc0*/  ISETP.LT.OR P5, PT, R10, 0x69, P5 ;  /* 0x000000690a00780c */ /* 0x000fe40002fa1670 */
        /* <DEDUP_REMOVED lines=19> */
[C---:B------:R-:W-:Y:S02]  /*6e00*/  ISETP.LT.OR P5, PT, R10.reuse, 0x79, P5 ;  /* 0x000000790a00780c */ /* 0x040fe40002fa1670 */
[----:B------:R-:W-:Y:S02]  /*6e10*/  FSEL R83, R83, -INF , !P3 ;  /* 0xff80000053537808 */ /* 0x000fe40005800000 */
[----:B------:R-:W-:Y:S01]  /*6e20*/  FMNMX.FTZ R20, R169, R20, !PT ;  /* 0x00000014a9147209 */ /* 0x000fe20007810000 */
[----:B------:R-:W-:Y:S01]  /*6e30*/  MUFU.EX2 R170, R170 ;  /* 0x000000aa00aa7308 */ /* 0x000fe20000000800 */
[----:B------:R-:W-:Y:S02]  /*6e40*/  ISETP.LT.OR P1, PT, R10, 0x7a, P1 ;  /* 0x0000007a0a00780c */ /* 0x000fe40000f21670 */
[----:B------:R-:W-:Y:S02]  /*6e50*/  FSEL R193, R86, -INF , !P5 ;  /* 0xff80000056c17808 */ /* 0x000fe40006800000 */
[----:B------:R-:W-:-:S02]  /*6e60*/  FMNMX.FTZ R20, R83, R20, !PT ;  /* 0x0000001453147209 */ /* 0x000fc40007810000 */
[----:B------:R-:W-:Y:S01]  /*6e70*/  FSEL R87, R87, -INF , !P1 ;  /* 0xff80000057577808 */ /* 0x000fe20004800000 */
[----:B------:R-:W-:Y:S01]  /*6e80*/  MUFU.EX2 R45, R45 ;  /* 0x0000002d002d7308 */ /* 0x000fe20000000800 */
[----:B------:R-:W-:Y:S02]  /*6e90*/  FMNMX.FTZ R20, R193, R20, !PT ;  /* 0x00000014c1147209 */ /* 0x000fe40007810000 */
[----:B------:R-:W-:Y:S02]  /*6ea0*/  FSEL R65, R2, RZ, P6 ;  /* 0x000000ff02417208 */ /* 0x000fe40003000000 */
[----:B------:R-:W-:-:S03]  /*6eb0*/  FMNMX.FTZ R20, R87, R20, !PT ;  /* 0x0000001457147209 */ /* 0x000fc60007810000 */
[----:B------:R-:W-:Y:S01]  /*6ec0*/  FADD.FTZ R65, -R65, R6 ;  /* 0x0000000641417221 */ /* 0x000fe20000010100 */
[----:B------:R-:W-:Y:S01]  /*6ed0*/  MUFU.EX2 R164, R164 ;  /* 0x000000a400a47308 */ /* 0x000fe20000000800 */
[----:B------:R-:W0:Y:S02]  /*6ee0*/  SHFL.BFLY PT, R57, R20, 0x2, 0x1f ;  /* 0x0c401f0014397f89 */ /* 0x000e2400000e0000 */
[----:B------:R-:W-:-:S05]  /*6ef0*/  FMUL.FTZ R6, R65, R0 ;  /* 0x0000000041067220 */ /* 0x000fca0000410000 */
[----:B------:R-:W-:Y:S08]  /*6f00*/  MUFU.EX2 R41, R41 ;  /* 0x0000002900297308 */ /* 0x000ff00000000800 */
[----:B------:R-:W1:Y:S08]  /*6f10*/  MUFU.EX2 R6, R6 ;  /* 0x0000000600067308 */ /* 0x000e700000000800 */
[----:B------:R-:W-:Y:S01]  /*6f20*/  MUFU.EX2 R166, R166 ;  /* 0x000000a600a67308 */ /* 0x000fe20000000800 */
[----:B0-----:R-:W-:Y:S01]  /*6f30*/  FMNMX.FTZ R10, R20, R57, !PT ;  /* 0x00000039140a7209 */ /* 0x001fe20007810000 */
[----:B------:R-:W-:-:S04]  /*6f40*/  FFMA.FTZ R57, R77, R0, -R14 ;  /* 0x000000004d397223 */ /* 0x000fc8000001080e */
[----:B------:R-:W0:Y:S02]  /*6f50*/  SHFL.BFLY PT, R61, R10, 0x1, 0x1f ;  /* 0x0c201f000a3d7f89 */ /* 0x000e2400000e0000 */
[----:B------:R-:W-:Y:S01]  /*6f60*/  MUFU.EX2 R29, R29 ;  /* 0x0000001d001d7308 */ /* 0x000fe20000000800 */
[----:B-1----:R-:W-:-:S04]  /*6f70*/  FFMA.FTZ R69, R6, R4, R9 ;  /* 0x0000000406457223 */ /* 0x002fc80000010009 */
[----:B------:R-:W-:-:S03]  /*6f80*/  FADD.FTZ R69, R180, R69 ;  /* 0x00000045b4457221 */ /* 0x000fc60000010000 */
[----:B------:R-:W-:Y:S08]  /*6f90*/  MUFU.EX2 R160, R160 ;  /* 0x000000a000a07308 */ /* 0x000ff00000000800 */
[----:B------:R-:W-:Y:S01]  /*6fa0*/  MUFU.EX2 R15, R15 ;  /* 0x0000000f000f7308 */ /* 0x000fe20000000800 */
[----:B0-----:R-:W-:-:S07]  /*6fb0*/  FMNMX.FTZ R5, R10, R61, !PT ;  /* 0x0000003d0a057209 */ /* 0x001fce0007810000 */
[----:B------:R-:W-:Y:S01]  /*6fc0*/  MUFU.EX2 R162, R162 ;  /* 0x000000a200a27308 */ /* 0x000fe20000000800 */
[C---:B------:R-:W-:Y:S01]  /*6fd0*/  FSETP.NEU.FTZ.AND P1, PT, R5.reuse, -INF , PT ;  /* 0xff8000000500780b */ /* 0x040fe20003f3d000 */
[----:B------:R-:W-:-:S03]  /*6fe0*/  FMUL.FTZ R10, R5, R0 ;  /* 0x00000000050a7220 */ /* 0x000fc60000410000 */
[----:B------:R-:W-:Y:S02]  /*6ff0*/  FSEL R32, R5, RZ, P1 ;  /* 0x000000ff05207208 */ /* 0x000fe40000800000 */
[----:B------:R-:W-:Y:S01]  /*7000*/  FSEL R10, R10, RZ, P1 ;  /* 0x000000ff0a0a7208 */ /* 0x000fe20000800000 */
[----:B------:R-:W-:Y:S02]  /*7010*/  MUFU.EX2 R21, R21 ;  /* 0x0000001500157308 */ /* 0x000fe40000000800 */
        /* <DEDUP_REMOVED lines=54> */
[----:B------:R-:W-:-:S03]  /*7380*/  FFMA.FTZ R38, R67, R0, -R10 ;  /* 0x0000000043267223 */ /* 0x000fc6000001080a */
        /* <DEDUP_REMOVED lines=10> */
[----:B--2---:R-:W-:-:S07]  /*7430*/  FADD.FTZ R40, R26, R63 ;  /* 0x0000003f1a287221 */ /* 0x004fce0000010000 */
[----:B------:R-:W2:Y:S01]  /*7440*/  MUFU.EX2 R65, R65 ;  /* 0x0000004100417308 */ /* 0x000ea20000000800 */
[----:B0-----:R-:W-:Y:S01]  /*7450*/  FADD.FTZ R63, R43, R40 ;  /* 0x000000282b3f7221 */ /* 0x001fe20000010000 */
[-CC-:B------:R-:W-:Y:S01]  /*7460*/  FFMA.FTZ R40, R71, R0.reuse, -R10.reuse ;  /* 0x0000000047287223 */ /* 0x180fe2000001080a */
[----:B------:R-:W-:-:S05]  /*7470*/  FFMA.FTZ R10, R87, R0, -R10 ;  /* 0x00000000570a7223 */ /* 0x000fca000001080a */
[----:B------:R-:W0:Y:S01]  /*7480*/  MUFU.EX2 R30, R30 ;  /* 0x0000001e001e7308 */ /* 0x000e220000000800 */
[----:B-1----:R-:W-:-:S07]  /*7490*/  FADD.FTZ R42, R28, R63 ;  /* 0x0000003f1c2a7221 */ /* 0x002fce0000010000 */
[----:B------:R-:W1:Y:S01]  /*74a0*/  MUFU.EX2 R51, R51 ;  /* 0x0000003300337308 */ /* 0x000e620000000800 */
[----:B--2---:R-:W-:-:S07]  /*74b0*/  FADD.FTZ R63, R65, R42 ;  /* 0x0000002a413f7221 */ /* 0x004fce0000010000 */
        /* <DEDUP_REMOVED lines=18> */
[----:B0-----:R-:W-:Y:S01]  /*75e0*/  FADD.FTZ R3, R167, R42 ;  /* 0x0000002aa7037221 */ /* 0x001fe20000010000 */
[----:B------:R-:W-:-:S06]  /*75f0*/  FADD.FTZ R42, R160, R63 ;  /* 0x0000003fa02a7221 */ /* 0x000fcc0000010000 */
[----:B------:R-:W0:Y:S01]  /*7600*/  MUFU.EX2 R38, R38 ;  /* 0x0000002600267308 */ /* 0x000e220000000800 */
[----:B-1----:R-:W-:-:S07]  /*7610*/  FADD.FTZ R4, R36, R3 ;  /* 0x0000000324047221 */ /* 0x002fce0000010000 */
[----:B------:R-:W1:Y:S01]  /*7620*/  MUFU.EX2 R163, R163 ;  /* 0x000000a300a37308 */ /* 0x000e620000000800 */
[----:B--2---:R-:W-:-:S07]  /*7630*/  FADD.FTZ R3, R161, R4 ;  /* 0x00000004a1037221 */ /* 0x004fce0000010000 */
[----:B------:R-:W2:Y:S01]  /*7640*/  MUFU.EX2 R40, R40 ;  /* 0x0000002800287308 */ /* 0x000ea20000000800 */
[----:B0-----:R-:W-:-:S07]  /*7650*/  FADD.FTZ R4, R38, R3 ;  /* 0x0000000326047221 */ /* 0x001fce0000010000 */
[----:B------:R-:W-:Y:S01]  /*7660*/  MUFU.EX2 R156, R156 ;  /* 0x0000009c009c7308 */ /* 0x000fe20000000800 */
[----:B-1----:R-:W-:-:S07]  /*7670*/  FADD.FTZ R3, R163, R4 ;  /* 0x00000004a3037221 */ /* 0x002fce0000010000 */
[----:B------:R-:W0:Y:S01]  /*7680*/  MUFU.EX2 R44, R155 ;  /* 0x0000009b002c7308 */ /* 0x000e220000000800 */
[----:B--2---:R-:W-:-:S07]  /*7690*/  FADD.FTZ R3, R40, R3 ;  /* 0x0000000328037221 */ /* 0x004fce0000010000 */
[----:B------:R-:W-:Y:S08]  /*76a0*/  MUFU.EX2 R25, R25 ;  /* 0x0000001900197308 */ /* 0x000ff00000000800 */
[----:B------:R-:W1:Y:S01]  /*76b0*/  MUFU.EX2 R75, R75 ;  /* 0x0000004b004b7308 */ /* 0x000e620000000800 */
[----:B0-----:R-:W-:-:S07]  /*76c0*/  FADD.FTZ R3, R44, R3 ;  /* 0x000000032c037221 */ /* 0x001fce0000010000 */
[----:B------:R0:W2:Y:S08]  /*76d0*/  MUFU.EX2 R46, R53 ;  /* 0x00000035002e7308 */ /* 0x0000b00000000800 */
[----:B------:R-:W3:Y:S01]  /*76e0*/  MUFU.EX2 R158, R158 ;  /* 0x0000009e009e7308 */ /* 0x000ee20000000800 */
[----:B0-----:R-:W-:Y:S01]  /*76f0*/  FADD.FTZ R53, R15, R42 ;  /* 0x0000002a0f357221 */ /* 0x001fe20000010000 */
[----:B-1----:R-:W-:-:S03]  /*7700*/  FADD.FTZ R3, R75, R3 ;  /* 0x000000034b037221 */ /* 0x002fc60000010000 */
[----:B------:R-:W-:-:S03]  /*7710*/  FADD.FTZ R42, R162, R53 ;  /* 0x00000035a22a7221 */ /* 0x000fc60000010000 */
[----:B------:R-:W0:Y:S01]  /*7720*/  MUFU.EX2 R57, R57 ;  /* 0x0000003900397308 */ /* 0x000e220000000800 */
[----:B------:R-:W-:Y:S01]  /*7730*/  FADD.FTZ R53, R21, R42 ;  /* 0x0000002a15357221 */ /* 0x000fe20000010000 */
[----:B--2---:R-:W-:-:S03]  /*7740*/  FADD.FTZ R3, R46, R3 ;  /* 0x000000032e037221 */ /* 0x004fc60000010000 */
[----:B------:R-:W-:-:S03]  /*7750*/  FADD.FTZ R4, R156, R53 ;  /* 0x000000359c047221 */ /* 0x000fc60000010000 */
[----:B------:R-:W1:Y:S01]  /*7760*/  MUFU.EX2 R79, R79 ;  /* 0x0000004f004f7308 */ /* 0x000e620000000800 */
[----:B------:R-:W-:-:S04]  /*7770*/  FADD.FTZ R53, R25, R4 ;  /* 0x0000000419357221 */ /* 0x000fc80000010000 */
[----:B---3--:R-:W-:-:S03]  /*7780*/  FADD.FTZ R4, R158, R53 ;  /* 0x000000359e047221 */ /* 0x008fc60000010000 */
        /* <DEDUP_REMOVED lines=16> */
[----:B--2---:R-:W-:-:S03]  /*7890*/  FADD.FTZ R4, R33, R4 ;  /* 0x0000000421047221 */ /* 0x004fc60000010000 */
[----:B0-----:R-:W-:Y:S01]  /*78a0*/  FADD.FTZ R3, R10, R3 ;  /* 0x000000030a037221 */ /* 0x001fe20000010000 */
[----:B------:R-:W-:Y:S06]  /*78b0*/  @!P0 BRA `(.L_x_1368) ;  /* 0x0000000000048947 */ /* 0x000fec0003800000 */
[----:B------:R-:W-:Y:S01]  /*78c0*/  BPT.TRAP 0x1 ;  /* 0x000000040000795c */ /* 0x000fe20000300000 */
.L_x_1368:
[----:B------:R-:W-:Y:S01]  /*78d0*/  ULEA UR6, UR59, UR41, 0x3 ;  /* 0x000000293b067291 */ /* 0x000fe2000f8e183f */
[----:B------:R-:W-:Y:S01]  /*78e0*/  ISETP.GT.AND P1, PT, R8, UR58, PT ;  /* 0x0000003a08007c0c */ /* 0x000fe2000bf24270 */
        /* <DEDUP_REMOVED lines=105> */
.L_x_1350:
[----:B------:R-:W-:Y:S02]  /*7f80*/  UISETP.NE.AND UP1, UPT, UR51, URZ, UPT ;  /* 0x0000003f3300728c */ /* 0x000fe4000bf25270 */
[----:B------:R-:W-:Y:S02]  /*7f90*/  UISETP.NE.AND UP0, UPT, UR50, URZ, UPT ;  /* 0x0000003f3200728c */ /* 0x000fe4000bf05270 */
[----:B------:R-:W-:Y:S02]  /*7fa0*/  UIADD3 UR10, UR37, 0x7f, URZ ;  /* 0x0000007f250a7890 */ /* 0x000fe4000fffe03f */
[----:B------:R-:W-:Y:S02]  /*7fb0*/  UIADD3 UR11, UR38, 0x1, -UR45 ;  /* 0x00000001260b7890 */ /* 0x000fe4000fffe82d */
[----:B------:R-:W-:-:S03]  /*7fc0*/  PLOP3.LUT P1, PT, PT, PT, UP0, 0x40, 0x0 ;  /* 0x000000000000781c */ /* 0x000fc60003f2e808 */
[----:B------:R-:W-:Y:S01]  /*7fd0*/  @UP1 ULDC UR6, c[0x0][0x44c] ;  /* 0x0001130000061ab9 */ /* 0x000fe20000000800 */
[----:B------:R-:W-:Y:S01]  /*7fe0*/  @UP1 ULDC UR14, c[0x0][0x450] ;  /* 0x00011400000e1ab9 */ /* 0x000fe20000000800 */
[----:B------:R-:W-:-:S04]  /*7ff0*/  UIMAD.WIDE.U32 UR6, UR10, UR6, URZ ;  /* 0x000000060a0672a5 */ /* 0x000fc8000f8e003f */
[----:B------:R-:W-:-:S04]  /*8000*/  @UP1 USHF.R.U32.HI UR10, URZ, UR14, UR7 ;  /* 0x0000000e3f0a1299 */ /* 0x000fc80008011607 */
[----:B------:R-:W-:-:S04]  /*8010*/  UIADD3 UR10, UR11, UR10, URZ ;  /* 0x0000000a0b0a7290 */ /* 0x000fc8000fffe03f */
[----:B------:R-:W-:Y:S01]  /*8020*/  UIADD3 UR56, UR10, -UR56, URZ ;  /* 0x800000380a387290 */ /* 0x000fe2000fffe03f */
[----:B------:R-:W-:Y:S11]  /*8030*/  @P1 BRA `(.L_x_1370) ;  /* 0x0000000000501947 */ /* 0x000ff60003800000 */
[----:B------:R-:W-:Y:S02]  /*8040*/  UMOV UR14, UR10 ;  /* 0x0000000a000e7c82 */ /* 0x000fe40008000000 */
[----:B------:R-:W-:-:S06]  /*8050*/  UISETP.GT.AND UP0, UPT, UR14, -0x1, UPT ;  /* 0xffffffff0e00788c */ /* 0x000fcc000bf04270 */
[----:B------:R-:W-:-:S13]  /*8060*/  PLOP3.LUT P1, PT, PT, PT, UP0, 0x80, 0x0 ;  /* 0x000000000000781c */ /* 0x000fda0003f2f008 */
[----:B------:R-:W-:Y:S05]  /*8070*/  @P1 BRA `(.L_x_1371) ;  /* 0x0000000000201947 */ /* 0x000fea0003800000 */
[----:B------:R-:W-:Y:S01]  /*8080*/  ULDC UR15, c[0x0][0x9e4] ;  /* 0x00027900000f7ab9 */ /* 0x000fe20000000800 */
[----:B------:R-:W-:Y:S02]  /*8090*/  ULOP3.LUT UR14, URZ, UR14, URZ, 0x33, !UPT ;  /* 0x0000000e3f0e7292 */ /* 0x000fe4000f8e333f */
[----:B------:R-:W-:-:S11]  /*80a0*/  UISETP.NE.AND UP0, UPT, UR15, 0x1, UPT ;  /* 0x000000010f00788c */ /* 0x000fd6000bf05270 */
[----:B------:R-:W-:Y:S02]  /*80b0*/  @UP0 ULDC.64 UR6, c[0x0][0x9e8] ;  /* 0x00027a0000060ab9 */ /* 0x000fe40000000a00 */
[----:B------:R-:W-:-:S04]  /*80c0*/  UIMAD.WIDE.U32 UR10, UR14, UR6, URZ ;  /* 0x000000060e0a72a5 */ /* 0x000fc8000f8e003f */
[----:B------:R-:W-:-:S04]  /*80d0*/  @UP0 USHF.R.U32.HI UR14, URZ, UR7, UR11 ;  /* 0x000000073f0e0299 */ /* 0x000fc8000801160b */
[----:B------:R-:W-:Y:S01]  /*80e0*/  ULOP3.LUT UR14, URZ, UR14, URZ, 0x33, !UPT ;  /* 0x0000000e3f0e7292 */ /* 0x000fe2000f8e333f */
[----:B------:R-:W-:Y:S11]  /*80f0*/  BRA `(.L_x_1372) ;  /* 0x0000000000147947 */ /* 0x000ff60003800000 */
.L_x_1371:
[----:B------:R-:W-:Y:S02]  /*8100*/  ULDC UR15, c[0x0][0x9e4] ;  /* 0x00027900000f7ab9 */ /* 0x000fe40000000800 */
[----:B------:R-:W-:-:S11]  /*8110*/  UISETP.NE.AND UP0, UPT, UR15, 0x1, UPT ;  /* 0x000000010f00788c */ /* 0x000fd6000bf05270 */
[----:B------:R-:W-:Y:S02]  /*8120*/  @UP0 ULDC.64 UR6, c[0x0][0x9e8] ;  /* 0x00027a0000060ab9 */ /* 0x000fe40000000a00 */
[----:B------:R-:W-:-:S04]  /*8130*/  UIMAD.WIDE.U32 UR10, UR14, UR6, URZ ;  /* 0x000000060e0a72a5 */ /* 0x000fc8000f8e003f */
[----:B------:R-:W-:-:S12]  /*8140*/  @UP0 USHF.R.U32.HI UR14, URZ, UR7, UR11 ;  /* 0x000000073f0e0299 */ /* 0x000fd8000801160b */
.L_x_1372:
[----:B------:R-:W-:-:S04]  /*8150*/  UIMAD UR14, UR14, UR15, URZ ;  /* 0x0000000f0e0e72a4 */ /* 0x000fc8000f8e023f */
[----:B------:R-:W-:-:S04]  /*8160*/  UISETP.LT.AND UP0, UPT, UR56, UR14, UPT ;  /* 0x0000000e3800728c */ /* 0x000fc8000bf01270 */
[----:B------:R-:W-:-:S12]  /*8170*/  USEL UR56, UR56, UR14, !UP0 ;  /* 0x0000000e38387287 */ /* 0x000fd8000c000000 */
.L_x_1370:
[----:B------:R-:W-:-:S04]  /*8180*/  UIADD3 UR56, UR56, 0x7f, URZ ;  /* 0x0000007f38387890 */ /* 0x000fc8000fffe03f */
[----:B------:R-:W-:-:S04]  /*8190*/  USHF.R.S32.HI UR6, URZ, 0x1f, UR56 ;  /* 0x0000001f3f067899 */ /* 0x000fc80008011438 */
[----:B------:R-:W-:-:S04]  /*81a0*/  ULEA.HI UR6, UR6, UR56, URZ, 0x7 ;  /* 0x0000003806067291 */ /* 0x000fc8000f8f383f */
[----:B------:R-:W-:-:S04]  /*81b0*/  USHF.R.S32.HI UR6, URZ, 0x7, UR6 ;  /* 0x000000073f067899 */ /* 0x000fc80008011406 */
[----:B------:R-:W-:-:S04]  /*81c0*/  UISETP.LT.AND UP0, UPT, UR39, UR6, UPT ;  /* 0x000000062700728c */ /* 0x000fc8000bf01270 */
[----:B------:R-:W-:-:S06]  /*81d0*/  USEL UR53, UR39, UR6, !UP0 ;  /* 0x0000000627357287 */ /* 0x000fcc000c000000 */
[----:B------:R-:W-:-:S13]  /*81e0*/  ISETP.GE.AND P1, PT, R8, UR53, PT ;  /* 0x0000003508007c0c */ /* 0x000fda000bf26270 */
[----:B------:R-:W-:Y:S05]  /*81f0*/  @!P1 BRA `(.L_x_1373) ;  /* 0x0000002000149947 */ /* 0x000fea0003800000 */
[----:B------:R-:W-:Y:S01]  /*8200*/  IMAD.MOV.U32 R9, RZ, RZ, R5 ;  /* 0x000000ffff097224 */ /* 0x000fe200078e0005 */
[----:B------:R-:W-:Y:S01]  /*8210*/  UMOV UR57, UR47 ;  /* 0x0000002f00397c82 */ /* 0x000fe20008000000 */
[----:B------:R-:W-:Y:S01]  /*8220*/  IMAD.MOV.U32 R7, RZ, RZ, R2 ;  /* 0x000000ffff077224 */ /* 0x000fe200078e0002 */
[----:B------:R-:W-:Y:S01]  /*8230*/  UMOV UR56, UR46 ;  /* 0x0000002e00387c82 */ /* 0x000fe20008000000 */
[----:B------:R-:W-:-:S07]  /*8240*/  IMAD.MOV.U32 R6, RZ, RZ, R8 ;  /* 0x000000ffff067224 */ /* 0x000fce00078e0008 */
.L_x_1384:
[----:B------:R-:W-:Y:S01]  /*8250*/  ISETP.NE.AND P2, PT, RZ, UR44, PT ;  /* 0x0000002cff007c0c */ /* 0x000fe2000bf45270 */
[----:B------:R-:W-:-:S04]  /*8260*/  UISETP.NE.AND UP0, UPT, UR56, 0x1, UPT ;  /* 0x000000013800788c */ /* 0x000fc8000bf05270 */
[----:B------:R-:W-:-:S04]  /*8270*/  USEL UR47, URZ, 0x1, UP0 ;  /* 0x000000013f2f7887 */ /* 0x000fc80008000000 */
[----:B------:R-:W-:-:S04]  /*8280*/  ULOP3.LUT UR47, UR57, UR47, URZ, 0x3c, !UPT ;  /* 0x0000002f392f7292 */ /* 0x000fc8000f8e3c3f */
[----:B------:R-:W-:Y:S08]  /*8290*/  @P2 BRA `(.L_x_1374) ;  /* 0x0000000000382947 */ /* 0x000ff00003800000 */
[----:B------:R-:W-:Y:S05]  /*82a0*/  @!P0 BRA `(.L_x_1375) ;  /* 0x0000000000048947 */ /* 0x000fea0003800000 */
[----:B------:R-:W-:Y:S01]  /*82b0*/  BPT.TRAP 0x1 ;  /* 0x000000040000795c */ /* 0x000fe20000300000 */
.L_x_1375:
        /* <DEDUP_REMOVED lines=9> */
.L_x_1376:
[----:B-1----:R-:W-:Y:S05]  /*8350*/  @P1 BRA `(.L_x_1374) ;  /* 0x0000000000081947 */ /* 0x002fea0003800000 */
[----:B------:R-:W1:Y:S02]  /*8360*/  SYNCS.PHASECHK.TRANS64.TRYWAIT P1, [UR6+0x28830], R0 ;  /* 0x02883000ff0075a7 */ /* 0x000e640008020146 */
[----:B-1----:R-:W-:Y:S05]  /*8370*/  @!P1 BRA `(.L_x_1377) ;  /* 0x000000d800549947 */ /* 0x002fea0003800000 */
.L_x_1374:
        /* <DEDUP_REMOVED lines=48> */
.L_x_1379:
[----:B------:R-:W-:Y:S01]  /*8680*/  ULEA UR6, UR56, UR41, 0x3 ;  /* 0x0000002938067291 */ /* 0x000fe2000f8e183f */
[----:B------:R-:W-:-:S05]  /*8690*/  IMAD.U32 R0, RZ, RZ, UR57 ;  /* 0x00000039ff007e24 */ /* 0x000fca000f8e00ff */
[----:B------:R-:W-:-:S04]  /*86a0*/  SHF.L.U32 R0, R0, 0x1f, RZ ;  /* 0x0000001f00007819 */ /* 0x000fc800000006ff */
[----:B------:R0:W1:Y:S01]  /*86b0*/  SYNCS.PHASECHK.TRANS64.TRYWAIT P1, [UR6+0x28850], R0 ;  /* 0x02885000ff0075a7 */ /* 0x0000620008020146 */
[----:B------:R-:W-:Y:S05]  /*86c0*/  @!P0 BRA `(.L_x_1380) ;  /* 0x0000000000048947 */ /* 0x000fea0003800000 */
[----:B------:R-:W-:Y:S01]  /*86d0*/  BPT.TRAP 0x1 ;  /* 0x000000040000795c */ /* 0x000fe20000300000 */
.L_x_1380:
[----:B-1----:R-:W-:Y:S05]  /*86e0*/  @P1 BRA `(.L_x_1378) ;  /* 0x0000000000081947 */ /* 0x002fea0003800000 */
[----:B------:R-:W1:Y:S02]  /*86f0*/  SYNCS.PHASECHK.TRANS64.TRYWAIT P1, [UR6+0x28850], R0 ;  /* 0x02885000ff0075a7 */ /* 0x000e640008020146 */
[----:B-1----:R-:W-:Y:S05]  /*8700*/  @!P1 BRA `(.L_x_1381) ;  /* 0x000000d400889947 */ /* 0x002fea0003800000 */
.L_x_1378:
        /* <DEDUP_REMOVED lines=49> */
.L_x_1382:
        /* <DEDUP_REMOVED lines=67> */
[----:B------:R-:W-:Y:S01]  /*8e50*/  FMNMX.FTZ R10, R87, R2, !PT ;  /* 0x00000002570a7209 */ /* 0x000fe20007810000 */
[----:B------:R-:W0:Y:S02]  /*8e60*/  LDC R0, c[0x0][0x988] ;  /* 0x00026200ff007b82 */ /* 0x000e240000000800 */
[----:B------:R-:W1:Y:S04]  /*8e70*/  SHFL.BFLY PT, R5, R8, 0x2, 0x1f ;  /* 0x0c401f0008057f89 */ /* 0x000e6800000e0000 */
[----:B------:R-:W2:Y:S01]  /*8e80*/  SHFL.BFLY PT, R13, R10, 0x2, 0x1f ;  /* 0x0c401f000a0d7f89 */ /* 0x000ea200000e0000 */
[----:B-1----:R-:W-:-:S02]  /*8e90*/  FMNMX.FTZ R11, R8, R5, !PT ;  /* 0x00000005080b7209 */ /* 0x002fc40007810000 */
[----:B--2---:R-:W-:-:S03]  /*8ea0*/  FMNMX.FTZ R13, R10, R13, !PT ;  /* 0x0000000d0a0d7209 */ /* 0x004fc60007810000 */
[----:B------:R-:W1:Y:S04]  /*8eb0*/  SHFL.BFLY PT, R2, R11, 0x1, 0x1f ;  /* 0x0c201f000b027f89 */ /* 0x000e6800000e0000 */
[----:B------:R-:W2:Y:S01]  /*8ec0*/  SHFL.BFLY PT, R12, R13, 0x1, 0x1f ;  /* 0x0c201f000d0c7f89 */ /* 0x000ea200000e0000 */
[----:B-1----:R-:W-:Y:S02]  /*8ed0*/  FMNMX.FTZ R2, R11, R2, !PT ;  /* 0x000000020b027209 */ /* 0x002fe40007810000 */
[----:B--2---:R-:W-:-:S03]  /*8ee0*/  FMNMX.FTZ R5, R13, R12, !PT ;  /* 0x0000000c0d057209 */ /* 0x004fc60007810000 */
[C---:B0-----:R-:W-:Y:S01]  /*8ef0*/  FMUL.FTZ R153, R2.reuse, R0 ;  /* 0x0000000002997220 */ /* 0x041fe20000410000 */
[----:B------:R-:W-:-:S03]  /*8f00*/  FADD.FTZ R7, -R2, R7 ;  /* 0x0000000702077221 */ /* 0x000fc60000010100 */
[-CC-:B------:R-:W-:Y:S01]  /*8f10*/  FFMA.FTZ R11, R29, R0.reuse, -R153.reuse ;  /* 0x000000001d0b7223 */ /* 0x180fe20000010899 */
[-CC-:B------:R-:W-:Y:S01]  /*8f20*/  FFMA.FTZ R29, R49, R0.reuse, -R153.reuse ;  /* 0x00000000311d7223 */ /* 0x180fe20000010899 */
[-C--:B------:R-:W-:Y:S01]  /*8f30*/  FFMA.FTZ R49, R69, R0.reuse, -R153 ;  /* 0x0000000045317223 */ /* 0x080fe20000010899 */
[C---:B------:R-:W-:Y:S01]  /*8f40*/  FADD.FTZ R9, -R5.reuse, R9 ;  /* 0x0000000905097221 */ /* 0x040fe20000010100 */
[-C--:B------:R-:W-:Y:S01]  /*8f50*/  FMUL.FTZ R69, R5, R0.reuse ;  /* 0x0000000005457220 */ /* 0x080fe20000410000 */
[-C--:B------:R-:W-:Y:S01]  /*8f60*/  FMUL.FTZ R7, R7, R0.reuse ;  /* 0x0000000007077220 */ /* 0x080fe20000410000 */
[-C--:B------:R-:W-:Y:S01]  /*8f70*/  FFMA.FTZ R180, R24, R0.reuse, -R153 ;  /* 0x0000000018b47223 */ /* 0x080fe20000010899 */
[-C--:B------:R-:W-:Y:S01]  /*8f80*/  FMUL.FTZ R8, R9, R0.reuse ;  /* 0x0000000009087220 */ /* 0x080fe20000410000 */
[-C--:B------:R-:W-:Y:S01]  /*8f90*/  FFMA.FTZ R181, R26, R0.reuse, -R69 ;  /* 0x000000001ab57223 */ /* 0x080fe20000010845 */
[-C--:B------:R-:W-:Y:S01]  /*8fa0*/  FFMA.FTZ R9, R25, R0.reuse, -R153 ;  /* 0x0000000019097223 */ /* 0x080fe20000010899 */
[-C--:B------:R-:W-:Y:S01]  /*8fb0*/  FFMA.FTZ R10, R27, R0.reuse, -R69 ;  /* 0x000000001b0a7223 */ /* 0x080fe20000010845 */
[----:B------:R-:W-:Y:S01]  /*8fc0*/  MUFU.EX2 R7, R7 ;  /* 0x0000000700077308 */ /* 0x000fe20000000800 */
[-C--:B------:R-:W-:Y:S01]  /*8fd0*/  FFMA.FTZ R182, R28, R0.reuse, -R153 ;  /* 0x000000001cb67223 */ /* 0x080fe20000010899 */
[-CC-:B------:R-:W-:Y:S01]  /*8fe0*/  FFMA.FTZ R183, R30, R0.reuse, -R69.reuse ;  /* 0x000000001eb77223 */ /* 0x180fe20000010845 */
        /* <DEDUP_REMOVED lines=20> */
[--C-:B------:R-:W-:Y:S01]  /*9130*/  FFMA.FTZ R169, R50, R0, -R69.reuse ;  /* 0x0000000032a97223 */ /* 0x100fe20000010845 */
        /* <DEDUP_REMOVED lines=19> */
[-C--:B------:R-:W-:Y:S01]  /*9270*/  FFMA.FTZ R161, R66, R0.reuse, -R69 ;  /* 0x0000000042a17223 */ /* 0x080fe20000010845 */
[-CC-:B------:R-:W-:Y:S01]  /*9280*/  FFMA.FTZ R45, R65, R0.reuse, -R153.reuse ;  /* 0x00000000412d7223 */ /* 0x180fe20000010899 */
[-C--:B------:R-:W-:Y:S01]  /*9290*/  FFMA.FTZ R162, R68, R0.reuse, -R153 ;  /* 0x0000000044a27223 */ /* 0x080fe20000010899 */
[-C--:B------:R-:W-:Y:S01]  /*92a0*/  FFMA.FTZ R163, R70, R0.reuse, -R69 ;  /* 0x0000000046a37223 */ /* 0x080fe20000010845 */
[-C--:B------:R-:W-:Y:S01]  /*92b0*/  FFMA.FTZ R156, R72, R0.reuse, -R153 ;  /* 0x00000000489c7223 */ /* 0x080fe20000010899 */
[----:B------:R-:W1:Y:S01]  /*92c0*/  MUFU.EX2 R182, R182 ;  /* 0x000000b600b67308 */ /* 0x000e620000000800 */
[----:B0-----:R-:W-:Y:S01]  /*92d0*/  FADD.FTZ R27, R9, R4 ;  /* 0x00000004091b7221 */ /* 0x001fe20000010000 */
[-C--:B------:R-:W-:Y:S01]  /*92e0*/  FFMA.FTZ R74, R74, R0.reuse, -R69 ;  /* 0x000000004a4a7223 */ /* 0x080fe20000010845 */
        /* <DEDUP_REMOVED lines=11> */
[-C--:B------:R-:W-:Y:S01]  /*93a0*/  FFMA.FTZ R83, R83, R0.reuse, -R69 ;  /* 0x0000000053537223 */ /* 0x080fe20000010845 */
[-C--:B------:R-:W-:Y:S01]  /*93b0*/  FFMA.FTZ R154, R84, R0.reuse, -R153 ;  /* 0x00000000549a7223 */ /* 0x080fe20000010899 */
[----:B------:R-:W2:Y:S01]  /*93c0*/  MUFU.EX2 R11, R11 ;  /* 0x0000000b000b7308 */ /* 0x000ea20000000800 */
[----:B-1----:R-:W-:Y:S01]  /*93d0*/  FADD.FTZ R36, R182, R27 ;  /* 0x0000001bb6247221 */ /* 0x002fe20000010000 */
[-C--:B------:R-:W-:Y:S01]  /*93e0*/  FFMA.FTZ R86, R86, R0.reuse, -R69 ;  /* 0x0000000056567223 */ /* 0x080fe20000010845 */
        /* <DEDUP_REMOVED lines=122> */
.L_x_1383:
        /* <DEDUP_REMOVED lines=102> */
[-C--:B------:R-:W-:Y:S01]  /*a1f0*/  FMUL.FTZ R150, R150, R8.reuse ;  /* 0x0000000896967220 */ /* 0x080fe20000410000 */
[----:B------:R-:W-:Y:S01]  /*a200*/  FMUL.FTZ R151, R151, R8 ;  /* 0x0000000897977220 */ /* 0x000fe20000410000 */
[----:B------:R-:W-:-:S02]  /*a210*/  IMAD.MOV.U32 R9, RZ, RZ, R5 ;  /* 0x000000ffff097224 */ /* 0x000fc400078e0005 */
[----:B------:R-:W-:Y:S01]  /*a220*/  IMAD.MOV.U32 R7, RZ, RZ, R2 ;  /* 0x000000ffff077224 */ /* 0x000fe200078e0002 */
[----:B------:R-:W-:Y:S06]  /*a230*/  @P1 BRA `(.L_x_1384) ;  /* 0xffffffe000041947 */ /* 0x000fec000383ffff */
[----:B------:R-:W-:-:S07]  /*a240*/  IMAD.MOV.U32 R8, RZ, RZ, R6 ;  /* 0x000000ffff087224 */ /* 0x000fce00078e0006 */
.L_x_1373:
        /* <DEDUP_REMOVED lines=8> */
[----:B------:R-:W-:-:S05]  /*a2d0*/  ULDC UR56, c[0x0][0x9e0] ;  /* 0x0002780000387ab9 */ /* 0x000fca0000000800 */
.L_x_1404:
        /* <DEDUP_REMOVED lines=9> */
.L_x_1387:
[----:B------:R-:W-:Y:S01]  /*a370*/  ULEA UR6, UR46, UR41, 0x3 ;  /* 0x000000292e067291 */ /* 0x000fe2000f8e183f */
[----:B------:R-:W-:-:S05]  /*a380*/  IMAD.U32 R0, RZ, RZ, UR47 ;  /* 0x0000002fff007e24 */ /* 0x000fca000f8e00ff */
[----:B------:R-:W-:-:S04]  /*a390*/  SHF.L.U32 R0, R0, 0x1f, RZ ;  /* 0x0000001f00007819 */ /* 0x000fc800000006ff */
[----:B------:R0:W1:Y:S01]  /*a3a0*/  SYNCS.PHASECHK.TRANS64.TRYWAIT P1, [UR6+0x28830], R0 ;  /* 0x02883000ff0075a7 */ /* 0x0000620008020146 */
[----:B------:R-:W-:Y:S05]  /*a3b0*/  @!P0 BRA `(.L_x_1388) ;  /* 0x0000000000048947 */ /* 0x000fea0003800000 */
[----:B------:R-:W-:Y:S01]  /*a3c0*/  BPT.TRAP 0x1 ;  /* 0x000000040000795c */ /* 0x000fe20000300000 */
.L_x_1388:
[----:B-1----:R-:W-:Y:S05]  /*a3d0*/  @P1 BRA `(.L_x_1386) ;  /* 0x0000000000081947 */ /* 0x002fea0003800000 */
[----:B------:R-:W1:Y:S02]  /*a3e0*/  SYNCS.PHASECHK.TRANS64.TRYWAIT P1, [UR6+0x28830], R0 ;  /* 0x02883000ff0075a7 */ /* 0x000e640008020146 */
[----:B-1----:R-:W-:Y:S05]  /*a3f0*/  @!P1 BRA `(.L_x_1389) ;  /* 0x000000b800649947 */ /* 0x002fea0003800000 */
.L_x_1386:
        /* <DEDUP_REMOVED lines=45> */
.L_x_1391:
[----:B------:R-:W-:Y:S01]  /*a6d0*/  ULEA UR6, UR58, UR41, 0x3 ;  /* 0x000000293a067291 */ /* 0x000fe2000f8e183f */
[----:B------:R-:W-:-:S05]  /*a6e0*/  IMAD.U32 R0, RZ, RZ, UR59 ;  /* 0x0000003bff007e24 */ /* 0x000fca000f8e00ff */
[----:B------:R-:W-:-:S04]  /*a6f0*/  SHF.L.U32 R0, R0, 0x1f, RZ ;  /* 0x0000001f00007819 */ /* 0x000fc800000006ff */
[----:B------:R0:W1:Y:S01]  /*a700*/  SYNCS.PHASECHK.TRANS64.TRYWAIT P1, [UR6+0x28850], R0 ;  /* 0x02885000ff0075a7 */ /* 0x0000620008020146 */
[----:B------:R-:W-:Y:S05]  /*a710*/  @!P0 BRA `(.L_x_1392) ;  /* 0x0000000000048947 */ /* 0x000fea0003800000 */
[----:B------:R-:W-:Y:S01]  /*a720*/  BPT.TRAP 0x1 ;  /* 0x000000040000795c */ /* 0x000fe20000300000 */
.L_x_1392:
[----:B-1----:R-:W-:Y:S05]  /*a730*/  @P1 BRA `(.L_x_1390) ;  /* 0x0000000000081947 */ /* 0x002fea0003800000 */
[----:B------:R-:W1:Y:S02]  /*a740*/  SYNCS.PHASECHK.TRANS64.TRYWAIT P1, [UR6+0x28850], R0 ;  /* 0x02885000ff0075a7 */ /* 0x000e640008020146 */
[----:B-1----:R-:W-:Y:S05]  /*a750*/  @!P1 BRA `(.L_x_1393) ;  /* 0x000000b400a49947 */ /* 0x002fea0003800000 */
.L_x_1390:
        /* <DEDUP_REMOVED lines=49> */
.L_x_1394:
        /* <DEDUP_REMOVED lines=39> */
.L_x_1397:
[----:B------:R-:W-:-:S05]  /*ace0*/  IMAD.U32 R9, RZ, RZ, UR53 ;  /* 0x00000035ff097e24 */ /* 0x000fca000f8e00ff */
[----:B------:R-:W-:-:S13]  /*acf0*/  ISETP.NE.AND P1, PT, R9, 0x1, PT ;  /* 0x000000010900780c */ /* 0x000fda0003f25270 */
[----:B------:R-:W0:Y:S02]  /*ad00*/  @P1 LDC.64 R12, c[0x0][0x9e8] ;  /* 0x00027a00ff0c1b82 */ /* 0x000e240000000a00 */
[----:B0-----:R-:W-:-:S05]  /*ad10*/  @P1 IMAD.HI.U32 R12, R5, R12, RZ ;  /* 0x0000000c050c1227 */ /* 0x001fca00078e00ff */
[----:B------:R-:W-:-:S07]  /*ad20*/  @P1 SHF.R.U32.HI R5, RZ, R13, R12 ;  /* 0x0000000dff051219 */ /* 0x000fce000001160c */
.L_x_1398:
[----:B------:R-:W-:Y:S05]  /*ad30*/  BSYNC B0 ;  /* 0x0000000000007941 */ /* 0x000fea0003800000 */
.L_x_1396:
[----:B------:R-:W-:-:S04]  /*ad40*/  IMAD R5, R5, R9, -R14 ;  /* 0x0000000905057224 */ /* 0x000fc800078e0a0e */
[----:B------:R-:W-:-:S05]  /*ad50*/  IMAD R5, R16, -0x2, R5 ;  /* 0xfffffffe10057824 */ /* 0x000fca00078e0205 */
[----:B------:R-:W-:Y:S02]  /*ad60*/  VIADDMNMX R2, R5, R9, R2, PT ;  /* 0x0000000905027246 */ /* 0x000fe40003800102 */
[----:B------:R-:W-:-:S07]  /*ad70*/  VIMNMX R10, R10, R5, !PT ;  /* 0x000000050a0a7248 */ /* 0x000fce0007fe0100 */
.L_x_1395:
        /* <DEDUP_REMOVED lines=116> */
.L_x_1401:
[----:B------:R-:W-:-:S05]  /*b4c0*/  IMAD.U32 R2, RZ, RZ, UR53 ;  /* 0x00000035ff027e24 */ /* 0x000fca000f8e00ff */
[----:B------:R-:W-:-:S13]  /*b4d0*/  ISETP.NE.AND P2, PT, R2, 0x1, PT ;  /* 0x000000010200780c */ /* 0x000fda0003f45270 */
[----:B------:R-:W0:Y:S02]  /*b4e0*/  @P2 LDC.64 R160, c[0x0][0x9e8] ;  /* 0x00027a00ffa02b82 */ /* 0x000e240000000a00 */
[----:B0-----:R-:W-:-:S05]  /*b4f0*/  @P2 IMAD.HI.U32 R0, R159, R160, RZ ;  /* 0x000000a09f002227 */ /* 0x001fca00078e00ff */
[----:B------:R-:W-:-:S07]  /*b500*/  @P2 SHF.R.U32.HI R159, RZ, R161, R0 ;  /* 0x000000a1ff9f2219 */ /* 0x000fce0000011600 */
.L_x_1402:
[----:B------:R-:W-:Y:S05]  /*b510*/  BSYNC B0 ;  /* 0x0000000000007941 */ /* 0x000fea0003800000 */
.L_x_1400:
[----:B------:R-:W-:-:S04]  /*b520*/  IMAD R159, R159, R2, -R14 ;  /* 0x000000029f9f7224 */ /* 0x000fc800078e0a0e */
[----:B------:R-:W-:-:S05]  /*b530*/  IMAD R159, R16, -0x2, R159 ;  /* 0xfffffffe109f7824 */ /* 0x000fca00078e029f */
[----:B------:R-:W-:Y:S02]  /*b540*/  VIADDMNMX R10, R159, R2, R10, PT ;  /* 0x000000029f0a7246 */ /* 0x000fe4000380010a */
[----:B------:R-:W-:-:S07]  /*b550*/  VIMNMX R12, R12, R159, !PT ;  /* 0x0000009f0c0c7248 */ /* 0x000fce0007fe0100 */
.L_x_1399:
        /* <DEDUP_REMOVED lines=377> */
.L_x_1403:
        /* <DEDUP_REMOVED lines=107> */
.L_x_1385:
[----:B------:R-:W-:Y:S06]  /*d3a0*/  BAR.ARV 0x8, 0x180 ;  /* 0x0206000000007b1d */ /* 0x000fec0000002000 */
[----:B------:R-:W-:Y:S05]  /*d3b0*/  @!P0 BRA `(.L_x_1405) ;  /* 0x0000000000048947 */ /* 0x000fea0003800000 */
[----:B------:R-:W-:Y:S01]  /*d3c0*/  BPT.TRAP 0x1 ;  /* 0x000000040000795c */ /* 0x000fe20000300000 */
.L_x_1405:
[----:B------:R-:W-:Y:S01]  /*d3d0*/  ULEA UR5, UR46, UR41, 0x3 ;  /* 0x000000292e057291 */ /* 0x000fe2000f8e183f */
[----:B------:R-:W-:-:S05]  /*d3e0*/  IMAD.U32 R6, RZ, RZ, UR47 ;  /* 0x0000002fff067e24 */ /* 0x000fca000f8e00ff */
[----:B------:R-:W-:-:S04]  /*d3f0*/  SHF.L.U32 R6, R6, 0x1f, RZ ;  /* 0x0000001f06067819 */ /* 0x000fc800000006ff */
[----:B------:R0:W1:Y:S01]  /*d400*/  SYNCS.PHASECHK.TRANS64.TRYWAIT P1, [UR5+0x28850], R6 ;  /* 0x02885006ff0075a7 */ /* 0x0000620008020145 */
[----:B------:R-:W-:Y:S05]  /*d410*/  @!P0 BRA `(.L_x_1406) ;  /* 0x0000000000048947 */ /* 0x000fea0003800000 */
[----:B------:R-:W-:Y:S01]  /*d420*/  BPT.TRAP 0x1 ;  /* 0x000000040000795c */ /* 0x000fe20000300000 */
.L_x_1406:
[----:B-1----:R-:W-:Y:S05]  /*d430*/  @P1 BRA `(.L_x_1407) ;  /* 0x0000000000081947 */ /* 0x002fea0003800000 */
[----:B------:R-:W1:Y:S02]  /*d440*/  SYNCS.PHASECHK.TRANS64.TRYWAIT P1, [UR5+0x28850], R6 ;  /* 0x02885006ff0075a7 */ /* 0x000e640008020145 */
[----:B-1----:R-:W-:Y:S05]  /*d450*/  @!P1 BRA `(.L_x_1408) ;  /* 0x00000088007c9947 */ /* 0x002fea0003800000 */
.L_x_1407:
[----:B------:R-:W-:Y:S01]  /*d460*/  UIADD3 UR41, UR41, 0x400, URZ ;  /* 0x0000040029297890 */ /* 0x000fe2000fffe03f */
[----:B------:R-:W-:Y:S01]  /*d470*/  WARPGROUP.ARRIVE ;  /* 0x00000000000079c5 */ /* 0x000fe20000000000 */
[----:B------:R-:W-:Y:S01]  /*d480*/  UMOV UR7, 0x40000040 ;  /* 0x4000004000077882 */ /* 0x000fe20000000000 */
[----:B-1----:R-:W1:Y:S01]  /*d490*/  SHFL.BFLY PT, R7, R4, 0x2, 0x1f ;  /* 0x0c401f0004077f89 */ /* 0x002e6200000e0000 */
[----:B------:R-:W-:Y:S01]  /*d4a0*/  USHF.R.U32.HI UR41, URZ, 0x4, UR41 ;  /* 0x000000043f297899 */ /* 0x000fe20008011629 */
[----:B------:R-:W-:Y:S02]  /*d4b0*/  IMAD.MOV.U32 R20, RZ, RZ, -0x800000 ;  /* 0xff800000ff147424 */ /* 0x000fe400078e00ff */
[----:B0-----:R-:W0:Y:S01]  /*d4c0*/  SHFL.BFLY PT, R6, R3, 0x2, 0x1f ;  /* 0x0c401f0003067f89 */ /* 0x001e2200000e0000 */
[----:B------:R-:W-:-:S04]  /*d4d0*/  ULOP3.LUT UR41, UR41, 0x3fff, URZ, 0xc0, !UPT ;  /* 0x00003fff29297892 */ /* 0x000fc8000f8ec03f */
[----:B------:R-:W-:-:S04]  /*d4e0*/  ULOP3.LUT UR4, UR41, 0x4000000, URZ, 0xfc, !UPT ;  /* 0x0400000029047892 */ /* 0x000fc8000f8efc3f */
[----:B------:R-:W-:-:S07]  /*d4f0*/  ULEA UR4, UR46, UR4, 0xb ;  /* 0x000000042e047291 */ /* 0x000fce000f8e583f */
[----:B------:R-:W-:Y:S02]  /*d500*/  UMOV UR6, UR4 ;  /* 0x0000000400067c82 */ /* 0x000fe40008000000 */
[----:B------:R-:W-:Y:S01]  /*d510*/  HGMMA.64x128x16.F32.BF16 R88, R180, gdesc[UR4].tnspB, R88, gsb0 ;  /* 0x41e00004b4587df0 */ /* 0x000fe20008001858 */
[----:B------:R-:W-:Y:S01]  /*d520*/  UIADD3 UR6, UR4, 0x80, URZ ;  /* 0x0000008004067890 */ /* 0x000fe2000fffe03f */
[----:B-1----:R-:W-:Y:S01]  /*d530*/  FADD.FTZ R7, R7, R4 ;  /* 0x0000000407077221 */ /* 0x002fe20000010000 */
[----:B------:R-:W-:Y:S01]  /*d540*/  UMOV UR7, 0x40000040 ;  /* 0x4000004000077882 */ /* 0x000fe20000000000 */
[----:B------:R-:W-:Y:S02]  /*d550*/  IMAD.MOV.U32 R4, RZ, RZ, RZ ;  /* 0x000000ffff047224 */ /* 0x000fe400078e00ff */
[----:B0-----:R-:W-:Y:S01]  /*d560*/  FADD.FTZ R8, R6, R3 ;  /* 0x0000000306087221 */ /* 0x001fe20000010000 */
[----:B------:R-:W-:Y:S01]  /*d570*/  IMAD.MOV.U32 R3, RZ, RZ, -0x800000 ;  /* 0xff800000ff037424 */ /* 0x000fe200078e00ff */
        /* <DEDUP_REMOVED lines=54> */
.L_x_1409:
        /* <DEDUP_REMOVED lines=74> */
.L_x_1331:
[----:B------:R-:W0:Y:S01]  /*dd80*/  S2R R5, SR_CgaCtaId ;  /* 0x0000000000057919 */ /* 0x000e220000008800 */
[----:B------:R-:W-:Y:S01]  /*dd90*/  MOV R0, 0x400 ;  /* 0x0000040000007802 */ /* 0x000fe20000000f00 */
[----:B------:R-:W-:Y:S01]  /*dda0*/  BSSY B0, `(.L_x_1410) ;  /* 0x000020d000007945 */ /* 0x000fe20003800000 */
[----:B------:R-:W-:Y:S02]  /*ddb0*/  BAR.SYNC.DEFER_BLOCKING 0x5, 0x180 ;  /* 0x0146000000007b1d */ /* 0x000fe40000010000 */
[----:B0-----:R-:W-:-:S05]  /*ddc0*/  LEA R0, R5, R0, 0x18 ;  /* 0x0000000005007211 */ /* 0x001fca00078ec0ff */
[----:B------:R-:W0:Y:S02]  /*ddd0*/  LDS.128 R4, [R0+0x288d0] ;  /* 0x0288d00000047984 */ /* 0x000e240000000c00 */
[----:B0-----:R-:W-:Y:S02]  /*dde0*/  R2UR UR5, R5 ;  /* 0x00000000050572ca */ /* 0x001fe400000e0000 */
[----:B------:R-:W-:Y:S02]  /*ddf0*/  R2UR UR7, R6 ;  /* 0x00000000060772ca */ /* 0x000fe400000e0000 */
        /* <DEDUP_REMOVED lines=9> */
[----:B------:R-:W1:Y:S01]  /*de90*/  LDC R49, c[0x0][0xbe8] ;  /* 0x0002fa00ff317b82 */ /* 0x000e620000000800 */
[----:B------:R-:W-:Y:S01]  /*dea0*/  F2FP.BF16.F32.PACK_AB R130, R133, R132 ;  /* 0x000000848582723e */ /* 0x000fe200000010ff */
[----:B------:R-:W-:Y:S01]  /*deb0*/  UISETP.NE.AND.EX UP0, UPT, UR9, URZ, UPT, UP0 ;  /* 0x0000003f0900728c */ /* 0x000fe2000bf05300 */
[----:B------:R-:W-:Y:S02]  /*dec0*/  F2FP.BF16.F32.PACK_AB R131, R135, R134 ;  /* 0x000000868783723e */ /* 0x000fe400000010ff */
[----:B------:R-:W-:Y:S01]  /*ded0*/  F2FP.BF16.F32.PACK_AB R137, R139, R138 ;  /* 0x0000008a8b89723e */ /* 0x000fe200000010ff */
[----:B------:R-:W-:Y:S01]  /*dee0*/  ULDC.64 UR8, c[0x0][0xc00] ;  /* 0x0003000000087ab9 */ /* 0x000fe20000000a00 */
[----:B------:R-:W-:Y:S01]  /*def0*/  F2FP.BF16.F32.PACK_AB R144, R145, R144 ;  /* 0x000000909190723e */ /* 0x000fe200000010ff */
[----:B------:R-:W-:Y:S01]  /*df00*/  UIMAD.WIDE UR8, UR36, 0x4, UR8 ;  /* 0x00000004240878a5 */ /* 0x000fe2000f8e0208 */
[----:B------:R-:W-:-:S02]  /*df10*/  F2FP.BF16.F32.PACK_AB R138, R141, R140 ;  /* 0x0000008c8d8a723e */ /* 0x000fc400000010ff */
[----:B------:R-:W-:Y:S02]  /*df20*/  F2FP.BF16.F32.PACK_AB R139, R143, R142 ;  /* 0x0000008e8f8b723e */ /* 0x000fe400000010ff */
[----:B------:R-:W-:Y:S02]  /*df30*/  F2FP.BF16.F32.PACK_AB R145, R147, R146 ;  /* 0x000000929391723e */ /* 0x000fe400000010ff */
[----:B------:R-:W-:Y:S02]  /*df40*/  F2FP.BF16.F32.PACK_AB R146, R149, R148 ;  /* 0x000000949592723e */ /* 0x000fe400000010ff */
[----:B------:R-:W-:Y:S02]  /*df50*/  F2FP.BF16.F32.PACK_AB R147, R151, R150 ;  /* 0x000000969793723e */ /* 0x000fe400000010ff */
[----:B------:R-:W-:Y:S02]  /*df60*/  MOV R24, R0 ;  /* 0x0000000000187202 */ /* 0x000fe40000000f00 */
[----:B0-----:R-:W-:-:S03]  /*df70*/  MOV R25, R5 ;  /* 0x0000000500197202 */ /* 0x001fc60000000f00 */
[----:B------:R-:W-:-:S03]  /*df80*/  IMAD.WIDE R4, R188, 0x2, R24 ;  /* 0x00000002bc047825 */ /* 0x000fc600078e0218 */
[C---:B------:R-:W-:Y:S02]  /*df90*/  LOP3.LUT R7, R4.reuse, 0x380, RZ, 0xc0, !PT ;  /* 0x0000038004077812 */ /* 0x040fe400078ec0ff */
[C---:B------:R-:W-:Y:S02]  /*dfa0*/  IADD3 R8, P5, R4.reuse, 0x40, RZ ;  /* 0x0000004004087810 */ /* 0x040fe40007fbe0ff */
[----:B------:R-:W-:Y:S02]  /*dfb0*/  SHF.R.U64 R7, R7, 0x3, RZ ;  /* 0x0000000307077819 */ /* 0x000fe400000012ff */
[C---:B------:R-:W-:Y:S01]  /*dfc0*/  IADD3 R21, P6, R4.reuse, 0x20, RZ ;  /* 0x0000002004157810 */ /* 0x040fe20007fde0ff */
[--C-:B------:R-:W-:Y:S01]  /*dfd0*/  IMAD.X R29, RZ, RZ, R5.reuse, P5 ;  /* 0x000000ffff1d7224 */ /* 0x100fe200028e0605 */
[C---:B------:R-:W-:Y:S02]  /*dfe0*/  IADD3 R33, P4, R4.reuse, 0x60, RZ ;  /* 0x0000006004217810 */ /* 0x040fe40007f9e0ff */
[C---:B------:R-:W-:Y:S01]  /*dff0*/  IADD3 R35, P3, R4.reuse, 0x4000, RZ ;  /* 0x0000400004237810 */ /* 0x040fe20007f7e0ff */
[--C-:B------:R-:W-:Y:S01]  /*e000*/  IMAD.X R31, RZ, RZ, R5.reuse, P6 ;  /* 0x000000ffff1f7224 */ /* 0x100fe200030e0605 */
[C---:B------:R-:W-:Y:S01]  /*e010*/  IADD3 R37, P2, R4.reuse, 0x4020, RZ ;  /* 0x0000402004257810 */ /* 0x040fe20007f5e0ff */
[--C-:B------:R-:W-:Y:S01]  /*e020*/  IMAD.X R15, RZ, RZ, R5.reuse, P4 ;  /* 0x000000ffff0f7224 */ /* 0x100fe200020e0605 */
[C---:B------:R-:W-:Y:S01]  /*e030*/  IADD3 R39, P1, R4.reuse, 0x4040, RZ ;  /* 0x0000404004277810 */ /* 0x040fe20007f3e0ff */
[--C-:B------:R-:W-:Y:S01]  /*e040*/  IMAD.X R13, RZ, RZ, R5.reuse, P3 ;  /* 0x000000ffff0d7224 */ /* 0x100fe200018e0605 */
[----:B------:R-:W-:Y:S01]  /*e050*/  IADD3 R26, P0, R4, 0x4060, RZ ;  /* 0x00004060041a7810 */ /* 0x000fe20007f1e0ff */
[--C-:B------:R-:W-:Y:S01]  /*e060*/  IMAD.X R11, RZ, RZ, R5.reuse, P2 ;  /* 0x000000ffff0b7224 */ /* 0x100fe200010e0605 */
[----:B------:R-:W-:Y:S01]  /*e070*/  LOP3.LUT R4, R7, R4, RZ, 0x3c, !PT ;  /* 0x0000000407047212 */ /* 0x000fe200078e3cff */
[--C-:B------:R-:W-:Y:S01]  /*e080*/  IMAD.X R9, RZ, RZ, R5.reuse, P1 ;  /* 0x000000ffff097224 */ /* 0x100fe200008e0605 */
[----:B------:R-:W-:Y:S01]  /*e090*/  LOP3.LUT R7, R8, 0x380, RZ, 0xc0, !PT ;  /* 0x0000038008077812 */ /* 0x000fe200078ec0ff */
[----:B------:R-:W-:Y:S01]  /*e0a0*/  IMAD.X R27, RZ, RZ, R5, P0 ;  /* 0x000000ffff1b7224 */ /* 0x000fe200000e0605 */
[----:B------:R-:W-:-:S02]  /*e0b0*/  LOP3.LUT R6, R21, 0x380, RZ, 0xc0, !PT ;  /* 0x0000038015067812 */ /* 0x000fc400078ec0ff */
[----:B------:R-:W-:Y:S02]  /*e0c0*/  SHF.R.U64 R7, R7, 0x3, RZ ;  /* 0x0000000307077819 */ /* 0x000fe400000012ff */
[----:B------:R-:W-:Y:S02]  /*e0d0*/  SHF.R.U64 R6, R6, 0x3, RZ ;  /* 0x0000000306067819 */ /* 0x000fe400000012ff */
[----:B------:R-:W-:Y:S02]  /*e0e0*/  MOV R36, R4 ;  /* 0x0000000400247202 */ /* 0x000fe40000000f00 */
[----:B------:R-:W-:Y:S02]  /*e0f0*/  LOP3.LUT R10, R33, 0x380, RZ, 0xc0, !PT ;  /* 0x00000380210a7812 */ /* 0x000fe400078ec0ff */
[----:B------:R-:W-:Y:S02]  /*e100*/  LOP3.LUT R28, R7, R8, RZ, 0x3c, !PT ;  /* 0x00000008071c7212 */ /* 0x000fe400078e3cff */
[----:B------:R-:W-:-:S02]  /*e110*/  F2FP.BF16.F32.PACK_AB R4, R89, R2 ;  /* 0x000000025904723e */ /* 0x000fc400000010ff */
[----:B------:R-:W-:Y:S02]  /*e120*/  LOP3.LUT R2, R37, 0x380, RZ, 0xc0, !PT ;  /* 0x0000038025027812 */ /* 0x000fe400078ec0ff */
[----:B------:R-:W-:Y:S02]  /*e130*/  LOP3.LUT R8, R39, 0x380, RZ, 0xc0, !PT ;  /* 0x0000038027087812 */ /* 0x000fe400078ec0ff */
[----:B------:R-:W-:Y:S02]  /*e140*/  LOP3.LUT R12, R35, 0x380, RZ, 0xc0, !PT ;  /* 0x00000380230c7812 */ /* 0x000fe400078ec0ff */
[----:B------:R-:W-:Y:S02]  /*e150*/  LOP3.LUT R30, R6, R21, RZ, 0x3c, !PT ;  /* 0x00000015061e7212 */ /* 0x000fe400078e3cff */
[----:B------:R-:W-:Y:S02]  /*e160*/  SHF.R.U64 R10, R10, 0x3, RZ ;  /* 0x000000030a0a7819 */ /* 0x000fe400000012ff */
[----:B------:R-:W-:-:S02]  /*e170*/  LOP3.LUT R21, R26, 0x380, RZ, 0xc0, !PT ;  /* 0x000003801a157812 */ /* 0x000fc400078ec0ff */
[----:B------:R-:W-:Y:S02]  /*e180*/  SHF.R.U64 R2, R2, 0x3, RZ ;  /* 0x0000000302027819 */ /* 0x000fe400000012ff */
[----:B------:R-:W-:Y:S02]  /*e190*/  SHF.R.U64 R8, R8, 0x3, RZ ;  /* 0x0000000308087819 */ /* 0x000fe400000012ff */
[----:B------:R-:W-:Y:S02]  /*e1a0*/  SHF.R.U64 R12, R12, 0x3, RZ ;  /* 0x000000030c0c7819 */ /* 0x000fe400000012ff */
[----:B------:R-:W-:Y:S02]  /*e1b0*/  LOP3.LUT R14, R10, R33, RZ, 0x3c, !PT ;  /* 0x000000210a0e7212 */ /* 0x000fe400078e3cff */
[----:B------:R-:W-:Y:S02]  /*e1c0*/  SHF.R.U64 R21, R21, 0x3, RZ ;  /* 0x0000000315157819 */ /* 0x000fe400000012ff */
[----:B------:R-:W-:-:S02]  /*e1d0*/  F2FP.BF16.F32.PACK_AB R5, R91, R90 ;  /* 0x0000005a5b05723e */ /* 0x000fc400000010ff */
[----:B------:R-:W-:Y:S02]  /*e1e0*/  F2FP.BF16.F32.PACK_AB R6, R93, R92 ;  /* 0x0000005c5d06723e */ /* 0x000fe400000010ff */
[----:B------:R-:W-:Y:S01]  /*e1f0*/  F2FP.BF16.F32.PACK_AB R7, R95, R94 ;  /* 0x0000005e5f07723e */ /* 0x000fe200000010ff */
[----:B------:R-:W-:Y:S01]  /*e200*/  BAR.SYNC.DEFER_BLOCKING 0x1, 0x100 ;  /* 0x0044000000007b1d */ /* 0x000fe20000010000 */
[----:B------:R-:W-:Y:S02]  /*e210*/  LOP3.LUT R10, R2, R37, RZ, 0x3c, !PT ;  /* 0x00000025020a7212 */ /* 0x000fe400078e3cff */
[----:B------:R-:W-:Y:S02]  /*e220*/  LOP3.LUT R8, R8, R39, RZ, 0x3c, !PT ;  /* 0x0000002708087212 */ /* 0x000fe400078e3cff */
[----:B------:R-:W-:Y:S02]  /*e230*/  LOP3.LUT R12, R12, R35, RZ, 0x3c, !PT ;  /* 0x000000230c0c7212 */ /* 0x000fe400078e3cff */
[----:B------:R-:W-:-:S02]  /*e240*/  LOP3.LUT R26, R21, R26, RZ, 0x3c, !PT ;  /* 0x0000001a151a7212 */ /* 0x000fc400078e3cff */
[----:B------:R-:W-:Y:S02]  /*e250*/  MOV R32, R10 ;  /* 0x0000000a00207202 */ /* 0x000fe40000000f00 */
[----:B------:R-:W-:Y:S02]  /*e260*/  MOV R21, R8 ;  /* 0x0000000800157202 */ /* 0x000fe40000000f00 */
[----:B------:R-:W-:Y:S02]  /*e270*/  MOV R35, R30 ;  /* 0x0000001e00237202 */ /* 0x000fe40000000f00 */
[----:B------:R-:W-:Y:S02]  /*e280*/  F2FP.BF16.F32.PACK_AB R8, R97, R96 ;  /* 0x000000606108723e */ /* 0x000fe400000010ff */
[----:B------:R-:W-:Y:S02]  /*e290*/  F2FP.BF16.F32.PACK_AB R9, R99, R98 ;  /* 0x000000626309723e */ /* 0x000fe400000010ff */
[----:B------:R-:W-:-:S02]  /*e2a0*/  F2FP.BF16.F32.PACK_AB R10, R101, R100 ;  /* 0x00000064650a723e */ /* 0x000fc400000010ff */
[----:B------:R-:W-:Y:S02]  /*e2b0*/  F2FP.BF16.F32.PACK_AB R11, R103, R102 ;  /* 0x00000066670b723e */ /* 0x000fe400000010ff */
[----:B------:R-:W-:Y:S01]  /*e2c0*/  MOV R34, R28 ;  /* 0x0000001c00227202 */ /* 0x000fe20000000f00 */
[----:B------:R0:W-:Y:S01]  /*e2d0*/  STSM.16.M88.4 [R36], R4 ;  /* 0x0000000424007844 */ /* 0x0001e20000000200 */
[----:B------:R-:W-:Y:S02]  /*e2e0*/  MOV R2, R14 ;  /* 0x0000000e00027202 */ /* 0x000fe40000000f00 */
[----:B------:R-:W-:Y:S01]  /*e2f0*/  MOV R33, R12 ;  /* 0x0000000c00217202 */ /* 0x000fe20000000f00 */
[----:B------:R-:W-:Y:S01]  /*e300*/  STSM.16.M88.4 [R35], R8 ;  /* 0x0000000823007844 */ /* 0x000fe20000000200 */
[----:B------:R-:W-:Y:S02]  /*e310*/  F2FP.BF16.F32.PACK_AB R12, R113, R112 ;  /* 0x00000070710c723e */ /* 0x000fe400000010ff */
[----:B------:R-:W-:-:S02]  /*e320*/  F2FP.BF16.F32.PACK_AB R13, R115, R114 ;  /* 0x00000072730d723e */ /* 0x000fc400000010ff */
[----:B------:R-:W-:Y:S02]  /*e330*/  F2FP.BF16.F32.PACK_AB R14, R117, R116 ;  /* 0x00000074750e723e */ /* 0x000fe400000010ff */
[----:B------:R-:W-:Y:S02]  /*e340*/  F2FP.BF16.F32.PACK_AB R15, R119, R118 ;  /* 0x00000076770f723e */ /* 0x000fe400000010ff */
[----:B------:R-:W-:Y:S02]  /*e350*/  F2FP.BF16.F32.PACK_AB R28, R121, R120 ;  /* 0x00000078791c723e */ /* 0x000fe400000010ff */
[----:B------:R-:W-:Y:S02]  /*e360*/  F2FP.BF16.F32.PACK_AB R29, R123, R122 ;  /* 0x0000007a7b1d723e */ /* 0x000fe400000010ff */
[----:B0-----:R-:W-:Y:S02]  /*e370*/  F2FP.BF16.F32.PACK_AB R4, R105, R104 ;  /* 0x000000686904723e */ /* 0x001fe400000010ff */
[----:B------:R-:W-:-:S02]  /*e380*/  F2FP.BF16.F32.PACK_AB R5, R107, R106 ;  /* 0x0000006a6b05723e */ /* 0x000fc400000010ff */
[----:B------:R-:W-:Y:S02]  /*e390*/  F2FP.BF16.F32.PACK_AB R6, R109, R108 ;  /* 0x0000006c6d06723e */ /* 0x000fe400000010ff */
[----:B------:R-:W-:Y:S02]  /*e3a0*/  F2FP.BF16.F32.PACK_AB R7, R111, R110 ;  /* 0x0000006e6f07723e */ /* 0x000fe400000010ff */
[----:B------:R-:W-:Y:S02]  /*e3b0*/  F2FP.BF16.F32.PACK_AB R30, R125, R124 ;  /* 0x0000007c7d1e723e */ /* 0x000fe400000010ff */
[----:B------:R-:W-:Y:S01]  /*e3c0*/  F2FP.BF16.F32.PACK_AB R31, R127, R126 ;  /* 0x0000007e7f1f723e */ /* 0x000fe200000010ff */
[----:B------:R0:W-:Y:S01]  /*e3d0*/  STSM.16.M88.4 [R34], R4 ;  /* 0x0000000422007844 */ /* 0x0001e20000000200 */
[----:B------:R-:W-:Y:S02]  /*e3e0*/  MOV R26, R26 ;  /* 0x0000001a001a7202 */ /* 0x000fe40000000f00 */
[----:B------:R-:W-:Y:S01]  /*e3f0*/  PLOP3.LUT P0, PT, PT, PT, UP0, 0x80, 0x0 ;  /* 0x000000000000781c */ /* 0x000fe20003f0f008 */
[----:B------:R2:W-:Y:S04]  /*e400*/  STSM.16.M88.4 [R2], R12 ;  /* 0x0000000c02007844 */ /* 0x0005e80000000200 */
[----:B------:R3:W-:Y:S04]  /*e410*/  STSM.16.M88.4 [R33], R28 ;  /* 0x0000001c21007844 */ /* 0x0007e80000000200 */
[----:B------:R3:W-:Y:S04]  /*e420*/  STSM.16.M88.4 [R32], R128 ;  /* 0x0000008020007844 */ /* 0x0007e80000000200 */
[----:B------:R3:W-:Y:S01]  /*e430*/  STSM.16.M88.4 [R21], R136 ;  /* 0x0000008815007844 */ /* 0x0007e20000000200 */
[----:B0-----:R-:W-:-:S02]  /*e440*/  IMAD.U32 R4, RZ, RZ, UR8 ;  /* 0x00000008ff047e24 */ /* 0x001fc4000f8e00ff */
[----:B------:R-:W-:Y:S01]  /*e450*/  IMAD.U32 R5, RZ, RZ, UR9 ;  /* 0x00000009ff057e24 */ /* 0x000fe2000f8e00ff */
[----:B------:R3:W-:Y:S01]  /*e460*/  STSM.16.M88.4 [R26], R144 ;  /* 0x000000901a007844 */ /* 0x0007e20000000200 */
[----:B------:R-:W-:Y:S01]  /*e470*/  ULDC.64 UR8, c[0x0][0xc08] ;  /* 0x0003020000087ab9 */ /* 0x000fe20000000a00 */
[----:B------:R-:W-:Y:S06]  /*e480*/  BAR.SYNC.DEFER_BLOCKING 0x1, 0x100 ;  /* 0x0044000000007b1d */ /* 0x000fec0000010000 */
[----:B--2---:R-:W2:Y:S01]  /*e490*/  @P0 LDG.E R2, desc[UR54][R4.64] ;  /* 0x0000003604020981 */ /* 0x004ea2000c1e1900 */
[----:B------:R-:W-:Y:S01]  /*e4a0*/  UISETP.NE.U32.AND UP1, UPT, UR8, URZ, UPT ;  /* 0x0000003f0800728c */ /* 0x000fe2000bf25070 */
[----:B-1----:R-:W-:Y:S01]  /*e4b0*/  ISETP.NE.AND P1, PT, R49, 0x1, PT ;  /* 0x000000013100780c */ /* 0x002fe20003f25270 */
[----:B------:R-:W-:Y:S01]  /*e4c0*/  ULDC UR10, c[0x0][0xa88] ;  /* 0x0002a200000a7ab9 */ /* 0x000fe20000000800 */
[----:B------:R-:W-:Y:S01]  /*e4d0*/  UMOV UR4, URZ ;  /* 0x0000003f00047c82 */ /* 0x000fe20008000000 */
[----:B------:R-:W-:-:S06]  /*e4e0*/  UISETP.NE.AND.EX UP1, UPT, UR9, URZ, UPT, UP1 ;  /* 0x0000003f0900728c */ /* 0x000fcc000bf25310 */
[----:B------:R-:W-:-:S04]  /*e4f0*/  PLOP3.LUT P2, PT, PT, PT, UP1, 0x80, 0x0 ;  /* 0x000000000000781c */ /* 0x000fc80003f4f018 */
[----:B------:R-:W0:Y:S01]  /*e500*/  @P1 LDC R6, c[0x0][0xbec] ;  /* 0x0002fb00ff061b82 */ /* 0x000e220000000800 */
[----:B------:R-:W-:Y:S02]  /*e510*/  @UP1 ULDC.64 UR8, c[0x0][0xc08] ;  /* 0x0003020000081ab9 */ /* 0x000fe40000000a00 */
[----:B------:R-:W-:-:S05]  /*e520*/  @UP1 UIMAD.WIDE UR8, UR36, 0x4, UR8 ;  /* 0x00000004240818a5 */ /* 0x000fca000f8e0208 */
[----:B------:R-:W1:Y:S01]  /*e530*/  @P1 LDC R8, c[0x0][0xbf0] ;  /* 0x0002fc00ff081b82 */ /* 0x000e620000000800 */
[----:B------:R-:W-:Y:S02]  /*e540*/  IMAD.U32 R10, RZ, RZ, UR8 ;  /* 0x00000008ff0a7e24 */ /* 0x000fe4000f8e00ff */
[----:B------:R-:W-:Y:S01]  /*e550*/  IMAD.U32 R11, RZ, RZ, UR9 ;  /* 0x00000009ff0b7e24 */ /* 0x000fe2000f8e00ff */
[----:B--2---:R-:W-:Y:S01]  /*e560*/  @P0 R2UR UR4, R2 ;  /* 0x00000000020402ca */ /* 0x004fe200000e0000 */
[----:B------:R-:W-:-:S06]  /*e570*/  IMAD.U32 R2, RZ, RZ, UR10 ;  /* 0x0000000aff027e24 */ /* 0x000fcc000f8e00ff */
[----:B------:R3:W5:Y:S01]  /*e580*/  @P2 LDG.E R2, desc[UR54][R10.64] ;  /* 0x000000360a022981 */ /* 0x000762000c1e1900 */
[----:B01----:R-:W-:Y:S07]  /*e590*/  @P2 BRA `(.L_x_1412) ;  /* 0x0000000000102947 */ /* 0x003fee0003800000 */
[----:B------:R-:W-:Y:S05]  /*e5a0*/  @!P0 BRA `(.L_x_1412) ;  /* 0x00000000000c8947 */ /* 0x000fea0003800000 */
[----:B------:R-:W2:Y:S04]  /*e5b0*/  LDG.E R7, desc[UR54][R4.64] ;  /* 0x0000003604077981 */ /* 0x000ea8000c1e1900 */
[----:B-----5:R-:W2:Y:S02]  /*e5c0*/  LDG.E R2, desc[UR54][R4.64+0x4] ;  /* 0x0000043604027981 */ /* 0x020ea4000c1e1900 */
[----:B--2---:R-:W-:-:S07]  /*e5d0*/  IMAD.IADD R2, R2, 0x1, -R7 ;  /* 0x0000000102027824 */ /* 0x004fce00078e0a07 */
.L_x_1412:
[----:B------:R-:W-:Y:S01]  /*e5e0*/  USHF.R.S32.HI UR9, URZ, 0x1f, UR4 ;  /* 0x0000001f3f097899 */ /* 0x000fe20008011404 */
[----:B------:R-:W-:Y:S01]  /*e5f0*/  VIADD R7, R17, UR37 ;  /* 0x0000002511077c36 */ /* 0x000fe20008000000 */
[----:B------:R-:W-:Y:S01]  /*e600*/  USHF.R.S32.HI UR16, URZ, 0x1f, UR42 ;  /* 0x0000001f3f107899 */ /* 0x000fe2000801142a */
[----:B---3--:R-:W-:Y:S01]  /*e610*/  VIADD R26, R187, UR37 ;  /* 0x00000025bb1a7c36 */ /* 0x008fe20008000000 */
[----:B------:R-:W-:Y:S01]  /*e620*/  ULDC.64 UR14, c[0x0][0xb90] ;  /* 0x0002e400000e7ab9 */ /* 0x000fe20000000a00 */
[----:B------:R-:W-:Y:S01]  /*e630*/  UMOV UR8, UR4 ;  /* 0x0000000400087c82 */ /* 0x000fe20008000000 */
[----:B------:R-:W-:Y:S01]  /*e640*/  UIMAD UR12, UR16, UR14, URZ ;  /* 0x0000000e100c72a4 */ /* 0x000fe2000f8e023f */
[----:B------:R-:W-:Y:S01]  /*e650*/  @P1 IMAD.HI.U32 R5, R7, R6, RZ ;  /* 0x0000000607051227 */ /* 0x000fe200078e00ff */
[----:B------:R-:W-:Y:S02]  /*e660*/  UIMAD.WIDE.U32 UR10, UR42, UR14, UR8 ;  /* 0x0000000e2a0a72a5 */ /* 0x000fe4000f8e0008 */
[----:B------:R-:W-:Y:S01]  /*e670*/  USHF.R.S32.HI UR8, URZ, 0x1f, UR36 ;  /* 0x0000001f3f087899 */ /* 0x000fe20008011424 */
[----:B------:R-:W-:Y:S01]  /*e680*/  IMAD.MOV.U32 R4, RZ, RZ, R7 ;  /* 0x000000ffff047224 */ /* 0x000fe200078e0007 */
[----:B------:R-:W-:Y:S01]  /*e690*/  UIMAD UR12, UR42, UR15, UR12 ;  /* 0x0000000f2a0c72a4 */ /* 0x000fe2000f8e020c */
[----:B------:R-:W-:Y:S01]  /*e6a0*/  @P1 SHF.R.U32.HI R4, RZ, R8, R5 ;  /* 0x00000008ff041219 */ /* 0x000fe20000011605 */
[----:B------:R-:W-:Y:S01]  /*e6b0*/  USEL UR18, UR8, URZ, !UP0 ;  /* 0x0000003f08127287 */ /* 0x000fe2000c000000 */
[----:B------:R-:W-:Y:S01]  /*e6c0*/  IMAD R5, R184, 0x40, R18 ;  /* 0x00000040b8057824 */ /* 0x000fe200078e0212 */
[----:B------:R-:W-:Y:S01]  /*e6d0*/  ULDC.64 UR14, c[0x0][0xb98] ;  /* 0x0002e600000e7ab9 */ /* 0x000fe20000000a00 */
[----:B------:R-:W-:Y:S01]  /*e6e0*/  USEL UR17, UR36, URZ, !UP0 ;  /* 0x0000003f24117287 */ /* 0x000fe2000c000000 */
[----:B------:R-:W-:Y:S01]  /*e6f0*/  IMAD.MOV R6, RZ, RZ, -R4 ;  /* 0x000000ffff067224 */ /* 0x000fe200078e0a04 */
[----:B------:R-:W-:Y:S01]  /*e700*/  UIMAD UR8, UR18, UR14, URZ ;  /* 0x0000000e120872a4 */ /* 0x000fe2000f8e023f */
[----:B------:R-:W-:Y:S01]  /*e710*/  IMAD.WIDE R24, R5, 0x2, R24 ;  /* 0x0000000205187825 */ /* 0x000fe200078e0218 */
[----:B------:R-:W-:Y:S01]  /*e720*/  UIADD3 UR11, UR11, UR12, URZ ;  /* 0x0000000c0b0b7290 */ /* 0x000fe2000fffe03f */
[----:B------:R-:W-:Y:S01]  /*e730*/  SHF.R.S32.HI R5, RZ, 0x1f, R4 ;  /* 0x0000001fff057819 */ /* 0x000fe20000011404 */
[----:B------:R-:W-:Y:S01]  /*e740*/  UIMAD UR8, UR17, UR15, UR8 ;  /* 0x0000000f110872a4 */ /* 0x000fe2000f8e0208 */
[----:B------:R-:W-:Y:S01]  /*e750*/  IMAD R7, R49, R6, R7 ;  /* 0x0000000631077224 */ /* 0x000fe200078e0207 */
[----:B------:R-:W-:Y:S01]  /*e760*/  UIMAD.WIDE.U32 UR10, UR17, UR14, UR10 ;  /* 0x0000000e110a72a5 */ /* 0x000fe2000f8e000a */
[----:B------:R-:W-:Y:S01]  /*e770*/  IADD3 R9, P3, R24, 0x2000, RZ ;  /* 0x0000200018097810 */ /* 0x000fe20007f7e0ff */
[----:B-----5:R-:W-:Y:S01]  /*e780*/  IMAD R51, R2, R49, RZ ;  /* 0x0000003102337224 */ /* 0x020fe200078e02ff */
[----:B------:R-:W-:Y:S01]  /*e790*/  IADD3 R13, P0, R24, 0x1000, RZ ;  /* 0x00001000180d7810 */ /* 0x000fe20007f1e0ff */
[----:B------:R-:W-:Y:S01]  /*e7a0*/  IMAD.U32 R8, RZ, RZ, UR8 ;  /* 0x00000008ff087e24 */ /* 0x000fe2000f8e00ff */
[----:B------:R-:W-:Y:S01]  /*e7b0*/  SHF.R.S32.HI R6, RZ, 0x1f, R7 ;  /* 0x0000001fff067819 */ /* 0x000fe20000011407 */
[----:B------:R-:W-:Y:S01]  /*e7c0*/  ULDC.64 UR12, c[0x0][0xaa0] ;  /* 0x0002a800000c7ab9 */ /* 0x000fe20000000a00 */
[----:B------:R-:W-:-:S02]  /*e7d0*/  IADD3 R4, P2, R4, UR10, RZ ;  /* 0x0000000a04047c10 */ /* 0x000fc4000ff5e0ff */
[----:B------:R-:W-:Y:S02]  /*e7e0*/  LOP3.LUT R12, R13, 0x380, RZ, 0xc0, !PT ;  /* 0x000003800d0c7812 */ /* 0x000fe400078ec0ff */
[----:B------:R-:W-:Y:S01]  /*e7f0*/  IADD3.X R5, R5, UR11, R8, P2, !PT ;  /* 0x0000000b05057c10 */ /* 0x000fe200097fe408 */
[----:B------:R-:W-:Y:S01]  /*e800*/  ULDC.64 UR10, c[0x0][0xb88] ;  /* 0x0002e200000a7ab9 */ /* 0x000fe20000000a00 */
[----:B------:R-:W-:Y:S01]  /*e810*/  LOP3.LUT R8, R9, 0x380, RZ, 0xc0, !PT ;  /* 0x0000038009087812 */ /* 0x000fe200078ec0ff */
[----:B------:R-:W-:Y:S01]  /*e820*/  IMAD R6, R6, UR10, RZ ;  /* 0x0000000a06067c24 */ /* 0x000fe2000f8e02ff */
[----:B------:R-:W-:Y:S01]  /*e830*/  SHF.R.U64 R12, R12, 0x3, RZ ;  /* 0x000000030c0c7819 */ /* 0x000fe200000012ff */
[C---:B------:R-:W-:Y:S01]  /*e840*/  IMAD.WIDE.U32 R4, R7.reuse, UR10, R4 ;  /* 0x0000000a07047c25 */ /* 0x040fe2000f8e0004 */
[----:B------:R-:W-:Y:S02]  /*e850*/  SHF.R.U64 R8, R8, 0x3, RZ ;  /* 0x0000000308087819 */ /* 0x000fe400000012ff */
[----:B------:R-:W-:Y:S01]  /*e860*/  LOP3.LUT R12, R12, R13, RZ, 0x3c, !PT ;  /* 0x0000000d0c0c7212 */ /* 0x000fe200078e3cff */
[----:B------:R-:W-:Y:S01]  /*e870*/  IMAD R11, R7, UR11, R6 ;  /* 0x0000000b070b7c24 */ /* 0x000fe2000f8e0206 */
[----:B------:R-:W-:Y:S01]  /*e880*/  LOP3.LUT R8, R8, R9, RZ, 0x3c, !PT ;  /* 0x0000000908087212 */ /* 0x000fe200078e3cff */
[----:B------:R-:W-:Y:S01]  /*e890*/  ULDC.64 UR10, c[0x0][0xb50] ;  /* 0x0002d400000a7ab9 */ /* 0x000fe20000000a00 */
[----:B------:R-:W-:Y:S01]  /*e8a0*/  IADD3 R7, P2, R24, 0x3000, RZ ;  /* 0x0000300018077810 */ /* 0x000fe20007f5e0ff */
[----:B------:R-:W-:Y:S01]  /*e8b0*/  IMAD.IADD R9, R5, 0x1, R11 ;  /* 0x0000000105097824 */ /* 0x000fe200078e020b */
[----:B------:R-:W-:Y:S01]  /*e8c0*/  LEA R10, P4, R4, UR10, 0x2 ;  /* 0x0000000a040a7c11 */ /* 0x000fe2000f8810ff */
[----:B------:R-:W-:Y:S01]  /*e8d0*/  IMAD.X R13, RZ, RZ, R25, P0 ;  /* 0x000000ffff0d7224 */ /* 0x000fe200000e0619 */
[----:B------:R-:W-:Y:S01]  /*e8e0*/  LOP3.LUT R5, R7, 0x380, RZ, 0xc0, !PT ;  /* 0x0000038007057812 */ /* 0x000fe200078ec0ff */
[----:B------:R-:W-:Y:S01]  /*e8f0*/  VIADD R6, R26, 0x8 ;  /* 0x000000081a067836 */ /* 0x000fe20000000000 */
[----:B------:R-:W-:Y:S01]  /*e900*/  LEA.HI.X R14, R4, UR11, R9, 0x2, P4 ;  /* 0x0000000b040e7c11 */ /* 0x000fe2000a0f1409 */
[----:B------:R-:W-:Y:S01]  /*e910*/  SHFL.IDX PT, R44, R10, RZ, 0x1c1f ;  /* 0x001c1fff0a2c7589 */ /* 0x000fe200000e0000 */
[----:B------:R-:W-:Y:S01]  /*e920*/  LOP3.LUT P0, RZ, R185, 0x3, RZ, 0xc0, !PT ;  /* 0x00000003b9ff7812 */ /* 0x000fe2000780c0ff */
[--C-:B------:R-:W-:Y:S01]  /*e930*/  IMAD.X R9, RZ, RZ, R25.reuse, P3 ;  /* 0x000000ffff097224 */ /* 0x100fe200018e0619 */
[----:B------:R-:W-:Y:S01]  /*e940*/  SHF.R.U64 R4, R5, 0x3, RZ ;  /* 0x0000000305047819 */ /* 0x000fe200000012ff */
[----:B------:R-:W0:Y:S01]  /*e950*/  SHFL.IDX PT, R45, R14, RZ, 0x1c1f ;  /* 0x001c1fff0e2d7589 */ /* 0x000e2200000e0000 */
[----:B------:R-:W-:Y:S01]  /*e960*/  IMAD.X R5, RZ, RZ, R25, P2 ;  /* 0x000000ffff057224 */ /* 0x000fe200010e0619 */
[----:B------:R-:W-:-:S02]  /*e970*/  ISETP.GE.OR P2, PT, R26, R51, P0 ;  /* 0x000000331a00720c */ /* 0x000fc40000746670 */
[----:B------:R-:W-:Y:S01]  /*e980*/  SHFL.IDX PT, R46, R10, 0x1, 0x1c1f ;  /* 0x003c1f000a2e7f89 */ /* 0x000fe200000e0000 */
[----:B------:R-:W-:Y:S02]  /*e990*/  ISETP.GE.OR P0, PT, R6, R51, P0 ;  /* 0x000000330600720c */ /* 0x000fe40000706670 */
[----:B------:R-:W-:Y:S01]  /*e9a0*/  LOP3.LUT R4, R4, R7, RZ, 0x3c, !PT ;  /* 0x0000000704047212 */ /* 0x000fe200078e3cff */
[----:B------:R-:W1:Y:S01]  /*e9b0*/  SHFL.IDX PT, R47, R14, 0x1, 0x1c1f ;  /* 0x003c1f000e2f7f89 */ /* 0x000e6200000e0000 */
[C---:B------:R-:W-:Y:S01]  /*e9c0*/  IADD3 R7, P3, R24.reuse, 0x7000, RZ ;  /* 0x0000700018077810 */ /* 0x040fe20007f7e0ff */
[----:B------:R-:W-:Y:S01]  /*e9d0*/  UIMAD UR10, UR9, UR12, URZ ;  /* 0x0000000c090a72a4 */ /* 0x000fe2000f8e023f */
[C---:B------:R-:W-:Y:S02]  /*e9e0*/  IADD3 R41, P6, R24.reuse, 0x4000, RZ ;  /* 0x0000400018297810 */ /* 0x040fe40007fde0ff */
[----:B------:R-:W-:Y:S02]  /*e9f0*/  LOP3.LUT R2, R7, 0x380, RZ, 0xc0, !PT ;  /* 0x0000038007027812 */ /* 0x000fe400078ec0ff */
[----:B------:R-:W-:Y:S01]  /*ea00*/  IADD3 R37, P5, R24, 0x5000, RZ ;  /* 0x0000500018257810 */ /* 0x000fe20007fbe0ff */
[----:B------:R-:W-:Y:S01]  /*ea10*/  IMAD.X R29, RZ, RZ, R25, P3 ;  /* 0x000000ffff1d7224 */ /* 0x000fe200018e0619 */
[----:B------:R-:W-:-:S02]  /*ea20*/  SHF.R.U64 R2, R2, 0x3, RZ ;  /* 0x0000000302027819 */ /* 0x000fc400000012ff */
[C---:B------:R-:W-:Y:S02]  /*ea30*/  IADD3 R33, P4, R24.reuse, 0x6000, RZ ;  /* 0x0000600018217810 */ /* 0x040fe40007f9e0ff */
[----:B------:R-:W-:Y:S01]  /*ea40*/  LOP3.LUT R11, R24, 0x380, RZ, 0xc0, !PT ;  /* 0x00000380180b7812 */ /* 0x000fe200078ec0ff */
[----:B0-----:R0:W-:Y:S01]  /*ea50*/  @!P2 ST.E desc[UR54][R44.64], R20 ;  /* 0x000000142c00a985 */ /* 0x0011e2000c101936 */
[----:B------:R-:W-:Y:S01]  /*ea60*/  UIMAD.WIDE.U32 UR8, UR4, UR12, URZ ;  /* 0x0000000c040872a5 */ /* 0x000fe2000f8e003f */
[----:B------:R-:W-:Y:S01]  /*ea70*/  LOP3.LUT R28, R2, R7, RZ, 0x3c, !PT ;  /* 0x00000007021c7212 */ /* 0x000fe200078e3cff */
[----:B------:R-:W-:Y:S01]  /*ea80*/  UIMAD UR10, UR4, UR13, UR10 ;  /* 0x0000000d040a72a4 */ /* 0x000fe2000f8e020a */
[----:B------:R-:W-:Y:S02]  /*ea90*/  LOP3.LUT R40, R41, 0x380, RZ, 0xc0, !PT ;  /* 0x0000038029287812 */ /* 0x000fe400078ec0ff */
[----:B------:R-:W-:Y:S01]  /*eaa0*/  LOP3.LUT R36, R37, 0x380, RZ, 0xc0, !PT ;  /* 0x0000038025247812 */ /* 0x000fe200078ec0ff */
[----:B------:R-:W-:Y:S01]  /*eab0*/  ULDC.64 UR12, c[0x0][0xae8] ;  /* 0x0002ba00000c7ab9 */ /* 0x000fe20000000a00 */
[----:B-1----:R1:W-:Y:S01]  /*eac0*/  @!P0 ST.E desc[UR54][R46.64], R3 ;  /* 0x000000032e008985 */ /* 0x0023e2000c101936 */
[----:B------:R-:W-:-:S02]  /*ead0*/  LOP3.LUT R32, R33, 0x380, RZ, 0xc0, !PT ;  /* 0x0000038021207812 */ /* 0x000fc400078ec0ff */
[----:B------:R-:W-:Y:S01]  /*eae0*/  SHF.R.U64 R11, R11, 0x3, RZ ;  /* 0x000000030b0b7819 */ /* 0x000fe200000012ff */
[----:B0-----:R-:W0:Y:S01]  /*eaf0*/  @P1 LDC R20, c[0x0][0xbec] ;  /* 0x0002fb00ff141b82 */ /* 0x001e220000000800 */
[----:B------:R-:W-:Y:S01]  /*eb00*/  IMAD R2, R22, 0x20, R184 ;  /* 0x0000002016027824 */ /* 0x000fe200078e02b8 */
[----:B------:R-:W-:Y:S01]  /*eb10*/  UIADD3 UR9, UR9, UR10, URZ ;  /* 0x0000000a09097290 */ /* 0x000fe2000fffe03f */
[----:B------:R-:W-:Y:S01]  /*eb20*/  SHF.R.U64 R40, R40, 0x3, RZ ;  /* 0x0000000328287819 */ /* 0x000fe200000012ff */
[----:B------:R-:W-:Y:S01]  /*eb30*/  UIMAD UR4, UR16, UR12, URZ ;  /* 0x0000000c100472a4 */ /* 0x000fe2000f8e023f */
[----:B------:R-:W-:-:S03]  /*eb40*/  SHF.R.U64 R36, R36, 0x3, RZ ;  /* 0x0000000324247819 */ /* 0x000fc600000012ff */
[----:B-1----:R-:W1:Y:S01]  /*eb50*/  @P1 LDC R3, c[0x0][0xbf0] ;  /* 0x0002fc00ff031b82 */ /* 0x002e620000000800 */
[----:B------:R-:W-:Y:S01]  /*eb60*/  VIADD R45, R2, UR37 ;  /* 0x00000025022d7c36 */ /* 0x000fe20008000000 */
[----:B------:R-:W-:Y:S01]  /*eb70*/  UIMAD UR4, UR42, UR13, UR4 ;  /* 0x0000000d2a0472a4 */ /* 0x000fe2000f8e0204 */
[----:B------:R-:W-:Y:S01]  /*eb80*/  SHF.R.U64 R32, R32, 0x3, RZ ;  /* 0x0000000320207819 */ /* 0x000fe200000012ff */
[----:B------:R-:W-:Y:S01]  /*eb90*/  UIMAD.WIDE.U32 UR8, UR42, UR12, UR8 ;  /* 0x0000000c2a0872a5 */ /* 0x000fe2000f8e0008 */
[----:B------:R-:W-:Y:S01]  /*eba0*/  LOP3.LUT R24, R11, R24, RZ, 0x3c, !PT ;  /* 0x000000180b187212 */ /* 0x000fe200078e3cff */
[----:B------:R-:W-:Y:S01]  /*ebb0*/  ULDC.64 UR10, c[0x0][0xaf0] ;  /* 0x0002bc00000a7ab9 */ /* 0x000fe20000000a00 */
[----:B------:R-:W-:Y:S01]  /*ebc0*/  IMAD.MOV.U32 R21, RZ, RZ, R45 ;  /* 0x000000ffff157224 */ /* 0x000fe200078e002d */
[----:B------:R-:W-:Y:S01]  /*ebd0*/  UIADD3 UR9, UR9, UR4, URZ ;  /* 0x0000000409097290 */ /* 0x000fe2000fffe03f */
[----:B------:R-:W-:Y:S01]  /*ebe0*/  LOP3.LUT R40, R40, R41, RZ, 0x3c, !PT ;  /* 0x0000002928287212 */ /* 0x000fe200078e3cff */
[----:B------:R-:W-:Y:S01]  /*ebf0*/  UIMAD UR4, UR18, UR10, URZ ;  /* 0x0000000a120472a4 */ /* 0x000fe2000f8e023f */
[----:B------:R-:W-:Y:S01]  /*ec00*/  LOP3.LUT R36, R36, R37, RZ, 0x3c, !PT ;  /* 0x0000002524247212 */ /* 0x000fe200078e3cff */
[----:B------:R-:W5:Y:S01]  /*ec10*/  LD.E.128 R12, desc[UR54][R12.64] ;  /* 0x000000360c0c7980 */ /* 0x000f62000c101d00 */
[----:B0-----:R-:W-:Y:S01]  /*ec20*/  @P1 IMAD.HI.U32 R2, R45, R20, RZ ;  /* 0x000000142d021227 */ /* 0x001fe200078e00ff */
[----:B------:R-:W-:Y:S01]  /*ec30*/  UIMAD UR4, UR17, UR11, UR4 ;  /* 0x0000000b110472a4 */ /* 0x000fe2000f8e0204 */
[----:B------:R-:W-:Y:S01]  /*ec40*/  LOP3.LUT R32, R32, R33, RZ, 0x3c, !PT ;  /* 0x0000002120207212 */ /* 0x000fe200078e3cff */
[----:B------:R-:W-:Y:S01]  /*ec50*/  UIMAD.WIDE.U32 UR8, UR17, UR10, UR8 ;  /* 0x0000000a110872a5 */ /* 0x000fe2000f8e0008 */
[--C-:B------:R-:W-:Y:S01]  /*ec60*/  IMAD.X R41, RZ, RZ, R25.reuse, P6 ;  /* 0x000000ffff297224 */ /* 0x100fe200030e0619 */
[----:B------:R-:W5:Y:S01]  /*ec70*/  LD.E.128 R8, desc[UR54][R8.64] ;  /* 0x0000003608087980 */ /* 0x000f62000c101d00 */
[--C-:B------:R-:W-:Y:S01]  /*ec80*/  IMAD.X R37, RZ, RZ, R25.reuse, P5 ;  /* 0x000000ffff257224 */ /* 0x100fe200028e0619 */
[----:B-1----:R-:W-:Y:S01]  /*ec90*/  @P1 SHF.R.U32.HI R21, RZ, R3, R2 ;  /* 0x00000003ff151219 */ /* 0x002fe20000011602 */
[----:B------:R-:W-:Y:S01]  /*eca0*/  IMAD.X R33, RZ, RZ, R25, P4 ;  /* 0x000000ffff217224 */ /* 0x000fe200020e0619 */
[----:B------:R-:W-:Y:S01]  /*ecb0*/  UIADD3 UR4, UR9, UR4, URZ ;  /* 0x0000000409047290 */ /* 0x000fe2000fffe03f */
[----:B------:R-:W5:Y:S01]  /*ecc0*/  LD.E.128 R4, desc[UR54][R4.64] ;  /* 0x0000003604047980 */ /* 0x000f62000c101d00 */
[--C-:B------:R-:W-:Y:S01]  /*ecd0*/  SHF.R.S32.HI R20, RZ, 0x1f, R21.reuse ;  /* 0x0000001fff147819 */ /* 0x100fe20000011415 */
[----:B------:R-:W-:Y:S01]  /*ece0*/  IMAD.MOV R44, RZ, RZ, -R21 ;  /* 0x000000ffff2c7224 */ /* 0x000fe200078e0a15 */
[----:B------:R-:W-:Y:S01]  /*ecf0*/  ULDC.64 UR10, c[0x0][0xae0] ;  /* 0x0002b800000a7ab9 */ /* 0x000fe20000000a00 */
[----:B------:R-:W-:Y:S01]  /*ed00*/  IMAD.U32 R3, RZ, RZ, UR9 ;  /* 0x00000009ff037e24 */ /* 0x000fe2000f8e00ff */
[----:B------:R-:W5:Y:S01]  /*ed10*/  LD.E.128 R24, desc[UR54][R24.64] ;  /* 0x0000003618187980 */ /* 0x000f62000c101d00 */
[----:B------:R-:W-:-:S02]  /*ed20*/  IMAD R20, R20, UR10, RZ ;  /* 0x0000000a14147c24 */ /* 0x000fc4000f8e02ff */
[----:B------:R-:W-:Y:S01]  /*ed30*/  IMAD R45, R49, R44, R45 ;  /* 0x0000002c312d7224 */ /* 0x000fe200078e022d */
[----:B------:R-:W5:Y:S01]  /*ed40*/  LD.E.128 R40, desc[UR54][R40.64] ;  /* 0x0000003628287980 */ /* 0x000f62000c101d00 */
[----:B------:R-:W-:Y:S01]  /*ed50*/  IMAD.U32 R2, RZ, RZ, UR8 ;  /* 0x00000008ff027e24 */ /* 0x000fe2000f8e00ff */
[----:B------:R-:W-:Y:S01]  /*ed60*/  ULDC.64 UR8, c[0x0][0xad8] ;  /* 0x0002b60000087ab9 */ /* 0x000fe20000000a00 */
[----:B------:R-:W-:Y:S01]  /*ed70*/  IMAD.U32 R3, RZ, RZ, UR4 ;  /* 0x00000004ff037e24 */ /* 0x000fe2000f8e00ff */
[----:B------:R-:W5:Y:S01]  /*ed80*/  LD.E.128 R36, desc[UR54][R36.64] ;  /* 0x0000003624247980 */ /* 0x000f62000c101d00 */
[----:B------:R-:W-:-:S03]  /*ed90*/  IMAD R47, R21, UR11, R20 ;  /* 0x0000000b152f7c24 */ /* 0x000fc6000f8e0214 */
[----:B------:R-:W5:Y:S01]  /*eda0*/  LD.E.128 R32, desc[UR54][R32.64] ;  /* 0x0000003620207980 */ /* 0x000f62000c101d00 */
[----:B------:R-:W-:-:S03]  /*edb0*/  SHF.R.S32.HI R20, RZ, 0x1f, R45 ;  /* 0x0000001fff147819 */ /* 0x000fc6000001142d */
[----:B------:R-:W5:Y:S01]  /*edc0*/  LD.E.128 R28, desc[UR54][R28.64] ;  /* 0x000000361c1c7980 */ /* 0x000f62000c101d00 */
[----:B------:R-:W-:Y:S01]  /*edd0*/  IMAD.WIDE.U32 R2, R21, UR10, R2 ;  /* 0x0000000a15027c25 */ /* 0x000fe2000f8e0002 */
        /* <DEDUP_REMOVED lines=8> */
[----:B------:R-:W-:Y:S02]  /*ee60*/  VIADD R46, R184, UR37 ;  /* 0x00000025b82e7c36 */ /* 0x000fe40008000000 */
[C---:B------:R-:W-:Y:S02]  /*ee70*/  IMAD R21, R45.reuse, UR9, R44 ;  /* 0x000000092d157c24 */ /* 0x040fe4000f8e022c */
[----:B------:R-:W-:Y:S01]  /*ee80*/  IMAD.WIDE.U32 R2, R45, UR8, R2 ;  /* 0x000000082d027c25 */ /* 0x000fe2000f8e0002 */
[CC--:B------:R-:W-:Y:S01]  /*ee90*/  ISETP.GE.AND P2, PT, R46.reuse, R51.reuse, PT ;  /* 0x000000332e00720c */ /* 0x0c0fe20003f46270 */
[----:B------:R-:W-:Y:S02]  /*eea0*/  ULDC.64 UR8, c[0x0][0xa80] ;  /* 0x0002a00000087ab9 */ /* 0x000fe40000000a00 */
[----:B------:R-:W-:Y:S02]  /*eeb0*/  VIADD R20, R46, 0x20 ;  /* 0x000000202e147836 */ /* 0x000fe40000000000 */
[----:B------:R-:W-:Y:S01]  /*eec0*/  VIADD R0, R0, 0x28820 ;  /* 0x0002882000007836 */ /* 0x000fe20000000000 */
[----:B------:R-:W-:Y:S01]  /*eed0*/  LEA R44, P3, R2, UR8, 0x1 ;  /* 0x00000008022c7c11 */ /* 0x000fe2000f8608ff */
[----:B------:R-:W-:Y:S01]  /*eee0*/  IMAD.IADD R3, R3, 0x1, R21 ;  /* 0x0000000103037824 */ /* 0x000fe200078e0215 */
[----:B------:R-:W-:Y:S01]  /*eef0*/  ISETP.GE.AND P0, PT, R20, R51, PT ;  /* 0x000000331400720c */ /* 0x000fe20003f06270 */
[----:B------:R-:W-:Y:S01]  /*ef00*/  VIADD R20, R46, 0x40 ;  /* 0x000000402e147836 */ /* 0x000fe20000000000 */
[----:B------:R-:W-:-:S02]  /*ef10*/  PRMT R0, RZ, 0x654, R0 ;  /* 0x00000654ff007816 */ /* 0x000fc40000000000 */
[----:B------:R-:W-:Y:S01]  /*ef20*/  LEA.HI.X R45, R2, UR9, R3, 0x1, P3 ;  /* 0x00000009022d7c11 */ /* 0x000fe200098f0c03 */
[----:B------:R-:W-:Y:S01]  /*ef30*/  BSSY B1, `(.L_x_1413) ;  /* 0x000000f000017945 */ /* 0x000fe20003800000 */
[----:B------:R-:W-:Y:S01]  /*ef40*/  ISETP.GE.AND P1, PT, R20, R51, PT ;  /* 0x000000331400720c */ /* 0x000fe20003f26270 */
[----:B0-----:R0:W-:Y:S01]  /*ef50*/  SYNCS.ARRIVE.TRANS64.RED.A1T0 RZ, [R0+URZ], RZ ;  /* 0x000000ff00ff79a7 */ /* 0x0011e2000810043f */
        /* <DEDUP_REMOVED lines=12> */
.L_x_1414:
[----:B------:R-:W-:Y:S05]  /*f020*/  BSYNC B1 ;  /* 0x0000000000017941 */ /* 0x000fea0003800000 */
.L_x_1413:
        /* <DEDUP_REMOVED lines=13> */
.L_x_1416:
[----:B------:R-:W-:Y:S05]  /*f100*/  BSYNC B1 ;  /* 0x0000000000017941 */ /* 0x000fea0003800000 */
.L_x_1415:
[----:B----4-:R4:W0:Y:S01]  /*f110*/  SHFL.IDX PT, R0, R45, 0x2, 0x181f ;  /* 0x00581f002d007f89 */ /* 0x01082200000e0000 */
[----:B------:R-:W-:Y:S03]  /*f120*/  BSSY B1, `(.L_x_1417) ;  /* 0x000000c000017945 */ /* 0x000fe60003800000 */
[----:B---3-5:R4:W3:Y:S01]  /*f130*/  SHFL.IDX PT, R12, R44, 0x2, 0x181f ;  /* 0x00581f002c0c7f89 */ /* 0x0288e200000e0000 */
[----:B------:R-:W-:Y:S05]  /*f140*/  @P1 BRA `(.L_x_1418) ;  /* 0x0000000000241947 */ /* 0x000fea0003800000 */
[----:B------:R-:W-:Y:S02]  /*f150*/  ULDC UR4, c[0x0][0xac8] ;  /* 0x0002b20000047ab9 */ /* 0x000fe40000000800 */
[----:B------:R-:W-:Y:S02]  /*f160*/  ISETP.GE.AND P2, PT, R18, UR4, PT ;  /* 0x0000000412007c0c */ /* 0x000fe4000bf46270 */
[----:B------:R-:W-:-:S11]  /*f170*/  ISETP.GE.AND P3, PT, R19, UR4, PT ;  /* 0x0000000413007c0c */ /* 0x000fd6000bf66270 */
[CC--:B---3--:R-:W-:Y:S02]  /*f180*/  @!P2 LEA R2, P0, R18.reuse, R12.reuse, 0x1 ;  /* 0x0000000c1202a211 */ /* 0x0c8fe400078008ff */
[C---:B------:R-:W-:Y:S02]  /*f190*/  @!P3 LEA R12, P1, R19.reuse, R12, 0x1 ;  /* 0x0000000c130cb211 */ /* 0x040fe400078208ff */
[-C--:B0-----:R-:W-:Y:S02]  /*f1a0*/  @!P2 LEA.HI.X R3, R18, R0.reuse, R190, 0x1, P0 ;  /* 0x000000001203a211 */ /* 0x081fe400000f0cbe */
[----:B------:R-:W-:-:S03]  /*f1b0*/  @!P3 LEA.HI.X R13, R19, R0, R189, 0x1, P1 ;  /* 0x00000000130db211 */ /* 0x000fc600008f0cbd */
[----:B------:R0:W-:Y:S04]  /*f1c0*/  @!P2 ST.E.128 desc[UR54][R2.64], R8 ;  /* 0x000000080200a985 */ /* 0x0001e8000c101d36 */
[----:B------:R0:W-:Y:S02]  /*f1d0*/  @!P3 ST.E.128 desc[UR54][R12.64], R32 ;  /* 0x000000200c00b985 */ /* 0x0001e4000c101d36 */
.L_x_1418:
[----:B------:R-:W-:Y:S05]  /*f1e0*/  BSYNC B1 ;  /* 0x0000000000017941 */ /* 0x000fea0003800000 */
.L_x_1417:
[----:B0-----:R-:W-:Y:S01]  /*f1f0*/  VIADD R0, R46, 0x60 ;  /* 0x000000602e007836 */ /* 0x001fe20000000000 */
[----:B-1--4-:R-:W4:Y:S04]  /*f200*/  SHFL.IDX PT, R45, R45, 0x3, 0x181f ;  /* 0x00781f002d2d7f89 */ /* 0x012f2800000e0000 */
[----:B------:R-:W-:Y:S01]  /*f210*/  ISETP.GE.AND P0, PT, R0, R51, PT ;  /* 0x000000330000720c */ /* 0x000fe20003f06270 */
[----:B------:R-:W0:-:S12]  /*f220*/  SHFL.IDX PT, R44, R44, 0x3, 0x181f ;  /* 0x00781f002c2c7f89 */ /* 0x000e1800000e0000 */
[----:B------:R-:W-:Y:S05]  /*f230*/  @P0 BRA `(.L_x_1419) ;  /* 0x0000000c000c0947 */ /* 0x000fea0003800000 */
[----:B------:R-:W-:Y:S02]  /*f240*/  ULDC UR4, c[0x0][0xac8] ;  /* 0x0002b20000047ab9 */ /* 0x000fe40000000800 */
[----:B------:R-:W-:-:S13]  /*f250*/  ISETP.GE.AND P1, PT, R18, UR4, PT ;  /* 0x0000000412007c0c */ /* 0x000fda000bf26270 */
[----:B0-----:R-:W-:-:S04]  /*f260*/  @!P1 LEA R2, P0, R18, R44, 0x1 ;  /* 0x0000002c12029211 */ /* 0x001fc800078008ff */
[----:B----4-:R-:W-:Y:S02]  /*f270*/  @!P1 LEA.HI.X R3, R18, R45, R190, 0x1, P0 ;  /* 0x0000002d12039211 */ /* 0x010fe400000f0cbe */
[----:B------:R-:W-:-:S03]  /*f280*/  ISETP.GE.AND P0, PT, R19, UR4, PT ;  /* 0x0000000413007c0c */ /* 0x000fc6000bf06270 */
[----:B------:R0:W-:Y:S10]  /*f290*/  @!P1 ST.E.128 desc[UR54][R2.64], R4 ;  /* 0x0000000402009985 */ /* 0x0001f4000c101d36 */
[----:B------:R-:W-:Y:S05]  /*f2a0*/  @P0 BRA `(.L_x_1419) ;  /* 0x0000000800f00947 */ /* 0x000fea0003800000 */
[----:B0-----:R-:W-:-:S04]  /*f2b0*/  LEA R2, P0, R19, R44, 0x1 ;  /* 0x0000002c13027211 */ /* 0x001fc800078008ff */
[----:B------:R-:W-:-:S05]  /*f2c0*/  LEA.HI.X R3, R19, R45, R189, 0x1, P0 ;  /* 0x0000002d13037211 */ /* 0x000fca00000f0cbd */
[----:B------:R0:W-:Y:S01]  /*f2d0*/  ST.E.128 desc[UR54][R2.64], R28 ;  /* 0x0000001c02007985 */ /* 0x0001e2000c101d36 */
[----:B------:R-:W-:Y:S05]  /*f2e0*/  BRA `(.L_x_1419) ;  /* 0x0000000800e07947 */ /* 0x000fea0003800000 */
.L_x_1411:
        /* <DEDUP_REMOVED lines=11> */
[----:B------:R-:W-:Y:S01]  /*f3a0*/  UISETP.NE.U32.AND UP1, UPT, UR8, URZ, UPT ;  /* 0x0000003f0800728c */ /* 0x000fe2000bf25070 */
[----:B------:R-:W-:Y:S02]  /*f3b0*/  IMAD.U32 R0, RZ, RZ, UR4 ;  /* 0x00000004ff007e24 */ /* 0x000fe4000f8e00ff */
[----:B------:R-:W2:Y:S01]  /*f3c0*/  @P2 LDG.E R6, desc[UR54][R2.64] ;  /* 0x0000003602062981 */ /* 0x000ea2000c1e1900 */
[----:B------:R-:W-:-:S06]  /*f3d0*/  UISETP.NE.AND.EX UP1, UPT, UR9, URZ, UPT, UP1 ;  /* 0x0000003f0900728c */ /* 0x000fcc000bf25310 */
        /* <DEDUP_REMOVED lines=11> */
[----:B--2---:R-:W-:Y:S01]  /*f490*/  @P2 R2UR UR4, R6 ;  /* 0x00000000060422ca */ /* 0x004fe200000e0000 */
[----:B01----:R-:W-:-:S14]  /*f4a0*/  @P3 BRA `(.L_x_1420) ;  /* 0x0000000000103947 */ /* 0x003fdc0003800000 */
[----:B------:R-:W-:Y:S05]  /*f4b0*/  @!P2 BRA `(.L_x_1420) ;  /* 0x00000000000ca947 */ /* 0x000fea0003800000 */
[----:B------:R-:W2:Y:S04]  /*f4c0*/  LDG.E R5, desc[UR54][R2.64] ;  /* 0x0000003602057981 */ /* 0x000ea8000c1e1900 */
[----:B-----5:R-:W2:Y:S02]  /*f4d0*/  LDG.E R0, desc[UR54][R2.64+0x4] ;  /* 0x0000043602007981 */ /* 0x020ea4000c1e1900 */
[----:B--2---:R-:W-:-:S07]  /*f4e0*/  IMAD.IADD R0, R0, 0x1, -R5 ;  /* 0x0000000100007824 */ /* 0x004fce00078e0a05 */
.L_x_1420:
[----:B------:R-:W-:Y:S01]  /*f4f0*/  USHF.R.S32.HI UR8, URZ, 0x1f, UR36 ;  /* 0x0000001f3f087899 */ /* 0x000fe20008011424 */
[----:B------:R-:W-:Y:S01]  /*f500*/  BSSY B1, `(.L_x_1421) ;  /* 0x000002e000017945 */ /* 0x000fe20003800000 */
[----:B------:R-:W-:Y:S02]  /*f510*/  USHF.R.S32.HI UR11, URZ, 0x1f, UR4 ;  /* 0x0000001f3f0b7899 */ /* 0x000fe40008011404 */
[----:B------:R-:W-:Y:S02]  /*f520*/  USEL UR13, UR36, URZ, !UP0 ;  /* 0x0000003f240d7287 */ /* 0x000fe4000c000000 */
[----:B------:R-:W-:Y:S01]  /*f530*/  USEL UR14, UR8, URZ, !UP0 ;  /* 0x0000003f080e7287 */ /* 0x000fe2000c000000 */
[----:B------:R-:W-:Y:S11]  /*f540*/  @P1 BRA `(.L_x_1422) ;  /* 0x0000000000a41947 */ /* 0x000ff60003800000 */
[----:B------:R-:W0:Y:S01]  /*f550*/  S2R R3, SR_TID.X ;  /* 0x0000000000037919 */ /* 0x000e220000002100 */
[----:B------:R-:W1:Y:S01]  /*f560*/  LDC R7, c[0x0][0xbe8] ;  /* 0x0002fa00ff077b82 */ /* 0x000e620000000800 */
[----:B------:R-:W-:Y:S02]  /*f570*/  IMAD.U32 R4, RZ, RZ, UR37 ;  /* 0x00000025ff047e24 */ /* 0x000fe4000f8e00ff */
[----:B-1---5:R-:W-:-:S03]  /*f580*/  IMAD R2, R0, R7, RZ ;  /* 0x0000000700027224 */ /* 0x022fc600078e02ff */
[----:B0-----:R-:W-:-:S04]  /*f590*/  IADD3 R4, R4, -0x80, R3 ;  /* 0xffffff8004047810 */ /* 0x001fc80007ffe003 */
[----:B------:R-:W-:-:S13]  /*f5a0*/  ISETP.GE.AND P1, PT, R4, R2, PT ;  /* 0x000000020400720c */ /* 0x000fda0003f26270 */
[----:B------:R-:W-:Y:S05]  /*f5b0*/  @P1 BRA `(.L_x_1422) ;  /* 0x0000000000881947 */ /* 0x000fea0003800000 */
[----:B------:R-:W-:Y:S01]  /*f5c0*/  ISETP.NE.AND P1, PT, R7, 0x1, PT ;  /* 0x000000010700780c */ /* 0x000fe20003f25270 */
[----:B------:R-:W-:Y:S01]  /*f5d0*/  ULDC.64 UR16, c[0x0][0xb90] ;  /* 0x0002e40000107ab9 */ /* 0x000fe20000000a00 */
[----:B------:R-:W-:Y:S01]  /*f5e0*/  UMOV UR8, UR4 ;  /* 0x0000000400087c82 */ /* 0x000fe20008000000 */
[----:B------:R-:W-:Y:S01]  /*f5f0*/  UIMAD UR10, UR12, UR16, URZ ;  /* 0x000000100c0a72a4 */ /* 0x000fe2000f8e023f */
[----:B------:R-:W-:Y:S01]  /*f600*/  IMAD.MOV.U32 R2, RZ, RZ, R4 ;  /* 0x000000ffff027224 */ /* 0x000fe200078e0004 */
[----:B------:R-:W-:Y:S02]  /*f610*/  UMOV UR9, UR11 ;  /* 0x0000000b00097c82 */ /* 0x000fe40008000000 */
[----:B------:R-:W-:Y:S02]  /*f620*/  UIMAD.WIDE.U32 UR8, UR42, UR16, UR8 ;  /* 0x000000102a0872a5 */ /* 0x000fe4000f8e0008 */
[----:B------:R-:W-:-:S03]  /*f630*/  UIMAD UR10, UR42, UR17, UR10 ;  /* 0x000000112a0a72a4 */ /* 0x000fc6000f8e020a */
[----:B------:R-:W-:Y:S01]  /*f640*/  ULDC.64 UR16, c[0x0][0xb98] ;  /* 0x0002e60000107ab9 */ /* 0x000fe20000000a00 */
[----:B------:R-:W0:Y:S01]  /*f650*/  @P1 LDC R3, c[0x0][0xbec] ;  /* 0x0002fb00ff031b82 */ /* 0x000e220000000800 */
[----:B------:R-:W-:Y:S02]  /*f660*/  UIADD3 UR9, UR9, UR10, URZ ;  /* 0x0000000a09097290 */ /* 0x000fe4000fffe03f */
[----:B------:R-:W-:Y:S02]  /*f670*/  UIMAD UR10, UR14, UR16, URZ ;  /* 0x000000100e0a72a4 */ /* 0x000fe4000f8e023f */
[----:B------:R-:W-:Y:S02]  /*f680*/  UIMAD.WIDE.U32 UR8, UR13, UR16, UR8 ;  /* 0x000000100d0872a5 */ /* 0x000fe4000f8e0008 */
[----:B------:R-:W-:Y:S01]  /*f690*/  UIMAD UR10, UR13, UR17, UR10 ;  /* 0x000000110d0a72a4 */ /* 0x000fe2000f8e020a */
[----:B------:R-:W1:Y:S02]  /*f6a0*/  @P1 LDC R6, c[0x0][0xbf0] ;  /* 0x0002fc00ff061b82 */ /* 0x000e640000000800 */
[----:B------:R-:W-:Y:S01]  /*f6b0*/  ULDC.64 UR16, c[0x0][0xb88] ;  /* 0x0002e20000107ab9 */ /* 0x000fe20000000a00 */
[----:B0-----:R-:W-:-:S05]  /*f6c0*/  @P1 IMAD.HI.U32 R3, R4, R3, RZ ;  /* 0x0000000304031227 */ /* 0x001fca00078e00ff */
[----:B-1----:R-:W-:Y:S01]  /*f6d0*/  @P1 SHF.R.U32.HI R2, RZ, R6, R3 ;  /* 0x00000006ff021219 */ /* 0x002fe20000011603 */
[----:B------:R-:W-:-:S03]  /*f6e0*/  IMAD.U32 R6, RZ, RZ, UR10 ;  /* 0x0000000aff067e24 */ /* 0x000fc6000f8e00ff */
[--C-:B------:R-:W-:Y:S01]  /*f6f0*/  SHF.R.S32.HI R3, RZ, 0x1f, R2.reuse ;  /* 0x0000001fff037819 */ /* 0x100fe20000011402 */
[----:B------:R-:W-:Y:S01]  /*f700*/  IMAD.MOV R5, RZ, RZ, -R2 ;  /* 0x000000ffff057224 */ /* 0x000fe200078e0a02 */
[----:B------:R-:W-:-:S03]  /*f710*/  IADD3 R2, P1, R2, UR8, RZ ;  /* 0x0000000802027c10 */ /* 0x000fc6000ff3e0ff */
[----:B------:R-:W-:Y:S01]  /*f720*/  IMAD R5, R7, R5, R4 ;  /* 0x0000000507057224 */ /* 0x000fe200078e0204 */
[----:B------:R-:W-:Y:S01]  /*f730*/  IADD3.X R3, R3, UR9, R6, P1, !PT ;  /* 0x0000000903037c10 */ /* 0x000fe20008ffe406 */
[----:B------:R-:W-:-:S03]  /*f740*/  ULDC.64 UR8, c[0x0][0xb50] ;  /* 0x0002d40000087ab9 */ /* 0x000fc60000000a00 */
[----:B------:R-:W-:Y:S01]  /*f750*/  SHF.R.S32.HI R4, RZ, 0x1f, R5 ;  /* 0x0000001fff047819 */ /* 0x000fe20000011405 */
[----:B------:R-:W-:-:S04]  /*f760*/  IMAD.WIDE.U32 R2, R5, UR16, R2 ;  /* 0x0000001005027c25 */ /* 0x000fc8000f8e0002 */
[----:B------:R-:W-:-:S04]  /*f770*/  IMAD R4, R4, UR16, RZ ;  /* 0x0000001004047c24 */ /* 0x000fc8000f8e02ff */
[----:B------:R-:W-:Y:S01]  /*f780*/  IMAD R7, R5, UR17, R4 ;  /* 0x0000001105077c24 */ /* 0x000fe2000f8e0204 */
[----:B------:R-:W-:-:S03]  /*f790*/  LEA R4, P1, R2, UR8, 0x2 ;  /* 0x0000000802047c11 */ /* 0x000fc6000f8210ff */
[----:B------:R-:W-:-:S05]  /*f7a0*/  IMAD.IADD R3, R3, 0x1, R7 ;  /* 0x0000000103037824 */ /* 0x000fca00078e0207 */
[----:B------:R-:W-:Y:S01]  /*f7b0*/  LEA.HI.X R5, R2, UR9, R3, 0x2, P1 ;  /* 0x0000000902057c11 */ /* 0x000fe200088f1403 */
[----:B------:R-:W-:-:S05]  /*f7c0*/  IMAD.MOV.U32 R3, RZ, RZ, -0x800000 ;  /* 0xff800000ff037424 */ /* 0x000fca00078e00ff */
[----:B------:R0:W-:Y:S02]  /*f7d0*/  STG.E desc[UR54][R4.64], R3 ;  /* 0x0000000304007986 */ /* 0x0001e4000c101936 */
.L_x_1422:
[----:B------:R-:W-:Y:S05]  /*f7e0*/  BSYNC B1 ;  /* 0x0000000000017941 */ /* 0x000fea0003800000 */
.L_x_1421:
[----:B0-----:R-:W0:Y:S01]  /*f7f0*/  @P0 LDC R3, c[0x0][0xbf0] ;  /* 0x0002fc00ff030b82 */ /* 0x001e220000000800 */
[----:B------:R-:W-:Y:S01]  /*f800*/  ULDC.64 UR16, c[0x0][0xaa0] ;  /* 0x0002a80000107ab9 */ /* 0x000fe20000000a00 */
[----:B------:R-:W-:Y:S01]  /*f810*/  IMAD R2, R22, 0x20, R184 ;  /* 0x0000002016027824 */ /* 0x000fe200078e02b8 */
[----:B------:R-:W-:Y:S01]  /*f820*/  UIMAD UR10, UR11, UR16, URZ ;  /* 0x000000100b0a72a4 */ /* 0x000fe2000f8e023f */
[----:B------:R-:W-:Y:S01]  /*f830*/  BSSY B1, `(.L_x_1423) ;  /* 0x0000039000017945 */ /* 0x000fe20003800000 */
[----:B------:R-:W-:Y:S01]  /*f840*/  UIMAD.WIDE.U32 UR8, UR4, UR16, URZ ;  /* 0x00000010040872a5 */ /* 0x000fe2000f8e003f */
[----:B------:R-:W-:Y:S01]  /*f850*/  VIADD R6, R2, UR37 ;  /* 0x0000002502067c36 */ /* 0x000fe20008000000 */
[----:B------:R-:W-:-:S03]  /*f860*/  UIMAD UR10, UR4, UR17, UR10 ;  /* 0x00000011040a72a4 */ /* 0x000fc6000f8e020a */
[----:B------:R-:W-:Y:S01]  /*f870*/  ULDC.64 UR16, c[0x0][0xae8] ;  /* 0x0002ba0000107ab9 */ /* 0x000fe20000000a00 */
[----:B------:R-:W-:Y:S01]  /*f880*/  UIADD3 UR9, UR9, UR10, URZ ;  /* 0x0000000a09097290 */ /* 0x000fe2000fffe03f */
[----:B------:R-:W-:Y:S01]  /*f890*/  @P0 IMAD.HI.U32 R2, R6, R9, RZ ;  /* 0x0000000906020227 */ /* 0x000fe200078e00ff */
[----:B------:R-:W-:Y:S02]  /*f8a0*/  UIMAD UR4, UR12, UR16, URZ ;  /* 0x000000100c0472a4 */ /* 0x000fe4000f8e023f */
[----:B------:R-:W-:Y:S01]  /*f8b0*/  UIMAD.WIDE.U32 UR8, UR42, UR16, UR8 ;  /* 0x000000102a0872a5 */ /* 0x000fe2000f8e0008 */
[----:B------:R-:W-:Y:S01]  /*f8c0*/  IMAD.MOV.U32 R5, RZ, RZ, R6 ;  /* 0x000000ffff057224 */ /* 0x000fe200078e0006 */
[----:B------:R-:W-:Y:S01]  /*f8d0*/  UIMAD UR4, UR42, UR17, UR4 ;  /* 0x000000112a0472a4 */ /* 0x000fe2000f8e0204 */
[----:B------:R-:W-:-:S03]  /*f8e0*/  ULDC.64 UR10, c[0x0][0xaf0] ;  /* 0x0002bc00000a7ab9 */ /* 0x000fc60000000a00 */
[----:B------:R-:W-:Y:S02]  /*f8f0*/  UIADD3 UR9, UR9, UR4, URZ ;  /* 0x0000000409097290 */ /* 0x000fe4000fffe03f */
[----:B------:R-:W-:Y:S01]  /*f900*/  UIMAD UR4, UR14, UR10, URZ ;  /* 0x0000000a0e0472a4 */ /* 0x000fe2000f8e023f */
[----:B0-----:R-:W-:Y:S01]  /*f910*/  @P0 SHF.R.U32.HI R5, RZ, R3, R2 ;  /* 0x00000003ff050219 */ /* 0x001fe20000011602 */
        /* <DEDUP_REMOVED lines=11> */
[----:B------:R-:W-:Y:S02]  /*f9d0*/  IMAD.U32 R3, RZ, RZ, UR4 ;  /* 0x00000004ff037e24 */ /* 0x000fe4000f8e00ff */
[C---:B------:R-:W-:Y:S01]  /*f9e0*/  IMAD R9, R5.reuse, UR11, R4 ;  /* 0x0000000b05097c24 */ /* 0x040fe2000f8e0204 */
[----:B------:R-:W-:Y:S01]  /*f9f0*/  SHF.R.S32.HI R4, RZ, 0x1f, R7 ;  /* 0x0000001fff047819 */ /* 0x000fe20000011407 */
[----:B------:R-:W-:-:S04]  /*fa00*/  IMAD.WIDE.U32 R2, R5, UR10, R2 ;  /* 0x0000000a05027c25 */ /* 0x000fc8000f8e0002 */
[----:B------:R-:W-:Y:S02]  /*fa10*/  IMAD.IADD R3, R3, 0x1, R9 ;  /* 0x0000000103037824 */ /* 0x000fe400078e0209 */
[----:B------:R-:W-:Y:S02]  /*fa20*/  IMAD R4, R4, UR8, RZ ;  /* 0x0000000804047c24 */ /* 0x000fe4000f8e02ff */
[----:B------:R-:W-:Y:S02]  /*fa30*/  VIADD R6, R184, UR37 ;  /* 0x00000025b8067c36 */ /* 0x000fe40008000000 */
[----:B-----5:R-:W-:Y:S02]  /*fa40*/  IMAD R11, R0, R11, RZ ;  /* 0x0000000b000b7224 */ /* 0x020fe400078e02ff */
        /* <DEDUP_REMOVED lines=23> */
.L_x_1424:
[----:B------:R-:W-:Y:S05]  /*fbc0*/  BSYNC B1 ;  /* 0x0000000000017941 */ /* 0x000fea0003800000 */
.L_x_1423:
        /* <DEDUP_REMOVED lines=13> */
.L_x_1426:
[----:B------:R-:W-:Y:S05]  /*fca0*/  BSYNC B1 ;  /* 0x0000000000017941 */ /* 0x000fea0003800000 */
.L_x_1425:
        /* <DEDUP_REMOVED lines=13> */
.L_x_1428:
[----:B------:R-:W-:Y:S05]  /*fd80*/  BSYNC B1 ;  /* 0x0000000000017941 */ /* 0x000fea0003800000 */
.L_x_1427:
[----:B0-----:R-:W-:Y:S01]  /*fd90*/  VIADD R0, R6, 0x60 ;  /* 0x0000006006007836 */ /* 0x001fe20000000000 */
[----:B--2-4-:R-:W0:Y:S04]  /*fda0*/  SHFL.IDX PT, R5, R5, 0x3, 0x181f ;  /* 0x00781f0005057f89 */ /* 0x014e2800000e0000 */
[----:B------:R-:W-:Y:S01]  /*fdb0*/  ISETP.GE.AND P0, PT, R0, R11, PT ;  /* 0x0000000b0000720c */ /* 0x000fe20003f06270 */
[----:B-1-3--:R1:W2:-:S12]  /*fdc0*/  SHFL.IDX PT, R2, R4, 0x3, 0x181f ;  /* 0x00781f0004027f89 */ /* 0x00a29800000e0000 */
[----:B-1----:R-:W-:Y:S05]  /*fdd0*/  @P0 BRA `(.L_x_1419) ;  /* 0x0000000000240947 */ /* 0x002fea0003800000 */
[----:B------:R-:W-:Y:S02]  /*fde0*/  ULDC UR4, c[0x0][0xac8] ;  /* 0x0002b20000047ab9 */ /* 0x000fe40000000800 */
[----:B------:R-:W-:Y:S02]  /*fdf0*/  ISETP.GE.AND P2, PT, R18, UR4, PT ;  /* 0x0000000412007c0c */ /* 0x000fe4000bf46270 */
[----:B------:R-:W-:-:S11]  /*fe00*/  ISETP.GE.AND P3, PT, R19, UR4, PT ;  /* 0x0000000413007c0c */ /* 0x000fd6000bf66270 */
[CC--:B--2---:R-:W-:Y:S02]  /*fe10*/  @!P2 LEA R6, P0, R18.reuse, R2.reuse, 0x1 ;  /* 0x000000021206a211 */ /* 0x0c4fe400078008ff */
[C---:B------:R-:W-:Y:S02]  /*fe20*/  @!P3 LEA R2, P1, R19.reuse, R2, 0x1 ;  /* 0x000000021302b211 */ /* 0x040fe400078208ff */
[-C--:B0-----:R-:W-:Y:S02]  /*fe30*/  @!P2 LEA.HI.X R7, R18, R5.reuse, R190, 0x1, P0 ;  /* 0x000000051207a211 */ /* 0x081fe400000f0cbe */
[----:B------:R-:W-:-:S03]  /*fe40*/  @!P3 LEA.HI.X R3, R19, R5, R189, 0x1, P1 ;  /* 0x000000051303b211 */ /* 0x000fc600008f0cbd */
[----:B------:R1:W-:Y:S04]  /*fe50*/  @!P2 ST.E.128 desc[UR54][R6.64], RZ ;  /* 0x000000ff0600a985 */ /* 0x0003e8000c101d36 */
[----:B------:R1:W-:Y:S02]  /*fe60*/  @!P3 ST.E.128 desc[UR54][R2.64], RZ ;  /* 0x000000ff0200b985 */ /* 0x0003e4000c101d36 */
.L_x_1419:
[----:B------:R-:W-:Y:S05]  /*fe70*/  BSYNC B0 ;  /* 0x0000000000007941 */ /* 0x000fea0003800000 */
.L_x_1410:
[----:B------:R-:W-:Y:S02]  /*fe80*/  ULDC UR4, c[0x0][0xc3c] ;  /* 0x00030f0000047ab9 */ /* 0x000fe40000000800 */
[----:B------:R-:W-:-:S06]  /*fe90*/  UISETP.GE.AND UP0, UPT, UR6, UR4, UPT ;  /* 0x000000040600728c */ /* 0x000fcc000bf06270 */
[----:B------:R-:W-:-:S13]  /*fea0*/  PLOP3.LUT P0, PT, PT, PT, UP0, 0x80, 0x0 ;  /* 0x000000000000781c */ /* 0x000fda0003f0f008 */
[----:B------:R-:W-:Y:S05]  /*feb0*/  @!P0 BRA `(.L_x_1429) ;  /* 0xffffff0c00a08947 */ /* 0x000fea000383ffff */
[----:B------:R-:W-:Y:S05]  /*fec0*/  EXIT ;  /* 0x000000000000794d */ /* 0x000fea0003800000 */
.L_x_1320:
        /* <DEDUP_REMOVED lines=9> */
[----:B-1----:R-:W0:Y:S08]  /*ff60*/  S2UR UR5, SR_CgaCtaId ;  /* 0x00000000000579c3 */ /* 0x002e300000008800 */
[----:B------:R-:W-:Y:S06]  /*ff70*/  BAR.SYNC.DEFER_BLOCKING 0x5, 0x180 ;  /* 0x0146000000007b1d */ /* 0x000fec0000010000 */
[----:B------:R-:W-:-:S02]  /*ff80*/  UMOV UR4, 0x400 ;  /* 0x0000040000047882 */ /* 0x000fc40000000000 */
[----:B0-----:R-:W-:-:S09]  /*ff90*/  ULEA UR4, UR5, UR4, 0x18 ;  /* 0x0000000405047291 */ /* 0x001fd2000f8ec03f */
[----:B------:R-:W0:Y:S01]  /*ffa0*/  LDS.128 R16, [UR4+0x288d0] ;  /* 0x0288d004ff107984 */ /* 0x000e220008000c00 */
[----:B------:R-:W-:Y:S06]  /*ffb0*/  BAR.ARV 0x4, 0x180 ;  /* 0x0106000000007b1d */ /* 0x000fec0000002000 */
[----:B------:R-:W-:Y:S05]  /*ffc0*/  BRA `(.L_x_1431) ;  /* 0x00000008008c7947 */ /* 0x000fea0003800000 */
.L_x_1430:
[----:B------:R-:W0:Y:S01]  /*ffd0*/  S2R R2, SR_TID.X ;  /* 0x0000000000027919 */ /* 0x000e220000002100 */
[----:B-1----:R-:W-:Y:S01]  /*ffe0*/  ULDC UR4, c[0x0][0xc3c] ;  /* 0x00030f0000047ab9 */ /* 0x002fe20000000800 */
        /* <DEDUP_REMOVED lines=38> */
.L_x_1436:
        /* <DEDUP_REMOVED lines=12> */
.L_x_1435:
[----:B------:R-:W-:Y:S05]  /*10310*/  BSYNC B0 ;  /* 0x0000000000007941 */ /* 0x000fea0003800000 */
.L_x_1434:
        /* <DEDUP_REMOVED lines=20> */
.L_x_1432:
[----:B------:R-:W-:-:S04]  /*10460*/  IMAD.IADD R11, R4, 0x1, -R3 ;  /* 0x00000001040b7824 */ /* 0x000fc800078e0a03 */
[----:B------:R-:W-:-:S05]  /*10470*/  IMAD R2, R6, UR5, R11 ;  /* 0x0000000506027c24 */ /* 0x000fca000f8e020b */
[----:B------:R-:W-:Y:S02]  /*10480*/  ISETP.GT.AND P0, PT, R2, UR6, PT ;  /* 0x0000000602007c0c */ /* 0x000fe4000bf04270 */
[----:B------:R-:W0:Y:S11]  /*10490*/  LDC.64 R2, c[0x0][0xc90] ;  /* 0x00032400ff027b82 */ /* 0x000e360000000a00 */
[----:B------:R-:W-:-:S04]  /*104a0*/  VOTE.ANY R8, PT, !P0 ;  /* 0x0000000000087806 */ /* 0x000fc800040e0100 */
[----:B------:R-:W1:Y:S02]  /*104b0*/  POPC R13, R8 ;  /* 0x00000008000d7309 */ /* 0x000e640000000000 */
[----:B-1----:R-:W-:-:S04]  /*104c0*/  VIADD R19, R13, UR4 ;  /* 0x000000040d137c36 */ /* 0x002fc80008000000 */
[----:B0-----:R-:W-:-:S05]  /*104d0*/  IMAD.WIDE R2, R19, 0x4, R2 ;  /* 0x0000000413027825 */ /* 0x001fca00078e0202 */
[----:B------:R-:W2:Y:S01]  /*104e0*/  LDG.E R7, desc[UR54][R2.64] ;  /* 0x0000003602077981 */ /* 0x000ea2000c1e1900 */
[----:B------:R-:W-:-:S03]  /*104f0*/  ISETP.NE.AND P0, PT, R8, RZ, PT ;  /* 0x000000ff0800720c */ /* 0x000fc60003f05270 */
[----:B------:R-:W2:Y:S02]  /*10500*/  SHFL.IDX PT, R0, R0, R13, 0x1f ;  /* 0x00001f0d00007589 */ /* 0x000ea400000e0000 */
[----:B--2---:R-:W-:-:S05]  /*10510*/  IMAD R4, R0, R7, RZ ;  /* 0x0000000700047224 */ /* 0x004fca00078e02ff */
[----:B------:R-:W-:-:S04]  /*10520*/  IABS R12, R4 ;  /* 0x00000004000c7213 */ /* 0x000fc80000000000 */
[----:B------:R-:W0:Y:S08]  /*10530*/  I2F.RP R9, R12 ;  /* 0x0000000c00097306 */ /* 0x000e300000209400 */
[----:B0-----:R-:W0:Y:S02]  /*10540*/  MUFU.RCP R9, R9 ;  /* 0x0000000900097308 */ /* 0x001e240000001000 */
[----:B0-----:R-:W-:-:S06]  /*10550*/  VIADD R10, R9, 0xffffffe ;  /* 0x0ffffffe090a7836 */ /* 0x001fcc0000000000 */
[----:B------:R0:W1:Y:S01]  /*10560*/  F2I.FTZ.U32.TRUNC.NTZ R3, R10 ;  /* 0x0000000a00037305 */ /* 0x000062000021f000 */
[----:B------:R-:W-:Y:S05]  /*10570*/  @!P0 BRA `(.L_x_1437) ;  /* 0x0000000000088947 */ /* 0x000fea0003800000 */
[----:B------:R-:W-:-:S05]  /*10580*/  VIADD R9, R13, 0xffffffff ;  /* 0xffffffff0d097836 */ /* 0x000fca0000000000 */
[----:B------:R2:W3:Y:S02]  /*10590*/  SHFL.IDX PT, R16, R6, R9, 0x1f ;  /* 0x00001f0906107589 */ /* 0x0004e400000e0000 */
.L_x_1437:
[----:B---3--:R-:W-:Y:S01]  /*105a0*/  IMAD R16, R16, UR5, R11 ;  /* 0x0000000510107c24 */ /* 0x008fe2000f8e020b */
[----:B------:R-:W-:Y:S01]  /*105b0*/  IABS R2, R4 ;  /* 0x0000000400027213 */ /* 0x000fe20000000000 */
[----:B-12---:R-:W-:-:S03]  /*105c0*/  IMAD.MOV R9, RZ, RZ, -R3 ;  /* 0x000000ffff097224 */ /* 0x006fc600078e0a03 */
        /* <DEDUP_REMOVED lines=19> */
[----:B------:R-:W-:-:S05]  /*10700*/  @!P1 LOP3.LUT R2, RZ, R4, RZ, 0x33, !PT ;  /* 0x00000004ff029212 */ /* 0x000fca00078e33ff */
[----:B------:R-:W-:-:S04]  /*10710*/  IMAD R13, R7, R2, RZ ;  /* 0x00000002070d7224 */ /* 0x000fc800078e02ff */
[----:B------:R-:W-:-:S05]  /*10720*/  IMAD.MOV R6, RZ, RZ, -R13 ;  /* 0x000000ffff067224 */ /* 0x000fca00078e0a0d */
[----:B------:R-:W-:Y:S01]  /*10730*/  VIADDMNMX R15, R6, UR5, R7, PT ;  /* 0x00000005060f7c46 */ /* 0x000fe2000b800107 */
[----:B------:R-:W-:-:S03]  /*10740*/  IMAD.MOV R7, RZ, RZ, -R2 ;  /* 0x000000ffff077224 */ /* 0x000fc600078e0a02 */
[----:B------:R-:W-:Y:S01]  /*10750*/  IABS R8, R15 ;  /* 0x0000000f00087213 */ /* 0x000fe20000000000 */
[----:B------:R-:W-:Y:S01]  /*10760*/  IMAD R4, R4, R7, R11 ;  /* 0x0000000704047224 */ /* 0x000fe200078e020b */
[----:B0-----:R-:W-:Y:S01]  /*10770*/  IABS R10, R15 ;  /* 0x0000000f000a7213 */ /* 0x001fe20000000000 */
[----:B------:R-:W-:Y:S01]  /*10780*/  IMAD.MOV R18, RZ, RZ, -R15 ;  /* 0x000000ffff127224 */ /* 0x000fe200078e0a0f */
[----:B------:R-:W0:Y:S02]  /*10790*/  I2F.RP R6, R8 ;  /* 0x0000000800067306 */ /* 0x000e240000209400 */
[----:B------:R-:W-:-:S06]  /*107a0*/  IABS R9, R4 ;  /* 0x0000000400097213 */ /* 0x000fcc0000000000 */
[----:B0-----:R-:W0:Y:S02]  /*107b0*/  MUFU.RCP R6, R6 ;  /* 0x0000000600067308 */ /* 0x001e240000001000 */
[----:B0-----:R-:W-:-:S06]  /*107c0*/  VIADD R3, R6, 0xffffffe ;  /* 0x0ffffffe06037836 */ /* 0x001fcc0000000000 */
[----:B------:R-:W0:Y:S02]  /*107d0*/  F2I.FTZ.U32.TRUNC.NTZ R3, R3 ;  /* 0x0000000300037305 */ /* 0x000e24000021f000 */
[----:B0-----:R-:W-:-:S04]  /*107e0*/  IMAD.MOV R2, RZ, RZ, -R3 ;  /* 0x000000ffff027224 */ /* 0x001fc800078e0a03 */
[----:B------:R-:W-:Y:S02]  /*107f0*/  IMAD.MOV.U32 R7, RZ, RZ, R2 ;  /* 0x000000ffff077224 */ /* 0x000fe400078e0002 */
[----:B------:R-:W-:Y:S02]  /*10800*/  IMAD.MOV.U32 R2, RZ, RZ, RZ ;  /* 0x000000ffff027224 */ /* 0x000fe400078e00ff */
[----:B------:R-:W-:-:S04]  /*10810*/  IMAD R7, R7, R8, RZ ;  /* 0x0000000807077224 */ /* 0x000fc800078e02ff */
[----:B------:R-:W-:-:S04]  /*10820*/  IMAD.HI.U32 R2, R3, R7, R2 ;  /* 0x0000000703027227 */ /* 0x000fc800078e0002 */
[----:B------:R-:W-:Y:S02]  /*10830*/  IMAD.MOV R3, RZ, RZ, -R10 ;  /* 0x000000ffff037224 */ /* 0x000fe400078e0a0a */
        /* <DEDUP_REMOVED lines=8> */
[----:B------:R-:W-:Y:S01]  /*108c0*/  ISETP.GE.AND P2, PT, R3, RZ, PT ;  /* 0x000000ff0300720c */ /* 0x000fe20003f46270 */
[----:B------:R-:W-:-:S06]  /*108d0*/  IMAD.IADD R3, R4, 0x1, R13 ;  /* 0x0000000104037824 */ /* 0x000fcc00078e020d */
[----:B------:R-:W-:-:S06]  /*108e0*/  @P0 VIADD R2, R2, 0x1 ;  /* 0x0000000102020836 */ /* 0x000fcc0000000000 */
[----:B------:R-:W-:Y:S01]  /*108f0*/  @!P2 IMAD.MOV R2, RZ, RZ, -R2 ;  /* 0x000000ffff02a224 */ /* 0x000fe200078e0a02 */
[----:B------:R-:W-:-:S04]  /*10900*/  @!P1 LOP3.LUT R2, RZ, R15, RZ, 0x33, !PT ;  /* 0x0000000fff029212 */ /* 0x000fc800078e33ff */
[----:B------:R-:W-:Y:S01]  /*10910*/  LOP3.LUT R17, RZ, R2, RZ, 0x33, !PT ;  /* 0x00000002ff117212 */ /* 0x000fe200078e33ff */
[----:B------:R-:W-:-:S04]  /*10920*/  IMAD R18, R2, R18, R3 ;  /* 0x0000001202127224 */ /* 0x000fc800078e0203 */
[----:B------:R-:W-:Y:S01]  /*10930*/  IMAD.IADD R17, R0, 0x1, R17 ;  /* 0x0000000100117824 */ /* 0x000fe200078e0211 */
[----:B------:R-:W-:Y:S06]  /*10940*/  BRA `(.L_x_1438) ;  /* 0x0000000000147947 */ /* 0x000fec0003800000 */
.L_x_1433:
[----:B------:R-:W-:Y:S01]  /*10950*/  ULDC UR4, c[0x0][0xc3c] ;  /* 0x00030f0000047ab9 */ /* 0x000fe20000000800 */
[----:B------:R-:W-:Y:S02]  /*10960*/  IMAD.MOV.U32 R17, RZ, RZ, RZ ;  /* 0x000000ffff117224 */ /* 0x000fe400078e00ff */
[----:B------:R-:W-:Y:S02]  /*10970*/  IMAD.U32 R16, RZ, RZ, UR6 ;  /* 0x00000006ff107e24 */ /* 0x000fe4000f8e00ff */
[----:B------:R-:W-:Y:S02]  /*10980*/  IMAD.MOV.U32 R18, RZ, RZ, RZ ;  /* 0x000000ffff127224 */ /* 0x000fe400078e00ff */
[----:B------:R-:W-:-:S07]  /*10990*/  IMAD.U32 R19, RZ, RZ, UR4 ;  /* 0x00000004ff137e24 */ /* 0x000fce000f8e00ff */
.L_x_1438:
[----:B------:R-:W-:-:S13]  /*109a0*/  ISETP.NE.AND P0, PT, R5, RZ, PT ;  /* 0x000000ff0500720c */ /* 0x000fda0003f05270 */
[----:B------:R-:W0:Y:S01]  /*109b0*/  @!P0 S2R R3, SR_CgaCtaId ;  /* 0x0000000000038919 */ /* 0x000e220000008800 */
[----:B------:R-:W-:-:S04]  /*109c0*/  @!P0 MOV R0, 0x400 ;  /* 0x0000040000008802 */ /* 0x000fc80000000f00 */
[----:B0-----:R-:W-:-:S05]  /*109d0*/  @!P0 LEA R0, R3, R0, 0x18 ;  /* 0x0000000003008211 */ /* 0x001fca00078ec0ff */
[----:B------:R1:W-:Y:S01]  /*109e0*/  @!P0 STS.128 [R0+0x288d0], R16 ;  /* 0x0288d01000008388 */ /* 0x0003e20000000c00 */
[----:B------:R-:W-:Y:S06]  /*109f0*/  BAR.ARV 0x5, 0x180 ;  /* 0x0146000000007b1d */ /* 0x000fec0000002000 */
.L_x_1431:
        /* <DEDUP_REMOVED lines=12> */
[----:B------:R-:W-:Y:S01]  /*10ac0*/  ULOP3.LUT UR36, UR43, 0x2, URZ, 0xfc, !UPT ;  /* 0x000000022b247892 */ /* 0x000fe2000f8efc3f */
[----:B------:R-:W-:Y:S01]  /*10ad0*/  IMAD.MOV.U32 R24, RZ, RZ, RZ ;  /* 0x000000ffff187224 */ /* 0x000fe200078e00ff */
[----:B------:R-:W-:Y:S01]  /*10ae0*/  ULDC UR37, c[0x0][0xc] ;  /* 0x0000030000257ab9 */ /* 0x000fe20000000800 */
[----:B--2---:R-:W-:-:S06]  /*10af0*/  ULEA UR4, UR5, UR4, 0x18 ;  /* 0x0000000405047291 */ /* 0x004fcc000f8ec03f */
[----:B------:R-:W-:Y:S01]  /*10b00*/  IMAD.U32 R22, RZ, RZ, UR4 ;  /* 0x00000004ff167e24 */ /* 0x000fe2000f8e00ff */
[C---:B0-----:R-:W-:Y:S01]  /*10b10*/  LOP3.LUT R4, R3.reuse, 0x7f, RZ, 0xc0, !PT ;  /* 0x0000007f03047812 */ /* 0x041fe200078ec0ff */
[C---:B------:R-:W-:Y:S02]  /*10b20*/  IMAD.SHL.U32 R30, R3.reuse, 0x8, RZ ;  /* 0x00000008031e7824 */ /* 0x040fe400078e00ff */
[----:B------:R-:W-:-:S03]  /*10b30*/  IMAD.SHL.U32 R2, R3, 0x10, RZ ;  /* 0x0000001003027824 */ /* 0x000fc600078e00ff */
[----:B-1----:R-:W-:Y:S02]  /*10b40*/  LOP3.LUT R0, R30, 0x1f8, RZ, 0xc0, !PT ;  /* 0x000001f81e007812 */ /* 0x002fe400078ec0ff */
[----:B------:R-:W-:Y:S02]  /*10b50*/  LOP3.LUT R2, R2, 0x70, RZ, 0xc0, !PT ;  /* 0x0000007002027812 */ /* 0x000fe400078ec0ff */
[----:B------:R-:W-:Y:S02]  /*10b60*/  LOP3.LUT R3, R0, 0x38, R3, 0x78, !PT ;  /* 0x0000003800037812 */ /* 0x000fe400078e7803 */
[----:B------:R-:W-:Y:S02]  /*10b70*/  SHF.R.U32.HI R0, RZ, 0x3, R4 ;  /* 0x00000003ff007819 */ /* 0x000fe40000011604 */
[----:B------:R-:W-:Y:S02]  /*10b80*/  LOP3.LUT R34, R3, 0x200, R30, 0xf8, !PT ;  /* 0x0000020003227812 */ /* 0x000fe400078ef81e */
[----:B------:R-:W-:-:S02]  /*10b90*/  LOP3.LUT R2, R0, R2, RZ, 0xfc, !PT ;  /* 0x0000000200027212 */ /* 0x000fc400078efcff */
[----:B------:R-:W-:Y:S01]  /*10ba0*/  LOP3.LUT R30, R30, 0x38, RZ, 0xc0, !PT ;  /* 0x000000381e1e7812 */ /* 0x000fe200078ec0ff */
[----:B------:R-:W-:-:S03]  /*10bb0*/  IMAD R0, R34, 0x2, R22 ;  /* 0x0000000222007824 */ /* 0x000fc600078e0216 */
[----:B------:R-:W-:Y:S02]  /*10bc0*/  LOP3.LUT R29, R30, 0x40, RZ, 0xfc, !PT ;  /* 0x000000401e1d7812 */ /* 0x000fe400078efcff */
[----:B------:R3:W-:Y:S05]  /*10bd0*/  STL [R1+0x4], R0 ;  /* 0x0000040001007387 */ /* 0x0007ea0000100800 */
.L_x_1510:
[----:B------:R-:W-:Y:S05]  /*10be0*/  YIELD ;  /* 0x0000000000007946 */ /* 0x000fea0003800000 */
[----:B------:R-:W-:Y:S01]  /*10bf0*/  ULDC.64 UR4, c[0x0][0xa28] ;  /* 0x00028a0000047ab9 */ /* 0x000fe20000000a00 */
[----:B------:R-:W-:Y:S01]  /*10c00*/  IMAD.MOV.U32 R37, RZ, RZ, RZ ;  /* 0x000000ffff257224 */ /* 0x000fe200078e00ff */
[----:B------:R-:W-:-:S04]  /*10c10*/  ISETP.NE.U32.AND P0, PT, RZ, UR4, PT ;  /* 0x00000004ff007c0c */ /* 0x000fc8000bf05070 */
[----:B------:R-:W-:Y:S01]  /*10c20*/  ISETP.NE.AND.EX P0, PT, RZ, UR5, PT, P0 ;  /* 0x00000005ff007c0c */ /* 0x000fe2000bf05300 */
[----:B------:R-:W-:-:S12]  /*10c30*/  ULDC.64 UR4, c[0x0][0xa18] ;  /* 0x0002860000047ab9 */ /* 0x000fd80000000a00 */
[----:B0-----:R-:W0:Y:S02]  /*10c40*/  @P0 LDC.64 R2, c[0x0][0xa28] ;  /* 0x00028a00ff020b82 */ /* 0x001e240000000a00 */
[----:B0-----:R-:W-:-:S05]  /*10c50*/  @P0 IMAD.WIDE R2, R19, 0x4, R2 ;  /* 0x0000000413020825 */ /* 0x001fca00078e0202 */
[----:B------:R0:W5:Y:S01]  /*10c60*/  @P0 LDG.E R37, desc[UR54][R2.64] ;  /* 0x0000003602250981 */ /* 0x000162000c1e1900 */
[----:B------:R-:W-:Y:S01]  /*10c70*/  ISETP.NE.U32.AND P0, PT, RZ, UR4, PT ;  /* 0x00000004ff007c0c */ /* 0x000fe2000bf05070 */
[----:B---3--:R-:W-:Y:S01]  /*10c80*/  IMAD.MOV.U32 R0, RZ, RZ, RZ ;  /* 0x000000ffff007224 */ /* 0x008fe200078e00ff */
[----:B------:R-:W-:Y:S02]  /*10c90*/  LOP3.LUT R26, R26, 0xffffffdf, RZ, 0xc0, !PT ;  /* 0xffffffdf1a1a7812 */ /* 0x000fe400078ec0ff */
[----:B------:R-:W-:Y:S01]  /*10ca0*/  ISETP.NE.AND.EX P1, PT, RZ, UR5, PT, P0 ;  /* 0x00000005ff007c0c */ /* 0x000fe2000bf25300 */
[----:B------:R-:W-:Y:S02]  /*10cb0*/  ULDC.64 UR4, c[0x0][0xa00] ;  /* 0x0002800000047ab9 */ /* 0x000fe40000000a00 */
[----:B------:R-:W-:Y:S01]  /*10cc0*/  ISETP.NE.U32.AND P0, PT, RZ, UR4, PT ;  /* 0x00000004ff007c0c */ /* 0x000fe2000bf05070 */
[----:B0-----:R-:W0:Y:S03]  /*10cd0*/  LDC.64 R2, c[0x0][0xa00] ;  /* 0x00028000ff027b82 */ /* 0x001e260000000a00 */
[----:B------:R-:W-:Y:S01]  /*10ce0*/  ISETP.NE.AND.EX P2, PT, RZ, UR5, PT, P0 ;  /* 0x00000005ff007c0c */ /* 0x000fe2000bf45300 */
[----:B------:R-:W-:-:S05]  /*10cf0*/  ULDC.64 UR4, c[0x0][0x418] ;  /* 0x0001060000047ab9 */ /* 0x000fca0000000a00 */
[----:B-1----:R-:W1:Y:S07]  /*10d00*/  @P1 LDC.64 R4, c[0x0][0xa18] ;  /* 0x00028600ff041b82 */ /* 0x002e6e0000000a00 */
[----:B------:R-:W-:Y:S01]  /*10d10*/  @P2 LOP3.LUT R26, R26, 0x20, RZ, 0xfc, !PT ;  /* 0x000000201a1a2812 */ /* 0x000fe200078efcff */
[----:B0-----:R-:W-:-:S05]  /*10d20*/  IMAD.WIDE R2, R19, 0x4, R2 ;  /* 0x0000000413027825 */ /* 0x001fca00078e0202 */
[----:B--2---:R-:W2:Y:S01]  /*10d30*/  @P2 LDG.E R0, desc[UR54][R2.64] ;  /* 0x0000003602002981 */ /* 0x004ea2000c1e1900 */
[----:B-1----:R-:W-:-:S05]  /*10d40*/  @P1 IMAD.WIDE R4, R19, 0x4, R4 ;  /* 0x0000000413041825 */ /* 0x002fca00078e0204 */
[----:B------:R0:W5:Y:S01]  /*10d50*/  @P1 LDG.E R31, desc[UR54][R4.64] ;  /* 0x00000036041f1981 */ /* 0x000162000c1e1900 */
[----:B------:R-:W-:-:S03]  /*10d60*/  UISETP.NE.U32.AND UP0, UPT, UR4, URZ, UPT ;  /* 0x0000003f0400728c */ /* 0x000fc6000bf05070 */
[----:B------:R-:W-:Y:S01]  /*10d70*/  ULDC UR4, c[0x0][0x424] ;  /* 0x0001090000047ab9 */ /* 0x000fe20000000800 */
[----:B------:R-:W-:-:S03]  /*10d80*/  UISETP.NE.AND.EX UP0, UPT, UR5, URZ, UPT, UP0 ;  /* 0x0000003f0500728c */ /* 0x000fc6000bf05300 */
[----:B------:R-:W-:Y:S01]  /*10d90*/  ULDC UR5, c[0x0][0x2f0] ;  /* 0x0000bc0000057ab9 */ /* 0x000fe20000000800 */
[----:B------:R-:W-:-:S04]  /*10da0*/  USEL UR4, UR4, 0x1, UP0 ;  /* 0x0000000104047887 */ /* 0x000fc80008000000 */
[----:B------:R-:W-:Y:S01]  /*10db0*/  UIMAD UR4, UR4, UR5, URZ ;  /* 0x00000005040472a4 */ /* 0x000fe2000f8e023f */
[----:B--2---:R1:W-:Y:S05]  /*10dc0*/  STL [R1+0x8], R0 ;  /* 0x0000080001007387 */ /* 0x0043ea0000100800 */
[----:B-1----:R-:W-:Y:S01]  /*10dd0*/  IMAD.U32 R0, RZ, RZ, UR4 ;  /* 0x00000004ff007e24 */ /* 0x002fe2000f8e00ff */
[----:B0-----:R-:W-:Y:S06]  /*10de0*/  @P1 BRA `(.L_x_1440) ;  /* 0x0000000000181947 */ /* 0x001fec0003800000 */
[----:B------:R-:W-:Y:S02]  /*10df0*/  ULDC UR4, c[0x0][0x288] ;  /* 0x0000a20000047ab9 */ /* 0x000fe40000000800 */
[----:B-----5:R-:W-:Y:S01]  /*10e00*/  IMAD.U32 R31, RZ, RZ, UR4 ;  /* 0x00000004ff1f7e24 */ /* 0x020fe2000f8e00ff */
[----:B------:R-:W-:Y:S06]  /*10e10*/  @!P2 BRA `(.L_x_1440) ;  /* 0x00000000000ca947 */ /* 0x000fec0003800000 */
[----:B------:R-:W2:Y:S04]  /*10e20*/  LDG.E R4, desc[UR54][R2.64] ;  /* 0x0000003602047981 */ /* 0x000ea8000c1e1900 */
[----:B------:R-:W2:Y:S02]  /*10e30*/  LDG.E R31, desc[UR54][R2.64+0x4] ;  /* 0x00000436021f7981 */ /* 0x000ea4000c1e1900 */
[----:B--2---:R-:W-:-:S07]  /*10e40*/  IMAD.IADD R31, R31, 0x1, -R4 ;  /* 0x000000011f1f7824 */ /* 0x004fce00078e0a04 */
.L_x_1440:
[----:B------:R-:W-:Y:S02]  /*10e50*/  ULDC.64 UR4, c[0x0][0xa20] ;  /* 0x0002880000047ab9 */ /* 0x000fe40000000a00 */
[----:B------:R-:W-:-:S04]  /*10e60*/  ISETP.NE.U32.AND P0, PT, RZ, UR4, PT ;  /* 0x00000004ff007c0c */ /* 0x000fc8000bf05070 */
[----:B------:R-:W-:-:S13]  /*10e70*/  ISETP.NE.AND.EX P0, PT, RZ, UR5, PT, P0 ;  /* 0x00000005ff007c0c */ /* 0x000fda000bf05300 */
[----:B------:R-:W-:Y:S05]  /*10e80*/  @!P0 BRA `(.L_x_1441) ;  /* 0x0000000000108947 */ /* 0x000fea0003800000 */
[----:B------:R-:W0:Y:S02]  /*10e90*/  LDC.64 R2, c[0x0][0xa20] ;  /* 0x00028800ff027b82 */ /* 0x000e240000000a00 */
[----:B0-----:R-:W-:-:S05]  /*10ea0*/  IMAD.WIDE R2, R19, 0x4, R2 ;  /* 0x0000000413027825 */ /* 0x001fca00078e0202 */
[----:B------:R0:W5:Y:S01]  /*10eb0*/  LDG.E R0, desc[UR54][R2.64] ;  /* 0x0000003602007981 */ /* 0x000162000c1e1900 */
[----:B------:R-:W-:Y:S05]  /*10ec0*/  BRA `(.L_x_1442) ;  /* 0x0000000000247947 */ /* 0x000fea0003800000 */
.L_x_1441:
[----:B------:R-:W-:Y:S02]  /*10ed0*/  ULDC.64 UR4, c[0x0][0xa08] ;  /* 0x0002820000047ab9 */ /* 0x000fe40000000a00 */
[----:B------:R-:W-:-:S04]  /*10ee0*/  ISETP.NE.U32.AND P0, PT, RZ, UR4, PT ;  /* 0x00000004ff007c0c */ /* 0x000fc8000bf05070 */
[----:B------:R-:W-:-:S13]  /*10ef0*/  ISETP.NE.AND.EX P0, PT, RZ, UR5, PT, P0 ;  /* 0x00000005ff007c0c */ /* 0x000fda000bf05300 */
[----:B------:R-:W-:Y:S05]  /*10f00*/  @!P0 BRA `(.L_x_1442) ;  /* 0x0000000000148947 */ /* 0x000fea0003800000 */
[----:B------:R-:W0:Y:S02]  /*10f10*/  LDC.64 R2, c[0x0][0xa08] ;  /* 0x00028200ff027b82 */ /* 0x000e240000000a00 */
[----:B0-----:R-:W-:-:S05]  /*10f20*/  IMAD.WIDE R2, R19, 0x4, R2 ;  /* 0x0000000413027825 */ /* 0x001fca00078e0202 */
[----:B------:R-:W2:Y:S04]  /*10f30*/  LDG.E R0, desc[UR54][R2.64] ;  /* 0x0000003602007981 */ /* 0x000ea8000c1e1900 */
[----:B------:R-:W2:Y:S02]  /*10f40*/  LDG.E R5, desc[UR54][R2.64+0x4] ;  /* 0x0000043602057981 */ /* 0x000ea4000c1e1900 */
[----:B--2---:R-:W-:-:S07]  /*10f50*/  IMAD.IADD R0, R5, 0x1, -R0 ;  /* 0x0000000105007824 */ /* 0x004fce00078e0a00 */
.L_x_1442:
[----:B0-----:R-:W0:Y:S01]  /*10f60*/  LDC R2, c[0x0][0x448] ;  /* 0x00011200ff027b82 */ /* 0x001e220000000800 */
[----:B------:R-:W-:Y:S01]  /*10f70*/  IMAD.SHL.U32 R27, R17, 0x80, RZ ;  /* 0x00000080111b7824 */ /* 0x000fe200078e00ff */
[----:B------:R-:W-:Y:S01]  /*10f80*/  LOP3.LUT R26, R26, 0xffffffef, RZ, 0xc0, !PT ;  /* 0xffffffef1a1a7812 */ /* 0x000fe200078ec0ff */
[----:B-----5:R-:W-:Y:S02]  /*10f90*/  IMAD.IADD R35, R0, 0x1, -R37 ;  /* 0x0000000100237824 */ /* 0x020fe400078e0a25 */
[----:B------:R-:W-:Y:S01]  /*10fa0*/  VIADD R4, R27, 0x7f ;  /* 0x0000007f1b047836 */ /* 0x000fe20000000000 */
[----:B0-----:R-:W-:Y:S02]  /*10fb0*/  ISETP.NE.AND P2, PT, R2, 0x1, PT ;  /* 0x000000010200780c */ /* 0x001fe40003f45270 */
[----:B------:R-:W0:Y:S11]  /*10fc0*/  LDC.64 R2, c[0x0][0x9e0] ;  /* 0x00027800ff027b82 */ /* 0x000e360000000a00 */
[----:B------:R-:W1:Y:S01]  /*10fd0*/  @P2 LDC R5, c[0x0][0x44c] ;  /* 0x00011300ff052b82 */ /* 0x000e620000000800 */
[----:B------:R-:W-:-:S07]  /*10fe0*/  @P2 LOP3.LUT R26, R26, 0x10, RZ, 0xfc, !PT ;  /* 0x000000101a1a2812 */ /* 0x000fce00078efcff */
[----:B------:R-:W2:Y:S01]  /*10ff0*/  @P2 LDC R6, c[0x0][0x450] ;  /* 0x00011400ff062b82 */ /* 0x000ea20000000800 */
[----:B0-----:R-:W-:Y:S01]  /*11000*/  ISETP.GE.AND P1, PT, R3, 0x1, PT ;  /* 0x000000010300780c */ /* 0x001fe20003f26270 */
[----:B-1----:R-:W-:-:S05]  /*11010*/  @P2 IMAD.HI.U32 R5, R4, R5, RZ ;  /* 0x0000000504052227 */ /* 0x002fca00078e00ff */
[----:B--2---:R-:W-:Y:S02]  /*11020*/  @P2 SHF.R.U32.HI R4, RZ, R6, R5 ;  /* 0x00000006ff042219 */ /* 0x004fe40000011605 */
[----:B------:R-:W-:-:S05]  /*11030*/  IADD3 R5, R35, 0x1, -R31 ;  /* 0x0000000123057810 */ /* 0x000fca0007ffe81f */
[----:B------:R-:W-:-:S04]  /*11040*/  IMAD.IADD R7, R5, 0x1, R4 ;  /* 0x0000000105077824 */ /* 0x000fc800078e0204 */
[----:B------:R-:W-:Y:S01]  /*11050*/  IMAD.IADD R2, R7, 0x1, R2 ;  /* 0x0000000107027824 */ /* 0x000fe200078e0202 */
[----:B------:R-:W-:Y:S06]  /*11060*/  @!P1 BRA `(.L_x_1443) ;  /* 0x0000000000489947 */ /* 0x000fec0003800000 */
[C---:B------:R-:W-:Y:S01]  /*11070*/  ISETP.GT.AND P0, PT, R7.reuse, RZ, PT ;  /* 0x000000ff0700720c */ /* 0x040fe20003f04270 */
[----:B------:R-:W-:Y:S01]  /*11080*/  BSSY B0, `(.L_x_1444) ;  /* 0x000000e000007945 */ /* 0x000fe20003800000 */
[----:B------:R-:W-:-:S11]  /*11090*/  VIADD R0, R7, 0xffffffff ;  /* 0xffffffff07007836 */ /* 0x000fd60000000000 */
[----:B------:R-:W-:Y:S05]  /*110a0*/  @P0 BRA `(.L_x_1445) ;  /* 0x00000000001c0947 */ /* 0x000fea0003800000 */
[----:B------:R-:W-:Y:S01]  /*110b0*/  ISETP.NE.AND P0, PT, R3, 0x1, PT ;  /* 0x000000010300780c */ /* 0x000fe20003f05270 */
[----:B------:R-:W-:-:S12]  /*110c0*/  IMAD.MOV R7, RZ, RZ, -R7 ;  /* 0x000000ffff077224 */ /* 0x000fd800078e0a07 */
[----:B------:R-:W0:Y:S02]  /*110d0*/  @P0 LDC.64 R4, c[0x0][0x9e8] ;  /* 0x00027a00ff040b82 */ /* 0x000e240000000a00 */
[----:B0-----:R-:W-:-:S05]  /*110e0*/  @P0 IMAD.HI.U32 R4, R7, R4, RZ ;  /* 0x0000000407040227 */ /* 0x001fca00078e00ff */
[----:B------:R-:W-:-:S04]  /*110f0*/  @P0 SHF.R.U32.HI R7, RZ, R5, R4 ;  /* 0x00000005ff070219 */ /* 0x000fc80000011604 */
[----:B------:R-:W-:Y:S01]  /*11100*/  LOP3.LUT R0, RZ, R7, RZ, 0x33, !PT ;  /* 0x00000007ff007212 */ /* 0x000fe200078e33ff */
[----:B------:R-:W-:Y:S06]  /*11110*/  BRA `(.L_x_1446) ;  /* 0x0000000000107947 */ /* 0x000fec0003800000 */
.L_x_1445:
[----:B------:R-:W-:-:S13]  /*11120*/  ISETP.NE.AND P0, PT, R3, 0x1, PT ;  /* 0x000000010300780c */ /* 0x000fda0003f05270 */
[----:B------:R-:W0:Y:S02]  /*11130*/  @P0 LDC.64 R4, c[0x0][0x9e8] ;  /* 0x00027a00ff040b82 */ /* 0x000e240000000a00 */
[----:B0-----:R-:W-:-:S05]  /*11140*/  @P0 IMAD.HI.U32 R4, R0, R4, RZ ;  /* 0x0000000400040227 */ /* 0x001fca00078e00ff */
[----:B------:R-:W-:-:S07]  /*11150*/  @P0 SHF.R.U32.HI R0, RZ, R5, R4 ;  /* 0x00000005ff000219 */ /* 0x000fce0000011604 */
.L_x_1446:
[----:B------:R-:W-:Y:S05]  /*11160*/  BSYNC B0 ;  /* 0x0000000000007941 */ /* 0x000fea0003800000 */
.L_x_1444:
[----:B------:R-:W-:-:S05]  /*11170*/  IMAD R5, R0, R3, R3 ;  /* 0x0000000300057224 */ /* 0x000fca00078e0203 */
[----:B------:R-:W-:-:S07]  /*11180*/  VIMNMX R2, R2, R5, PT ;  /* 0x0000000502027248 */ /* 0x000fce0003fe0100 */
.L_x_1443:
[----:B------:R-:W0:Y:S01]  /*11190*/  @P2 LDC R4, c[0x0][0x44c] ;  /* 0x00011300ff042b82 */ /* 0x000e220000000800 */
[----:B------:R-:W-:Y:S01]  /*111a0*/  VIADD R2, R2, 0x7f ;  /* 0x0000007f02027836 */ /* 0x000fe20000000000 */
[----:B------:R-:W-:Y:S01]  /*111b0*/  ULDC UR4, c[0x0][0x9dc] ;  /* 0x0002770000047ab9 */ /* 0x000fe20000000800 */
[----:B------:R-:W-:-:S05]  /*111c0*/  IMAD.MOV.U32 R0, RZ, RZ, R27 ;  /* 0x000000ffff007224 */ /* 0x000fca00078e001b */
[----:B------:R-:W1:Y:S01]  /*111d0*/  @P2 LDC R5, c[0x0][0x450] ;  /* 0x00011400ff052b82 */ /* 0x000e620000000800 */
[----:B0-----:R-:W-:-:S05]  /*111e0*/  @P2 IMAD.HI.U32 R4, R27, R4, RZ ;  /* 0x000000041b042227 */ /* 0x001fca00078e00ff */
[----:B-1----:R-:W-:Y:S02]  /*111f0*/  @P2 SHF.R.U32.HI R0, RZ, R5, R4 ;  /* 0x00000005ff002219 */ /* 0x002fe40000011604 */
[----:B------:R-:W-:-:S04]  /*11200*/  SHF.R.S32.HI R5, RZ, 0x1f, R2 ;  /* 0x0000001fff057819 */ /* 0x000fc80000011402 */
[----:B------:R-:W-:Y:S01]  /*11210*/  LEA.HI R4, R5, R2, RZ, 0x7 ;  /* 0x0000000205047211 */ /* 0x000fe200078f38ff */
[----:B------:R-:W-:-:S03]  /*11220*/  VIADD R2, R35, 0x7f ;  /* 0x0000007f23027836 */ /* 0x000fc60000000000 */
[----:B------:R-:W-:Y:S02]  /*11230*/  SHF.R.S32.HI R4, RZ, 0x7, R4 ;  /* 0x00000007ff047819 */ /* 0x000fe40000011404 */
[----:B------:R-:W-:-:S04]  /*11240*/  SHF.R.S32.HI R5, RZ, 0x1f, R2 ;  /* 0x0000001fff057819 */ /* 0x000fc80000011402 */
[----:B------:R-:W-:Y:S02]  /*11250*/  LEA.HI R5, R5, R2, RZ, 0x7 ;  /* 0x0000000205057211 */ /* 0x000fe400078f38ff */
[----:B------:R-:W-:Y:S02]  /*11260*/  IADD3 R2, R0, R35, -R31 ;  /* 0x0000002300027210 */ /* 0x000fe40007ffe81f */
[----:B------:R-:W-:-:S03]  /*11270*/  SHF.R.S32.HI R5, RZ, 0x7, R5 ;  /* 0x00000007ff057819 */ /* 0x000fc60000011405 */
[----:B------:R-:W-:Y:S01]  /*11280*/  VIADD R0, R2, -UR4 ;  /* 0x8000000402007c36 */ /* 0x000fe20008000000 */
[----:B------:R-:W-:-:S05]  /*11290*/  VIMNMX R23, R5, R4, PT ;  /* 0x0000000405177248 */ /* 0x000fca0003fe0100 */
[----:B------:R0:W-:Y:S01]  /*112a0*/  STL [R1+0x10], R23 ;  /* 0x0000101701007387 */ /* 0x0001e20000100800 */
[----:B------:R-:W-:Y:S05]  /*112b0*/  @!P1 BRA `(.L_x_1447) ;  /* 0x0000000000449947 */ /* 0x000fea0003800000 */
[----:B------:R-:W-:Y:S01]  /*112c0*/  ISETP.GT.AND P0, PT, R2, -0x1, PT ;  /* 0xffffffff0200780c */ /* 0x000fe20003f04270 */
[----:B------:R-:W-:-:S12]  /*112d0*/  BSSY B0, `(.L_x_1448) ;  /* 0x000000d000007945 */ /* 0x000fd80003800000 */
[----:B------:R-:W-:Y:S05]  /*112e0*/  @P0 BRA `(.L_x_1449) ;  /* 0x00000000001c0947 */ /* 0x000fea0003800000 */
[----:B------:R-:W-:Y:S02]  /*112f0*/  ISETP.NE.AND P0, PT, R3, 0x1, PT ;  /* 0x000000010300780c */ /* 0x000fe40003f05270 */
[----:B------:R-:W-:-:S11]  /*11300*/  LOP3.LUT R7, RZ, R2, RZ, 0x33, !PT ;  /* 0x00000002ff077212 */ /* 0x000fd600078e33ff */
[----:B------:R-:W1:Y:S02]  /*11310*/  @P0 LDC.64 R4, c[0x0][0x9e8] ;  /* 0x00027a00ff040b82 */ /* 0x000e640000000a00 */
[----:B-1----:R-:W-:-:S05]  /*11320*/  @P0 IMAD.HI.U32 R4, R7, R4, RZ ;  /* 0x0000000407040227 */ /* 0x002fca00078e00ff */
[----:B------:R-:W-:-:S04]  /*11330*/  @P0 SHF.R.U32.HI R7, RZ, R5, R4 ;  /* 0x00000005ff070219 */ /* 0x000fc80000011604 */
[----:B------:R-:W-:Y:S01]  /*11340*/  LOP3.LUT R2, RZ, R7, RZ, 0x33, !PT ;  /* 0x00000007ff027212 */ /* 0x000fe200078e33ff */
[----:B------:R-:W-:Y:S06]  /*11350*/  BRA `(.L_x_1450) ;  /* 0x0000000000107947 */ /* 0x000fec0003800000 */
.L_x_1449:
[----:B------:R-:W-:-:S13]  /*11360*/  ISETP.NE.AND P0, PT, R3, 0x1, PT ;  /* 0x000000010300780c */ /* 0x000fda0003f05270 */
[----:B------:R-:W1:Y:S02]  /*11370*/  @P0 LDC.64 R4, c[0x0][0x9e8] ;  /* 0x00027a00ff040b82 */ /* 0x000e640000000a00 */
[----:B-1----:R-:W-:-:S05]  /*11380*/  @P0 IMAD.HI.U32 R4, R2, R4, RZ ;  /* 0x0000000402040227 */ /* 0x002fca00078e00ff */
[----:B------:R-:W-:-:S07]  /*11390*/  @P0 SHF.R.U32.HI R2, RZ, R5, R4 ;  /* 0x00000005ff020219 */ /* 0x000fce0000011604 */
.L_x_1450:
[----:B------:R-:W-:Y:S05]  /*113a0*/  BSYNC B0 ;  /* 0x0000000000007941 */ /* 0x000fea0003800000 */
.L_x_1448:
[----:B------:R-:W-:-:S05]  /*113b0*/  IMAD R3, R2, R3, RZ ;  /* 0x0000000302037224 */ /* 0x000fca00078e02ff */
[----:B------:R-:W-:-:S07]  /*113c0*/  VIMNMX R0, R0, R3, !PT ;  /* 0x0000000300007248 */ /* 0x000fce0007fe0100 */
.L_x_1447:
[----:B------:R-:W-:Y:S01]  /*113d0*/  SHF.R.S32.HI R3, RZ, 0x1f, R0 ;  /* 0x0000001fff037819 */ /* 0x000fe20000011400 */
[----:B------:R-:W-:Y:S03]  /*113e0*/  BSSY B7, `(.L_x_1451) ;  /* 0x000037b000077945 */ /* 0x000fe60003800000 */
[----:B------:R-:W-:-:S04]  /*113f0*/  LEA.HI R3, R3, R0, RZ, 0x7 ;  /* 0x0000000003037211 */ /* 0x000fc800078f38ff */
[----:B------:R-:W-:-:S04]  /*11400*/  SHF.R.S32.HI R3, RZ, 0x7, R3 ;  /* 0x00000007ff037819 */ /* 0x000fc80000011403 */
[----:B------:R-:W-:-:S04]  /*11410*/  VIMNMX R36, RZ, R3, !PT ;  /* 0x00000003ff247248 */ /* 0x000fc80007fe0100 */
[----:B------:R-:W-:-:S13]  /*11420*/  ISETP.GT.AND P0, PT, R23, R36, PT ;  /* 0x000000241700720c */ /* 0x000fda0003f04270 */
        /* <DEDUP_REMOVED lines=18> */
.L_x_1452:
        /* <DEDUP_REMOVED lines=8> */
[----:B------:R-:W-:Y:S02]  /*115d0*/  IMAD.U32 R4, RZ, RZ, UR6 ;  /* 0x00000006ff047e24 */ /* 0x000fe4000f8e00ff */
[----:B------:R-:W1:Y:S01]  /*115e0*/  LDC.64 R2, c[0x4][R2] ;  /* 0x0100000002027b82 */ /* 0x000e620000000a00 */
[----:B------:R-:W-:Y:S02]  /*115f0*/  IMAD.U32 R5, RZ, RZ, UR7 ;  /* 0x00000007ff057e24 */ /* 0x000fe4000f8e00ff */
        /* <DEDUP_REMOVED lines=8> */
[----:B01----:R-:W-:Y:S05]  /*11680*/  CALL.ABS.NOINC R2 ;  /* 0x0000000002007343 */ /* 0x003fea0003c00000 */
.L_x_1455:
[----:B------:R-:W-:Y:S05]  /*11690*/  BSYNC B6 ;  /* 0x0000000000067941 */ /* 0x000fea0003800000 */
.L_x_1454:
        /* <DEDUP_REMOVED lines=9> */
[----:B------:R-:W-:Y:S02]  /*11730*/  IMAD.U32 R4, RZ, RZ, UR6 ;  /* 0x00000006ff047e24 */ /* 0x000fe4000f8e00ff */
[----:B------:R-:W-:Y:S02]  /*11740*/  IMAD.U32 R5, RZ, RZ, UR7 ;  /* 0x00000007ff057e24 */ /* 0x000fe4000f8e00ff */
[----:B------:R-:W-:Y:S02]  /*11750*/  IMAD.U32 R6, RZ, RZ, UR8 ;  /* 0x00000008ff067e24 */ /* 0x000fe4000f8e00ff */
[----:B------:R-:W-:-:S02]  /*11760*/  IMAD.U32 R7, RZ, RZ, UR9 ;  /* 0x00000009ff077e24 */ /* 0x000fc4000f8e00ff */
[----:B------:R-:W-:Y:S02]  /*11770*/  IMAD.U32 R10, RZ, RZ, UR4 ;  /* 0x00000004ff0a7e24 */ /* 0x000fe4000f8e00ff */
[----:B------:R-:W-:Y:S02]  /*11780*/  IMAD.U32 R11, RZ, RZ, UR5 ;  /* 0x00000005ff0b7e24 */ /* 0x000fe4000f8e00ff */
[----:B------:R-:W-:Y:S02]  /*11790*/  IMAD.MOV.U32 R8, RZ, RZ, 0x70 ;  /* 0x00000070ff087424 */ /* 0x000fe400078e00ff */
[----:B------:R-:W-:Y:S02]  /*117a0*/  IMAD.MOV.U32 R12, RZ, RZ, 0x1 ;  /* 0x00000001ff0c7424 */ /* 0x000fe400078e00ff */
[----:B-1----:R-:W-:-:S07]  /*117b0*/  IMAD.MOV.U32 R13, RZ, RZ, RZ ;  /* 0x000000ffff0d7224 */ /* 0x002fce00078e00ff */
[----:B------:R-:W-:-:S07]  /*117c0*/  LEPC R20, `(.L_x_1458) ;  /* 0x000000001014794e */ /* 0x000fce0000000000 */
[----:B0-2---:R-:W-:Y:S05]  /*117d0*/  CALL.ABS.NOINC R2 ;  /* 0x0000000002007343 */ /* 0x005fea0003c00000 */
.L_x_1458:
[----:B------:R0:W1:Y:S01]  /*117e0*/  LDC.64 R2, c[0x4][R17] ;  /* 0x0100000011027b82 */ /* 0x0000620000000a00 */
[----:B------:R-:W-:Y:S01]  /*117f0*/  ULDC.64 UR6, c[0x4][0x80] ;  /* 0x0100200000067ab9 */ /* 0x000fe20000000a00 */
[----:B------:R-:W-:Y:S01]  /*11800*/  ULDC.64 UR8, c[0x4][0x88] ;  /* 0x0100220000087ab9 */ /* 0x000fe20000000a00 */
[----:B------:R-:W-:Y:S01]  /*11810*/  ULDC.64 UR4, c[0x4][0x18] ;  /* 0x0100060000047ab9 */ /* 0x000fe20000000a00 */
        /* <DEDUP_REMOVED lines=8> */
[----:B0-----:R-:W-:-:S07]  /*118a0*/  IMAD.MOV.U32 R13, RZ, RZ, RZ ;  /* 0x000000ffff0d7224 */ /* 0x001fce00078e00ff */
[----:B------:R-:W-:-:S07]  /*118b0*/  LEPC R20, `(.L_x_1457) ;  /* 0x000000001014794e */ /* 0x000fce0000000000 */
[----:B-1----:R-:W-:Y:S05]  /*118c0*/  CALL.ABS.NOINC R2 ;  /* 0x0000000002007343 */ /* 0x002fea0003c00000 */
.L_x_1457:
[----:B------:R-:W-:Y:S05]  /*118d0*/  BSYNC B6 ;  /* 0x0000000000067941 */ /* 0x000fea0003800000 */
.L_x_1456:
[----:B------:R-:W-:Y:S01]  /*118e0*/  ULDC.64 UR4, c[0x0][0x9f8] ;  /* 0x00027e0000047ab9 */ /* 0x000fe20000000a00 */
[----:B------:R-:W-:Y:S01]  /*118f0*/  IMAD.MOV.U32 R33, RZ, RZ, R19 ;  /* 0x000000ffff217224 */ /* 0x000fe200078e0013 */
[----:B------:R-:W-:Y:S01]  /*11900*/  ISETP.NE.U32.AND P0, PT, RZ, UR4, PT ;  /* 0x00000004ff007c0c */ /* 0x000fe2000bf05070 */
[----:B------:R-:W1:Y:S01]  /*11910*/  S2R R20, SR_TID.X ;  /* 0x0000000000147919 */ /* 0x000e620000002100 */
[----:B------:R-:W2:Y:S01]  /*11920*/  LDC R9, c[0x0][0x430] ;  /* 0x00010c00ff097b82 */ /* 0x000ea20000000800 */
[----:B------:R-:W3:Y:S01]  /*11930*/  S2R R17, SR_TID.X ;  /* 0x0000000000117919 */ /* 0x000ee20000002100 */
[----:B------:R-:W-:Y:S01]  /*11940*/  ISETP.NE.AND.EX P0, PT, RZ, UR5, PT, P0 ;  /* 0x00000005ff007c0c */ /* 0x000fe2000bf05300 */
[----:B------:R-:W-:Y:S01]  /*11950*/  VIADD R25, R23, 0xffffffff ;  /* 0xffffffff17197836 */ /* 0x000fe20000000000 */
[----:B------:R-:W-:Y:S01]  /*11960*/  LOP3.LUT R26, R26, 0xfffffff7, RZ, 0xc0, !PT ;  /* 0xfffffff71a1a7812 */ /* 0x000fe200078ec0ff */
[----:B------:R-:W-:-:S10]  /*11970*/  ULDC UR4, c[0x0][0x2f4] ;  /* 0x0000bd0000047ab9 */ /* 0x000fd40000000800 */
[----:B------:R-:W4:Y:S02]  /*11980*/  @P0 LDC.64 R2, c[0x0][0x9f8] ;  /* 0x00027e00ff020b82 */ /* 0x000f240000000a00 */
[----:B----4-:R-:W-:-:S05]  /*11990*/  @P0 IMAD.WIDE R2, R19, 0x4, R2 ;  /* 0x0000000413020825 */ /* 0x010fca00078e0202 */
[----:B------:R4:W4:Y:S01]  /*119a0*/  @P0 LDG.E R33, desc[UR54][R2.64] ;  /* 0x0000003602210981 */ /* 0x000922000c1e1900 */
[----:B--2---:R-:W-:Y:S01]  /*119b0*/  ISETP.NE.AND P1, PT, R9, 0x1, PT ;  /* 0x000000010900780c */ /* 0x004fe20003f25270 */
[----:B-1----:R-:W-:Y:S01]  /*119c0*/  IMAD.SHL.U32 R20, R20, 0x10, RZ ;  /* 0x0000001014147824 */ /* 0x002fe200078e00ff */
[----:B---3--:R-:W-:Y:S01]  /*119d0*/  LOP3.LUT R17, R17, 0x7f, RZ, 0xc0, !PT ;  /* 0x0000007f11117812 */ /* 0x008fe200078ec0ff */
[----:B------:R-:W-:-:S03]  /*119e0*/  IMAD.SHL.U32 R8, R25, 0x80, RZ ;  /* 0x0000008019087824 */ /* 0x000fc600078e00ff */
[----:B------:R-:W-:Y:S02]  /*119f0*/  SHF.R.U32.HI R17, RZ, 0x3, R17 ;  /* 0x00000003ff117819 */ /* 0x000fe40000011611 */
[----:B------:R-:W-:-:S04]  /*11a00*/  LOP3.LUT R20, R20, 0x70, RZ, 0xc0, !PT ;  /* 0x0000007014147812 */ /* 0x000fc800078ec0ff */
[----:B------:R-:W-:Y:S01]  /*11a10*/  LOP3.LUT R0, R8, R17, R20, 0xfe, !PT ;  /* 0x0000001108007212 */ /* 0x000fe200078efe14 */
[----:B------:R-:W1:Y:S01]  /*11a20*/  @P1 LDC R7, c[0x0][0x434] ;  /* 0x00010d00ff071b82 */ /* 0x000e620000000800 */
[----:B------:R-:W-:Y:S02]  /*11a30*/  @P1 LOP3.LUT R26, R26, 0x8, RZ, 0xfc, !PT ;  /* 0x000000081a1a1812 */ /* 0x000fe400078efcff */
[C---:B------:R-:W-:Y:S01]  /*11a40*/  ISETP.GE.AND P0, PT, R0.reuse, R35, PT ;  /* 0x000000230000720c */ /* 0x040fe20003f06270 */
[----:B------:R-:W-:-:S04]  /*11a50*/  IMAD.IADD R0, R0, 0x1, R37 ;  /* 0x0000000100007824 */ /* 0x000fc800078e0225 */
[----:B------:R-:W2:Y:S01]  /*11a60*/  @P1 LDC R5, c[0x0][0x438] ;  /* 0x00010e00ff051b82 */ /* 0x000ea20000000800 */
[----:B------:R-:W-:-:S07]  /*11a70*/  IMAD.MOV.U32 R4, RZ, RZ, R0 ;  /* 0x000000ffff047224 */ /* 0x000fce00078e0000 */
[----:B----4-:R-:W3:Y:S01]  /*11a80*/  @!P0 LDC.64 R2, c[0x0][0x428] ;  /* 0x00010a00ff028b82 */ /* 0x010ee20000000a00 */
[----:B-1----:R-:W-:-:S05]  /*11a90*/  @P1 IMAD.HI.U32 R6, R0, R7, RZ ;  /* 0x0000000700061227 */ /* 0x002fca00078e00ff */
[----:B--2---:R-:W-:-:S05]  /*11aa0*/  @P1 SHF.R.U32.HI R4, RZ, R5, R6 ;  /* 0x00000005ff041219 */ /* 0x004fca0000011606 */
[----:B------:R-:W-:-:S04]  /*11ab0*/  IMAD.MOV R5, RZ, RZ, -R4 ;  /* 0x000000ffff057224 */ /* 0x000fc800078e0a04 */
[----:B------:R-:W-:Y:S01]  /*11ac0*/  IMAD R0, R9, R5, R0 ;  /* 0x0000000509007224 */ /* 0x000fe200078e0200 */
[----:B------:R-:W-:Y:S01]  /*11ad0*/  @!P0 SHF.R.S32.HI R5, RZ, 0x1f, R4 ;  /* 0x0000001fff058819 */ /* 0x000fe20000011404 */
[----:B------:R-:W-:-:S05]  /*11ae0*/  IMAD.U32 R9, RZ, RZ, UR36 ;  /* 0x00000024ff097e24 */ /* 0x000fca000f8e00ff */
[----:B------:R-:W-:Y:S02]  /*11af0*/  ISETP.NE.AND P2, PT, R9, 0x3, PT ;  /* 0x000000030900780c */ /* 0x000fe40003f45270 */
[----:B------:R-:W-:-:S11]  /*11b00*/  LOP3.LUT R26, R26, 0xfffffffb, RZ, 0xc0, !PT ;  /* 0xfffffffb1a1a7812 */ /* 0x000fd600078ec0ff */
[----:B------:R-:W-:-:S04]  /*11b10*/  @P2 LOP3.LUT R26, R26, 0x4, RZ, 0xfc, !PT ;  /* 0x000000041a1a2812 */ /* 0x000fc800078efcff */
[----:B------:R-:W-:Y:S01]  /*11b20*/  LOP3.LUT R26, R26, 0xfffffffd, RZ, 0xc0, !PT ;  /* 0xfffffffd1a1a7812 */ /* 0x000fe200078ec0ff */
[----:B------:R-:W-:Y:S01]  /*11b30*/  UMOV UR5, 0xffffffff ;  /* 0xffffffff00057882 */ /* 0x000fe20000000000 */
[----:B------:R-:W-:Y:S01]  /*11b40*/  SHF.R.S32.HI R6, RZ, 0x1f, R33 ;  /* 0x0000001fff067819 */ /* 0x000fe20000011421 */
[----:B---3--:R-:W-:-:S04]  /*11b50*/  @!P0 IMAD.WIDE.U32 R4, R33, R2, R4 ;  /* 0x0000000221048225 */ /* 0x008fc800078e0004 */
[----:B------:R1:W-:Y:S02]  /*11b60*/  STL [R1], R6 ;  /* 0x0000000601007387 */ /* 0x0003e40000100800 */
[----:B-1----:R-:W-:-:S04]  /*11b70*/  @!P0 IMAD R6, R6, R2, RZ ;  /* 0x0000000206068224 */ /* 0x002fc800078e02ff */
[----:B------:R-:W-:Y:S02]  /*11b80*/  @!P0 IMAD R7, R33, R3, R6 ;  /* 0x0000000321078224 */ /* 0x000fe400078e0206 */
[----:B------:R-:W1:Y:S02]  /*11b90*/  @!P0 LDC.64 R2, c[0x0][0x418] ;  /* 0x00010600ff028b82 */ /* 0x000e640000000a00 */
[----:B------:R-:W-:Y:S01]  /*11ba0*/  @!P0 IMAD.IADD R5, R5, 0x1, R7 ;  /* 0x0000000105058824 */ /* 0x000fe200078e0207 */
[----:B-1----:R-:W-:-:S04]  /*11bb0*/  @!P0 LEA R2, P1, R4, R2, 0x2 ;  /* 0x0000000204028211 */ /* 0x002fc800078210ff */
[----:B------:R-:W-:Y:S01]  /*11bc0*/  @!P0 LEA.HI.X R3, R4, R3, R5, 0x2, P1 ;  /* 0x0000000304038211 */ /* 0x000fe200008f1405 */
[----:B------:R-:W-:-:S06]  /*11bd0*/  IMAD.MOV.U32 R4, RZ, RZ, RZ ;  /* 0x000000ffff047224 */ /* 0x000fcc00078e00ff */
[----:B------:R1:W5:Y:S01]  /*11be0*/  @!P0 LDG.E R4, desc[UR54][R2.64] ;  /* 0x0000003602048981 */ /* 0x000362000c1e1900 */
[----:B------:R-:W-:-:S13]  /*11bf0*/  ISETP.GE.AND P0, PT, R30, UR4, PT ;  /* 0x000000041e007c0c */ /* 0x000fda000bf06270 */
[----:B------:R-:W-:Y:S02]  /*11c00*/  @P0 LOP3.LUT R26, R26, 0x2, RZ, 0xfc, !PT ;  /* 0x000000021a1a0812 */ /* 0x000fe400078efcff */
[----:B------:R-:W-:Y:S02]  /*11c10*/  ISETP.GE.AND P0, PT, R29, UR4, PT ;  /* 0x000000041d007c0c */ /* 0x000fe4000bf06270 */
[----:B------:R-:W-:-:S11]  /*11c20*/  LOP3.LUT R26, R26, 0xfffffffe, RZ, 0xc0, !PT ;  /* 0xfffffffe1a1a7812 */ /* 0x000fd600078ec0ff */
[----:B------:R-:W-:Y:S01]  /*11c30*/  @P0 LOP3.LUT R26, R26, 0x1, RZ, 0xfc, !PT ;  /* 0x000000011a1a0812 */ /* 0x000fe200078efcff */
[----:B-1----:R-:W-:Y:S06]  /*11c40*/  BRA.DIV UR5, `(.L_x_1459) ;  /* 0x0000004205987947 */ /* 0x002fec000b800000 */
.L_x_1527:
[----:B------:R-:W-:Y:S01]  /*11c50*/  SHF.R.S32.HI R32, RZ, 0x1f, R18 ;  /* 0x0000001fff207819 */ /* 0x000fe20000011412 */
[----:B------:R-:W-:Y:S06]  /*11c60*/  @!P2 BRA `(.L_x_1460) ;  /* 0x000000000004a947 */ /* 0x000fec0003800000 */
[----:B------:R-:W-:Y:S01]  /*11c70*/  BPT.TRAP 0x1 ;  /* 0x000000040000795c */ /* 0x000fe20000300000 */
.L_x_1460:
[----:B------:R-:W-:Y:S01]  /*11c80*/  SHF.R.S32.HI R5, RZ, 0x1f, R0 ;  /* 0x0000001fff057819 */ /* 0x000fe20000011400 */
[----:B------:R-:W-:Y:S01]  /*11c90*/  ULDC.64 UR4, c[0x0][0x328] ;  /* 0x0000ca0000047ab9 */ /* 0x000fe20000000a00 */
[----:B------:R-:W-:Y:S03]  /*11ca0*/  BSSY B0, `(.L_x_1461) ;  /* 0x0000017000007945 */ /* 0x000fe60003800000 */
[----:B------:R-:W-:-:S04]  /*11cb0*/  IMAD R3, R5, UR4, RZ ;  /* 0x0000000405037c24 */ /* 0x000fc8000f8e02ff */
[C---:B------:R-:W-:Y:S02]  /*11cc0*/  IMAD R6, R0.reuse, UR5, R3 ;  /* 0x0000000500067c24 */ /* 0x040fe4000f8e0203 */
[----:B------:R-:W-:Y:S01]  /*11cd0*/  IMAD.WIDE.U32 R2, R0, UR4, RZ ;  /* 0x0000000400027c25 */ /* 0x000fe2000f8e00ff */
        /* <DEDUP_REMOVED lines=14> */
[----:B0-----:R-:W-:Y:S01]  /*11dc0*/  LEA.HI.X R23, R2, UR5, R7, 0x1, P0 ;  /* 0x0000000502177c11 */ /* 0x001fe200080f0c07 */
[----:B------:R-:W-:Y:S01]  /*11dd0*/  IMAD R7, R24, 0x8, R22 ;  /* 0x0000000818077824 */ /* 0x000fe200078e0216 */
[----:B------:R-:W-:-:S04]  /*11de0*/  SHF.L.U32 R2, R28, 0x1f, RZ ;  /* 0x0000001f1c027819 */ /* 0x000fc800000006ff */
[----:B------:R-:W0:Y:S02]  /*11df0*/  SYNCS.PHASECHK.TRANS64.TRYWAIT P0, [R7+URZ+0x28840], R2 ;  /* 0x02884002070075a7 */ /* 0x000e24000800017f */
[----:B0-----:R-:W-:Y:S05]  /*11e00*/  @!P0 BRA `(.L_x_1462) ;  /* 0x00000040005c8947 */ /* 0x001fea0003800000 */
.L_x_1528:
[----:B------:R-:W-:Y:S05]  /*11e10*/  BSYNC B0 ;  /* 0x0000000000007941 */ /* 0x000fea0003800000 */
.L_x_1461:
        /* <DEDUP_REMOVED lines=107> */
.L_x_1546:
        /* <DEDUP_REMOVED lines=11> */
.L_x_1464:
        /* <DEDUP_REMOVED lines=11> */
.L_x_1465:
[----:B-1----:R1:W5:Y:S01]  /*12630*/  LDL.LU R2, [R1+0x8] ;  /* 0x0000080001027983 */ /* 0x0023620000300800 */
[----:B------:R1:W-:Y:S02]  /*12640*/  SYNCS.ARRIVE.TRANS64.A1T0 RZ, [R7+URZ+0x28830], RZ ;  /* 0x028830ff07ff79a7 */ /* 0x0003e4000810003f */
[----:B------:R-:W-:Y:S05]  /*12650*/  WARPSYNC.ALL ;  /* 0x0000000000007948 */ /* 0x000fea0003800000 */
[----:B------:R-:W-:Y:S01]  /*12660*/  ULDC.64 UR4, c[0x0][0x298] ;  /* 0x0000a60000047ab9 */ /* 0x000fe20000000a00 */
[----:B------:R-:W-:Y:S01]  /*12670*/  BSSY B6, `(.L_x_1466) ;  /* 0x000001c000067945 */ /* 0x000fe20003800000 */
[----:B------:R-:W-:Y:S01]  /*12680*/  BAR.SYNC.DEFER_BLOCKING 0x8, 0x180 ;  /* 0x0206000000007b1d */ /* 0x000fe20000010000 */
[----:B-----5:R-:W-:Y:S01]  /*12690*/  SHF.R.S32.HI R0, RZ, 0x1f, R2 ;  /* 0x0000001fff007819 */ /* 0x020fe20000011402 */
[----:B0-----:R-:W-:-:S04]  /*126a0*/  IMAD.WIDE.U32 R4, R2, UR4, RZ ;  /* 0x0000000402047c25 */ /* 0x001fc8000f8e00ff */
[----:B------:R-:W-:Y:S01]  /*126b0*/  IMAD R0, R0, UR4, RZ ;  /* 0x0000000400007c24 */ /* 0x000fe2000f8e02ff */
[----:B------:R0:W-:Y:S03]  /*126c0*/  STL.64 [R1+0x8], R4 ;  /* 0x0000080401007387 */ /* 0x0001e60000100a00 */
[----:B------:R-:W-:Y:S02]  /*126d0*/  IMAD R0, R2, UR5, R0 ;  /* 0x0000000502007c24 */ /* 0x000fe4000f8e0200 */
[----:B------:R-:W-:Y:S02]  /*126e0*/  VIADD R2, R22, 0x10400 ;  /* 0x0001040016027836 */ /* 0x000fe40000000000 */
[----:B------:R-:W-:-:S03]  /*126f0*/  IMAD.IADD R0, R5, 0x1, R0 ;  /* 0x0000000105007824 */ /* 0x000fc600078e0200 */
[----:B------:R-:W-:Y:S02]  /*12700*/  LOP3.LUT P0, RZ, R2, 0x3ff, RZ, 0xc0, !PT ;  /* 0x000003ff02ff7812 */ /* 0x000fe4000780c0ff */
[----:B------:R0:W-:Y:S11]  /*12710*/  STL [R1+0x14], R0 ;  /* 0x0000140001007387 */ /* 0x0001f60000100800 */
[----:B0-----:R-:W-:Y:S05]  /*12720*/  @!P0 BRA `(.L_x_1467) ;  /* 0x0000000000408947 */ /* 0x001fea0003800000 */
[----:B------:R-:W-:Y:S01]  /*12730*/  MOV R2, 0x0 ;  /* 0x0000000000027802 */ /* 0x000fe20000000f00 */
        /* <DEDUP_REMOVED lines=15> */
.L_x_1467:
[----:B------:R-:W-:Y:S05]  /*12830*/  BSYNC B6 ;  /* 0x0000000000067941 */ /* 0x000fea0003800000 */
.L_x_1466:
[----:B------:R-:W2:Y:S01]  /*12840*/  LDL.LU R2, [R1+0x14] ;  /* 0x0000140001027983 */ /* 0x000ea20000300800 */
[----:B------:R-:W0:Y:S01]  /*12850*/  LDC R4, c[0x0][0x448] ;  /* 0x00011200ff047b82 */ /* 0x000e220000000800 */
[----:B------:R-:W-:Y:S02]  /*12860*/  ULDC.64 UR4, c[0x0][0x2d8] ;  /* 0x0000b60000047ab9 */ /* 0x000fe40000000a00 */
[----:B------:R-:W3:Y:S01]  /*12870*/  LDL.LU.64 R20, [R1+0x8] ;  /* 0x0000080001147983 */ /* 0x000ee20000300a00 */
[----:B------:R-:W-:Y:S01]  /*12880*/  IMAD R0, R32, UR4, RZ ;  /* 0x0000000420007c24 */ /* 0x000fe2000f8e02ff */
[----:B------:R-:W-:Y:S02]  /*12890*/  LOP3.LUT P5, RZ, R26, 0x20, RZ, 0xc0, !PT ;  /* 0x000000201aff7812 */ /* 0x000fe400078ac0ff */
[----:B------:R4:W5:Y:S01]  /*128a0*/  LDL R8, [R1+0x4] ;  /* 0x0000040001087983 */ /* 0x0009620000100800 */
[----:B------:R-:W-:Y:S01]  /*128b0*/  IMAD R5, R18, UR5, R0 ;  /* 0x0000000512057c24 */ /* 0x000fe2000f8e0200 */
[----:B------:R-:W-:-:S02]  /*128c0*/  SHF.R.S32.HI R0, RZ, 0x1f, R19 ;  /* 0x0000001fff007819 */ /* 0x000fc40000011413 */
[----:B-1----:R-:W-:Y:S02]  /*128d0*/  SEL R7, R19, RZ, !P5 ;  /* 0x000000ff13077207 */ /* 0x002fe40006800000 */
[----:B------:R-:W-:Y:S02]  /*128e0*/  SEL R0, R0, RZ, !P5 ;  /* 0x000000ff00007207 */ /* 0x000fe40006800000 */
[----:B0-----:R-:W-:-:S13]  /*128f0*/  ISETP.NE.AND P6, PT, R4, 0x1, PT ;  /* 0x000000010400780c */ /* 0x001fda0003fc5270 */
[----:B------:R-:W0:Y:S01]  /*12900*/  @P6 LDC R4, c[0x0][0x44c] ;  /* 0x00011300ff046b82 */ /* 0x000e220000000800 */
[----:B--2---:R-:W-:Y:S02]  /*12910*/  IMAD.MOV.U32 R3, RZ, RZ, R2 ;  /* 0x000000ffff037224 */ /* 0x004fe400078e0002 */
[----:B---3--:R-:W-:Y:S01]  /*12920*/  IMAD.MOV.U32 R2, RZ, RZ, R20 ;  /* 0x000000ffff027224 */ /* 0x008fe200078e0014 */
[----:B------:R-:W1:Y:S03]  /*12930*/  S2R R21, SR_TID.X ;  /* 0x0000000000157919 */ /* 0x000e660000002100 */
[----:B------:R-:W-:Y:S01]  /*12940*/  IMAD.WIDE.U32 R2, R18, UR4, R2 ;  /* 0x0000000412027c25 */ /* 0x000fe2000f8e0002 */
[----:B------:R-:W2:Y:S01]  /*12950*/  S2R R20, SR_TID.X ;  /* 0x0000000000147919 */ /* 0x000ea20000002100 */
[----:B------:R-:W-:Y:S02]  /*12960*/  ULDC.64 UR4, c[0x0][0x2e0] ;  /* 0x0000b80000047ab9 */ /* 0x000fe40000000a00 */
[----:B------:R-:W-:-:S02]  /*12970*/  IMAD R0, R0, UR4, RZ ;  /* 0x0000000400007c24 */ /* 0x000fc4000f8e02ff */
[----:B------:R-:W-:Y:S02]  /*12980*/  IMAD.IADD R3, R3, 0x1, R5 ;  /* 0x0000000103037824 */ /* 0x000fe400078e0205 */
[C---:B------:R-:W-:Y:S02]  /*12990*/  IMAD R5, R7.reuse, UR5, R0 ;  /* 0x0000000507057c24 */ /* 0x040fe4000f8e0200 */
[----:B------:R-:W3:Y:S01]  /*129a0*/  @P6 LDC R0, c[0x0][0x450] ;  /* 0x00011400ff006b82 */ /* 0x000ee20000000800 */
[----:B------:R-:W-:Y:S01]  /*129b0*/  IMAD.WIDE.U32 R2, R7, UR4, R2 ;  /* 0x0000000407027c25 */ /* 0x000fe2000f8e0002 */
[----:B------:R-:W-:-:S03]  /*129c0*/  ULDC.64 UR4, c[0x0][0x2d0] ;  /* 0x0000b40000047ab9 */ /* 0x000fc60000000a00 */
[----:B------:R-:W-:Y:S02]  /*129d0*/  IMAD.IADD R3, R3, 0x1, R5 ;  /* 0x0000000103037824 */ /* 0x000fe400078e0205 */
[----:B-1----:R-:W-:Y:S01]  /*129e0*/  IMAD.SHL.U32 R21, R21, 0x10, RZ ;  /* 0x0000001015157824 */ /* 0x002fe200078e00ff */
[----:B--2---:R-:W-:-:S04]  /*129f0*/  LOP3.LUT R20, R20, 0x7f, RZ, 0xc0, !PT ;  /* 0x0000007f14147812 */ /* 0x004fc800078ec0ff */
[----:B------:R-:W-:Y:S02]  /*12a00*/  LOP3.LUT R21, R21, 0x70, RZ, 0xc0, !PT ;  /* 0x0000007015157812 */ /* 0x000fe400078ec0ff */
[----:B------:R-:W-:-:S04]  /*12a10*/  SHF.R.U32.HI R20, RZ, 0x3, R20 ;  /* 0x00000003ff147819 */ /* 0x000fc80000011614 */
[----:B------:R-:W-:-:S05]  /*12a20*/  LOP3.LUT R20, R20, R21, RZ, 0xfc, !PT ;  /* 0x0000001514147212 */ /* 0x000fca00078efcff */
[----:B------:R-:W-:-:S04]  /*12a30*/  IMAD.IADD R6, R20, 0x1, R27 ;  /* 0x0000000114067824 */ /* 0x000fc800078e021b */
[----:B0-----:R-:W-:-:S04]  /*12a40*/  @P6 IMAD.HI.U32 R5, R6, R4, RZ ;  /* 0x0000000406056227 */ /* 0x001fc800078e00ff */
[----:B------:R-:W-:Y:S01]  /*12a50*/  IMAD.MOV.U32 R4, RZ, RZ, R6 ;  /* 0x000000ffff047224 */ /* 0x000fe200078e0006 */
[----:B---3--:R-:W-:Y:S02]  /*12a60*/  @P6 SHF.R.U32.HI R4, RZ, R0, R5 ;  /* 0x00000000ff046219 */ /* 0x008fe40000011605 */
[----:B------:R-:W0:Y:S03]  /*12a70*/  LDC R5, c[0x0][0x448] ;  /* 0x00011200ff057b82 */ /* 0x000e260000000800 */
[----:B------:R-:W-:Y:S01]  /*12a80*/  IMAD.MOV R0, RZ, RZ, -R4 ;  /* 0x000000ffff007224 */ /* 0x000fe200078e0a04 */
[----:B------:R-:W1:Y:S01]  /*12a90*/  S2R R20, SR_TID.X ;  /* 0x0000000000147919 */ /* 0x000e620000002100 */
[----:B------:R-:W-:-:S04]  /*12aa0*/  IMAD.WIDE.U32 R2, R4, UR4, R2 ;  /* 0x0000000404027c25 */ /* 0x000fc8000f8e0002 */
[----:B0-----:R-:W-:Y:S01]  /*12ab0*/  IMAD R0, R5, R0, R6 ;  /* 0x0000000005007224 */ /* 0x001fe200078e0206 */
[----:B------:R-:W-:-:S05]  /*12ac0*/  SHF.R.S32.HI R6, RZ, 0x1f, R4 ;  /* 0x0000001fff067819 */ /* 0x000fca0000011404 */
[----:B------:R-:W-:-:S04]  /*12ad0*/  IMAD R6, R6, UR4, RZ ;  /* 0x0000000406067c24 */ /* 0x000fc8000f8e02ff */
        /* <DEDUP_REMOVED lines=8> */
[C---:B------:R-:W-:Y:S01]  /*12b60*/  LEA R0, P0, R2.reuse, UR4, 0x1 ;  /* 0x0000000402007c11 */ /* 0x040fe2000f8008ff */
[----:B------:R-:W-:Y:S01]  /*12b70*/  IMAD.IADD R3, R3, 0x1, R4 ;  /* 0x0000000103037824 */ /* 0x000fe200078e0204 */
[----:B------:R-:W-:Y:S02]  /*12b80*/  ULDC UR4, c[0x0][0x2b8] ;  /* 0x0000ae0000047ab9 */ /* 0x000fe40000000800 */
[----:B------:R-:W-:Y:S02]  /*12b90*/  ISETP.GE.AND P1, PT, R29, UR4, PT ;  /* 0x000000041d007c0c */ /* 0x000fe4000bf26270 */
[----:B------:R-:W-:Y:S02]  /*12ba0*/  LEA.HI.X R4, R2, UR5, R3, 0x1, P0 ;  /* 0x0000000502047c11 */ /* 0x000fe400080f0c03 */
[----:B------:R-:W-:Y:S01]  /*12bb0*/  ISETP.GE.AND P0, PT, R30, UR4, PT ;  /* 0x000000041e007c0c */ /* 0x000fe2000bf06270 */
[----:B------:R-:W-:Y:S01]  /*12bc0*/  UMOV UR4, 0xffffffff ;  /* 0xffffffff00047882 */ /* 0x000fe20000000000 */
[----:B-1----:R-:W-:-:S04]  /*12bd0*/  LOP3.LUT R20, R20, 0x7f, RZ, 0xc0, !PT ;  /* 0x0000007f14147812 */ /* 0x002fc800078ec0ff */
[----:B------:R-:W-:Y:S01]  /*12be0*/  SHF.R.U32.HI R9, RZ, 0x3, R20 ;  /* 0x00000003ff097819 */ /* 0x000fe20000011614 */
[----:B----4-:R-:W-:Y:S06]  /*12bf0*/  BRA.DIV UR4, `(.L_x_1468) ;  /* 0x0000003e04c07947 */ /* 0x010fec000b800000 */
[----:B------:R-:W0:Y:S01]  /*12c00*/  SHFL.IDX PT, R14, R0, RZ, 0x181f ;  /* 0x00181fff000e7589 */ /* 0x000e2200000e0000 */
[----:B------:R-:W-:Y:S02]  /*12c10*/  IMAD R31, R31, R5, RZ ;  /* 0x000000051f1f7224 */ /* 0x000fe400078e02ff */
        /* <DEDUP_REMOVED lines=8> */
[----:B-----5:R-:W-:Y:S04]  /*12ca0*/  @!P2 LDGSTS.E.BYPASS.LTC128B.128 [R8+0x10400], desc[UR54][R2.64], !P0 ;  /* 0x104000000208afae */ /* 0x020fe8000c101d76 */
[----:B------:R1:W-:Y:S01]  /*12cb0*/  @!P2 LDGSTS.E.BYPASS.LTC128B.128 [R8+0x14400], desc[UR54][R2.64+0x80], !P1 ;  /* 0x144000800208afae */ /* 0x0003e2000c901d76 */
[----:B------:R-:W-:Y:S01]  /*12cc0*/  ISETP.GE.AND P2, PT, R6, R31, PT ;  /* 0x0000001f0600720c */ /* 0x000fe20003f46270 */
[----:B------:R-:W-:-:S02]  /*12cd0*/  VIADD R6, R27, 0x20 ;  /* 0x000000201b067836 */ /* 0x000fc40000000000 */
[----:B-1----:R-:W1:Y:S10]  /*12ce0*/  SHFL.IDX PT, R2, R4, 0x1, 0x181f ;  /* 0x00381f0004027f89 */ /* 0x002e7400000e0000 */
[----:B0-----:R-:W-:-:S05]  /*12cf0*/  @!P2 LEA R14, P3, R30, R14, 0x1 ;  /* 0x0000000e1e0ea211 */ /* 0x001fca00078608ff */
[----:B-1----:R-:W-:Y:S02]  /*12d00*/  @!P2 IMAD.X R5, RZ, RZ, R2, P3 ;  /* 0x000000ffff05a224 */ /* 0x002fe400018e0602 */
[----:B------:R-:W-:Y:S02]  /*12d10*/  @!P2 IMAD.MOV.U32 R2, RZ, RZ, R14 ;  /* 0x000000ffff02a224 */ /* 0x000fe400078e000e */
[----:B------:R-:W-:Y:S01]  /*12d20*/  @!P2 IMAD.MOV.U32 R3, RZ, RZ, R5 ;  /* 0x000000ffff03a224 */ /* 0x000fe200078e0005 */
[----:B------:R-:W0:Y:S04]  /*12d30*/  SHFL.IDX PT, R14, R0, 0x2, 0x181f ;  /* 0x00581f00000e7f89 */ /* 0x000e2800000e0000 */
[----:B------:R-:W-:Y:S04]  /*12d40*/  @!P2 LDGSTS.E.BYPASS.LTC128B.128 [R8+0x10c00], desc[UR54][R2.64], !P0 ;  /* 0x10c000000208afae */ /* 0x000fe8000c101d76 */
        /* <DEDUP_REMOVED lines=51> */
.L_x_1563:
        /* <DEDUP_REMOVED lines=11> */
.L_x_1470:
[----:B------:R-:W-:Y:S05]  /*13130*/  BSYNC B0 ;  /* 0x0000000000007941 */ /* 0x000fea0003800000 */
.L_x_1469:
[----:B------:R-:W-:Y:S01]  /*13140*/  NOP ;  /* 0x0000000000007918 */ /* 0x000fe20000000000 */
[----:B------:R-:W-:-:S13]  /*13150*/  PLOP3.LUT P0, PT, PT, PT, PT, 0x80, 0x0 ;  /* 0x000000000000781c */ /* 0x000fda0003f0f070 */
.L_x_1471:
        /* <DEDUP_REMOVED lines=14> */
[----:B0-----:R-:W3:Y:S01]  /*13240*/  LDL.LU R2, [R1+0x10] ;  /* 0x0000100001027983 */ /* 0x001ee20000300800 */
[----:B------:R0:W-:Y:S01]  /*13250*/  SYNCS.ARRIVE.TRANS64.A1T0 RZ, [R22+URZ+0x28800], RZ ;  /* 0x028800ff16ff79a7 */ /* 0x0001e2000810003f */
[----:B------:R-:W-:Y:S01]  /*13260*/  BSSY B0, `(.L_x_1472) ;  /* 0x0000005000007945 */ /* 0x000fe20003800000 */
[----:B------:R-:W1:Y:S01]  /*13270*/  SYNCS.PHASECHK.TRANS64.TRYWAIT P1, [R22+URZ+0x28820], R3 ;  /* 0x02882003160075a7 */ /* 0x000e62000802017f */
[----:B---3--:R-:W-:-:S05]  /*13280*/  VIADD R6, R2, 0xfffffffe ;  /* 0xfffffffe02067836 */ /* 0x008fca0000000000 */
[----:B------:R-:W-:Y:S01]  /*13290*/  ISETP.GE.AND P0, PT, R6, R36, PT ;  /* 0x000000240600720c */ /* 0x000fe20003f06270 */
[----:B01----:R-:W-:-:S12]  /*132a0*/  @!P1 BRA `(.L_x_1473) ;  /* 0x0000004000949947 */ /* 0x003fd80003800000 */
.L_x_1564:
[----:B------:R-:W-:Y:S05]  /*132b0*/  BSYNC B0 ;  /* 0x0000000000007941 */ /* 0x000fea0003800000 */
.L_x_1472:
[----:B------:R-:W-:Y:S04]  /*132c0*/  BSSY B0, `(.L_x_1474) ;  /* 0x000010d000007945 */ /* 0x000fe80003800000 */
[----:B------:R-:W-:Y:S05]  /*132d0*/  @!P0 BRA `(.L_x_1475) ;  /* 0x00000010002c8947 */ /* 0x000fea0003800000 */
[----:B------:R-:W-:Y:S01]  /*132e0*/  ULDC UR4, c[0x0][0x2f4] ;  /* 0x0000bd0000047ab9 */ /* 0x000fe20000000800 */
[----:B------:R-:W-:Y:S01]  /*132f0*/  IMAD.MOV.U32 R10, RZ, RZ, R24 ;  /* 0x000000ffff0a7224 */ /* 0x000fe200078e0018 */
[----:B------:R-:W-:Y:S01]  /*13300*/  ISETP.GE.AND P2, PT, R30, UR4, PT ;  /* 0x000000041e007c0c */ /* 0x000fe2000bf46270 */
[----:B------:R-:W-:Y:S01]  /*13310*/  IMAD.MOV.U32 R20, RZ, RZ, R28 ;  /* 0x000000ffff147224 */ /* 0x000fe200078e001c */
[----:B------:R-:W-:Y:S01]  /*13320*/  ISETP.GE.AND P1, PT, R29, UR4, PT ;  /* 0x000000041d007c0c */ /* 0x000fe2000bf26270 */
[----:B------:R-:W-:-:S12]  /*13330*/  IMAD.MOV.U32 R31, RZ, RZ, R25 ;  /* 0x000000ffff1f7224 */ /* 0x000fd800078e0019 */
.L_x_1488:
[----:B------:R-:W3:Y:S01]  /*13340*/  LDL R4, [R1] ;  /* 0x0000000001047983 */ /* 0x000ee20000100800 */
[----:B0-----:R-:W0:Y:S01]  /*13350*/  LDC R3, c[0x0][0x430] ;  /* 0x00010c00ff037b82 */ /* 0x001e220000000800 */
[----:B------:R-:W1:Y:S01]  /*13360*/  S2R R2, SR_TID.X ;  /* 0x0000000000027919 */ /* 0x000e620000002100 */
[----:B0-----:R-:W-:Y:S02]  /*13370*/  ISETP.NE.AND P0, PT, R3, 0x1, PT ;  /* 0x000000010300780c */ /* 0x001fe40003f05270 */
[C---:B-1----:R-:W-:Y:S01]  /*13380*/  LOP3.LUT R0, R2.reuse, 0x7f, RZ, 0xc0, !PT ;  /* 0x0000007f02007812 */ /* 0x042fe200078ec0ff */
[----:B------:R-:W-:-:S10]  /*13390*/  IMAD.SHL.U32 R5, R2, 0x10, RZ ;  /* 0x0000001002057824 */ /* 0x000fd400078e00ff */
[----:B------:R-:W0:Y:S08]  /*133a0*/  @P0 LDC R3, c[0x0][0x438] ;  /* 0x00010e00ff030b82 */ /* 0x000e300000000800 */
[----:B------:R-:W1:Y:S01]  /*133b0*/  @P0 LDC R2, c[0x0][0x434] ;  /* 0x00010d00ff020b82 */ /* 0x000e620000000800 */
[----:B------:R-:W-:Y:S02]  /*133c0*/  SHF.R.U32.HI R0, RZ, 0x3, R0 ;  /* 0x00000003ff007819 */ /* 0x000fe40000011600 */
[----:B------:R-:W-:-:S03]  /*133d0*/  LOP3.LUT R5, R5, 0x70, RZ, 0xc0, !PT ;  /* 0x0000007005057812 */ /* 0x000fc600078ec0ff */
[----:B------:R-:W-:-:S05]  /*133e0*/  IMAD R0, R6, 0x80, R0 ;  /* 0x0000008006007824 */ /* 0x000fca00078e0200 */
[----:B------:R-:W-:Y:S01]  /*133f0*/  IADD3 R7, R5, R0, R37 ;  /* 0x0000000005077210 */ /* 0x000fe20007ffe025 */
[----:B------:R-:W-:Y:S05]  /*13400*/  YIELD ;  /* 0x0000000000007946 */ /* 0x000fea0003800000 */
[----:B------:R-:W-:Y:S01]  /*13410*/  IMAD.MOV.U32 R8, RZ, RZ, R7 ;  /* 0x000000ffff087224 */ /* 0x000fe200078e0007 */
[----:B------:R-:W-:Y:S01]  /*13420*/  ULDC.64 UR4, c[0x0][0x428] ;  /* 0x00010a0000047ab9 */ /* 0x000fe20000000a00 */
[----:B-1----:R-:W-:-:S05]  /*13430*/  @P0 IMAD.HI.U32 R0, R7, R2, RZ ;  /* 0x0000000207000227 */ /* 0x002fca00078e00ff */
[----:B0-----:R-:W-:-:S04]  /*13440*/  @P0 SHF.R.U32.HI R8, RZ, R3, R0 ;  /* 0x00000003ff080219 */ /* 0x001fc80000011600 */
[--C-:B------:R-:W-:Y:S01]  /*13450*/  SHF.R.S32.HI R3, RZ, 0x1f, R8.reuse ;  /* 0x0000001fff037819 */ /* 0x100fe20000011408 */
[----:B------:R-:W-:-:S04]  /*13460*/  IMAD.MOV.U32 R2, RZ, RZ, R8 ;  /* 0x000000ffff027224 */ /* 0x000fc800078e0008 */
[----:B------:R-:W-:-:S04]  /*13470*/  IMAD.WIDE.U32 R2, R33, UR4, R2 ;  /* 0x0000000421027c25 */ /* 0x000fc8000f8e0002 */
[----:B---3--:R-:W-:-:S04]  /*13480*/  IMAD R0, R4, UR4, RZ ;  /* 0x0000000404007c24 */ /* 0x008fc8000f8e02ff */
[----:B------:R-:W-:Y:S01]  /*13490*/  IMAD R5, R33, UR5, R0 ;  /* 0x0000000521057c24 */ /* 0x000fe2000f8e0200 */
[----:B------:R-:W-:Y:S02]  /*134a0*/  ULDC.64 UR4, c[0x0][0x418] ;  /* 0x0001060000047ab9 */ /* 0x000fe40000000a00 */
[----:B------:R-:W-:Y:S01]  /*134b0*/  LEA R4, P0, R2, UR4, 0x2 ;  /* 0x0000000402047c11 */ /* 0x000fe2000f8010ff */
[----:B------:R-:W-:Y:S01]  /*134c0*/  IMAD.IADD R3, R5, 0x1, R3 ;  /* 0x0000000105037824 */ /* 0x000fe200078e0203 */
[----:B------:R-:W-:-:S04]  /*134d0*/  ULDC UR4, c[0x0][0x430] ;  /* 0x00010c0000047ab9 */ /* 0x000fc80000000800 */
[----:B------:R-:W-:-:S05]  /*134e0*/  LEA.HI.X R5, R2, UR5, R3, 0x2, P0 ;  /* 0x0000000502057c11 */ /* 0x000fca00080f1403 */
[----:B------:R0:W3:Y:S01]  /*134f0*/  LDG.E R0, desc[UR54][R4.64] ;  /* 0x0000003604007981 */ /* 0x0000e2000c1e1900 */
[----:B------:R-:W-:Y:S02]  /*13500*/  IMAD.U32 R9, RZ, RZ, UR36 ;  /* 0x00000024ff097e24 */ /* 0x000fe4000f8e00ff */
[----:B------:R-:W-:-:S03]  /*13510*/  VIADD R24, R10, 0x1 ;  /* 0x000000010a187836 */ /* 0x000fc60000000000 */
[----:B------:R-:W-:Y:S01]  /*13520*/  ISETP.NE.AND P3, PT, R9, 0x3, PT ;  /* 0x000000030900780c */ /* 0x000fe20003f65270 */
[----:B------:R-:W-:Y:S01]  /*13530*/  IMAD.MOV R2, RZ, RZ, -R8 ;  /* 0x000000ffff027224 */ /* 0x000fe200078e0a08 */
[----:B------:R-:W-:-:S03]  /*13540*/  ISETP.NE.AND P0, PT, R24, 0x2, PT ;  /* 0x000000021800780c */ /* 0x000fc60003f05270 */
[----:B0-----:R-:W-:Y:S01]  /*13550*/  IMAD R4, R2, UR4, R7 ;  /* 0x0000000402047c24 */ /* 0x001fe2000f8e0207 */
[----:B------:R-:W-:Y:S01]  /*13560*/  SEL R28, RZ, 0x1, P0 ;  /* 0x00000001ff1c7807 */ /* 0x000fe20000000000 */
[----:B------:R-:W-:Y:S01]  /*13570*/  IMAD.MOV.U32 R25, RZ, RZ, R6 ;  /* 0x000000ffff197224 */ /* 0x000fe200078e0006 */
[----:B------:R-:W-:Y:S02]  /*13580*/  SEL R24, R24, RZ, P0 ;  /* 0x000000ff18187207 */ /* 0x000fe40000000000 */
[----:B------:R-:W-:Y:S02]  /*13590*/  LOP3.LUT R28, R20, R28, RZ, 0x3c, !PT ;  /* 0x0000001c141c7212 */ /* 0x000fe400078e3cff */
[----:B---3--:R-:W-:Y:S01]  /*135a0*/  SHF.R.S32.HI R27, RZ, 0x1f, R0 ;  /* 0x0000001fff1b7819 */ /* 0x008fe20000011400 */
[----:B------:R-:W-:Y:S06]  /*135b0*/  @!P3 BRA `(.L_x_1476) ;  /* 0x000000000004b947 */ /* 0x000fec0003800000 */
[----:B------:R-:W-:Y:S01]  /*135c0*/  BPT.TRAP 0x1 ;  /* 0x000000040000795c */ /* 0x000fe20000300000 */
.L_x_1476:
[----:B------:R-:W-:Y:S01]  /*135d0*/  IMAD R6, R24, 0x8, R22 ;  /* 0x0000000818067824 */ /* 0x000fe200078e0216 */
[----:B------:R-:W-:Y:S01]  /*135e0*/  SHF.L.U32 R3, R28, 0x1f, RZ ;  /* 0x0000001f1c037819 */ /* 0x000fe200000006ff */
[----:B------:R-:W-:Y:S03]  /*135f0*/  BSSY B1, `(.L_x_1477) ;  /* 0x0000003000017945 */ /* 0x000fe60003800000 */
[----:B------:R-:W0:Y:S02]  /*13600*/  SYNCS.PHASECHK.TRANS64.TRYWAIT P0, [R6+URZ+0x28840], R3 ;  /* 0x02884003060075a7 */ /* 0x000e24000800017f */
[----:B0-----:R-:W-:Y:S05]  /*13610*/  @!P0 BRA `(.L_x_1478) ;  /* 0x0000003c00cc8947 */ /* 0x001fea0003800000 */
.L_x_1565:
[----:B------:R-:W-:Y:S05]  /*13620*/  BSYNC B1 ;  /* 0x0000000000017941 */ /* 0x000fea0003800000 */
.L_x_1477:
        /* <DEDUP_REMOVED lines=71> */
.L_x_1583:
        /* <DEDUP_REMOVED lines=9> */
.L_x_1480:
[----:B------:R-:W-:Y:S02]  /*13b30*/  PLOP3.LUT P3, PT, P3, P0, PT, 0xa2, 0x0 ;  /* 0x000000000000781c */ /* 0x000fe40001f61472 */
[----:B------:R-:W-:-:S08]  /*13b40*/  @P0 R2UR P3, UR4, R6 ;  /* 0x00000000060402ca */ /* 0x000fd00000060000 */
[----:B------:R-:W-:-:S05]  /*13b50*/  @P0 PLOP3.LUT P0, PT, P3, PT, PT, 0x80, 0x0 ;  /* 0x000000000000081c */ /* 0x000fca0001f0f070 */
[----:B------:R-:W-:Y:S01]  /*13b60*/  @!P3 SYNCS.ARRIVE.TRANS64.RED.A0T1 RZ, [UR4+0x28830], RZ ;  /* 0x028830ffffffb9a7 */ /* 0x000fe20008200404 */
[----:B------:R-:W-:Y:S07]  /*13b70*/  @!P3 ARRIVES.LDGSTSBAR.64.TRANSCNT [UR4+0x28830] ;  /* 0x02883000ff00b9b0 */ /* 0x000fee0008000a84 */
[----:B------:R-:W-:Y:S05]  /*13b80*/  @P0 BRA.U.ANY `(.L_x_1480) ;  /* 0xfffffffd00e80947 */ /* 0x000fea000393ffff */
[----:B------:R-:W-:Y:S01]  /*13b90*/  NOP ;  /* 0x0000000000007918 */ /* 0x000fe20000000000 */
[----:B-1----:R-:W-:-:S05]  /*13ba0*/  IMAD.U32 R2, RZ, RZ, UR36 ;  /* 0x00000024ff027e24 */ /* 0x002fca000f8e00ff */
[----:B------:R-:W-:-:S13]  /*13bb0*/  ISETP.NE.AND P4, PT, R2, 0x3, PT ;  /* 0x000000030200780c */ /* 0x000fda0003f85270 */
[----:B------:R-:W-:Y:S05]  /*13bc0*/  @!P4 BRA `(.L_x_1481) ;  /* 0x000000000004c947 */ /* 0x000fea0003800000 */
[----:B------:R-:W-:Y:S01]  /*13bd0*/  BPT.TRAP 0x1 ;  /* 0x000000040000795c */ /* 0x000fe20000300000 */
.L_x_1481:
[----:B------:R1:W-:Y:S01]  /*13be0*/  SYNCS.ARRIVE.TRANS64.A1T0 RZ, [R6+URZ+0x28830], RZ ;  /* 0x028830ff06ff79a7 */ /* 0x0003e2000810003f */
[----:B------:R-:W-:Y:S05]  /*13bf0*/  @!P4 BRA `(.L_x_1482) ;  /* 0x000000000004c947 */ /* 0x000fea0003800000 */
[----:B------:R-:W-:Y:S01]  /*13c00*/  BPT.TRAP 0x1 ;  /* 0x000000040000795c */ /* 0x000fe20000300000 */
.L_x_1482:
[----:B------:R-:W-:Y:S01]  /*13c10*/  SHF.L.U32 R2, R20, 0x1f, RZ ;  /* 0x0000001f14027819 */ /* 0x000fe200000006ff */
[----:B-1----:R-:W-:Y:S01]  /*13c20*/  IMAD R6, R10, 0x8, R22 ;  /* 0x000000080a067824 */ /* 0x002fe200078e0216 */
[----:B------:R-:W-:Y:S03]  /*13c30*/  BSSY B1, `(.L_x_1483) ;  /* 0x0000003000017945 */ /* 0x000fe60003800000 */
[----:B------:R-:W1:Y:S02]  /*13c40*/  SYNCS.PHASECHK.TRANS64.TRYWAIT P0, [R6+URZ+0x28860], R2 ;  /* 0x02886002060075a7 */ /* 0x000e64000800017f */
[----:B-1----:R-:W-:Y:S05]  /*13c50*/  @!P0 BRA `(.L_x_1484) ;  /* 0x00000040009c8947 */ /* 0x002fea0003800000 */
.L_x_1584:
[----:B------:R-:W-:Y:S05]  /*13c60*/  BSYNC B1 ;  /* 0x0000000000017941 */ /* 0x000fea0003800000 */
.L_x_1483:
[----:B------:R-:W3:Y:S01]  /*13c70*/  S2R R3, SR_TID.X ;  /* 0x0000000000037919 */ /* 0x000ee20000002100 */
[----:B------:R-:W-:Y:S01]  /*13c80*/  UMOV UR4, 0xffffffff ;  /* 0xffffffff00047882 */ /* 0x000fe20000000000 */
[----:B------:R-:W-:Y:S02]  /*13c90*/  IMAD R8, R31, -0x80, R35 ;  /* 0xffffff801f087824 */ /* 0x000fe400078e0223 */
[----:B0-----:R-:W-:Y:S01]  /*13ca0*/  IMAD R7, R10, 0x4000, R34 ;  /* 0x000040000a077824 */ /* 0x001fe200078e0222 */
[----:B---3--:R-:W-:-:S04]  /*13cb0*/  LOP3.LUT R3, R3, 0x7f, RZ, 0xc0, !PT ;  /* 0x0000007f03037812 */ /* 0x008fc800078ec0ff */
[----:B------:R-:W-:-:S05]  /*13cc0*/  SHF.R.U32.HI R3, RZ, 0x3, R3 ;  /* 0x00000003ff037819 */ /* 0x000fca0000011603 */
[----:B------:R-:W-:Y:S01]  /*13cd0*/  IMAD.IADD R8, R8, 0x1, -R3 ;  /* 0x0000000108087824 */ /* 0x000fe200078e0a03 */
[----:B------:R-:W-:Y:S06]  /*13ce0*/  BRA.DIV UR4, `(.L_x_1485) ;  /* 0x00000042048c7947 */ /* 0x000fec000b800000 */
[----:B-1----:R-:W0:Y:S01]  /*13cf0*/  SHFL.IDX PT, R2, R17, RZ, 0x181f ;  /* 0x00181fff11027589 */ /* 0x002e2200000e0000 */
[----:B------:R-:W-:-:S03]  /*13d00*/  IMAD R7, R7, 0x2, R22 ;  /* 0x0000000207077824 */ /* 0x000fc600078e0216 */
[----:B------:R-:W1:Y:S04]  /*13d10*/  SHFL.IDX PT, R3, R23, RZ, 0x181f ;  /* 0x00181fff17037589 */ /* 0x000e6800000e0000 */
[----:B--2---:R-:W-:Y:S01]  /*13d20*/  SHFL.IDX PT, R14, R17, 0x7, 0x181f ;  /* 0x00f81f00110e7f89 */ /* 0x004fe200000e0000 */
        /* <DEDUP_REMOVED lines=49> */
[----:B0-----:R-:W-:-:S05]  /*14040*/  IADD3 R2, P0, R2, R5, RZ ;  /* 0x0000000502027210 */ /* 0x001fca0007f1e0ff */
[----:B-1----:R-:W-:Y:S01]  /*14050*/  IMAD.X R3, RZ, RZ, R3, P0 ;  /* 0x000000ffff037224 */ /* 0x002fe200000e0603 */
[----:B------:R-:W-:-:S13]  /*14060*/  ISETP.LT.OR P0, PT, R8, 0x61, P2 ;  /* 0x000000610800780c */ /* 0x000fda0001701670 */
[----:B------:R0:W-:Y:S01]  /*14070*/  LDGSTS.E.BYPASS.LTC128B.128 [R7+0x3400], desc[UR54][R2.64], !P0 ;  /* 0x0340000002077fae */ /* 0x0001e2000c101d76 */
[----:B------:R-:W-:-:S13]  /*14080*/  ISETP.LT.OR P0, PT, R8, 0x61, P1 ;  /* 0x000000610800780c */ /* 0x000fda0000f01670 */
[----:B--2---:R0:W-:Y:S02]  /*14090*/  LDGSTS.E.BYPASS.LTC128B.128 [R7+0x7400], desc[UR54][R2.64+0x80], !P0 ;  /* 0x0740008002077fae */ /* 0x0041e4000c101d76 */
.L_x_1602:
        /* <DEDUP_REMOVED lines=29> */
.L_x_1486:
        /* <DEDUP_REMOVED lines=11> */
.L_x_1487:
[C---:B------:R-:W-:Y:S01]  /*14320*/  ISETP.GT.AND P0, PT, R25.reuse, R36, PT ;  /* 0x000000241900720c */ /* 0x040fe20003f04270 */
[----:B------:R0:W-:Y:S01]  /*14330*/  SYNCS.ARRIVE.TRANS64.A1T0 RZ, [R6+URZ+0x28850], RZ ;  /* 0x028850ff06ff79a7 */ /* 0x0001e2000810003f */
[----:B------:R-:W-:Y:S02]  /*14340*/  IMAD.MOV.U32 R10, RZ, RZ, R24 ;  /* 0x000000ffff0a7224 */ /* 0x000fe400078e0018 */
[----:B------:R-:W-:Y:S02]  /*14350*/  IMAD.MOV.U32 R20, RZ, RZ, R28 ;  /* 0x000000ffff147224 */ /* 0x000fe400078e001c */
[----:B------:R-:W-:Y:S02]  /*14360*/  IMAD.MOV.U32 R31, RZ, RZ, R25 ;  /* 0x000000ffff1f7224 */ /* 0x000fe400078e0019 */
[----:B0-----:R-:W-:-:S05]  /*14370*/  VIADD R6, R25, 0xffffffff ;  /* 0xffffffff19067836 */ /* 0x001fca0000000000 */
[----:B------:R-:W-:Y:S05]  /*14380*/  @P0 BRA `(.L_x_1488) ;  /* 0xffffffec00ec0947 */ /* 0x000fea000383ffff */
.L_x_1475:
[----:B------:R-:W-:Y:S05]  /*14390*/  BSYNC B0 ;  /* 0x0000000000007941 */ /* 0x000fea0003800000 */
.L_x_1474:
        /* <DEDUP_REMOVED lines=17> */
.L_x_1490:
[----:B------:R-:W-:Y:S05]  /*144b0*/  BSYNC B0 ;  /* 0x0000000000007941 */ /* 0x000fea0003800000 */
.L_x_1489:
[----:B------:R-:W-:-:S05]  /*144c0*/  IMAD.U32 R0, RZ, RZ, UR36 ;  /* 0x00000024ff007e24 */ /* 0x000fca000f8e00ff */
[----:B------:R-:W-:-:S13]  /*144d0*/  ISETP.NE.AND P0, PT, R0, 0x3, PT ;  /* 0x000000030000780c */ /* 0x000fda0003f05270 */
[----:B------:R-:W-:Y:S05]  /*144e0*/  @!P0 BRA `(.L_x_1491) ;  /* 0x0000000000048947 */ /* 0x000fea0003800000 */
[----:B------:R-:W-:Y:S01]  /*144f0*/  BPT.TRAP 0x1 ;  /* 0x000000040000795c */ /* 0x000fe20000300000 */
.L_x_1491:
[----:B------:R-:W-:Y:S01]  /*14500*/  IMAD R0, R24, 0x8, R22 ;  /* 0x0000000818007824 */ /* 0x000fe200078e0216 */
[----:B0-----:R-:W-:Y:S01]  /*14510*/  SHF.L.U32 R3, R28, 0x1f, RZ ;  /* 0x0000001f1c037819 */ /* 0x001fe200000006ff */
[----:B------:R-:W-:Y:S01]  /*14520*/  BSSY B0, `(.L_x_1492) ;  /* 0x0000004000007945 */ /* 0x000fe20003800000 */
[----:B------:R-:W-:Y:S02]  /*14530*/  IMAD R6, R25, -0x80, R35 ;  /* 0xffffff8019067824 */ /* 0x000fe400078e0223 */
[----:B------:R-:W0:Y:S02]  /*14540*/  SYNCS.PHASECHK.TRANS64.TRYWAIT P0, [R0+URZ+0x28860], R3 ;  /* 0x02886003000075a7 */ /* 0x000e24000800017f */
[----:B0-----:R-:W-:Y:S05]  /*14550*/  @!P0 BRA `(.L_x_1493) ;  /* 0x0000004000f88947 */ /* 0x001fea0003800000 */
.L_x_1603:
[----:B------:R-:W-:Y:S05]  /*14560*/  BSYNC B0 ;  /* 0x0000000000007941 */ /* 0x000fea0003800000 */
.L_x_1492:
        /* <DEDUP_REMOVED lines=70> */
.L_x_1621:
        /* <DEDUP_REMOVED lines=11> */
.L_x_1495:
        /* <DEDUP_REMOVED lines=11> */
.L_x_1496:
[----:B------:R0:W-:Y:S01]  /*14b30*/  SYNCS.ARRIVE.TRANS64.A1T0 RZ, [R0+URZ+0x28850], RZ ;  /* 0x028850ff00ff79a7 */ /* 0x0001e2000810003f */
[----:B------:R-:W-:-:S05]  /*14b40*/  VIADD R24, R24, 0x1 ;  /* 0x0000000118187836 */ /* 0x000fca0000000000 */
[----:B------:R-:W-:-:S04]  /*14b50*/  ISETP.NE.AND P0, PT, R24, 0x2, PT ;  /* 0x000000021800780c */ /* 0x000fc80003f05270 */
[----:B------:R-:W-:Y:S02]  /*14b60*/  SEL R3, RZ, 0x1, P0 ;  /* 0x00000001ff037807 */ /* 0x000fe40000000000 */
[----:B------:R-:W-:Y:S02]  /*14b70*/  SEL R24, R24, RZ, P0 ;  /* 0x000000ff18187207 */ /* 0x000fe40000000000 */
[----:B0-----:R-:W-:-:S07]  /*14b80*/  LOP3.LUT R28, R28, R3, RZ, 0x3c, !PT ;  /* 0x000000031c1c7212 */ /* 0x001fce00078e3cff */
.L_x_1453:
[----:B------:R-:W-:Y:S05]  /*14b90*/  BSYNC B7 ;  /* 0x0000000000077941 */ /* 0x000fea0003800000 */
.L_x_1451:
        /* <DEDUP_REMOVED lines=8> */
[----:B------:R3:W4:Y:S01]  /*14c20*/  LDS.128 R16, [R22+0x288d0] ;  /* 0x0288d00016107984 */ /* 0x0007220000000c00 */
[----:B------:R-:W-:Y:S06]  /*14c30*/  BAR.ARV 0x4, 0x180 ;  /* 0x0106000000007b1d */ /* 0x000fec0000002000 */
[----:B------:R-:W-:Y:S05]  /*14c40*/  BRA `(.L_x_1498) ;  /* 0x0000000800cc7947 */ /* 0x000fea0003800000 */
.L_x_1497:
        /* <DEDUP_REMOVED lines=35> */
[----:B------:R1:W2:Y:S02]  /*14e80*/  SHFL.IDX PT, R14, R6, 0x1f, 0x1f ;  /* 0x03e01f00060e7f89 */ /* 0x0002a400000e0000 */
.L_x_1631:
[----:B------:R-:W-:Y:S02]  /*14e90*/  ULDC UR4, c[0x0][0xc38] ;  /* 0x00030e0000047ab9 */ /* 0x000fe40000000800 */
[----:B------:R-:W-:-:S04]  /*14ea0*/  IMAD.U32 R7, RZ, RZ, UR4 ;  /* 0x00000004ff077e24 */ /* 0x000fc8000f8e00ff */
[----:B--2---:R-:W-:-:S04]  /*14eb0*/  IMAD R3, R14, R7, RZ ;  /* 0x000000070e037224 */ /* 0x004fc800078e02ff */
[----:B------:R-:W-:-:S05]  /*14ec0*/  IMAD.IADD R8, R0, 0x1, R3 ;  /* 0x0000000100087824 */ /* 0x000fca00078e0203 */
[----:B------:R-:W-:-:S13]  /*14ed0*/  ISETP.GT.AND P6, PT, R8, R5, PT ;  /* 0x000000050800720c */ /* 0x000fda0003fc4270 */
[----:B------:R-:W-:Y:S05]  /*14ee0*/  @P6 BRA `(.L_x_1500) ;  /* 0x00000000009c6947 */ /* 0x000fea0003800000 */
.L_x_1505:
        /* <DEDUP_REMOVED lines=14> */
.L_x_1503:
[----:B------:R-:W-:Y:S05]  /*14fd0*/  BSYNC B0 ;  /* 0x0000000000007941 */ /* 0x000fea0003800000 */
.L_x_1502:
[----:B------:R-:W-:-:S03]  /*14fe0*/  UMOV UR4, 0xffffffff ;  /* 0xffffffff00047882 */ /* 0x000fc60000000000 */
[----:B------:R-:W-:Y:S05]  /*14ff0*/  BRA.DIV UR4, `(.L_x_1504) ;  /* 0x0000004a04047947 */ /* 0x000fea000b800000 */
[----:B-----5:R-:W3:Y:S02]  /*15000*/  SHFL.UP PT, R14, R4, 0x1, RZ ;  /* 0x04200000040e7989 */ /* 0x020ee400000e00ff */
[----:B---3--:R-:W-:-:S05]  /*15010*/  SEL R13, R14, RZ, P1 ;  /* 0x000000ff0e0d7207 */ /* 0x008fca0000800000 */
[----:B------:R-:W-:-:S05]  /*15020*/  IMAD.IADD R13, R4, 0x1, R13 ;  /* 0x00000001040d7824 */ /* 0x000fca00078e020d */
        /* <DEDUP_REMOVED lines=13> */
.L_x_1639:
[----:B------:R-:W-:Y:S02]  /*15100*/  ULDC UR4, c[0x0][0xc38] ;  /* 0x00030e0000047ab9 */ /* 0x000fe40000000800 */
[----:B------:R-:W-:-:S04]  /*15110*/  IMAD.U32 R7, RZ, RZ, UR4 ;  /* 0x00000004ff077e24 */ /* 0x000fc8000f8e00ff */
[----:B--2---:R-:W-:-:S04]  /*15120*/  IMAD R3, R14, R7, RZ ;  /* 0x000000070e037224 */ /* 0x004fc800078e02ff */
[----:B------:R-:W-:-:S05]  /*15130*/  IMAD.IADD R8, R3, 0x1, R8 ;  /* 0x0000000103087824 */ /* 0x000fca00078e0208 */
[----:B------:R-:W-:-:S13]  /*15140*/  ISETP.GT.AND P6, PT, R8, R5, PT ;  /* 0x000000050800720c */ /* 0x000fda0003fc4270 */
[----:B------:R-:W-:Y:S05]  /*15150*/  @!P6 BRA `(.L_x_1505) ;  /* 0xfffffffc0064e947 */ /* 0x000fea000383ffff */
.L_x_1500:
        /* <DEDUP_REMOVED lines=8> */
.L_x_1643:
[----:B------:R-:W-:Y:S01]  /*151e0*/  ISETP.NE.AND P0, PT, R0, RZ, PT ;  /* 0x000000ff0000720c */ /* 0x000fe20003f05270 */
[----:B------:R-:W-:-:S12]  /*151f0*/  IMAD.MOV.U32 R14, RZ, RZ, RZ ;  /* 0x000000ffff0e7224 */ /* 0x000fd800078e00ff */
[----:B------:R-:W-:Y:S05]  /*15200*/  @!P0 BRA `(.L_x_1507) ;  /* 0x0000000000108947 */ /* 0x000fea0003800000 */
[----:B------:R-:W-:Y:S01]  /*15210*/  UMOV UR4, 0xffffffff ;  /* 0xffffffff00047882 */ /* 0x000fe20000000000 */
[----:B------:R-:W-:Y:S02]  /*15220*/  VIADD R12, R8, 0xffffffff ;  /* 0xffffffff080c7836 */ /* 0x000fe40000000000 */
[----:B------:R-:W-:Y:S05]  /*15230*/  BRA.DIV UR4, `(.L_x_1508) ;  /* 0x0000004a04787947 */ /* 0x000fea000b800000 */
[----:B------:R4:W0:Y:S02]  /*15240*/  SHFL.IDX PT, R14, R6, R12, 0x1f ;  /* 0x00001f0c060e7589 */ /* 0x00082400000e0000 */
.L_x_1507:
[----:B------:R-:W5:Y:S01]  /*15250*/  LDC.64 R2, c[0x0][0xc90] ;  /* 0x00032400ff027b82 */ /* 0x000f620000000a00 */
[----:B------:R-:W-:-:S04]  /*15260*/  IMAD.IADD R19, R8, 0x1, R19 ;  /* 0x0000000108137824 */ /* 0x000fc800078e0213 */
[----:B-----5:R-:W-:-:S05]  /*15270*/  IMAD.WIDE R2, R19, 0x4, R2 ;  /* 0x0000000413027825 */ /* 0x020fca00078e0202 */
[----:B-1--4-:R1:W3:Y:S01]  /*15280*/  LDG.E R6, desc[UR54][R2.64] ;  /* 0x0000003602067981 */ /* 0x0122e2000c1e1900 */
[----:B0-----:R-:W-:-:S04]  /*15290*/  IMAD R16, R14, R7, R16 ;  /* 0x000000070e107224 */ /* 0x001fc800078e0210 */
[----:B------:R-:W-:Y:S02]  /*152a0*/  IMAD.IADD R5, R5, 0x1, -R16 ;  /* 0x0000000105057824 */ /* 0x000fe400078e0a10 */
[----:B-1----:R-:W-:Y:S02]  /*152b0*/  IMAD.MOV.U32 R2, RZ, RZ, RZ ;  /* 0x000000ffff027224 */ /* 0x002fe400078e00ff */
[----:B---3--:R-:W-:-:S05]  /*152c0*/  IMAD R0, R4, R6, RZ ;  /* 0x0000000604007224 */ /* 0x008fca00078e02ff */
[----:B--2---:R-:W-:-:S04]  /*152d0*/  IABS R8, R0 ;  /* 0x0000000000087213 */ /* 0x004fc80000000000 */
[----:B------:R-:W0:Y:S08]  /*152e0*/  I2F.RP R9, R8 ;  /* 0x0000000800097306 */ /* 0x000e300000209400 */
[----:B0-----:R-:W0:Y:S02]  /*152f0*/  MUFU.RCP R9, R9 ;  /* 0x0000000900097308 */ /* 0x001e240000001000 */
[----:B0-----:R-:W-:Y:S01]  /*15300*/  VIADD R10, R9, 0xffffffe ;  /* 0x0ffffffe090a7836 */ /* 0x001fe20000000000 */
[----:B------:R-:W-:-:S05]  /*15310*/  IABS R9, R0 ;  /* 0x0000000000097213 */ /* 0x000fca0000000000 */
[----:B------:R-:W0:Y:S01]  /*15320*/  F2I.FTZ.U32.TRUNC.NTZ R3, R10 ;  /* 0x0000000a00037305 */ /* 0x000e22000021f000 */
[----:B------:R-:W-:Y:S02]  /*15330*/  IMAD.MOV R9, RZ, RZ, -R9 ;  /* 0x000000ffff097224 */ /* 0x000fe400078e0a09 */
[----:B0-----:R-:W-:-:S04]  /*15340*/  IMAD.MOV R11, RZ, RZ, -R3 ;  /* 0x000000ffff0b7224 */ /* 0x001fc800078e0a03 */
[----:B------:R-:W-:-:S04]  /*15350*/  IMAD R11, R11, R8, RZ ;  /* 0x000000080b0b7224 */ /* 0x000fc800078e02ff */
[----:B------:R-:W-:Y:S01]  /*15360*/  IMAD.HI.U32 R2, R3, R11, R2 ;  /* 0x0000000b03027227 */ /* 0x000fe200078e0002 */
[----:B------:R-:W-:-:S05]  /*15370*/  IABS R3, R5 ;  /* 0x0000000500037213 */ /* 0x000fca0000000000 */
        /* <DEDUP_REMOVED lines=12> */
[----:B------:R-:W-:Y:S02]  /*15440*/  IMAD R8, R6, R2, RZ ;  /* 0x0000000206087224 */ /* 0x000fe400078e02ff */
[----:B------:R-:W-:Y:S02]  /*15450*/  IMAD.MOV R2, RZ, RZ, -R2 ;  /* 0x000000ffff027224 */ /* 0x000fe400078e0a02 */
[----:B------:R-:W-:Y:S02]  /*15460*/  IMAD.MOV R3, RZ, RZ, -R8 ;  /* 0x000000ffff037224 */ /* 0x000fe400078e0a08 */
[----:B------:R-:W-:Y:S02]  /*15470*/  IMAD R11, R0, R2, R5 ;  /* 0x00000002000b7224 */ /* 0x000fe400078e0205 */
[----:B------:R-:W-:Y:S01]  /*15480*/  IMAD.MOV.U32 R2, RZ, RZ, RZ ;  /* 0x000000ffff027224 */ /* 0x000fe200078e00ff */
[----:B------:R-:W-:-:S04]  /*15490*/  VIADDMNMX R6, R3, R7, R6, PT ;  /* 0x0000000703067246 */ /* 0x000fc80003800106 */
[----:B------:R-:W-:-:S04]  /*154a0*/  IABS R7, R6 ;  /* 0x0000000600077213 */ /* 0x000fc80000000000 */
[----:B------:R-:W0:Y:S08]  /*154b0*/  I2F.RP R9, R7 ;  /* 0x0000000700097306 */ /* 0x000e300000209400 */
[----:B0-----:R-:W0:Y:S02]  /*154c0*/  MUFU.RCP R9, R9 ;  /* 0x0000000900097308 */ /* 0x001e240000001000 */
[----:B0-----:R-:W-:-:S06]  /*154d0*/  VIADD R3, R9, 0xffffffe ;  /* 0x0ffffffe09037836 */ /* 0x001fcc0000000000 */
[----:B------:R-:W0:Y:S02]  /*154e0*/  F2I.FTZ.U32.TRUNC.NTZ R3, R3 ;  /* 0x0000000300037305 */ /* 0x000e24000021f000 */
[----:B0-----:R-:W-:-:S04]  /*154f0*/  IMAD.MOV R0, RZ, RZ, -R3 ;  /* 0x000000ffff007224 */ /* 0x001fc800078e0a03 */
[----:B------:R-:W-:Y:S01]  /*15500*/  IMAD R5, R0, R7, RZ ;  /* 0x0000000700057224 */ /* 0x000fe200078e02ff */
[----:B------:R-:W-:-:S03]  /*15510*/  IABS R0, R6 ;  /* 0x0000000600007213 */ /* 0x000fc60000000000 */
[----:B------:R-:W-:Y:S01]  /*15520*/  IMAD.HI.U32 R2, R3, R5, R2 ;  /* 0x0000000503027227 */ /* 0x000fe200078e0002 */
[----:B------:R-:W-:-:S03]  /*15530*/  IABS R5, R11 ;  /* 0x0000000b00057213 */ /* 0x000fc60000000000 */
[----:B------:R-:W-:Y:S02]  /*15540*/  IMAD.MOV R0, RZ, RZ, -R0 ;  /* 0x000000ffff007224 */ /* 0x000fe400078e0a00 */
[----:B------:R-:W-:-:S04]  /*15550*/  IMAD.HI.U32 R2, R2, R5, RZ ;  /* 0x0000000502027227 */ /* 0x000fc800078e00ff */
[----:B------:R-:W-:Y:S02]  /*15560*/  IMAD R0, R2, R0, R5 ;  /* 0x0000000002007224 */ /* 0x000fe400078e0205 */
[----:B------:R-:W-:-:S03]  /*15570*/  IMAD.IADD R3, R11, 0x1, R8 ;  /* 0x000000010b037824 */ /* 0x000fc600078e0208 */
        /* <DEDUP_REMOVED lines=9> */
[----:B------:R-:W-:Y:S01]  /*15610*/  @!P1 LOP3.LUT R2, RZ, R6, RZ, 0x33, !PT ;  /* 0x00000006ff029212 */ /* 0x000fe200078e33ff */
[----:B------:R-:W-:-:S03]  /*15620*/  IMAD.MOV R6, RZ, RZ, -R6 ;  /* 0x000000ffff067224 */ /* 0x000fc600078e0a06 */
[----:B------:R-:W-:Y:S01]  /*15630*/  LOP3.LUT R17, RZ, R2, RZ, 0x33, !PT ;  /* 0x00000002ff117212 */ /* 0x000fe200078e33ff */
[----:B------:R-:W-:-:S04]  /*15640*/  IMAD R18, R2, R6, R3 ;  /* 0x0000000602127224 */ /* 0x000fc800078e0203 */
[----:B------:R-:W-:Y:S01]  /*15650*/  IMAD.IADD R17, R4, 0x1, R17 ;  /* 0x0000000104117824 */ /* 0x000fe200078e0211 */
[----:B------:R-:W-:Y:S06]  /*15660*/  BRA `(.L_x_1509) ;  /* 0x00000000001c7947 */ /* 0x000fec0003800000 */
.L_x_1501:
[----:B------:R-:W-:Y:S01]  /*15670*/  UMOV UR4, URZ ;  /* 0x0000003f00047c82 */ /* 0x000fe20008000000 */
[----:B------:R-:W-:Y:S01]  /*15680*/  UMOV UR5, URZ ;  /* 0x0000003f00057c82 */ /* 0x000fe20008000000 */
[----:B------:R-:W-:Y:S01]  /*15690*/  ULDC UR6, c[0x0][0xc3c] ;  /* 0x00030f0000067ab9 */ /* 0x000fe20000000800 */
[----:B------:R-:W-:Y:S02]  /*156a0*/  IMAD.MOV.U32 R16, RZ, RZ, R5 ;  /* 0x000000ffff107224 */ /* 0x000fe400078e0005 */
[----:B------:R-:W-:Y:S02]  /*156b0*/  IMAD.U32 R17, RZ, RZ, UR4 ;  /* 0x00000004ff117e24 */ /* 0x000fe4000f8e00ff */
[----:B------:R-:W-:Y:S02]  /*156c0*/  IMAD.U32 R18, RZ, RZ, UR5 ;  /* 0x00000005ff127e24 */ /* 0x000fe4000f8e00ff */
[----:B------:R-:W-:-:S07]  /*156d0*/  IMAD.U32 R19, RZ, RZ, UR6 ;  /* 0x00000006ff137e24 */ /* 0x000fce000f8e00ff */
.L_x_1509:
[----:B------:R-:W2:Y:S01]  /*156e0*/  S2R R0, SR_TID.X ;  /* 0x0000000000007919 */ /* 0x000ea20000002100 */
        /* <DEDUP_REMOVED lines=9> */
.L_x_1498:
[----:B------:R-:W-:Y:S02]  /*15780*/  ULDC UR4, c[0x0][0xc3c] ;  /* 0x00030f0000047ab9 */ /* 0x000fe40000000800 */
[----:B----4-:R-:W-:-:S13]  /*15790*/  ISETP.GE.AND P0, PT, R19, UR4, PT ;  /* 0x0000000413007c0c */ /* 0x010fda000bf06270 */
[----:B------:R-:W-:Y:S05]  /*157a0*/  @!P0 BRA `(.L_x_1510) ;  /* 0xffffffb4000c8947 */ /* 0x000fea000383ffff */
[----:B------:R-:W-:Y:S05]  /*157b0*/  BSYNC B8 ;  /* 0x0000000000087941 */ /* 0x000fea0003800000 */
.L_x_1439:
[----:B-1----:R-:W4:Y:S01]  /*157c0*/  LDL.LU R0, [R1+0x18] ;  /* 0x0000180001007983 */ /* 0x002f220000300800 */
[----:B------:R-:W-:Y:S01]  /*157d0*/  BSSY B0, `(.L_x_1511) ;  /* 0x000000b000007945 */ /* 0x000fe20003800000 */
[----:B------:R-:W1:Y:S01]  /*157e0*/  S2R R5, SR_CgaCtaId ;  /* 0x0000000000057919 */ /* 0x000e620000008800 */
[----:B----4-:R-:W-:-:S05]  /*157f0*/  VIADD R0, R0, 0x1 ;  /* 0x0000000100007836 */ /* 0x010fca0000000000 */
        /* <DEDUP_REMOVED lines=8> */
.L_x_1646:
[----:B------:R-:W-:Y:S05]  /*15880*/  BSYNC B0 ;  /* 0x0000000000007941 */ /* 0x000fea0003800000 */
.L_x_1511:
[----:B------:R-:W-:-:S03]  /*15890*/  UMOV UR4, 0xffffffff ;  /* 0xffffffff00047882 */ /* 0x000fc60000000000 */
[----:B------:R-:W-:Y:S05]  /*158a0*/  BRA.DIV UR4, `(.L_x_1513) ;  /* 0x0000004604147947 */ /* 0x000fea000b800000 */
[----:B-1----:R-:W1:Y:S02]  /*158b0*/  S2R R0, SR_TID.X ;  /* 0x0000000000007919 */ /* 0x002e640000002100 */
[----:B-1----:R-:W-:-:S04]  /*158c0*/  SHF.R.U32.HI R0, RZ, 0x5, R0 ;  /* 0x00000005ff007819 */ /* 0x002fc80000011600 */
[----:B------:R-:W-:-:S05]  /*158d0*/  LOP3.LUT R0, R0, 0x3, RZ, 0xc0, !PT ;  /* 0x0000000300007812 */ /* 0x000fca00078ec0ff */
[----:B------:R1:W4:Y:S02]  /*158e0*/  SHFL.IDX PT, R14, R0, RZ, 0x1f ;  /* 0x00001fff000e7589 */ /* 0x00032400000e0000 */
.L_x_1649:
[----:B----4-:R-:W-:Y:S01]  /*158f0*/  ISETP.NE.AND P0, PT, R14, RZ, PT ;  /* 0x000000ff0e00720c */ /* 0x010fe20003f05270 */
[----:B------:R-:W-:-:S12]  /*15900*/  BSSY B0, `(.L_x_1514) ;  /* 0x0000024000007945 */ /* 0x000fd80003800000 */
[----:B------:R-:W-:Y:S05]  /*15910*/  @P0 BRA `(.L_x_1515) ;  /* 0x0000000000880947 */ /* 0x000fea0003800000 */
[----:B------:R-:W-:-:S03]  /*15920*/  UMOV UR4, 0xffffffff ;  /* 0xffffffff00047882 */ /* 0x000fc60000000000 */
[----:B------:R-:W-:Y:S05]  /*15930*/  BRA.DIV UR4, `(.L_x_1516) ;  /* 0x0000004604247947 */ /* 0x000fea000b800000 */
[----:B------:R-:W-:-:S13]  /*15940*/  ELECT P6, URZ, PT ;  /* 0x00000000003f782f */ /* 0x000fda00038c0000 */
.L_x_1652:
[----:B------:R-:W-:Y:S05]  /*15950*/  @!P6 BRA `(.L_x_1515) ;  /* 0x000000000078e947 */ /* 0x000fea0003800000 */
[----:B------:R-:W-:-:S06]  /*15960*/  ULOP3.LUT UR4, UR43, 0x2, URZ, 0xfc, !UPT ;  /* 0x000000022b047892 */ /* 0x000fcc000f8efc3f */
[----:B-1----:R-:W-:-:S05]  /*15970*/  IMAD.U32 R0, RZ, RZ, UR4 ;  /* 0x00000004ff007e24 */ /* 0x002fca000f8e00ff */
[----:B------:R-:W-:-:S13]  /*15980*/  ISETP.NE.AND P0, PT, R0, 0x3, PT ;  /* 0x000000030000780c */ /* 0x000fda0003f05270 */
[----:B------:R-:W-:Y:S05]  /*15990*/  @!P0 BRA `(.L_x_1517) ;  /* 0x0000000000048947 */ /* 0x000fea0003800000 */
[----:B------:R-:W-:Y:S01]  /*159a0*/  BPT.TRAP 0x1 ;  /* 0x000000040000795c */ /* 0x000fe20000300000 */
.L_x_1517:
[----:B------:R-:W-:Y:S01]  /*159b0*/  IMAD R5, R24, 0x8, R7 ;  /* 0x0000000818057824 */ /* 0x000fe200078e0207 */
[----:B------:R-:W-:Y:S01]  /*159c0*/  SHF.L.U32 R0, R28, 0x1f, RZ ;  /* 0x0000001f1c007819 */ /* 0x000fe200000006ff */
[----:B------:R-:W-:-:S03]  /*159d0*/  VIADD R24, R24, 0x1 ;  /* 0x0000000118187836 */ /* 0x000fc60000000000 */
[----:B------:R-:W1:Y:S02]  /*159e0*/  SYNCS.PHASECHK.TRANS64.TRYWAIT P1, [R5+URZ+0x28840], R0 ;  /* 0x02884000050075a7 */ /* 0x000e64000802017f */
[----:B------:R-:W-:-:S04]  /*159f0*/  ISETP.NE.AND P2, PT, R24, 0x2, PT ;  /* 0x000000021800780c */ /* 0x000fc80003f45270 */
[----:B------:R-:W-:Y:S01]  /*15a00*/  SEL R3, RZ, 0x1, P2 ;  /* 0x00000001ff037807 */ /* 0x000fe20001000000 */
[----:B-1----:R-:W-:Y:S08]  /*15a10*/  @!P1 BRA `(.L_x_1518) ;  /* 0x00000044000c9947 */ /* 0x002ff00003800000 */
.L_x_1653:
[----:B------:R-:W-:Y:S02]  /*15a20*/  SEL R24, R24, RZ, P2 ;  /* 0x000000ff18187207 */ /* 0x000fe40001000000 */
[----:B------:R-:W-:Y:S01]  /*15a30*/  LOP3.LUT R2, R28, R3, RZ, 0x3c, !PT ;  /* 0x000000031c027212 */ /* 0x000fe200078e3cff */
[----:B------:R-:W-:Y:S06]  /*15a40*/  @!P0 BRA `(.L_x_1519) ;  /* 0x0000000000048947 */ /* 0x000fec0003800000 */
[----:B------:R-:W-:Y:S01]  /*15a50*/  BPT.TRAP 0x1 ;  /* 0x000000040000795c */ /* 0x000fe20000300000 */
.L_x_1519:
[----:B------:R-:W-:Y:S01]  /*15a60*/  IMAD R3, R24, 0x8, R7 ;  /* 0x0000000818037824 */ /* 0x000fe200078e0207 */
[----:B------:R-:W-:-:S04]  /*15a70*/  SHF.L.U32 R2, R2, 0x1f, RZ ;  /* 0x0000001f02027819 */ /* 0x000fc800000006ff */
[----:B------:R-:W4:Y:S02]  /*15a80*/  SYNCS.PHASECHK.TRANS64.TRYWAIT P1, [R3+URZ+0x28840], R2 ;  /* 0x02884002030075a7 */ /* 0x000f24000802017f */
[----:B----4-:R-:W-:Y:S05]  /*15a90*/  @!P1 BRA `(.L_x_1520) ;  /* 0x0000004400009947 */ /* 0x010fea0003800000 */
.L_x_1654:
[----:B------:R-:W-:Y:S05]  /*15aa0*/  @!P0 BRA `(.L_x_1521) ;  /* 0x0000000000048947 */ /* 0x000fea0003800000 */
[----:B------:R-:W-:Y:S01]  /*15ab0*/  BPT.TRAP 0x1 ;  /* 0x000000040000795c */ /* 0x000fe20000300000 */
.L_x_1521:
[----:B------:R-:W5:Y:S02]  /*15ac0*/  SYNCS.PHASECHK.TRANS64.TRYWAIT P1, [R5+URZ+0x28860], R0 ;  /* 0x02886000050075a7 */ /* 0x000f64000802017f */
[----:B-----5:R-:W-:Y:S05]  /*15ad0*/  @!P1 BRA `(.L_x_1522) ;  /* 0x0000004400049947 */ /* 0x020fea0003800000 */
.L_x_1655:
[----:B------:R-:W-:Y:S05]  /*15ae0*/  @!P0 BRA `(.L_x_1523) ;  /* 0x0000000000048947 */ /* 0x000fea0003800000 */
[----:B------:R-:W-:Y:S01]  /*15af0*/  BPT.TRAP 0x1 ;  /* 0x000000040000795c */ /* 0x000fe20000300000 */
.L_x_1523:
[----:B------:R0:W0:Y:S02]  /*15b00*/  SYNCS.PHASECHK.TRANS64.TRYWAIT P0, [R3+URZ+0x28860], R2 ;  /* 0x02886002030075a7 */ /* 0x000024000800017f */
[----:B0-----:R-:W-:Y:S05]  /*15b10*/  @!P0 NANOSLEEP.SYNCS 0x989680 ;  /* 0x009896800000895d */ /* 0x001fea0003900000 */
[----:B------:R-:W0:Y:S02]  /*15b20*/  @!P0 SYNCS.PHASECHK.TRANS64 P0, [R3+URZ+0x28860], R2 ;  /* 0x02886002030085a7 */ /* 0x000e24000800007f */
[----:B0-----:R-:W-:Y:S05]  /*15b30*/  @!P0 BRA `(.L_x_1523) ;  /* 0xfffffffc00f08947 */ /* 0x001fea000383ffff */
.L_x_1515:
[----:B------:R-:W-:Y:S05]  /*15b40*/  BSYNC B0 ;  /* 0x0000000000007941 */ /* 0x000fea0003800000 */
.L_x_1514:
[----:B------:R-:W-:Y:S05]  /*15b50*/  EXIT ;  /* 0x000000000000794d */ /* 0x000fea0003800000 */
.L_x_1333:
[----:B0-----:R-:W-:-:S04]  /*15b60*/  IMAD.U32 R3, RZ, RZ, UR41 ;  /* 0x00000029ff037e24 */ /* 0x001fc8000f8e00ff */
[----:B------:R0:W1:Y:S03]  /*15b70*/  SYNCS.PHASECHK.TRANS64.TRYWAIT P1, [R3+URZ+0x28800], R0 ;  /* 0x02880000030075a7 */ /* 0x000066000802017f */
[----:B-1----:R-:W-:Y:S05]  /*15b80*/  @!P1 NANOSLEEP.SYNCS 0x989680 ;  /* 0x009896800000995d */ /* 0x002fea0003900000 */
[----:B------:R-:W1:Y:S02]  /*15b90*/  @!P1 SYNCS.PHASECHK.TRANS64 P1, [R3+URZ+0x28800], R0 ;  /* 0x02880000030095a7 */ /* 0x000e64000802007f */
[----:B-1----:R-:W-:Y:S05]  /*15ba0*/  @!P1 BRA `(.L_x_1333) ;  /* 0xfffffffc00ec9947 */ /* 0x002fea000383ffff */
[----:B------:R-:W-:Y:S05]  /*15bb0*/  BRA `(.L_x_1524) ;  /* 0xfffffebc00e47947 */ /* 0x000fea000383ffff */
.L_x_1337:
[----:B-1----:R1:W2:Y:S02]  /*15bc0*/  SYNCS.PHASECHK.TRANS64.TRYWAIT P1, [R3+URZ+0x28830], R0 ;  /* 0x02883000030075a7 */ /* 0x0022a4000802017f */
[----:B--2---:R-:W-:Y:S05]  /*15bd0*/  @!P1 NANOSLEEP.SYNCS 0x989680 ;  /* 0x009896800000995d */ /* 0x004fea0003900000 */
[----:B------:R-:W2:Y:S02]  /*15be0*/  @!P1 SYNCS.PHASECHK.TRANS64 P1, [R3+URZ+0x28830], R0 ;  /* 0x02883000030095a7 */ /* 0x000ea4000802007f */
[----:B--2---:R-:W-:Y:S05]  /*15bf0*/  @!P1 BRA `(.L_x_1337) ;  /* 0xfffffffc00f09947 */ /* 0x004fea000383ffff */
[----:B------:R-:W-:Y:S05]  /*15c00*/  BRA `(.L_x_1336) ;  /* 0xfffffec000007947 */ /* 0x000fea000383ffff */
.L_x_1354:
[----:B-1----:R-:W-:-:S04]  /*15c10*/  IMAD.U32 R5, RZ, RZ, UR6 ;  /* 0x00000006ff057e24 */ /* 0x002fc8000f8e00ff */
[----:B------:R1:W2:Y:S03]  /*15c20*/  SYNCS.PHASECHK.TRANS64.TRYWAIT P1, [R5+URZ+0x28830], R0 ;  /* 0x02883000050075a7 */ /* 0x0002a6000802017f */
[----:B--2---:R-:W-:Y:S05]  /*15c30*/  @!P1 NANOSLEEP.SYNCS 0x989680 ;  /* 0x009896800000995d */ /* 0x004fea0003900000 */
[----:B------:R-:W2:Y:S02]  /*15c40*/  @!P1 SYNCS.PHASECHK.TRANS64 P1, [R5+URZ+0x28830], R0 ;  /* 0x02883000050095a7 */ /* 0x000ea4000802007f */
[----:B--2---:R-:W-:Y:S05]  /*15c50*/  @!P1 BRA `(.L_x_1354) ;  /* 0xfffffffc00ec9947 */ /* 0x004fea000383ffff */
[----:B------:R-:W-:Y:S05]  /*15c60*/  BRA `(.L_x_1351) ;  /* 0xfffffef000d07947 */ /* 0x000fea000383ffff */
.L_x_1358:
[----:B-1----:R-:W-:-:S04]  /*15c70*/  IMAD.U32 R5, RZ, RZ, UR6 ;  /* 0x00000006ff057e24 */ /* 0x002fc8000f8e00ff */
[----:B------:R1:W2:Y:S03]  /*15c80*/  SYNCS.PHASECHK.TRANS64.TRYWAIT P1, [R5+URZ+0x28850], R0 ;  /* 0x02885000050075a7 */ /* 0x0002a6000802017f */
[----:B--2---:R-:W-:Y:S05]  /*15c90*/  @!P1 NANOSLEEP.SYNCS 0x989680 ;  /* 0x009896800000995d */ /* 0x004fea0003900000 */
[----:B------:R-:W2:Y:S02]  /*15ca0*/  @!P1 SYNCS.PHASECHK.TRANS64 P1, [R5+URZ+0x28850], R0 ;  /* 0x02885000050095a7 */ /* 0x000ea4000802007f */
[----:B--2---:R-:W-:Y:S05]  /*15cb0*/  @!P1 BRA `(.L_x_1358) ;  /* 0xfffffffc00ec9947 */ /* 0x004fea000383ffff */
[----:B------:R-:W-:Y:S05]  /*15cc0*/  BRA `(.L_x_1355) ;  /* 0xfffffef4009c7947 */ /* 0x000fea000383ffff */
.L_x_1377:
[----:B-1----:R-:W-:-:S04]  /*15cd0*/  IMAD.U32 R5, RZ, RZ, UR6 ;  /* 0x00000006ff057e24 */ /* 0x002fc8000f8e00ff */
[----:B------:R1:W2:Y:S03]  /*15ce0*/  SYNCS.PHASECHK.TRANS64.TRYWAIT P1, [R5+URZ+0x28830], R0 ;  /* 0x02883000050075a7 */ /* 0x0002a6000802017f */
[----:B--2---:R-:W-:Y:S05]  /*15cf0*/  @!P1 NANOSLEEP.SYNCS 0x989680 ;  /* 0x009896800000995d */ /* 0x004fea0003900000 */
[----:B------:R-:W2:Y:S02]  /*15d00*/  @!P1 SYNCS.PHASECHK.TRANS64 P1, [R5+URZ+0x28830], R0 ;  /* 0x02883000050095a7 */ /* 0x000ea4000802007f */
[----:B--2---:R-:W-:Y:S05]  /*15d10*/  @!P1 BRA `(.L_x_1377) ;  /* 0xfffffffc00ec9947 */ /* 0x004fea000383ffff */
[----:B------:R-:W-:Y:S05]  /*15d20*/  BRA `(.L_x_1374) ;  /* 0xffffff2400947947 */ /* 0x000fea000383ffff */
.L_x_1381:
[----:B-1----:R-:W-:-:S04]  /*15d30*/  IMAD.U32 R5, RZ, RZ, UR6 ;  /* 0x00000006ff057e24 */ /* 0x002fc8000f8e00ff */
[----:B------:R1:W2:Y:S03]  /*15d40*/  SYNCS.PHASECHK.TRANS64.TRYWAIT P1, [R5+URZ+0x28850], R0 ;  /* 0x02885000050075a7 */ /* 0x0002a6000802017f */
[----:B--2---:R-:W-:Y:S05]  /*15d50*/  @!P1 NANOSLEEP.SYNCS 0x989680 ;  /* 0x009896800000995d */ /* 0x004fea0003900000 */
[----:B------:R-:W2:Y:S02]  /*15d60*/  @!P1 SYNCS.PHASECHK.TRANS64 P1, [R5+URZ+0x28850], R0 ;  /* 0x02885000050095a7 */ /* 0x000ea4000802007f */
[----:B--2---:R-:W-:Y:S05]  /*15d70*/  @!P1 BRA `(.L_x_1381) ;  /* 0xfffffffc00ec9947 */ /* 0x004fea000383ffff */
[----:B------:R-:W-:Y:S05]  /*15d80*/  BRA `(.L_x_1378) ;  /* 0xffffff2800607947 */ /* 0x000fea000383ffff */
.L_x_1389:
[----:B-1----:R-:W-:-:S04]  /*15d90*/  IMAD.U32 R5, RZ, RZ, UR6 ;  /* 0x00000006ff057e24 */ /* 0x002fc8000f8e00ff */
[----:B------:R1:W2:Y:S03]  /*15da0*/  SYNCS.PHASECHK.TRANS64.TRYWAIT P1, [R5+URZ+0x28830], R0 ;  /* 0x02883000050075a7 */ /* 0x0002a6000802017f */
[----:B--2---:R-:W-:Y:S05]  /*15db0*/  @!P1 NANOSLEEP.SYNCS 0x989680 ;  /* 0x009896800000995d */ /* 0x004fea0003900000 */
[----:B------:R-:W2:Y:S02]  /*15dc0*/  @!P1 SYNCS.PHASECHK.TRANS64 P1, [R5+URZ+0x28830], R0 ;  /* 0x02883000050095a7 */ /* 0x000ea4000802007f */
[----:B--2---:R-:W-:Y:S05]  /*15dd0*/  @!P1 BRA `(.L_x_1389) ;  /* 0xfffffffc00ec9947 */ /* 0x004fea000383ffff */
[----:B------:R-:W-:Y:S05]  /*15de0*/  BRA `(.L_x_1386) ;  /* 0xffffff4400847947 */ /* 0x000fea000383ffff */
.L_x_1393:
[----:B-1----:R-:W-:-:S04]  /*15df0*/  IMAD.U32 R5, RZ, RZ, UR6 ;  /* 0x00000006ff057e24 */ /* 0x002fc8000f8e00ff */
[----:B------:R1:W2:Y:S03]  /*15e00*/  SYNCS.PHASECHK.TRANS64.TRYWAIT P1, [R5+URZ+0x28850], R0 ;  /* 0x02885000050075a7 */ /* 0x0002a6000802017f */
[----:B--2---:R-:W-:Y:S05]  /*15e10*/  @!P1 NANOSLEEP.SYNCS 0x989680 ;  /* 0x009896800000995d */ /* 0x004fea0003900000 */
[----:B------:R-:W2:Y:S02]  /*15e20*/  @!P1 SYNCS.PHASECHK.TRANS64 P1, [R5+URZ+0x28850], R0 ;  /* 0x02885000050095a7 */ /* 0x000ea4000802007f */
[----:B--2---:R-:W-:Y:S05]  /*15e30*/  @!P1 BRA `(.L_x_1393) ;  /* 0xfffffffc00ec9947 */ /* 0x004fea000383ffff */
[----:B------:R-:W-:Y:S05]  /*15e40*/  BRA `(.L_x_1390) ;  /* 0xffffff4800447947 */ /* 0x000fea000383ffff */
.L_x_1408:
[----:B-1----:R-:W-:-:S04]  /*15e50*/  IMAD.U32 R7, RZ, RZ, UR5 ;  /* 0x00000005ff077e24 */ /* 0x002fc8000f8e00ff */
[----:B------:R1:W2:Y:S03]  /*15e60*/  SYNCS.PHASECHK.TRANS64.TRYWAIT P1, [R7+URZ+0x28850], R6 ;  /* 0x02885006070075a7 */ /* 0x0002a6000802017f */
[----:B--2---:R-:W-:Y:S05]  /*15e70*/  @!P1 NANOSLEEP.SYNCS 0x989680 ;  /* 0x009896800000995d */ /* 0x004fea0003900000 */
[----:B------:R-:W2:Y:S02]  /*15e80*/  @!P1 SYNCS.PHASECHK.TRANS64 P1, [R7+URZ+0x28850], R6 ;  /* 0x02885006070095a7 */ /* 0x000ea4000802007f */
[----:B--2---:R-:W-:Y:S05]  /*15e90*/  @!P1 BRA `(.L_x_1408) ;  /* 0xfffffffc00ec9947 */ /* 0x004fea000383ffff */
[----:B------:R-:W-:Y:S05]  /*15ea0*/  BRA `(.L_x_1407) ;  /* 0xffffff74006c7947 */ /* 0x000fea000383ffff */
.L_x_1459:
        /* <DEDUP_REMOVED lines=11> */
.L_x_1526:
[----:B------:R-:W-:Y:S05]  /*15f60*/  BSYNC B0 ;  /* 0x0000000000007941 */ /* 0x000fea0003800000 */
.L_x_1525:
[----:B------:R-:W-:Y:S05]  /*15f70*/  BRA `(.L_x_1527) ;  /* 0xffffffbc00347947 */ /* 0x000fea000383ffff */
.L_x_1462:
[----:B0-----:R0:W1:Y:S02]  /*15f80*/  SYNCS.PHASECHK.TRANS64.TRYWAIT P0, [R7+URZ+0x28840], R2 ;  /* 0x02884002070075a7 */ /* 0x001064000800017f */
[----:B-1----:R-:W-:Y:S05]  /*15f90*/  @!P0 NANOSLEEP.SYNCS 0x989680 ;  /* 0x009896800000895d */ /* 0x002fea0003900000 */
[----:B------:R-:W1:Y:S02]  /*15fa0*/  @!P0 SYNCS.PHASECHK.TRANS64 P0, [R7+URZ+0x28840], R2 ;  /* 0x02884002070085a7 */ /* 0x000e64000800007f */
[----:B-1----:R-:W-:Y:S05]  /*15fb0*/  @!P0 BRA `(.L_x_1462) ;  /* 0xfffffffc00f08947 */ /* 0x002fea000383ffff */
[----:B------:R-:W-:Y:S05]  /*15fc0*/  BRA `(.L_x_1528) ;  /* 0xffffffbc00907947 */ /* 0x000fea000383ffff */
.L_x_1463:
        /* <DEDUP_REMOVED lines=8> */
.L_x_1530:
[----:B------:R-:W-:Y:S05]  /*16050*/  BSYNC B0 ;  /* 0x0000000000007941 */ /* 0x000fea0003800000 */
.L_x_1529:
        /* <DEDUP_REMOVED lines=9> */
.L_x_1531:
[----:B------:R-:W-:Y:S02]  /*160f0*/  IMAD.MOV.U32 R13, RZ, RZ, R0 ;  /* 0x000000ffff0d7224 */ /* 0x000fe400078e0000 */
[----:B------:R-:W-:Y:S02]  /*16100*/  IMAD.MOV.U32 R12, RZ, RZ, 0x1 ;  /* 0x00000001ff0c7424 */ /* 0x000fe400078e00ff */
[----:B------:R-:W-:-:S07]  /*16110*/  IMAD.MOV.U32 R3, RZ, RZ, R14 ;  /* 0x000000ffff037224 */ /* 0x000fce00078e000e */
[----:B------:R-:W-:Y:S05]  /*16120*/  WARPSYNC.COLLECTIVE R15, `(.L_x_1532) ;  /* 0x000000000f087348 */ /* 0x000fea0003c00000 */
[----:B------:R0:W1:Y:S02]  /*16130*/  SHFL.IDX P6, R14, R13, R12, R11 ;  /* 0x0000000c0d0e7389 */ /* 0x00006400000c000b */
[----:B01----:R-:W-:Y:S01]  /*16140*/  ENDCOLLECTIVE ;  /* 0x000000000000791b */ /* 0x003fe20003800000 */
.L_x_1532:
        /* <DEDUP_REMOVED lines=16> */
.L_x_1533:
[----:B------:R-:W-:Y:S02]  /*16250*/  @P1 IMAD R8, R5, 0x2, R22 ;  /* 0x0000000205081824 */ /* 0x000fe400078e0216 */
[----:B------:R-:W-:Y:S02]  /*16260*/  IMAD.MOV.U32 R13, RZ, RZ, R0 ;  /* 0x000000ffff0d7224 */ /* 0x000fe400078e0000 */
[----:B------:R-:W-:Y:S02]  /*16270*/  IMAD.MOV.U32 R12, RZ, RZ, 0x2 ;  /* 0x00000002ff0c7424 */ /* 0x000fe400078e00ff */
[----:B------:R-:W-:-:S07]  /*16280*/  IMAD.MOV.U32 R3, RZ, RZ, R14 ;  /* 0x000000ffff037224 */ /* 0x000fce00078e000e */
[----:B------:R-:W-:Y:S05]  /*16290*/  WARPSYNC.COLLECTIVE R15, `(.L_x_1534) ;  /* 0x000000000f087348 */ /* 0x000fea0003c00000 */
[----:B------:R0:W1:Y:S02]  /*162a0*/  SHFL.IDX P6, R14, R13, R12, R11 ;  /* 0x0000000c0d0e7389 */ /* 0x00006400000c000b */
[----:B01----:R-:W-:Y:S01]  /*162b0*/  ENDCOLLECTIVE ;  /* 0x000000000000791b */ /* 0x003fe20003800000 */
.L_x_1534:
        /* <DEDUP_REMOVED lines=16> */
.L_x_1535:
[----:B------:R-:W-:Y:S02]  /*163c0*/  @P1 IMAD R8, R5, 0x2, R22 ;  /* 0x0000000205081824 */ /* 0x000fe400078e0216 */
[----:B------:R-:W-:Y:S02]  /*163d0*/  IMAD.MOV.U32 R13, RZ, RZ, R0 ;  /* 0x000000ffff0d7224 */ /* 0x000fe400078e0000 */
[----:B------:R-:W-:Y:S02]  /*163e0*/  IMAD.MOV.U32 R12, RZ, RZ, 0x3 ;  /* 0x00000003ff0c7424 */ /* 0x000fe400078e00ff */
[----:B------:R-:W-:-:S07]  /*163f0*/  IMAD.MOV.U32 R3, RZ, RZ, R14 ;  /* 0x000000ffff037224 */ /* 0x000fce00078e000e */
[----:B------:R-:W-:Y:S05]  /*16400*/  WARPSYNC.COLLECTIVE R15, `(.L_x_1536) ;  /* 0x000000000f087348 */ /* 0x000fea0003c00000 */
[----:B------:R0:W1:Y:S02]  /*16410*/  SHFL.IDX P6, R14, R13, R12, R11 ;  /* 0x0000000c0d0e7389 */ /* 0x00006400000c000b */
[----:B01----:R-:W-:Y:S01]  /*16420*/  ENDCOLLECTIVE ;  /* 0x000000000000791b */ /* 0x003fe20003800000 */
.L_x_1536:
        /* <DEDUP_REMOVED lines=16> */
.L_x_1537:
[----:B------:R-:W-:Y:S02]  /*16530*/  @P1 IMAD R8, R5, 0x2, R22 ;  /* 0x0000000205081824 */ /* 0x000fe400078e0216 */
[----:B------:R-:W-:Y:S02]  /*16540*/  IMAD.MOV.U32 R13, RZ, RZ, R0 ;  /* 0x000000ffff0d7224 */ /* 0x000fe400078e0000 */
[----:B------:R-:W-:Y:S02]  /*16550*/  IMAD.MOV.U32 R12, RZ, RZ, 0x4 ;  /* 0x00000004ff0c7424 */ /* 0x000fe400078e00ff */
[----:B------:R-:W-:-:S07]  /*16560*/  IMAD.MOV.U32 R3, RZ, RZ, R14 ;  /* 0x000000ffff037224 */ /* 0x000fce00078e000e */
[----:B------:R-:W-:Y:S05]  /*16570*/  WARPSYNC.COLLECTIVE R15, `(.L_x_1538) ;  /* 0x000000000f087348 */ /* 0x000fea0003c00000 */
[----:B------:R0:W1:Y:S02]  /*16580*/  SHFL.IDX P6, R14, R13, R12, R11 ;  /* 0x0000000c0d0e7389 */ /* 0x00006400000c000b */
[----:B01----:R-:W-:Y:S01]  /*16590*/  ENDCOLLECTIVE ;  /* 0x000000000000791b */ /* 0x003fe20003800000 */
.L_x_1538:
        /* <DEDUP_REMOVED lines=16> */
.L_x_1539:
[----:B------:R-:W-:Y:S02]  /*166a0*/  @P1 IMAD R8, R5, 0x2, R22 ;  /* 0x0000000205081824 */ /* 0x000fe400078e0216 */
[----:B------:R-:W-:Y:S02]  /*166b0*/  IMAD.MOV.U32 R13, RZ, RZ, R0 ;  /* 0x000000ffff0d7224 */ /* 0x000fe400078e0000 */
[----:B------:R-:W-:Y:S02]  /*166c0*/  IMAD.MOV.U32 R12, RZ, RZ, 0x5 ;  /* 0x00000005ff0c7424 */ /* 0x000fe400078e00ff */
[----:B------:R-:W-:-:S07]  /*166d0*/  IMAD.MOV.U32 R3, RZ, RZ, R14 ;  /* 0x000000ffff037224 */ /* 0x000fce00078e000e */
[----:B------:R-:W-:Y:S05]  /*166e0*/  WARPSYNC.COLLECTIVE R15, `(.L_x_1540) ;  /* 0x000000000f087348 */ /* 0x000fea0003c00000 */
[----:B------:R0:W1:Y:S02]  /*166f0*/  SHFL.IDX P6, R14, R13, R12, R11 ;  /* 0x0000000c0d0e7389 */ /* 0x00006400000c000b */
[----:B01----:R-:W-:Y:S01]  /*16700*/  ENDCOLLECTIVE ;  /* 0x000000000000791b */ /* 0x003fe20003800000 */
.L_x_1540:
        /* <DEDUP_REMOVED lines=16> */
.L_x_1541:
[----:B------:R-:W-:Y:S02]  /*16810*/  @P1 IMAD R8, R5, 0x2, R22 ;  /* 0x0000000205081824 */ /* 0x000fe400078e0216 */
[----:B------:R-:W-:Y:S02]  /*16820*/  IMAD.MOV.U32 R13, RZ, RZ, R0 ;  /* 0x000000ffff0d7224 */ /* 0x000fe400078e0000 */
[----:B------:R-:W-:Y:S02]  /*16830*/  IMAD.MOV.U32 R12, RZ, RZ, 0x6 ;  /* 0x00000006ff0c7424 */ /* 0x000fe400078e00ff */
[----:B------:R-:W-:-:S07]  /*16840*/  IMAD.MOV.U32 R3, RZ, RZ, R14 ;  /* 0x000000ffff037224 */ /* 0x000fce00078e000e */
[----:B------:R-:W-:Y:S05]  /*16850*/  WARPSYNC.COLLECTIVE R15, `(.L_x_1542) ;  /* 0x000000000f087348 */ /* 0x000fea0003c00000 */
[----:B------:R0:W1:Y:S02]  /*16860*/  SHFL.IDX P6, R14, R13, R12, R11 ;  /* 0x0000000c0d0e7389 */ /* 0x00006400000c000b */
[----:B01----:R-:W-:Y:S01]  /*16870*/  ENDCOLLECTIVE ;  /* 0x000000000000791b */ /* 0x003fe20003800000 */
.L_x_1542:
        /* <DEDUP_REMOVED lines=16> */
.L_x_1543:
[----:B------:R-:W-:Y:S02]  /*16980*/  @P1 IMAD R8, R5, 0x2, R22 ;  /* 0x0000000205081824 */ /* 0x000fe400078e0216 */
[----:B------:R-:W-:Y:S02]  /*16990*/  IMAD.MOV.U32 R13, RZ, RZ, R0 ;  /* 0x000000ffff0d7224 */ /* 0x000fe400078e0000 */
[----:B------:R-:W-:Y:S02]  /*169a0*/  IMAD.MOV.U32 R12, RZ, RZ, 0x7 ;  /* 0x00000007ff0c7424 */ /* 0x000fe400078e00ff */
[----:B------:R-:W-:-:S07]  /*169b0*/  IMAD.MOV.U32 R3, RZ, RZ, R14 ;  /* 0x000000ffff037224 */ /* 0x000fce00078e000e */
[----:B------:R-:W-:Y:S05]  /*169c0*/  WARPSYNC.COLLECTIVE R15, `(.L_x_1544) ;  /* 0x000000000f087348 */ /* 0x000fea0003c00000 */
[----:B------:R0:W1:Y:S02]  /*169d0*/  SHFL.IDX P6, R14, R13, R12, R11 ;  /* 0x0000000c0d0e7389 */ /* 0x00006400000c000b */
[----:B01----:R-:W-:Y:S01]  /*169e0*/  ENDCOLLECTIVE ;  /* 0x000000000000791b */ /* 0x003fe20003800000 */
.L_x_1544:
        /* <DEDUP_REMOVED lines=10> */
.L_x_1545:
[----:B------:R-:W-:Y:S01]  /*16a90*/  @!PT LDS RZ, [RZ] ;  /* 0x00000000fffff984 */ /* 0x000fe20000000800 */
[----:B------:R-:W-:Y:S01]  /*16aa0*/  @!PT LDS RZ, [RZ] ;  /* 0x00000000fffff984 */ /* 0x000fe20000000800 */
[----:B------:R-:W-:Y:S01]  /*16ab0*/  @!PT LDS RZ, [RZ] ;  /* 0x00000000fffff984 */ /* 0x000fe20000000800 */
[----:B------:R-:W-:Y:S04]  /*16ac0*/  @P1 LDGSTS.E.BYPASS.LTC128B.128 [R8+0x1b400], desc[UR54][R2.64], !P3 ;  /* 0x1b40000002081fae */ /* 0x000fe8000d901d76 */
[----:B------:R0:W-:Y:S02]  /*16ad0*/  @P1 LDGSTS.E.BYPASS.LTC128B.128 [R8+0x1f400], desc[UR54][R2.64+0x80], !P2 ;  /* 0x1f40008002081fae */ /* 0x0001e4000d101d76 */
[----:B0-----:R-:W-:Y:S01]  /*16ae0*/  IMAD.MOV.U32 R2, RZ, RZ, R14 ;  /* 0x000000ffff027224 */ /* 0x001fe200078e000e */
[----:B------:R-:W-:Y:S06]  /*16af0*/  BRA `(.L_x_1546) ;  /* 0xffffffb800747947 */ /* 0x000fec000383ffff */
.L_x_1468:
[----:B------:R-:W-:Y:S02]  /*16b00*/  IMAD.MOV.U32 R13, RZ, RZ, R4 ;  /* 0x000000ffff0d7224 */ /* 0x000fe400078e0004 */
[----:B------:R-:W-:Y:S02]  /*16b10*/  IMAD.MOV.U32 R12, RZ, RZ, RZ ;  /* 0x000000ffff0c7224 */ /* 0x000fe400078e00ff */
[----:B------:R-:W-:Y:S02]  /*16b20*/  IMAD.MOV.U32 R11, RZ, RZ, 0x181f ;  /* 0x0000181fff0b7424 */ /* 0x000fe400078e00ff */
[----:B------:R-:W-:Y:S02]  /*16b30*/  IMAD.MOV.U32 R15, RZ, RZ, -0x1 ;  /* 0xffffffffff0f7424 */ /* 0x000fe400078e00ff */
[----:B------:R-:W-:Y:S02]  /*16b40*/  IMAD R31, R31, R5, RZ ;  /* 0x000000051f1f7224 */ /* 0x000fe400078e02ff */
[----:B------:R-:W-:-:S07]  /*16b50*/  IMAD.IADD R27, R9, 0x1, R27 ;  /* 0x00000001091b7824 */ /* 0x000fce00078e021b */
[----:B-----5:R-:W-:Y:S05]  /*16b60*/  WARPSYNC.COLLECTIVE R15, `(.L_x_1547) ;  /* 0x000000000f087348 */ /* 0x020fea0003c00000 */
[----:B------:R0:W1:Y:S02]  /*16b70*/  SHFL.IDX P6, R14, R13, R12, R11 ;  /* 0x0000000c0d0e7389 */ /* 0x00006400000c000b */
[----:B01---5:R-:W-:Y:S01]  /*16b80*/  ENDCOLLECTIVE ;  /* 0x000000000000791b */ /* 0x023fe20003800000 */
.L_x_1547:
[C---:B------:R-:W-:Y:S01]  /*16b90*/  VIADD R6, R27.reuse, 0x10 ;  /* 0x000000101b067836 */ /* 0x040fe20000000000 */
[----:B------:R-:W-:Y:S01]  /*16ba0*/  ISETP.GE.AND P2, PT, R27, R31, PT ;  /* 0x0000001f1b00720c */ /* 0x000fe20003f46270 */
[----:B------:R-:W-:Y:S02]  /*16bb0*/  IMAD.MOV.U32 R13, RZ, RZ, R0 ;  /* 0x000000ffff0d7224 */ /* 0x000fe400078e0000 */
[----:B------:R-:W-:-:S10]  /*16bc0*/  IMAD.MOV.U32 R2, RZ, RZ, R14 ;  /* 0x000000ffff027224 */ /* 0x000fd400078e000e */
[----:B------:R-:W-:Y:S05]  /*16bd0*/  WARPSYNC.COLLECTIVE R15, `(.L_x_1548) ;  /* 0x000000000f087348 */ /* 0x000fea0003c00000 */
[----:B------:R0:W1:Y:S02]  /*16be0*/  SHFL.IDX P6, R14, R13, R12, R11 ;  /* 0x0000000c0d0e7389 */ /* 0x00006400000c000b */
[----:B01----:R-:W-:Y:S01]  /*16bf0*/  ENDCOLLECTIVE ;  /* 0x000000000000791b */ /* 0x003fe20003800000 */
.L_x_1548:
        /* <DEDUP_REMOVED lines=8> */
.L_x_1549:
[----:B------:R-:W-:Y:S01]  /*16c80*/  @!PT LDS RZ, [RZ] ;  /* 0x00000000fffff984 */ /* 0x000fe20000000800 */
[----:B------:R-:W-:Y:S01]  /*16c90*/  @!PT LDS RZ, [RZ] ;  /* 0x00000000fffff984 */ /* 0x000fe20000000800 */
[----:B------:R-:W-:Y:S01]  /*16ca0*/  @!PT LDS RZ, [RZ] ;  /* 0x00000000fffff984 */ /* 0x000fe20000000800 */
[----:B------:R-:W-:Y:S04]  /*16cb0*/  @!P2 LDGSTS.E.BYPASS.LTC128B.128 [R8+0x10400], desc[UR54][R2.64], !P0 ;  /* 0x104000000208afae */ /* 0x000fe8000c101d76 */
[----:B------:R0:W-:Y:S01]  /*16cc0*/  @!P2 LDGSTS.E.BYPASS.LTC128B.128 [R8+0x14400], desc[UR54][R2.64+0x80], !P1 ;  /* 0x144000800208afae */ /* 0x0001e2000c901d76 */
[----:B------:R-:W-:Y:S01]  /*16cd0*/  ISETP.GE.AND P2, PT, R6, R31, PT ;  /* 0x0000001f0600720c */ /* 0x000fe20003f46270 */
[----:B------:R-:W-:Y:S02]  /*16ce0*/  VIADD R6, R27, 0x20 ;  /* 0x000000201b067836 */ /* 0x000fe40000000000 */
[----:B------:R-:W-:Y:S02]  /*16cf0*/  IMAD.MOV.U32 R13, RZ, RZ, R0 ;  /* 0x000000ffff0d7224 */ /* 0x000fe400078e0000 */
[----:B0-----:R-:W-:-:S08]  /*16d00*/  IMAD.MOV.U32 R2, RZ, RZ, R14 ;  /* 0x000000ffff027224 */ /* 0x001fd000078e000e */
[----:B------:R-:W-:Y:S05]  /*16d10*/  WARPSYNC.COLLECTIVE R15, `(.L_x_1550) ;  /* 0x000000000f087348 */ /* 0x000fea0003c00000 */
[----:B------:R0:W1:Y:S02]  /*16d20*/  SHFL.IDX P6, R14, R13, R12, R11 ;  /* 0x0000000c0d0e7389 */ /* 0x00006400000c000b */
[----:B01----:R-:W-:Y:S01]  /*16d30*/  ENDCOLLECTIVE ;  /* 0x000000000000791b */ /* 0x003fe20003800000 */
.L_x_1550:
        /* <DEDUP_REMOVED lines=8> */
.L_x_1551:
[----:B------:R-:W-:-:S05]  /*16dc0*/  @!P2 IMAD.MOV.U32 R3, RZ, RZ, R5 ;  /* 0x000000ffff03a224 */ /* 0x000fca00078e0005 */
        /* <DEDUP_REMOVED lines=12> */
.L_x_1552:
        /* <DEDUP_REMOVED lines=8> */
.L_x_1553:
        /* <DEDUP_REMOVED lines=13> */
.L_x_1554:
        /* <DEDUP_REMOVED lines=8> */
.L_x_1555:
        /* <DEDUP_REMOVED lines=13> */
.L_x_1556:
        /* <DEDUP_REMOVED lines=8> */
.L_x_1557:
        /* <DEDUP_REMOVED lines=13> */
.L_x_1558:
        /* <DEDUP_REMOVED lines=8> */
.L_x_1559:
[----:B------:R-:W-:-:S05]  /*17300*/  @!P2 IMAD.MOV.U32 R3, RZ, RZ, R5 ;  /* 0x000000ffff03a224 */ /* 0x000fca00078e0005 */
        /* <DEDUP_REMOVED lines=11> */
.L_x_1560:
        /* <DEDUP_REMOVED lines=8> */
.L_x_1561:
        /* <DEDUP_REMOVED lines=11> */
.L_x_1562:
[----:B------:R-:W-:Y:S05]  /*174f0*/  BRA `(.L_x_1563) ;  /* 0xffffffb800e07947 */ /* 0x000fea000383ffff */
.L_x_1473:
[----:B0-----:R0:W1:Y:S02]  /*17500*/  SYNCS.PHASECHK.TRANS64.TRYWAIT P1, [R22+URZ+0x28820], R3 ;  /* 0x02882003160075a7 */ /* 0x001064000802017f */
[----:B-1----:R-:W-:Y:S05]  /*17510*/  @!P1 NANOSLEEP.SYNCS 0x989680 ;  /* 0x009896800000995d */ /* 0x002fea0003900000 */
[----:B------:R-:W1:Y:S02]  /*17520*/  @!P1 SYNCS.PHASECHK.TRANS64 P1, [R22+URZ+0x28820], R3 ;  /* 0x02882003160095a7 */ /* 0x000e64000802007f */
[----:B-1----:R-:W-:Y:S05]  /*17530*/  @!P1 BRA `(.L_x_1473) ;  /* 0xfffffffc00f09947 */ /* 0x002fea000383ffff */
[----:B------:R-:W-:Y:S05]  /*17540*/  BRA `(.L_x_1564) ;  /* 0xffffffbc00587947 */ /* 0x000fea000383ffff */
.L_x_1478:
[----:B0-----:R0:W1:Y:S02]  /*17550*/  SYNCS.PHASECHK.TRANS64.TRYWAIT P0, [R6+URZ+0x28840], R3 ;  /* 0x02884003060075a7 */ /* 0x001064000800017f */
[----:B-1----:R-:W-:Y:S05]  /*17560*/  @!P0 NANOSLEEP.SYNCS 0x989680 ;  /* 0x009896800000895d */ /* 0x002fea0003900000 */
[----:B------:R-:W1:Y:S02]  /*17570*/  @!P0 SYNCS.PHASECHK.TRANS64 P0, [R6+URZ+0x28840], R3 ;  /* 0x02884003060085a7 */ /* 0x000e64000800007f */
[----:B-1----:R-:W-:Y:S05]  /*17580*/  @!P0 BRA `(.L_x_1478) ;  /* 0xfffffffc00f08947 */ /* 0x002fea000383ffff */
[----:B------:R-:W-:Y:S05]  /*17590*/  BRA `(.L_x_1565) ;  /* 0xffffffc000207947 */ /* 0x000fea000383ffff */
.L_x_1479:
[----:B------:R-:W-:Y:S01]  /*175a0*/  BSSY B1, `(.L_x_1566) ;  /* 0x0000008000017945 */ /* 0x000fe20003800000 */
[----:B------:R-:W-:Y:S02]  /*175b0*/  IMAD.MOV.U32 R13, RZ, RZ, R9 ;  /* 0x000000ffff0d7224 */ /* 0x000fe400078e0009 */
[----:B------:R-:W-:Y:S02]  /*175c0*/  IMAD.MOV.U32 R12, RZ, RZ, RZ ;  /* 0x000000ffff0c7224 */ /* 0x000fe400078e00ff */
[----:B------:R-:W-:Y:S02]  /*175d0*/  IMAD.MOV.U32 R11, RZ, RZ, 0x181f ;  /* 0x0000181fff0b7424 */ /* 0x000fe400078e00ff */
[----:B------:R-:W-:-:S07]  /*175e0*/  IMAD.MOV.U32 R15, RZ, RZ, -0x1 ;  /* 0xffffffffff0f7424 */ /* 0x000fce00078e00ff */
[----:B--2---:R-:W-:Y:S05]  /*175f0*/  WARPSYNC.COLLECTIVE R15, `(.L_x_1567) ;  /* 0x000000000f087348 */ /* 0x004fea0003c00000 */
[----:B--2---:R0:W1:Y:S02]  /*17600*/  SHFL.IDX P6, R14, R13, R12, R11 ;  /* 0x0000000c0d0e7389 */ /* 0x00406400000c000b */
[----:B01----:R-:W-:Y:S01]  /*17610*/  ENDCOLLECTIVE ;  /* 0x000000000000791b */ /* 0x003fe20003800000 */
.L_x_1567:
[----:B------:R-:W-:Y:S05]  /*17620*/  BSYNC B1 ;  /* 0x0000000000017941 */ /* 0x000fea0003800000 */
.L_x_1566:
        /* <DEDUP_REMOVED lines=9> */
.L_x_1568:
[----:B------:R-:W-:Y:S02]  /*176c0*/  IMAD R8, R8, 0x2, R22 ;  /* 0x0000000208087824 */ /* 0x000fe400078e0216 */
[----:B------:R-:W-:Y:S02]  /*176d0*/  IMAD.MOV.U32 R13, RZ, RZ, R9 ;  /* 0x000000ffff0d7224 */ /* 0x000fe400078e0009 */
[----:B------:R-:W-:Y:S02]  /*176e0*/  IMAD.MOV.U32 R12, RZ, RZ, 0x1 ;  /* 0x00000001ff0c7424 */ /* 0x000fe400078e00ff */
[----:B------:R-:W-:-:S07]  /*176f0*/  IMAD.MOV.U32 R2, RZ, RZ, R14 ;  /* 0x000000ffff027224 */ /* 0x000fce00078e000e */
[----:B------:R-:W-:Y:S05]  /*17700*/  WARPSYNC.COLLECTIVE R15, `(.L_x_1569) ;  /* 0x000000000f087348 */ /* 0x000fea0003c00000 */
[----:B------:R0:W1:Y:S02]  /*17710*/  SHFL.IDX P6, R14, R13, R12, R11 ;  /* 0x0000000c0d0e7389 */ /* 0x00006400000c000b */
[----:B01----:R-:W-:Y:S01]  /*17720*/  ENDCOLLECTIVE ;  /* 0x000000000000791b */ /* 0x003fe20003800000 */
.L_x_1569:
        /* <DEDUP_REMOVED lines=12> */
.L_x_1570:
[----:B------:R-:W-:Y:S02]  /*177f0*/  IMAD.MOV.U32 R13, RZ, RZ, R9 ;  /* 0x000000ffff0d7224 */ /* 0x000fe400078e0009 */
[----:B------:R-:W-:Y:S02]  /*17800*/  IMAD.MOV.U32 R12, RZ, RZ, 0x2 ;  /* 0x00000002ff0c7424 */ /* 0x000fe400078e00ff */
[----:B------:R-:W-:-:S07]  /*17810*/  IMAD.MOV.U32 R2, RZ, RZ, R14 ;  /* 0x000000ffff027224 */ /* 0x000fce00078e000e */
[----:B------:R-:W-:Y:S05]  /*17820*/  WARPSYNC.COLLECTIVE R15, `(.L_x_1571) ;  /* 0x000000000f087348 */ /* 0x000fea0003c00000 */
[----:B------:R0:W1:Y:S02]  /*17830*/  SHFL.IDX P6, R14, R13, R12, R11 ;  /* 0x0000000c0d0e7389 */ /* 0x00006400000c000b */
[----:B01----:R-:W-:Y:S01]  /*17840*/  ENDCOLLECTIVE ;  /* 0x000000000000791b */ /* 0x003fe20003800000 */
.L_x_1571:
        /* <DEDUP_REMOVED lines=12> */
.L_x_1572:
[----:B------:R-:W-:Y:S02]  /*17910*/  IMAD.MOV.U32 R13, RZ, RZ, R9 ;  /* 0x000000ffff0d7224 */ /* 0x000fe400078e0009 */
[----:B------:R-:W-:Y:S02]  /*17920*/  IMAD.MOV.U32 R12, RZ, RZ, 0x3 ;  /* 0x00000003ff0c7424 */ /* 0x000fe400078e00ff */
[----:B------:R-:W-:-:S07]  /*17930*/  IMAD.MOV.U32 R2, RZ, RZ, R14 ;  /* 0x000000ffff027224 */ /* 0x000fce00078e000e */
[----:B------:R-:W-:Y:S05]  /*17940*/  WARPSYNC.COLLECTIVE R15, `(.L_x_1573) ;  /* 0x000000000f087348 */ /* 0x000fea0003c00000 */
[----:B------:R0:W1:Y:S02]  /*17950*/  SHFL.IDX P6, R14, R13, R12, R11 ;  /* 0x0000000c0d0e7389 */ /* 0x00006400000c000b */
[----:B01----:R-:W-:Y:S01]  /*17960*/  ENDCOLLECTIVE ;  /* 0x000000000000791b */ /* 0x003fe20003800000 */
.L_x_1573:
        /* <DEDUP_REMOVED lines=12> */
.L_x_1574:
[----:B------:R-:W-:Y:S02]  /*17a30*/  IMAD.MOV.U32 R13, RZ, RZ, R9 ;  /* 0x000000ffff0d7224 */ /* 0x000fe400078e0009 */
[----:B------:R-:W-:Y:S02]  /*17a40*/  IMAD.MOV.U32 R12, RZ, RZ, 0x4 ;  /* 0x00000004ff0c7424 */ /* 0x000fe400078e00ff */
[----:B------:R-:W-:-:S07]  /*17a50*/  IMAD.MOV.U32 R2, RZ, RZ, R14 ;  /* 0x000000ffff027224 */ /* 0x000fce00078e000e */
[----:B------:R-:W-:Y:S05]  /*17a60*/  WARPSYNC.COLLECTIVE R15, `(.L_x_1575) ;  /* 0x000000000f087348 */ /* 0x000fea0003c00000 */
[----:B------:R0:W1:Y:S02]  /*17a70*/  SHFL.IDX P6, R14, R13, R12, R11 ;  /* 0x0000000c0d0e7389 */ /* 0x00006400000c000b */
[----:B01----:R-:W-:Y:S01]  /*17a80*/  ENDCOLLECTIVE ;  /* 0x000000000000791b */ /* 0x003fe20003800000 */
.L_x_1575:
        /* <DEDUP_REMOVED lines=12> */
.L_x_1576:
[----:B------:R-:W-:Y:S02]  /*17b50*/  IMAD.MOV.U32 R13, RZ, RZ, R9 ;  /* 0x000000ffff0d7224 */ /* 0x000fe400078e0009 */
[----:B------:R-:W-:Y:S02]  /*17b60*/  IMAD.MOV.U32 R12, RZ, RZ, 0x5 ;  /* 0x00000005ff0c7424 */ /* 0x000fe400078e00ff */
[----:B------:R-:W-:-:S07]  /*17b70*/  IMAD.MOV.U32 R2, RZ, RZ, R14 ;  /* 0x000000ffff027224 */ /* 0x000fce00078e000e */
[----:B------:R-:W-:Y:S05]  /*17b80*/  WARPSYNC.COLLECTIVE R15, `(.L_x_1577) ;  /* 0x000000000f087348 */ /* 0x000fea0003c00000 */
[----:B------:R0:W1:Y:S02]  /*17b90*/  SHFL.IDX P6, R14, R13, R12, R11 ;  /* 0x0000000c0d0e7389 */ /* 0x00006400000c000b */
[----:B01----:R-:W-:Y:S01]  /*17ba0*/  ENDCOLLECTIVE ;  /* 0x000000000000791b */ /* 0x003fe20003800000 */
.L_x_1577:
        /* <DEDUP_REMOVED lines=12> */
.L_x_1578:
[----:B------:R-:W-:Y:S02]  /*17c70*/  IMAD.MOV.U32 R13, RZ, RZ, R9 ;  /* 0x000000ffff0d7224 */ /* 0x000fe400078e0009 */
[----:B------:R-:W-:Y:S02]  /*17c80*/  IMAD.MOV.U32 R12, RZ, RZ, 0x6 ;  /* 0x00000006ff0c7424 */ /* 0x000fe400078e00ff */
[----:B------:R-:W-:-:S07]  /*17c90*/  IMAD.MOV.U32 R2, RZ, RZ, R14 ;  /* 0x000000ffff027224 */ /* 0x000fce00078e000e */
[----:B------:R-:W-:Y:S05]  /*17ca0*/  WARPSYNC.COLLECTIVE R15, `(.L_x_1579) ;  /* 0x000000000f087348 */ /* 0x000fea0003c00000 */
[----:B------:R0:W1:Y:S02]  /*17cb0*/  SHFL.IDX P6, R14, R13, R12, R11 ;  /* 0x0000000c0d0e7389 */ /* 0x00006400000c000b */
[----:B01----:R-:W-:Y:S01]  /*17cc0*/  ENDCOLLECTIVE ;  /* 0x000000000000791b */ /* 0x003fe20003800000 */
.L_x_1579:
        /* <DEDUP_REMOVED lines=12> */
.L_x_1580:
[----:B------:R-:W-:Y:S02]  /*17d90*/  IMAD.MOV.U32 R13, RZ, RZ, R9 ;  /* 0x000000ffff0d7224 */ /* 0x000fe400078e0009 */
[----:B------:R-:W-:Y:S02]  /*17da0*/  IMAD.MOV.U32 R12, RZ, RZ, 0x7 ;  /* 0x00000007ff0c7424 */ /* 0x000fe400078e00ff */
[----:B------:R-:W-:-:S07]  /*17db0*/  IMAD.MOV.U32 R2, RZ, RZ, R14 ;  /* 0x000000ffff027224 */ /* 0x000fce00078e000e */
[----:B------:R-:W-:Y:S05]  /*17dc0*/  WARPSYNC.COLLECTIVE R15, `(.L_x_1581) ;  /* 0x000000000f087348 */ /* 0x000fea0003c00000 */
[----:B------:R0:W1:Y:S02]  /*17dd0*/  SHFL.IDX P6, R14, R13, R12, R11 ;  /* 0x0000000c0d0e7389 */ /* 0x00006400000c000b */
[----:B01----:R-:W-:Y:S01]  /*17de0*/  ENDCOLLECTIVE ;  /* 0x000000000000791b */ /* 0x003fe20003800000 */
.L_x_1581:
        /* <DEDUP_REMOVED lines=12> */
.L_x_1582:
[----:B------:R-:W-:Y:S01]  /*17eb0*/  IMAD.MOV.U32 R2, RZ, RZ, R14 ;  /* 0x000000ffff027224 */ /* 0x000fe200078e000e */
[----:B------:R-:W-:Y:S06]  /*17ec0*/  BRA `(.L_x_1583) ;  /* 0xffffffb800f47947 */ /* 0x000fec000383ffff */
.L_x_1484:
[----:B-1----:R1:W3:Y:S02]  /*17ed0*/  SYNCS.PHASECHK.TRANS64.TRYWAIT P0, [R6+URZ+0x28860], R2 ;  /* 0x02886002060075a7 */ /* 0x0022e4000800017f */
[----:B---3--:R-:W-:Y:S05]  /*17ee0*/  @!P0 NANOSLEEP.SYNCS 0x989680 ;  /* 0x009896800000895d */ /* 0x008fea0003900000 */
[----:B------:R-:W3:Y:S02]  /*17ef0*/  @!P0 SYNCS.PHASECHK.TRANS64 P0, [R6+URZ+0x28860], R2 ;  /* 0x02886002060085a7 */ /* 0x000ee4000800007f */
[----:B---3--:R-:W-:Y:S05]  /*17f00*/  @!P0 BRA `(.L_x_1484) ;  /* 0xfffffffc00f08947 */ /* 0x008fea000383ffff */
[----:B------:R-:W-:Y:S05]  /*17f10*/  BRA `(.L_x_1584) ;  /* 0xffffffbc00507947 */ /* 0x000fea000383ffff */
.L_x_1485:
[----:B------:R-:W-:Y:S01]  /*17f20*/  BSSY B1, `(.L_x_1585) ;  /* 0x0000008000017945 */ /* 0x000fe20003800000 */
[----:B------:R-:W-:Y:S02]  /*17f30*/  IMAD.MOV.U32 R13, RZ, RZ, R23 ;  /* 0x000000ffff0d7224 */ /* 0x000fe400078e0017 */
[----:B------:R-:W-:Y:S02]  /*17f40*/  IMAD.MOV.U32 R12, RZ, RZ, RZ ;  /* 0x000000ffff0c7224 */ /* 0x000fe400078e00ff */
[----:B------:R-:W-:Y:S02]  /*17f50*/  IMAD.MOV.U32 R11, RZ, RZ, 0x181f ;  /* 0x0000181fff0b7424 */ /* 0x000fe400078e00ff */
[----:B------:R-:W-:-:S07]  /*17f60*/  IMAD.MOV.U32 R15, RZ, RZ, -0x1 ;  /* 0xffffffffff0f7424 */ /* 0x000fce00078e00ff */
[----:B-12---:R-:W-:Y:S05]  /*17f70*/  WARPSYNC.COLLECTIVE R15, `(.L_x_1586) ;  /* 0x000000000f087348 */ /* 0x006fea0003c00000 */
[----:B--2---:R0:W2:Y:S02]  /*17f80*/  SHFL.IDX P6, R14, R13, R12, R11 ;  /* 0x0000000c0d0e7389 */ /* 0x0040a400000c000b */
[----:B012---:R-:W-:Y:S01]  /*17f90*/  ENDCOLLECTIVE ;  /* 0x000000000000791b */ /* 0x007fe20003800000 */
.L_x_1586:
[----:B------:R-:W-:Y:S05]  /*17fa0*/  BSYNC B1 ;  /* 0x0000000000017941 */ /* 0x000fea0003800000 */
.L_x_1585:
        /* <DEDUP_REMOVED lines=9> */
.L_x_1587:
[----:B------:R-:W-:Y:S02]  /*18040*/  IMAD.MOV.U32 R13, RZ, RZ, R23 ;  /* 0x000000ffff0d7224 */ /* 0x000fe400078e0017 */
[----:B------:R-:W-:Y:S02]  /*18050*/  IMAD.MOV.U32 R12, RZ, RZ, 0x1 ;  /* 0x00000001ff0c7424 */ /* 0x000fe400078e00ff */
[----:B------:R-:W-:-:S07]  /*18060*/  IMAD.MOV.U32 R2, RZ, RZ, R14 ;  /* 0x000000ffff027224 */ /* 0x000fce00078e000e */
[----:B------:R-:W-:Y:S05]  /*18070*/  WARPSYNC.COLLECTIVE R15, `(.L_x_1588) ;  /* 0x000000000f087348 */ /* 0x000fea0003c00000 */
[----:B------:R0:W1:Y:S02]  /*18080*/  SHFL.IDX P6, R14, R13, R12, R11 ;  /* 0x0000000c0d0e7389 */ /* 0x00006400000c000b */
[----:B01----:R-:W-:Y:S01]  /*18090*/  ENDCOLLECTIVE ;  /* 0x000000000000791b */ /* 0x003fe20003800000 */
.L_x_1588:
        /* <DEDUP_REMOVED lines=14> */
.L_x_1589:
[----:B------:R-:W-:Y:S02]  /*18180*/  IMAD.MOV.U32 R13, RZ, RZ, R23 ;  /* 0x000000ffff0d7224 */ /* 0x000fe400078e0017 */
[----:B------:R-:W-:Y:S02]  /*18190*/  IMAD.MOV.U32 R12, RZ, RZ, 0x2 ;  /* 0x00000002ff0c7424 */ /* 0x000fe400078e00ff */
[----:B------:R-:W-:-:S07]  /*181a0*/  IMAD.MOV.U32 R2, RZ, RZ, R14 ;  /* 0x000000ffff027224 */ /* 0x000fce00078e000e */
[----:B------:R-:W-:Y:S05]  /*181b0*/  WARPSYNC.COLLECTIVE R15, `(.L_x_1590) ;  /* 0x000000000f087348 */ /* 0x000fea0003c00000 */
[----:B------:R0:W1:Y:S02]  /*181c0*/  SHFL.IDX P6, R14, R13, R12, R11 ;  /* 0x0000000c0d0e7389 */ /* 0x00006400000c000b */
[----:B01----:R-:W-:Y:S01]  /*181d0*/  ENDCOLLECTIVE ;  /* 0x000000000000791b */ /* 0x003fe20003800000 */
.L_x_1590:
        /* <DEDUP_REMOVED lines=14> */
.L_x_1591:
[----:B------:R-:W-:Y:S02]  /*182c0*/  IMAD.MOV.U32 R13, RZ, RZ, R23 ;  /* 0x000000ffff0d7224 */ /* 0x000fe400078e0017 */
[----:B------:R-:W-:Y:S02]  /*182d0*/  IMAD.MOV.U32 R12, RZ, RZ, 0x3 ;  /* 0x00000003ff0c7424 */ /* 0x000fe400078e00ff */
[----:B------:R-:W-:-:S07]  /*182e0*/  IMAD.MOV.U32 R2, RZ, RZ, R14 ;  /* 0x000000ffff027224 */ /* 0x000fce00078e000e */
[----:B------:R-:W-:Y:S05]  /*182f0*/  WARPSYNC.COLLECTIVE R15, `(.L_x_1592) ;  /* 0x000000000f087348 */ /* 0x000fea0003c00000 */
[----:B------:R0:W1:Y:S02]  /*18300*/  SHFL.IDX P6, R14, R13, R12, R11 ;  /* 0x0000000c0d0e7389 */ /* 0x00006400000c000b */
[----:B01----:R-:W-:Y:S01]  /*18310*/  ENDCOLLECTIVE ;  /* 0x000000000000791b */ /* 0x003fe20003800000 */
.L_x_1592:
        /* <DEDUP_REMOVED lines=14> */
.L_x_1593:
[----:B------:R-:W-:Y:S02]  /*18400*/  IMAD.MOV.U32 R13, RZ, RZ, R23 ;  /* 0x000000ffff0d7224 */ /* 0x000fe400078e0017 */
[----:B------:R-:W-:Y:S02]  /*18410*/  IMAD.MOV.U32 R12, RZ, RZ, 0x4 ;  /* 0x00000004ff0c7424 */ /* 0x000fe400078e00ff */
[----:B------:R-:W-:-:S07]  /*18420*/  IMAD.MOV.U32 R2, RZ, RZ, R14 ;  /* 0x000000ffff027224 */ /* 0x000fce00078e000e */
[----:B------:R-:W-:Y:S05]  /*18430*/  WARPSYNC.COLLECTIVE R15, `(.L_x_1594) ;  /* 0x000000000f087348 */ /* 0x000fea0003c00000 */
[----:B------:R0:W1:Y:S02]  /*18440*/  SHFL.IDX P6, R14, R13, R12, R11 ;  /* 0x0000000c0d0e7389 */ /* 0x00006400000c000b */
[----:B01----:R-:W-:Y:S01]  /*18450*/  ENDCOLLECTIVE ;  /* 0x000000000000791b */ /* 0x003fe20003800000 */
.L_x_1594:
        /* <DEDUP_REMOVED lines=14> */
.L_x_1595:
[----:B------:R-:W-:Y:S02]  /*18540*/  IMAD.MOV.U32 R13, RZ, RZ, R23 ;  /* 0x000000ffff0d7224 */ /* 0x000fe400078e0017 */
[----:B------:R-:W-:Y:S02]  /*18550*/  IMAD.MOV.U32 R12, RZ, RZ, 0x5 ;  /* 0x00000005ff0c7424 */ /* 0x000fe400078e00ff */
[----:B------:R-:W-:-:S07]  /*18560*/  IMAD.MOV.U32 R2, RZ, RZ, R14 ;  /* 0x000000ffff027224 */ /* 0x000fce00078e000e */
[----:B------:R-:W-:Y:S05]  /*18570*/  WARPSYNC.COLLECTIVE R15, `(.L_x_1596) ;  /* 0x000000000f087348 */ /* 0x000fea0003c00000 */
[----:B------:R0:W1:Y:S02]  /*18580*/  SHFL.IDX P6, R14, R13, R12, R11 ;  /* 0x0000000c0d0e7389 */ /* 0x00006400000c000b */
[----:B01----:R-:W-:Y:S01]  /*18590*/  ENDCOLLECTIVE ;  /* 0x000000000000791b */ /* 0x003fe20003800000 */
.L_x_1596:
        /* <DEDUP_REMOVED lines=14> */
.L_x_1597:
[----:B------:R-:W-:Y:S02]  /*18680*/  IMAD.MOV.U32 R13, RZ, RZ, R23 ;  /* 0x000000ffff0d7224 */ /* 0x000fe400078e0017 */
[----:B------:R-:W-:Y:S02]  /*18690*/  IMAD.MOV.U32 R12, RZ, RZ, 0x6 ;  /* 0x00000006ff0c7424 */ /* 0x000fe400078e00ff */
[----:B------:R-:W-:-:S07]  /*186a0*/  IMAD.MOV.U32 R2, RZ, RZ, R14 ;  /* 0x000000ffff027224 */ /* 0x000fce00078e000e */
[----:B------:R-:W-:Y:S05]  /*186b0*/  WARPSYNC.COLLECTIVE R15, `(.L_x_1598) ;  /* 0x000000000f087348 */ /* 0x000fea0003c00000 */
[----:B------:R0:W1:Y:S02]  /*186c0*/  SHFL.IDX P6, R14, R13, R12, R11 ;  /* 0x0000000c0d0e7389 */ /* 0x00006400000c000b */
[----:B01----:R-:W-:Y:S01]  /*186d0*/  ENDCOLLECTIVE ;  /* 0x000000000000791b */ /* 0x003fe20003800000 */
.L_x_1598:
        /* <DEDUP_REMOVED lines=14> */
.L_x_1599:
[----:B------:R-:W-:Y:S02]  /*187c0*/  IMAD.MOV.U32 R13, RZ, RZ, R23 ;  /* 0x000000ffff0d7224 */ /* 0x000fe400078e0017 */
[----:B------:R-:W-:Y:S02]  /*187d0*/  IMAD.MOV.U32 R12, RZ, RZ, 0x7 ;  /* 0x00000007ff0c7424 */ /* 0x000fe400078e00ff */
[----:B------:R-:W-:-:S07]  /*187e0*/  IMAD.MOV.U32 R2, RZ, RZ, R14 ;  /* 0x000000ffff027224 */ /* 0x000fce00078e000e */
[----:B------:R-:W-:Y:S05]  /*187f0*/  WARPSYNC.COLLECTIVE R15, `(.L_x_1600) ;  /* 0x000000000f087348 */ /* 0x000fea0003c00000 */
[----:B------:R0:W1:Y:S02]  /*18800*/  SHFL.IDX P6, R14, R13, R12, R11 ;  /* 0x0000000c0d0e7389 */ /* 0x00006400000c000b */
[----:B01----:R-:W-:Y:S01]  /*18810*/  ENDCOLLECTIVE ;  /* 0x000000000000791b */ /* 0x003fe20003800000 */
.L_x_1600:
        /* <DEDUP_REMOVED lines=13> */
.L_x_1601:
[----:B------:R-:W-:Y:S01]  /*188f0*/  @!PT LDS RZ, [RZ] ;  /* 0x00000000fffff984 */ /* 0x000fe20000000800 */
[----:B------:R-:W-:Y:S01]  /*18900*/  @!PT LDS RZ, [RZ] ;  /* 0x00000000fffff984 */ /* 0x000fe20000000800 */
[----:B------:R-:W-:Y:S01]  /*18910*/  @!PT LDS RZ, [RZ] ;  /* 0x00000000fffff984 */ /* 0x000fe20000000800 */
[----:B------:R1:W-:Y:S01]  /*18920*/  LDGSTS.E.BYPASS.LTC128B.128 [R7+0x7400], desc[UR54][R2.64+0x80], !P0 ;  /* 0x0740008002077fae */ /* 0x0003e2000c101d76 */
[----:B------:R-:W-:Y:S05]  /*18930*/  BRA `(.L_x_1602) ;  /* 0xffffffb400d87947 */ /* 0x000fea000383ffff */
.L_x_1493:
[----:B0-----:R0:W1:Y:S02]  /*18940*/  SYNCS.PHASECHK.TRANS64.TRYWAIT P0, [R0+URZ+0x28860], R3 ;  /* 0x02886003000075a7 */ /* 0x001064000800017f */
[----:B-1----:R-:W-:Y:S05]  /*18950*/  @!P0 NANOSLEEP.SYNCS 0x989680 ;  /* 0x009896800000895d */ /* 0x002fea0003900000 */
[----:B------:R-:W1:Y:S02]  /*18960*/  @!P0 SYNCS.PHASECHK.TRANS64 P0, [R0+URZ+0x28860], R3 ;  /* 0x02886003000085a7 */ /* 0x000e64000800007f */
[----:B-1----:R-:W-:Y:S05]  /*18970*/  @!P0 BRA `(.L_x_1493) ;  /* 0xfffffffc00f08947 */ /* 0x002fea000383ffff */
[----:B------:R-:W-:Y:S05]  /*18980*/  BRA `(.L_x_1603) ;  /* 0xffffffb800f47947 */ /* 0x000fea000383ffff */
.L_x_1494:
        /* <DEDUP_REMOVED lines=8> */
.L_x_1605:
[----:B------:R-:W-:Y:S05]  /*18a10*/  BSYNC B0 ;  /* 0x0000000000007941 */ /* 0x000fea0003800000 */
.L_x_1604:
        /* <DEDUP_REMOVED lines=9> */
.L_x_1606:
[----:B------:R-:W-:Y:S01]  /*18ab0*/  ULDC UR4, c[0x0][0x2f4] ;  /* 0x0000bd0000047ab9 */ /* 0x000fe20000000800 */
[----:B------:R-:W-:Y:S01]  /*18ac0*/  IMAD R4, R9, 0x2, R22 ;  /* 0x0000000209047824 */ /* 0x000fe200078e0216 */
        /* <DEDUP_REMOVED lines=10> */
.L_x_1607:
        /* <DEDUP_REMOVED lines=13> */
.L_x_1608:
[----:B------:R-:W-:Y:S02]  /*18c40*/  IMAD.MOV.U32 R13, RZ, RZ, R23 ;  /* 0x000000ffff0d7224 */ /* 0x000fe400078e0017 */
[----:B------:R-:W-:Y:S02]  /*18c50*/  IMAD.MOV.U32 R12, RZ, RZ, 0x2 ;  /* 0x00000002ff0c7424 */ /* 0x000fe400078e00ff */
[----:B------:R-:W-:-:S07]  /*18c60*/  IMAD.MOV.U32 R10, RZ, RZ, R14 ;  /* 0x000000ffff0a7224 */ /* 0x000fce00078e000e */
[----:B------:R-:W-:Y:S05]  /*18c70*/  WARPSYNC.COLLECTIVE R15, `(.L_x_1609) ;  /* 0x000000000f087348 */ /* 0x000fea0003c00000 */
[----:B------:R0:W1:Y:S02]  /*18c80*/  SHFL.IDX P6, R14, R13, R12, R11 ;  /* 0x0000000c0d0e7389 */ /* 0x00006400000c000b */
[----:B01----:R-:W-:Y:S01]  /*18c90*/  ENDCOLLECTIVE ;  /* 0x000000000000791b */ /* 0x003fe20003800000 */
.L_x_1609:
[----:B------:R-:W-:-:S05]  /*18ca0*/  IADD3 R2, P2, R10, R5, RZ ;  /* 0x000000050a027210 */ /* 0x000fca0007f5e0ff */
[----:B------:R-:W-:-:S05]  /*18cb0*/  IMAD.X R3, RZ, RZ, R7, P2 ;  /* 0x000000ffff037224 */ /* 0x000fca00010e0607 */
[----:B------:R-:W-:Y:S01]  /*18cc0*/  @!PT LDS RZ, [RZ] ;  /* 0x00000000fffff984 */ /* 0x000fe20000000800 */
[----:B------:R-:W-:Y:S01]  /*18cd0*/  @!PT LDS RZ, [RZ] ;  /* 0x00000000fffff984 */ /* 0x000fe20000000800 */
[----:B------:R-:W-:Y:S01]  /*18ce0*/  @!PT LDS RZ, [RZ] ;  /* 0x00000000fffff984 */ /* 0x000fe20000000800 */
[----:B------:R0:W-:Y:S01]  /*18cf0*/  LDGSTS.E.BYPASS.LTC128B.128 [R4+0xc00], desc[UR54][R2.64], !P3 ;  /* 0x00c0000002047fae */ /* 0x0001e2000d901d76 */
[----:B------:R-:W-:Y:S01]  /*18d00*/  IMAD.MOV.U32 R13, RZ, RZ, R17 ;  /* 0x000000ffff0d7224 */ /* 0x000fe200078e0011 */
[C---:B------:R-:W-:Y:S02]  /*18d10*/  ISETP.LT.OR P3, PT, R6.reuse, 0x21, P1 ;  /* 0x000000210600780c */ /* 0x040fe40000f61670 */
[----:B------:R0:W-:Y:S01]  /*18d20*/  LDGSTS.E.BYPASS.LTC128B.128 [R4+0x4c00], desc[UR54][R2.64+0x80], !P4 ;  /* 0x04c0008002047fae */ /* 0x0001e2000e101d76 */
[----:B------:R-:W-:Y:S01]  /*18d30*/  ISETP.LT.OR P4, PT, R6, 0x21, P0 ;  /* 0x000000210600780c */ /* 0x000fe20000781670 */
[----:B------:R-:W-:-:S12]  /*18d40*/  IMAD.MOV.U32 R8, RZ, RZ, R14 ;  /* 0x000000ffff087224 */ /* 0x000fd800078e000e */
[----:B0-----:R-:W-:Y:S05]  /*18d50*/  WARPSYNC.COLLECTIVE R15, `(.L_x_1610) ;  /* 0x000000000f087348 */ /* 0x001fea0003c00000 */
[----:B------:R1:W2:Y:S02]  /*18d60*/  SHFL.IDX P6, R14, R13, R12, R11 ;  /* 0x0000000c0d0e7389 */ /* 0x0002a400000c000b */
[----:B012---:R-:W-:Y:S01]  /*18d70*/  ENDCOLLECTIVE ;  /* 0x000000000000791b */ /* 0x007fe20003800000 */
.L_x_1610:
[----:B------:R-:W-:Y:S02]  /*18d80*/  IMAD.MOV.U32 R13, RZ, RZ, R23 ;  /* 0x000000ffff0d7224 */ /* 0x000fe400078e0017 */
[----:B------:R-:W-:Y:S01]  /*18d90*/  IMAD.MOV.U32 R12, RZ, RZ, 0x3 ;  /* 0x00000003ff0c7424 */ /* 0x000fe200078e00ff */
[----:B------:R-:W-:-:S13]  /*18da0*/  IADD3 R2, P2, R14, R5, RZ ;  /* 0x000000050e027210 */ /* 0x000fda0007f5e0ff */
[----:B------:R-:W-:Y:S05]  /*18db0*/  WARPSYNC.COLLECTIVE R15, `(.L_x_1611) ;  /* 0x000000000f087348 */ /* 0x000fea0003c00000 */
[----:B------:R0:W1:Y:S02]  /*18dc0*/  SHFL.IDX P6, R14, R13, R12, R11 ;  /* 0x0000000c0d0e7389 */ /* 0x00006400000c000b */
[----:B01----:R-:W-:Y:S01]  /*18dd0*/  ENDCOLLECTIVE ;  /* 0x000000000000791b */ /* 0x003fe20003800000 */
.L_x_1611:
        /* <DEDUP_REMOVED lines=13> */
.L_x_1612:
[----:B------:R-:W-:Y:S02]  /*18eb0*/  IMAD.MOV.U32 R13, RZ, RZ, R23 ;  /* 0x000000ffff0d7224 */ /* 0x000fe400078e0017 */
[----:B------:R-:W-:Y:S01]  /*18ec0*/  IMAD.MOV.U32 R12, RZ, RZ, 0x4 ;  /* 0x00000004ff0c7424 */ /* 0x000fe200078e00ff */
[----:B------:R-:W-:-:S13]  /*18ed0*/  IADD3 R2, P2, R14, R5, RZ ;  /* 0x000000050e027210 */ /* 0x000fda0007f5e0ff */
[----:B------:R-:W-:Y:S05]  /*18ee0*/  WARPSYNC.COLLECTIVE R15, `(.L_x_1613) ;  /* 0x000000000f087348 */ /* 0x000fea0003c00000 */
[----:B------:R0:W1:Y:S02]  /*18ef0*/  SHFL.IDX P6, R14, R13, R12, R11 ;  /* 0x0000000c0d0e7389 */ /* 0x00006400000c000b */
[----:B01----:R-:W-:Y:S01]  /*18f00*/  ENDCOLLECTIVE ;  /* 0x000000000000791b */ /* 0x003fe20003800000 */
.L_x_1613:
        /* <DEDUP_REMOVED lines=13> */
.L_x_1614:
[----:B------:R-:W-:Y:S02]  /*18fe0*/  IMAD.MOV.U32 R13, RZ, RZ, R23 ;  /* 0x000000ffff0d7224 */ /* 0x000fe400078e0017 */
[----:B------:R-:W-:Y:S02]  /*18ff0*/  IMAD.MOV.U32 R12, RZ, RZ, 0x5 ;  /* 0x00000005ff0c7424 */ /* 0x000fe400078e00ff */
[----:B------:R-:W-:-:S07]  /*19000*/  IMAD.MOV.U32 R10, RZ, RZ, R14 ;  /* 0x000000ffff0a7224 */ /* 0x000fce00078e000e */
[----:B------:R-:W-:Y:S05]  /*19010*/  WARPSYNC.COLLECTIVE R15, `(.L_x_1615) ;  /* 0x000000000f087348 */ /* 0x000fea0003c00000 */
[----:B------:R0:W1:Y:S02]  /*19020*/  SHFL.IDX P6, R14, R13, R12, R11 ;  /* 0x0000000c0d0e7389 */ /* 0x00006400000c000b */
[----:B01----:R-:W-:Y:S01]  /*19030*/  ENDCOLLECTIVE ;  /* 0x000000000000791b */ /* 0x003fe20003800000 */
.L_x_1615:
        /* <DEDUP_REMOVED lines=14> */
.L_x_1616:
[----:B------:R-:W-:Y:S02]  /*19120*/  IMAD.MOV.U32 R13, RZ, RZ, R23 ;  /* 0x000000ffff0d7224 */ /* 0x000fe400078e0017 */
[----:B------:R-:W-:Y:S01]  /*19130*/  IMAD.MOV.U32 R12, RZ, RZ, 0x6 ;  /* 0x00000006ff0c7424 */ /* 0x000fe200078e00ff */
[----:B------:R-:W-:-:S13]  /*19140*/  IADD3 R2, P2, R14, R5, RZ ;  /* 0x000000050e027210 */ /* 0x000fda0007f5e0ff */
[----:B------:R-:W-:Y:S05]  /*19150*/  WARPSYNC.COLLECTIVE R15, `(.L_x_1617) ;  /* 0x000000000f087348 */ /* 0x000fea0003c00000 */
[----:B------:R0:W1:Y:S02]  /*19160*/  SHFL.IDX P6, R14, R13, R12, R11 ;  /* 0x0000000c0d0e7389 */ /* 0x00006400000c000b */
[----:B01----:R-:W-:Y:S01]  /*19170*/  ENDCOLLECTIVE ;  /* 0x000000000000791b */ /* 0x003fe20003800000 */
.L_x_1617:
        /* <DEDUP_REMOVED lines=13> */
.L_x_1618:
[----:B------:R-:W-:Y:S02]  /*19250*/  IMAD.MOV.U32 R13, RZ, RZ, R23 ;  /* 0x000000ffff0d7224 */ /* 0x000fe400078e0017 */
[----:B------:R-:W-:Y:S02]  /*19260*/  IMAD.MOV.U32 R12, RZ, RZ, 0x7 ;  /* 0x00000007ff0c7424 */ /* 0x000fe400078e00ff */
[----:B------:R-:W-:-:S07]  /*19270*/  IMAD.MOV.U32 R10, RZ, RZ, R14 ;  /* 0x000000ffff0a7224 */ /* 0x000fce00078e000e */
[----:B------:R-:W-:Y:S05]  /*19280*/  WARPSYNC.COLLECTIVE R15, `(.L_x_1619) ;  /* 0x000000000f087348 */ /* 0x000fea0003c00000 */
[----:B------:R0:W1:Y:S02]  /*19290*/  SHFL.IDX P6, R14, R13, R12, R11 ;  /* 0x0000000c0d0e7389 */ /* 0x00006400000c000b */
[----:B01----:R-:W-:Y:S01]  /*192a0*/  ENDCOLLECTIVE ;  /* 0x000000000000791b */ /* 0x003fe20003800000 */
.L_x_1619:
        /* <DEDUP_REMOVED lines=12> */
.L_x_1620:
[----:B------:R-:W-:Y:S05]  /*19370*/  BRA `(.L_x_1621) ;  /* 0xffffffb400947947 */ /* 0x000fea000383ffff */
.L_x_1499:
        /* <DEDUP_REMOVED lines=8> */
.L_x_1623:
[----:B------:R-:W-:Y:S05]  /*19400*/  BSYNC B0 ;  /* 0x0000000000007941 */ /* 0x000fea0003800000 */
.L_x_1622:
[----:B------:R-:W-:Y:S02]  /*19410*/  IMAD.MOV.U32 R13, RZ, RZ, R16 ;  /* 0x000000ffff0d7224 */ /* 0x000fe400078e0010 */
[----:B------:R-:W-:Y:S02]  /*19420*/  IMAD.MOV.U32 R12, RZ, RZ, 0x1 ;  /* 0x00000001ff0c7424 */ /* 0x000fe400078e00ff */
[----:B------:R-:W-:Y:S02]  /*19430*/  IMAD.MOV.U32 R11, RZ, RZ, 0x1f ;  /* 0x0000001fff0b7424 */ /* 0x000fe400078e00ff */
[----:B------:R-:W-:Y:S02]  /*19440*/  IMAD.MOV.U32 R15, RZ, RZ, -0x1 ;  /* 0xffffffffff0f7424 */ /* 0x000fe400078e00ff */
[----:B------:R-:W-:Y:S02]  /*19450*/  IMAD.IADD R7, R19, 0x1, R8 ;  /* 0x0000000113077824 */ /* 0x000fe400078e0208 */
[----:B------:R-:W-:-:S07]  /*19460*/  IMAD.MOV.U32 R5, RZ, RZ, R14 ;  /* 0x000000ffff057224 */ /* 0x000fce00078e000e */
[----:B------:R-:W-:Y:S05]  /*19470*/  WARPSYNC.COLLECTIVE R15, `(.L_x_1624) ;  /* 0x000000000f087348 */ /* 0x000fea0003c00000 */
[----:B------:R0:W1:Y:S02]  /*19480*/  SHFL.IDX P6, R14, R13, R12, R11 ;  /* 0x0000000c0d0e7389 */ /* 0x00006400000c000b */
[----:B01----:R-:W-:Y:S01]  /*19490*/  ENDCOLLECTIVE ;  /* 0x000000000000791b */ /* 0x003fe20003800000 */
.L_x_1624:
        /* <DEDUP_REMOVED lines=18> */
.L_x_1625:
[----:B------:R-:W-:Y:S01]  /*195c0*/  IMAD.MOV.U32 R12, RZ, RZ, 0x2 ;  /* 0x00000002ff0c7424 */ /* 0x000fe200078e00ff */
[----:B------:R-:W-:-:S05]  /*195d0*/  SEL R7, R14, RZ, P1 ;  /* 0x000000ff0e077207 */ /* 0x000fca0000800000 */
[----:B------:R-:W-:-:S04]  /*195e0*/  IMAD.IADD R6, R4, 0x1, R7 ;  /* 0x0000000104067824 */ /* 0x000fc800078e0207 */
[----:B------:R-:W-:-:S07]  /*195f0*/  IMAD.MOV.U32 R13, RZ, RZ, R6 ;  /* 0x000000ffff0d7224 */ /* 0x000fce00078e0006 */
[----:B------:R-:W-:Y:S05]  /*19600*/  WARPSYNC.COLLECTIVE R15, `(.L_x_1626) ;  /* 0x000000000f087348 */ /* 0x000fea0003c00000 */
[----:B------:R0:W1:Y:S02]  /*19610*/  SHFL.UP P6, R14, R13, R12, R11 ;  /* 0x0400000c0d0e7389 */ /* 0x00006400000c000b */
[----:B01----:R-:W-:Y:S01]  /*19620*/  ENDCOLLECTIVE ;  /* 0x000000000000791b */ /* 0x003fe20003800000 */
.L_x_1626:
[----:B------:R-:W-:Y:S01]  /*19630*/  IMAD.MOV.U32 R12, RZ, RZ, 0x4 ;  /* 0x00000004ff0c7424 */ /* 0x000fe200078e00ff */
[----:B------:R-:W-:-:S05]  /*19640*/  SEL R7, R14, RZ, P2 ;  /* 0x000000ff0e077207 */ /* 0x000fca0001000000 */
[----:B------:R-:W-:-:S04]  /*19650*/  IMAD.IADD R7, R6, 0x1, R7 ;  /* 0x0000000106077824 */ /* 0x000fc800078e0207 */
[----:B------:R-:W-:-:S07]  /*19660*/  IMAD.MOV.U32 R13, RZ, RZ, R7 ;  /* 0x000000ffff0d7224 */ /* 0x000fce00078e0007 */
[----:B------:R-:W-:Y:S05]  /*19670*/  WARPSYNC.COLLECTIVE R15, `(.L_x_1627) ;  /* 0x000000000f087348 */ /* 0x000fea0003c00000 */
[----:B------:R0:W1:Y:S02]  /*19680*/  SHFL.UP P6, R14, R13, R12, R11 ;  /* 0x0400000c0d0e7389 */ /* 0x00006400000c000b */
[----:B01----:R-:W-:Y:S01]  /*19690*/  ENDCOLLECTIVE ;  /* 0x000000000000791b */ /* 0x003fe20003800000 */
.L_x_1627:
[----:B------:R-:W-:Y:S01]  /*196a0*/  IMAD.MOV.U32 R12, RZ, RZ, 0x8 ;  /* 0x00000008ff0c7424 */ /* 0x000fe200078e00ff */
[----:B------:R-:W-:-:S05]  /*196b0*/  SEL R2, R14, RZ, P3 ;  /* 0x000000ff0e027207 */ /* 0x000fca0001800000 */
[----:B------:R-:W-:-:S04]  /*196c0*/  IMAD.IADD R2, R7, 0x1, R2 ;  /* 0x0000000107027824 */ /* 0x000fc800078e0202 */
[----:B------:R-:W-:-:S07]  /*196d0*/  IMAD.MOV.U32 R13, RZ, RZ, R2 ;  /* 0x000000ffff0d7224 */ /* 0x000fce00078e0002 */
[----:B------:R-:W-:Y:S05]  /*196e0*/  WARPSYNC.COLLECTIVE R15, `(.L_x_1628) ;  /* 0x000000000f087348 */ /* 0x000fea0003c00000 */
[----:B------:R0:W1:Y:S02]  /*196f0*/  SHFL.UP P6, R14, R13, R12, R11 ;  /* 0x0400000c0d0e7389 */ /* 0x00006400000c000b */
[----:B01----:R-:W-:Y:S01]  /*19700*/  ENDCOLLECTIVE ;  /* 0x000000000000791b */ /* 0x003fe20003800000 */
.L_x_1628:
[----:B------:R-:W-:Y:S01]  /*19710*/  IMAD.MOV.U32 R12, RZ, RZ, 0x10 ;  /* 0x00000010ff0c7424 */ /* 0x000fe200078e00ff */
[----:B------:R-:W-:-:S05]  /*19720*/  SEL R3, R14, RZ, P4 ;  /* 0x000000ff0e037207 */ /* 0x000fca0002000000 */
[----:B------:R-:W-:-:S04]  /*19730*/  IMAD.IADD R3, R2, 0x1, R3 ;  /* 0x0000000102037824 */ /* 0x000fc800078e0203 */
[----:B------:R-:W-:-:S07]  /*19740*/  IMAD.MOV.U32 R13, RZ, RZ, R3 ;  /* 0x000000ffff0d7224 */ /* 0x000fce00078e0003 */
[----:B------:R-:W-:Y:S05]  /*19750*/  WARPSYNC.COLLECTIVE R15, `(.L_x_1629) ;  /* 0x000000000f087348 */ /* 0x000fea0003c00000 */
[----:B------:R0:W1:Y:S02]  /*19760*/  SHFL.UP P6, R14, R13, R12, R11 ;  /* 0x0400000c0d0e7389 */ /* 0x00006400000c000b */
[----:B01----:R-:W-:Y:S01]  /*19770*/  ENDCOLLECTIVE ;  /* 0x000000000000791b */ /* 0x003fe20003800000 */
.L_x_1629:
        /* <DEDUP_REMOVED lines=8> */
.L_x_1630:
[----:B------:R-:W-:Y:S05]  /*19800*/  BRA `(.L_x_1631) ;  /* 0xffffffb400a07947 */ /* 0x000fea000383ffff */
.L_x_1504:
        /* <DEDUP_REMOVED lines=8> */
.L_x_1633:
[----:B------:R-:W-:Y:S05]  /*19890*/  BSYNC B0 ;  /* 0x0000000000007941 */ /* 0x000fea0003800000 */
.L_x_1632:
        /* <DEDUP_REMOVED lines=8> */
.L_x_1634:
[----:B------:R-:W-:Y:S01]  /*19920*/  IMAD.MOV.U32 R12, RZ, RZ, 0x4 ;  /* 0x00000004ff0c7424 */ /* 0x000fe200078e00ff */
[----:B------:R-:W-:-:S05]  /*19930*/  SEL R0, R14, RZ, P2 ;  /* 0x000000ff0e007207 */ /* 0x000fca0001000000 */
[----:B------:R-:W-:-:S04]  /*19940*/  IMAD.IADD R0, R13, 0x1, R0 ;  /* 0x000000010d007824 */ /* 0x000fc800078e0200 */
[----:B------:R-:W-:-:S07]  /*19950*/  IMAD.MOV.U32 R13, RZ, RZ, R0 ;  /* 0x000000ffff0d7224 */ /* 0x000fce00078e0000 */
[----:B------:R-:W-:Y:S05]  /*19960*/  WARPSYNC.COLLECTIVE R15, `(.L_x_1635) ;  /* 0x000000000f087348 */ /* 0x000fea0003c00000 */
[----:B------:R0:W1:Y:S02]  /*19970*/  SHFL.UP P6, R14, R13, R12, R11 ;  /* 0x0400000c0d0e7389 */ /* 0x00006400000c000b */
[----:B01----:R-:W-:Y:S01]  /*19980*/  ENDCOLLECTIVE ;  /* 0x000000000000791b */ /* 0x003fe20003800000 */
.L_x_1635:
[----:B------:R-:W-:Y:S01]  /*19990*/  IMAD.MOV.U32 R12, RZ, RZ, 0x8 ;  /* 0x00000008ff0c7424 */ /* 0x000fe200078e00ff */
[----:B------:R-:W-:-:S05]  /*199a0*/  SEL R3, R14, RZ, P3 ;  /* 0x000000ff0e037207 */ /* 0x000fca0001800000 */
[----:B------:R-:W-:-:S04]  /*199b0*/  IMAD.IADD R2, R0, 0x1, R3 ;  /* 0x0000000100027824 */ /* 0x000fc800078e0203 */
[----:B------:R-:W-:-:S07]  /*199c0*/  IMAD.MOV.U32 R13, RZ, RZ, R2 ;  /* 0x000000ffff0d7224 */ /* 0x000fce00078e0002 */
[----:B------:R-:W-:Y:S05]  /*199d0*/  WARPSYNC.COLLECTIVE R15, `(.L_x_1636) ;  /* 0x000000000f087348 */ /* 0x000fea0003c00000 */
[----:B------:R0:W1:Y:S02]  /*199e0*/  SHFL.UP P6, R14, R13, R12, R11 ;  /* 0x0400000c0d0e7389 */ /* 0x00006400000c000b */
[----:B01----:R-:W-:Y:S01]  /*199f0*/  ENDCOLLECTIVE ;  /* 0x000000000000791b */ /* 0x003fe20003800000 */
.L_x_1636:
[----:B------:R-:W-:Y:S01]  /*19a00*/  IMAD.MOV.U32 R12, RZ, RZ, 0x10 ;  /* 0x00000010ff0c7424 */ /* 0x000fe200078e00ff */
[----:B------:R-:W-:-:S05]  /*19a10*/  SEL R3, R14, RZ, P4 ;  /* 0x000000ff0e037207 */ /* 0x000fca0002000000 */
[----:B------:R-:W-:-:S04]  /*19a20*/  IMAD.IADD R3, R2, 0x1, R3 ;  /* 0x0000000102037824 */ /* 0x000fc800078e0203 */
[----:B------:R-:W-:-:S07]  /*19a30*/  IMAD.MOV.U32 R13, RZ, RZ, R3 ;  /* 0x000000ffff0d7224 */ /* 0x000fce00078e0003 */
[----:B------:R-:W-:Y:S05]  /*19a40*/  WARPSYNC.COLLECTIVE R15, `(.L_x_1637) ;  /* 0x000000000f087348 */ /* 0x000fea0003c00000 */
[----:B------:R0:W1:Y:S02]  /*19a50*/  SHFL.UP P6, R14, R13, R12, R11 ;  /* 0x0400000c0d0e7389 */ /* 0x00006400000c000b */
[----:B01----:R-:W-:Y:S01]  /*19a60*/  ENDCOLLECTIVE ;  /* 0x000000000000791b */ /* 0x003fe20003800000 */
.L_x_1637:
        /* <DEDUP_REMOVED lines=8> */
.L_x_1638:
[----:B------:R-:W-:Y:S05]  /*19af0*/  BRA `(.L_x_1639) ;  /* 0xffffffb400807947 */ /* 0x000fea000383ffff */
.L_x_1506:
[----:B------:R-:W-:Y:S01]  /*19b00*/  BSSY B0, `(.L_x_1640) ;  /* 0x0000006000007945 */ /* 0x000fe20003800000 */
[----:B------:R-:W-:Y:S01]  /*19b10*/  PLOP3.LUT P6, PT, P6, PT, PT, 0x8, 0x0 ;  /* 0x000000000000781c */ /* 0x000fe200037ce170 */
[----:B------:R-:W-:-:S12]  /*19b20*/  IMAD.MOV.U32 R15, RZ, RZ, -0x1 ;  /* 0xffffffffff0f7424 */ /* 0x000fd800078e00ff */
[----:B01----:R-:W-:Y:S05]  /*19b30*/  WARPSYNC.COLLECTIVE R15, `(.L_x_1641) ;  /* 0x000000000f087348 */ /* 0x003fea0003c00000 */
[----:B------:R-:W-:Y:S01]  /*19b40*/  VOTE.ANY R14, PT, P6 ;  /* 0x00000000000e7806 */ /* 0x000fe200030e0100 */
[----:B01----:R-:W-:Y:S06]  /*19b50*/  ENDCOLLECTIVE ;  /* 0x000000000000791b */ /* 0x003fec0003800000 */
.L_x_1641:
[----:B------:R-:W-:Y:S05]  /*19b60*/  BSYNC B0 ;  /* 0x0000000000007941 */ /* 0x000fea0003800000 */
.L_x_1640:
        /* <DEDUP_REMOVED lines=9> */
.L_x_1642:
[----:B------:R-:W-:Y:S01]  /*19c00*/  IMAD.MOV.U32 R4, RZ, RZ, R14 ;  /* 0x000000ffff047224 */ /* 0x000fe200078e000e */
[----:B------:R-:W-:Y:S06]  /*19c10*/  BRA `(.L_x_1643) ;  /* 0xffffffb400707947 */ /* 0x000fec000383ffff */
.L_x_1508:
[----:B------:R-:W-:Y:S01]  /*19c20*/  BSSY B0, `(.L_x_1644) ;  /* 0x0000007000007945 */ /* 0x000fe20003800000 */
[----:B------:R-:W-:Y:S02]  /*19c30*/  IMAD.MOV.U32 R13, RZ, RZ, R6 ;  /* 0x000000ffff0d7224 */ /* 0x000fe400078e0006 */
[----:B------:R-:W-:Y:S02]  /*19c40*/  IMAD.MOV.U32 R11, RZ, RZ, 0x1f ;  /* 0x0000001fff0b7424 */ /* 0x000fe400078e00ff */
[----:B------:R-:W-:-:S07]  /*19c50*/  IMAD.MOV.U32 R15, RZ, RZ, -0x1 ;  /* 0xffffffffff0f7424 */ /* 0x000fce00078e00ff */
[----:B0123--:R-:W-:Y:S05]  /*19c60*/  WARPSYNC.COLLECTIVE R15, `(.L_x_1645) ;  /* 0x000000000f087348 */ /* 0x00ffea0003c00000 */
[----:B------:R4:W0:Y:S02]  /*19c70*/  SHFL.IDX P6, R14, R13, R12, R11 ;  /* 0x0000000c0d0e7389 */ /* 0x00082400000c000b */
[----:B01234-:R-:W-:Y:S01]  /*19c80*/  ENDCOLLECTIVE ;  /* 0x000000000000791b */ /* 0x01ffe20003800000 */
.L_x_1645:
[----:B------:R-:W-:Y:S05]  /*19c90*/  BSYNC B0 ;  /* 0x0000000000007941 */ /* 0x000fea0003800000 */
.L_x_1644:
[----:B------:R-:W-:Y:S05]  /*19ca0*/  BRA `(.L_x_1507) ;  /* 0xffffffb400687947 */ /* 0x000fea000383ffff */
.L_x_1512:
[----:B-1----:R1:W4:Y:S02]  /*19cb0*/  SYNCS.PHASECHK.TRANS64.TRYWAIT P0, [R7+URZ+0x28820], R0 ;  /* 0x02882000070075a7 */ /* 0x002324000800017f */
[----:B----4-:R-:W-:Y:S05]  /*19cc0*/  @!P0 NANOSLEEP.SYNCS 0x989680 ;  /* 0x009896800000895d */ /* 0x010fea0003900000 */
[----:B------:R-:W4:Y:S02]  /*19cd0*/  @!P0 SYNCS.PHASECHK.TRANS64 P0, [R7+URZ+0x28820], R0 ;  /* 0x02882000070085a7 */ /* 0x000f24000800007f */
[----:B----4-:R-:W-:Y:S05]  /*19ce0*/  @!P0 BRA `(.L_x_1512) ;  /* 0xfffffffc00f08947 */ /* 0x010fea000383ffff */
[----:B------:R-:W-:Y:S05]  /*19cf0*/  BRA `(.L_x_1646) ;  /* 0xffffffb800e07947 */ /* 0x000fea000383ffff */
.L_x_1513:
[----:B------:R-:W4:Y:S01]  /*19d00*/  S2R R2, SR_TID.X ;  /* 0x0000000000027919 */ /* 0x000f220000002100 */
[----:B------:R-:W-:Y:S01]  /*19d10*/  BSSY B0, `(.L_x_1647) ;  /* 0x000000a000007945 */ /* 0x000fe20003800000 */
[----:B------:R-:W-:Y:S02]  /*19d20*/  IMAD.MOV.U32 R12, RZ, RZ, RZ ;  /* 0x000000ffff0c7224 */ /* 0x000fe400078e00ff */
[----:B------:R-:W-:Y:S02]  /*19d30*/  IMAD.MOV.U32 R11, RZ, RZ, 0x1f ;  /* 0x0000001fff0b7424 */ /* 0x000fe400078e00ff */
[----:B------:R-:W-:Y:S01]  /*19d40*/  IMAD.MOV.U32 R15, RZ, RZ, -0x1 ;  /* 0xffffffffff0f7424 */ /* 0x000fe200078e00ff */
[----:B----4-:R-:W-:-:S04]  /*19d50*/  SHF.R.U32.HI R2, RZ, 0x5, R2 ;  /* 0x00000005ff027819 */ /* 0x010fc80000011602 */
[----:B------:R-:W-:-:S05]  /*19d60*/  LOP3.LUT R2, R2, 0x3, RZ, 0xc0, !PT ;  /* 0x0000000302027812 */ /* 0x000fca00078ec0ff */
[----:B------:R-:W-:-:S07]  /*19d70*/  IMAD.MOV.U32 R13, RZ, RZ, R2 ;  /* 0x000000ffff0d7224 */ /* 0x000fce00078e0002 */
[----:B0123--:R-:W-:Y:S05]  /*19d80*/  WARPSYNC.COLLECTIVE R15, `(.L_x_1648) ;  /* 0x000000000f087348 */ /* 0x00ffea0003c00000 */
[----:B------:R4:W0:Y:S02]  /*19d90*/  SHFL.IDX P6, R14, R13, R12, R11 ;  /* 0x0000000c0d0e7389 */ /* 0x00082400000c000b */
[----:B01234-:R-:W-:Y:S01]  /*19da0*/  ENDCOLLECTIVE ;  /* 0x000000000000791b */ /* 0x01ffe20003800000 */
.L_x_1648:
[----:B------:R-:W-:Y:S05]  /*19db0*/  BSYNC B0 ;  /* 0x0000000000007941 */ /* 0x000fea0003800000 */
.L_x_1647:
[----:B------:R-:W-:Y:S05]  /*19dc0*/  BRA `(.L_x_1649) ;  /* 0xffffffb800c87947 */ /* 0x000fea000383ffff */
.L_x_1516:
[----:B------:R-:W-:Y:S01]  /*19dd0*/  BSSY B1, `(.L_x_1650) ;  /* 0x0000006000017945 */ /* 0x000fe20003800000 */
[----:B------:R-:W-:-:S07]  /*19de0*/  IMAD.MOV.U32 R15, RZ, RZ, -0x1 ;  /* 0xffffffffff0f7424 */ /* 0x000fce00078e00ff */
[----:B0123--:R-:W-:Y:S05]  /*19df0*/  WARPSYNC.COLLECTIVE R15, `(.L_x_1651) ;  /* 0x000000000f0c7348 */ /* 0x00ffea0003c00000 */
[----:B------:R-:W-:Y:S02]  /*19e00*/  ELECT P6, UR62, PT ;  /* 0x00000000003e782f */ /* 0x000fe400038c0000 */
[----:B------:R-:W-:Y:S01]  /*19e10*/  MOV R14, UR62 ;  /* 0x0000003e000e7c02 */ /* 0x000fe20008000f00 */
[----:B0123--:R-:W-:Y:S10]  /*19e20*/  ENDCOLLECTIVE ;  /* 0x000000000000791b */ /* 0x00fff40003800000 */
.L_x_1651:
[----:B------:R-:W-:Y:S05]  /*19e30*/  BSYNC B1 ;  /* 0x0000000000017941 */ /* 0x000fea0003800000 */
.L_x_1650:
[----:B------:R-:W-:Y:S05]  /*19e40*/  BRA `(.L_x_1652) ;  /* 0xffffffb800c07947 */ /* 0x000fea000383ffff */
.L_x_1518:
[----:B-1----:R1:W4:Y:S02]  /*19e50*/  SYNCS.PHASECHK.TRANS64.TRYWAIT P1, [R5+URZ+0x28840], R0 ;  /* 0x02884000050075a7 */ /* 0x002324000802017f */
[----:B----4-:R-:W-:Y:S05]  /*19e60*/  @!P1 NANOSLEEP.SYNCS 0x989680 ;  /* 0x009896800000995d */ /* 0x010fea0003900000 */
[----:B------:R-:W4:Y:S02]  /*19e70*/  @!P1 SYNCS.PHASECHK.TRANS64 P1, [R5+URZ+0x28840], R0 ;  /* 0x02884000050095a7 */ /* 0x000f24000802007f */
[----:B----4-:R-:W-:Y:S05]  /*19e80*/  @!P1 BRA `(.L_x_1518) ;  /* 0xfffffffc00f09947 */ /* 0x010fea000383ffff */
[----:B------:R-:W-:Y:S05]  /*19e90*/  BRA `(.L_x_1653) ;  /* 0xffffffb800e07947 */ /* 0x000fea000383ffff */
.L_x_1520:
[----:B----4-:R4:W0:Y:S02]  /*19ea0*/  SYNCS.PHASECHK.TRANS64.TRYWAIT P1, [R3+URZ+0x28840], R2 ;  /* 0x02884002030075a7 */ /* 0x010824000802017f */
[----:B0-----:R-:W-:Y:S05]  /*19eb0*/  @!P1 NANOSLEEP.SYNCS 0x989680 ;  /* 0x009896800000995d */ /* 0x001fea0003900000 */
[----:B------:R-:W0:Y:S02]  /*19ec0*/  @!P1 SYNCS.PHASECHK.TRANS64 P1, [R3+URZ+0x28840], R2 ;  /* 0x02884002030095a7 */ /* 0x000e24000802007f */
[----:B0-----:R-:W-:Y:S05]  /*19ed0*/  @!P1 BRA `(.L_x_1520) ;  /* 0xfffffffc00f09947 */ /* 0x001fea000383ffff */
[----:B------:R-:W-:Y:S05]  /*19ee0*/  BRA `(.L_x_1654) ;  /* 0xffffffb800ec7947 */ /* 0x000fea000383ffff */
.L_x_1522:
[----:B------:R0:W0:Y:S02]  /*19ef0*/  SYNCS.PHASECHK.TRANS64.TRYWAIT P1, [R5+URZ+0x28860], R0 ;  /* 0x02886000050075a7 */ /* 0x000024000802017f */
[----:B0-----:R-:W-:Y:S05]  /*19f00*/  @!P1 NANOSLEEP.SYNCS 0x989680 ;  /* 0x009896800000995d */ /* 0x001fea0003900000 */
[----:B------:R-:W0:Y:S02]  /*19f10*/  @!P1 SYNCS.PHASECHK.TRANS64 P1, [R5+URZ+0x28860], R0 ;  /* 0x02886000050095a7 */ /* 0x000e24000802007f */
[----:B0-----:R-:W-:Y:S05]  /*19f20*/  @!P1 BRA `(.L_x_1522) ;  /* 0xfffffffc00f09947 */ /* 0x001fea000383ffff */
[----:B------:R-:W-:Y:S05]  /*19f30*/  BRA `(.L_x_1655) ;  /* 0xffffffb800e87947 */ /* 0x000fea000383ffff */
.L_x_1656:
        /* <DEDUP_REMOVED lines=12> */
.L_x_3482:


//--------------------- .text._ZN7cutlass13device_kernelIN5flash11enable_sm90INS1_16FlashAttnFwdSm90INS1_25CollectiveMainloopFwdSm90ILi2EN4cute5tupleIJNS5_1CILi1EEES8_S8_EEENS6_IJNS7_ILi128EEESA_SA_EEELi128ENS_10bfloat16_tEfNS_4arch4Sm90ELb0ELb1ELb0ELb1ELb1ELb1ELb0ELb1ELb1ELb1ELb0ELb0EEENS1_21CollectiveEpilogueFwdISB_S9_SC_SE_Li256ELb1ELb1ELb0ELb0EEENS1_36VarlenDynamicPersistentTileSchedulerILi128ELi128ELi256ELi128ELb0ELb1ELb1ELb1ELb0ELb1EEEEEEEEEvNT_6ParamsE --------------------------
	.section	.text._ZN7cutlass13device_kernelIN5flash11enable_sm90INS1_16FlashAttnFwdSm90INS1_25CollectiveMainloopFwdSm90ILi2EN4cute5tupleIJNS5_1CILi1EEES8_S8_EEENS6_IJNS7_ILi128EEESA_SA_EEELi128ENS_10bfloat16_tEfNS_4arch4Sm90ELb0ELb1ELb0ELb1ELb1ELb1ELb0ELb1ELb1ELb1ELb0ELb0EEENS1_21CollectiveEpilogueFwdISB_S9_SC_SE_Li256ELb1ELb1ELb0ELb0EEENS1_36VarlenDynamicPersistentTileSchedulerILi128ELi128ELi256ELi128ELb0ELb1ELb1ELb1ELb0ELb1EEEEEEEEEvNT_6ParamsE,"ax",@progbits
	.align	128
.text._ZN7cutlass13device_kernelIN5flash11enable_sm90INS1_16FlashAttnFwdSm90INS1_25CollectiveMainloopFwdSm90ILi2EN4cute5tupleIJNS5_1CILi1EEES8_S8_EEENS6_IJNS7_ILi128EEESA_SA_EEELi128ENS_10bfloat16_tEfNS_4arch4Sm90ELb0ELb1ELb0ELb1ELb1ELb1ELb0ELb1ELb1ELb1ELb0ELb0EEENS1_21CollectiveEpilogueFwdISB_S9_SC_SE_Li256ELb1ELb1ELb0ELb0EEENS1_36VarlenDynamicPersistentTileSchedulerILi128ELi128ELi256ELi128ELb0ELb1ELb1ELb1ELb0ELb1EEEEEEEEEvNT_6ParamsE:
        .type           _ZN7cutlass13device_kernelIN5flash11enable_sm90INS1_16FlashAttnFwdSm90INS1_25CollectiveMainloopFwdSm90ILi2EN4cute5tupleIJNS5_1CILi1EEES8_S8_EEENS6_IJNS7_ILi128EEESA_SA_EEELi128ENS_10bfloat16_tEfNS_4arch4Sm90ELb0ELb1ELb0ELb1ELb1ELb1ELb0ELb1ELb1ELb1ELb0ELb0EEENS1_21CollectiveEpilogueFwdISB_S9_SC_SE_Li256ELb1ELb1ELb0ELb0EEENS1_36VarlenDynamicPersistentTileSchedulerILi128ELi128ELi256ELi128ELb0ELb1ELb1ELb1ELb0ELb1EEEEEEEEEvNT_6ParamsE,@function
        .size           _ZN7cutlass13device_kernelIN5flash11enable_sm90INS1_16FlashAttnFwdSm90INS1_25CollectiveMainloopFwdSm90ILi2EN4cute5tupleIJNS5_1CILi1EEES8_S8_EEENS6_IJNS7_ILi128EEESA_SA_EEELi128ENS_10bfloat16_tEfNS_4arch4Sm90ELb0ELb1ELb0ELb1ELb1ELb1ELb0ELb1ELb1ELb1ELb0ELb0EEENS1_21CollectiveEpilogueFwdISB_S9_SC_SE_Li256ELb1ELb1ELb0ELb0EEENS1_36VarlenDynamicPersistentTileSchedulerILi128ELi128ELi256ELi128ELb0ELb1ELb1ELb1ELb0ELb1EEEEEEEEEvNT_6ParamsE,(.L_x_3483 - _ZN7cutlass13device_kernelIN5flash11enable_sm90INS1_16FlashAttnFwdSm90INS1_25CollectiveMainloopFwdSm90ILi2EN4cute5tupleIJNS5_1CILi1EEES8_S8_EEENS6_IJNS7_ILi128EEESA_SA_EEELi128ENS_10bfloat16_tEfNS_4arch4Sm90ELb0ELb1ELb0ELb1ELb1ELb1ELb0ELb1ELb1ELb1ELb0ELb0EEENS1_21CollectiveEpilogueFwdISB_S9_SC_SE_Li256ELb1ELb1ELb0ELb0EEENS1_36VarlenDynamicPersistentTileSchedulerILi128ELi128ELi256ELi128ELb0ELb1ELb1ELb1ELb0ELb1EEEEEEEEEvNT_6ParamsE)
        .other          _ZN7cutlass13device_kernelIN5flash11enable_sm90INS1_16FlashAttnFwdSm90INS1_25CollectiveMainloopFwdSm90ILi2EN4cute5tupleIJNS5_1CILi1EEES8_S8_EEENS6_IJNS7_ILi128EEESA_SA_EEELi128ENS_10bfloat16_tEfNS_4arch4Sm90ELb0ELb1ELb0ELb1ELb1ELb1ELb0ELb1ELb1ELb1ELb0ELb0EEENS1_21CollectiveEpilogueFwdISB_S9_SC_SE_Li256ELb1ELb1ELb0ELb0EEENS1_36VarlenDynamicPersistentTileSchedulerILi128ELi128ELi256ELi128ELb0ELb1ELb1ELb1ELb0ELb1EEEEEEEEEvNT_6ParamsE,@"STO_CUDA_ENTRY STV_DEFAULT"
_ZN7cutlass13device_kernelIN5flash11enable_sm90INS1_16FlashAttnFwdSm90INS1_25CollectiveMainloopFwdSm90ILi2EN4cute5tupleIJNS5_1CILi1EEES8_S8_EEENS6_IJNS7_ILi128EEESA_SA_EEELi128ENS_10bfloat16_tEfNS_4arch4Sm90ELb0ELb1ELb0ELb1ELb1ELb1ELb0ELb1ELb1ELb1ELb0ELb0EEENS1_21CollectiveEpilogueFwdISB_S9_SC_SE_Li256ELb1ELb1ELb0ELb0EEENS1_36VarlenDynamicPersistentTileSchedulerILi128ELi128ELi256ELi128ELb0ELb1ELb1ELb1ELb0ELb1EEEEEEEEEvNT_6ParamsE:
[----:B------:R-:W0:Y:S02]  /*0000*/  LDC R1, c[0x0][0x28] ;  /* 0x00000a00ff017b82 */ /* 0x000e240000000800 */
[----:B0-----:R-:W-:Y:S01]  /*0010*/  VIADD R1, R1, 0xffffffd0 ;  /* 0xffffffd001017836 */ /* 0x001fe20000000000 */
[----:B------:R-:W0:Y:S01]  /*0020*/  S2R R0, SR_TID.X ;  /* 0x0000000000007919 */ /* 0x000e220000002100 */
[----:B------:R-:W-:Y:S01]  /*0030*/  ELECT P0, URZ, PT ;  /* 0x00000000003f782f */ /* 0x000fe20003800000 */
[----:B------:R-:W-:Y:S01]  /*0040*/  BSSY B0, `(.L_x_1657) ;  /* 0x000000e000007945 */ /* 0x000fe20003800000 */
[--C-:B0-----:R-:W-:Y:S02]  /*0050*/  SHF.R.U32.HI R2, RZ, 0x5, R0.reuse ;  /* 0x00000005ff027819 */ /* 0x101fe40000011600 */
[----:B------:R-:W-:-:S03]  /*0060*/  SHF.R.U32.HI R4, RZ, 0x7, R0 ;  /* 0x00000007ff047819 */ /* 0x000fc60000011600 */
        /* <DEDUP_REMOVED lines=11> */
.L_x_1658:
[----:B------:R-:W-:Y:S05]  /*0120*/  BSYNC B0 ;  /* 0x0000000000007941 */ /* 0x000fea0003800000 */
.L_x_1657:
[----:B------:R-:W-:Y:S01]  /*0130*/  VOTEU.ANY UP0, P0 ;  /* 0x00000000003f7886 */ /* 0x000fe20000000100 */
[----:B------:R-:W0:Y:S01]  /*0140*/  SHFL.IDX PT, R4, R4, RZ, 0x1f ;  /* 0x00001fff04047589 */ /* 0x000e2200000e0000 */
[----:B------:R-:W-:Y:S01]  /*0150*/  UMOV UR4, 0x80 ;  /* 0x0000008000047882 */ /* 0x000fe20000000000 */
[----:B------:R-:W-:Y:S01]  /*0160*/  UMOV UR7, 0x100 ;  /* 0x0000010000077882 */ /* 0x000fe20000000000 */
[----:B------:R-:W-:Y:S01]  /*0170*/  VOTEU.ANY UP1, P0 ;  /* 0x00000000003f7886 */ /* 0x000fe20000020100 */
[----:B------:R-:W1:Y:S01]  /*0180*/  @UP0 S2UR UR8, SR_CgaCtaId ;  /* 0x00000000000809c3 */ /* 0x000e620000008800 */
[----:B------:R-:W2:Y:S01]  /*0190*/  SHFL.IDX PT, R3, R2, RZ, 0x1f ;  /* 0x00001fff02037589 */ /* 0x000ea200000e0000 */
[----:B------:R-:W-:Y:S01]  /*01a0*/  @UP0 UMOV UR6, 0x400 ;  /* 0x0000040000060882 */ /* 0x000fe20000000000 */
[----:B------:R-:W-:-:S04]  /*01b0*/  @UP0 UIADD3 UR4, -UR4, 0x100000, URZ ;  /* 0x0010000004040890 */ /* 0x000fc8000fffe13f */
[----:B------:R-:W-:Y:S02]  /*01c0*/  @UP0 USHF.L.U32 UR5, UR4, 0xb, URZ ;  /* 0x0000000b04050899 */ /* 0x000fe4000800063f */
[----:B------:R-:W-:Y:S01]  /*01d0*/  @UP0 USHF.L.U32 UR4, UR4, 0x1, URZ ;  /* 0x0000000104040899 */ /* 0x000fe2000800063f */
[----:B------:R-:W-:Y:S01]  /*01e0*/  VOTEU.ANY UP2, P0 ;  /* 0x00000000003f7886 */ /* 0x000fe20000040100 */
[----:B0-----:R-:W-:Y:S01]  /*01f0*/  R2UR UR9, R4 ;  /* 0x00000000040972ca */ /* 0x001fe200000e0000 */
[----:B-1----:R-:W-:Y:S01]  /*0200*/  @UP0 ULEA UR8, UR8, UR6, 0x18 ;  /* 0x0000000608080291 */ /* 0x002fe2000f8ec03f */
[----:B--2---:R-:W-:Y:S01]  /*0210*/  ISETP.NE.AND P1, PT, R3, RZ, PT ;  /* 0x000000ff0300720c */ /* 0x004fe20003f25270 */
[----:B------:R-:W-:-:S04]  /*0220*/  @UP0 UIADD3 UR6, -UR7, 0x100000, URZ ;  /* 0x0010000007060890 */ /* 0x000fc8000fffe13f */
[----:B------:R-:W-:Y:S02]  /*0230*/  @UP0 USHF.L.U32 UR7, UR6, 0xb, URZ ;  /* 0x0000000b06070899 */ /* 0x000fe4000800063f */
[----:B------:R-:W-:-:S04]  /*0240*/  @UP0 USHF.L.U32 UR6, UR6, 0x1, URZ ;  /* 0x0000000106060899 */ /* 0x000fc8000800063f */
[----:B------:R-:W-:Y:S01]  /*0250*/  UISETP.NE.AND UP0, UPT, UR9, URZ, UPT ;  /* 0x0000003f0900728c */ /* 0x000fe2000bf05270 */
[----:B------:R-:W0:Y:S02]  /*0260*/  FENCE.VIEW.ASYNC.S ;  /* 0x00000000000073c6 */ /* 0x000e240000000000 */
[----:B0-----:R0:W1:Y:S05]  /*0270*/  @UP1 SYNCS.EXCH.64 URZ, [UR8+0x28800], UR4 ;  /* 0x02880004083f15b2 */ /* 0x00106a0008000100 */
[----:B------:R0:W2:Y:S01]  /*0280*/  @UP2 SYNCS.EXCH.64 URZ, [UR8+0x28820], UR6 ;  /* 0x02882006083f25b2 */ /* 0x0000a20008000100 */
        /* <DEDUP_REMOVED lines=17> */
[----:B------:R3:W0:Y:S02]  /*03a0*/  SYNCS.EXCH.64 URZ, [UR8+0x28848], UR6 ;  /* 0x02884806083f75b2 */ /* 0x0006240008000100 */
[----:B---3--:R-:W-:Y:S01]  /*03b0*/  NOP ;  /* 0x0000000000007918 */ /* 0x008fe20000000000 */
.L_x_1659:
[----:B------:R-:W3:Y:S01]  /*03c0*/  SHFL.IDX PT, R3, R2, RZ, 0x1f ;  /* 0x00001fff02037589 */ /* 0x000ee200000e0000 */
[----:B------:R-:W-:Y:S01]  /*03d0*/  NOP ;  /* 0x0000000000007918 */ /* 0x000fe20000000000 */
[----:B---3--:R-:W-:-:S13]  /*03e0*/  ISETP.NE.AND P0, PT, R3, RZ, PT ;  /* 0x000000ff0300720c */ /* 0x008fda0003f05270 */
        /* <DEDUP_REMOVED lines=17> */
[----:B------:R3:W0:Y:S02]  /*0500*/  SYNCS.EXCH.64 URZ, [UR8+0x28868], UR6 ;  /* 0x02886806083f75b2 */ /* 0x0006240008000100 */
[----:B---3--:R-:W-:Y:S01]  /*0510*/  NOP ;  /* 0x0000000000007918 */ /* 0x008fe20000000000 */
.L_x_1660:
[----:B------:R-:W3:Y:S01]  /*0520*/  SHFL.IDX PT, R3, R2, RZ, 0x1f ;  /* 0x00001fff02037589 */ /* 0x000ee200000e0000 */
[----:B------:R-:W-:Y:S01]  /*0530*/  NOP ;  /* 0x0000000000007918 */ /* 0x000fe20000000000 */
[----:B---3--:R-:W-:-:S13]  /*0540*/  ISETP.NE.AND P0, PT, R3, RZ, PT ;  /* 0x000000ff0300720c */ /* 0x008fda0003f05270 */
        /* <DEDUP_REMOVED lines=13> */
[----:B------:R3:W0:Y:S02]  /*0620*/  SYNCS.EXCH.64 URZ, [UR6+0x28888], UR4 ;  /* 0x02888804063f75b2 */ /* 0x0006240008000100 */
[----:B---3--:R-:W-:Y:S01]  /*0630*/  NOP ;  /* 0x0000000000007918 */ /* 0x008fe20000000000 */
.L_x_1661:
        /* <DEDUP_REMOVED lines=22> */
.L_x_1662:
        /* <DEDUP_REMOVED lines=22> */
.L_x_1663:
[----:B------:R-:W-:Y:S01]  /*0900*/  PLOP3.LUT P0, PT, PT, PT, UP0, 0x80, 0x0 ;  /* 0x000000000000781c */ /* 0x000fe20003f0f008 */
[----:B------:R-:W-:Y:S01]  /*0910*/  UMOV UR36, 0x1 ;  /* 0x0000000100247882 */ /* 0x000fe20000000000 */
[----:B------:R-:W-:Y:S01]  /*0920*/  NOP ;  /* 0x0000000000007918 */ /* 0x000fe20000000000 */
[----:B------:R-:W-:Y:S01]  /*0930*/  USEL UR36, UR36, 0x2, !UP0 ;  /* 0x0000000224247887 */ /* 0x000fe2000c000000 */
[----:B------:R-:W-:Y:S01]  /*0940*/  BSSY B9, `(.L_x_1664) ;  /* 0x00023be000097945 */ /* 0x000fe20003800000 */
[----:B------:R-:W-:Y:S01]  /*0950*/  ULDC.64 UR54, c[0x0][0x208] ;  /* 0x0000820000367ab9 */ /* 0x000fe20000000a00 */
[----:B012-4-:R-:W-:Y:S07]  /*0960*/  BAR.SYNC.DEFER_BLOCKING 0x0 ;  /* 0x0000000000007b1d */ /* 0x017fee0000010000 */
[----:B------:R-:W-:Y:S05]  /*0970*/  @!P0 BRA `(.L_x_1665) ;  /* 0x000001c800248947 */ /* 0x000fea0003800000 */
.L_x_1666:
[----:B------:R-:W-:-:S08]  /*0980*/  NOP ;  /* 0x0000000000007918 */ /* 0x000fd00000000000 */
[----:B------:R-:W0:Y:S02]  /*0990*/  USETMAXREG.TRY_ALLOC.CTAPOOL UP0, 0xe8 ;  /* 0x000000e8000079c8 */ /* 0x000e240008000600 */
[----:B0-----:R-:W-:-:S13]  /*09a0*/  PLOP3.LUT P0, PT, PT, PT, UP0, 0x80, 0x0 ;  /* 0x000000000000781c */ /* 0x001fda0003f0f008 */
[----:B------:R-:W-:Y:S05]  /*09b0*/  @!P0 BRA `(.L_x_1666) ;  /* 0xfffffffc00f08947 */ /* 0x000fea000383ffff */
[----:B------:R-:W-:Y:S01]  /*09c0*/  SHF.R.U32.HI R2, RZ, 0x7, R0 ;  /* 0x00000007ff027819 */ /* 0x000fe20000011600 */
[----:B------:R-:W0:Y:S08]  /*09d0*/  S2UR UR38, SR_CgaCtaId ;  /* 0x00000000002679c3 */ /* 0x000e300000008800 */
[----:B------:R-:W-:Y:S06]  /*09e0*/  BAR.ARV 0x8, 0x180 ;  /* 0x0206000000007b1d */ /* 0x000fec0000002000 */
[----:B------:R-:W-:Y:S01]  /*09f0*/  ISETP.NE.AND P0, PT, R2, 0x1, PT ;  /* 0x000000010200780c */ /* 0x000fe20003f05270 */
[----:B------:R-:W-:-:S12]  /*0a00*/  UMOV UR4, 0x400 ;  /* 0x0000040000047882 */ /* 0x000fd80000000000 */
[----:B------:R-:W-:Y:S06]  /*0a10*/  @!P0 BAR.ARV 0x9, 0x100 ;  /* 0x0244000000008b1d */ /* 0x000fec0000002000 */
[----:B0-----:R-:W-:Y:S02]  /*0a20*/  ULEA UR4, UR38, UR4, 0x18 ;  /* 0x0000000426047291 */ /* 0x001fe4000f8ec03f */
[----:B------:R-:W-:Y:S04]  /*0a30*/  BAR.SYNC.DEFER_BLOCKING 0x5, 0x180 ;  /* 0x0146000000007b1d */ /* 0x000fe80000010000 */
[----:B------:R-:W-:-:S02]  /*0a40*/  IMAD.U32 R18, RZ, RZ, UR4 ;  /* 0x00000004ff127e24 */ /* 0x000fc4000f8e00ff */
[----:B------:R-:W-:-:S03]  /*0a50*/  ULDC UR4, c[0x0][0xc3c] ;  /* 0x00030f0000047ab9 */ /* 0x000fc60000000800 */
[----:B------:R-:W0:Y:S01]  /*0a60*/  LDS.128 R40, [R18+0x288d0] ;  /* 0x0288d00012287984 */ /* 0x000e220000000c00 */
[----:B------:R-:W-:Y:S06]  /*0a70*/  BAR.ARV 0x4, 0x180 ;  /* 0x0106000000007b1d */ /* 0x000fec0000002000 */
[----:B0-----:R-:W-:-:S13]  /*0a80*/  ISETP.GE.AND P0, PT, R43, UR4, PT ;  /* 0x000000042b007c0c */ /* 0x001fda000bf06270 */
[----:B------:R-:W-:Y:S05]  /*0a90*/  @P0 BRA `(.L_x_1667) ;  /* 0x0000023800a00947 */ /* 0x000fea0003800000 */
[----:B------:R-:W-:Y:S01]  /*0aa0*/  VIADD R226, R0, 0xffffff80 ;  /* 0xffffff8000e27836 */ /* 0x000fe20000000000 */
[----:B------:R-:W-:Y:S01]  /*0ab0*/  R2UR UR40, R18 ;  /* 0x00000000122872ca */ /* 0x000fe200000e0000 */
[----:B------:R-:W-:Y:S01]  /*0ac0*/  IMAD.MOV.U32 R19, RZ, RZ, RZ ;  /* 0x000000ffff137224 */ /* 0x000fe200078e00ff */
[----:B------:R-:W-:Y:S01]  /*0ad0*/  ULOP3.LUT UR39, UR36, 0x1, URZ, 0xfc, !UPT ;  /* 0x0000000124277892 */ /* 0x000fe2000f8efc3f */
[----:B------:R-:W-:Y:S01]  /*0ae0*/  IMAD.MOV.U32 R192, RZ, RZ, RZ ;  /* 0x000000ffffc07224 */ /* 0x000fe200078e00ff */
[----:B------:R-:W-:Y:S01]  /*0af0*/  SHF.R.S32.HI R3, RZ, 0x1f, R226 ;  /* 0x0000001fff037819 */ /* 0x000fe200000114e2 */
[----:B------:R-:W-:Y:S01]  /*0b00*/  IMAD.MOV.U32 R187, RZ, RZ, RZ ;  /* 0x000000ffffbb7224 */ /* 0x000fe200078e00ff */
[----:B------:R-:W-:Y:S01]  /*0b10*/  UMOV UR37, URZ ;  /* 0x0000003f00257c82 */ /* 0x000fe20008000000 */
[----:B------:R-:W-:Y:S01]  /*0b20*/  IMAD.MOV.U32 R184, RZ, RZ, RZ ;  /* 0x000000ffffb87224 */ /* 0x000fe200078e00ff */
[CC--:B------:R-:W-:Y:S02]  /*0b30*/  LEA.HI R5, R3.reuse, R226.reuse, RZ, 0x7 ;  /* 0x000000e203057211 */ /* 0x0c0fe400078f38ff */
[----:B------:R-:W-:-:S02]  /*0b40*/  LEA.HI R2, R3, R226, RZ, 0x5 ;  /* 0x000000e203027211 */ /* 0x000fc400078f28ff */
[----:B------:R-:W-:Y:S01]  /*0b50*/  LOP3.LUT R211, R5, 0xffffff80, RZ, 0xc0, !PT ;  /* 0xffffff8005d37812 */ /* 0x000fe200078ec0ff */
[----:B------:R-:W-:Y:S01]  /*0b60*/  UIADD3 UR40, UR40, 0x10400, URZ ;  /* 0x0001040028287890 */ /* 0x000fe2000fffe03f */
[CC--:B------:R-:W-:Y:S01]  /*0b70*/  LEA.HI R0, R3.reuse, R226.reuse, RZ, 0x4 ;  /* 0x000000e203007211 */ /* 0x0c0fe200078f20ff */
[----:B------:R-:W-:Y:S01]  /*0b80*/  IMAD.SHL.U32 R2, R2, 0x20, RZ ;  /* 0x0000002002027824 */ /* 0x000fe200078e00ff */
[----:B------:R-:W-:Y:S01]  /*0b90*/  LEA.HI R10, R3, R226, RZ, 0x2 ;  /* 0x000000e2030a7211 */ /* 0x000fe200078f10ff */
[----:B------:R-:W-:Y:S01]  /*0ba0*/  IMAD.IADD R211, R226, 0x1, -R211 ;  /* 0x00000001e2d37824 */ /* 0x000fe200078e0ad3 */
[----:B------:R-:W-:Y:S02]  /*0bb0*/  LOP3.LUT R7, R0, 0x3fffff0, RZ, 0xc0, !PT ;  /* 0x03fffff000077812 */ /* 0x000fe400078ec0ff */
[----:B------:R-:W-:Y:S02]  /*0bc0*/  LOP3.LUT R2, R2, 0xfffffc00, RZ, 0xc0, !PT ;  /* 0xfffffc0002027812 */ /* 0x000fe400078ec0ff */
[----:B------:R-:W-:Y:S01]  /*0bd0*/  SHF.R.S32.HI R4, RZ, 0x1f, R211 ;  /* 0x0000001fff047819 */ /* 0x000fe200000114d3 */
[----:B------:R-:W-:Y:S01]  /*0be0*/  IMAD.IADD R7, R226, 0x1, -R7 ;  /* 0x00000001e2077824 */ /* 0x000fe200078e0a07 */
[----:B------:R-:W-:-:S02]  /*0bf0*/  LOP3.LUT R13, R10, 0xfffffffc, RZ, 0xc0, !PT ;  /* 0xfffffffc0a0d7812 */ /* 0x000fc400078ec0ff */
[----:B------:R-:W-:Y:S02]  /*0c00*/  LEA.HI R6, R4, R211, RZ, 0x2 ;  /* 0x000000d304067211 */ /* 0x000fe400078f10ff */
[----:B------:R-:W-:Y:S01]  /*0c10*/  SHF.R.S32.HI R218, RZ, 0x7, R5 ;  /* 0x00000007ffda7819 */ /* 0x000fe20000011405 */
[----:B------:R-:W-:Y:S01]  /*0c20*/  IMAD.IADD R13, R226, 0x1, -R13 ;  /* 0x00000001e20d7824 */ /* 0x000fe200078e0a0d */
[--C-:B------:R-:W-:Y:S02]  /*0c30*/  SHF.R.S32.HI R8, RZ, 0x2, R6.reuse ;  /* 0x00000002ff087819 */ /* 0x100fe40000011406 */
[----:B------:R-:W-:Y:S02]  /*0c40*/  SHF.R.S32.HI R9, RZ, 0x1f, R6 ;  /* 0x0000001fff097819 */ /* 0x000fe40000011406 */
[----:B------:R-:W-:Y:S02]  /*0c50*/  LEA.HI R188, R3, R226, RZ, 0x3 ;  /* 0x000000e203bc7211 */ /* 0x000fe400078f18ff */
[----:B------:R-:W-:-:S02]  /*0c60*/  LEA.HI R9, R9, R8, RZ, 0x3 ;  /* 0x0000000809097211 */ /* 0x000fc400078f18ff */
[----:B------:R-:W-:Y:S02]  /*0c70*/  LEA.HI R4, R4, R211, RZ, 0x5 ;  /* 0x000000d304047211 */ /* 0x000fe400078f28ff */
[----:B------:R-:W-:Y:S01]  /*0c80*/  LOP3.LUT R11, R9, 0xfffffff8, RZ, 0xc0, !PT ;  /* 0xfffffff8090b7812 */ /* 0x000fe200078ec0ff */
[----:B------:R-:W-:Y:S01]  /*0c90*/  IMAD R9, R7, 0x40, R2 ;  /* 0x0000004007097824 */ /* 0x000fe200078e0202 */
[----:B------:R-:W-:Y:S02]  /*0ca0*/  SHF.R.S32.HI R7, RZ, 0x4, R0 ;  /* 0x00000004ff077819 */ /* 0x000fe40000011400 */
[----:B------:R-:W-:Y:S01]  /*0cb0*/  LEA.HI R5, R5, R218, RZ, 0x1 ;  /* 0x000000da05057211 */ /* 0x000fe200078f08ff */
[----:B------:R-:W-:Y:S01]  /*0cc0*/  IMAD.IADD R11, R8, 0x1, -R11 ;  /* 0x00000001080b7824 */ /* 0x000fe200078e0a0b */
[----:B------:R-:W-:Y:S02]  /*0cd0*/  LEA.HI R0, R0, R7, RZ, 0x1 ;  /* 0x0000000700007211 */ /* 0x000fe400078f08ff */
[----:B------:R-:W-:-:S02]  /*0ce0*/  LEA.HI R3, R3, R226, RZ, 0x6 ;  /* 0x000000e203037211 */ /* 0x000fc400078f30ff */
[----:B------:R-:W-:Y:S02]  /*0cf0*/  LOP3.LUT R207, R188, 0xfffffff8, RZ, 0xc0, !PT ;  /* 0xfffffff8bccf7812 */ /* 0x000fe400078ec0ff */
[----:B------:R-:W-:Y:S01]  /*0d00*/  LOP3.LUT R0, R0, 0x1ffffffe, RZ, 0xc0, !PT ;  /* 0x1ffffffe00007812 */ /* 0x000fe200078ec0ff */
[----:B------:R-:W-:Y:S01]  /*0d10*/  IMAD.SHL.U32 R3, R3, 0x8, RZ ;  /* 0x0000000803037824 */ /* 0x000fe200078e00ff */
[----:B------:R-:W-:Y:S01]  /*0d20*/  SHF.R.S32.HI R188, RZ, 0x3, R188 ;  /* 0x00000003ffbc7819 */ /* 0x000fe200000114bc */
[----:B------:R-:W-:Y:S01]  /*0d30*/  IMAD.IADD R207, R226, 0x1, -R207 ;  /* 0x00000001e2cf7824 */ /* 0x000fe200078e0acf */
[----:B------:R-:W-:Y:S01]  /*0d40*/  SHF.R.S32.HI R4, RZ, 0x5, R4 ;  /* 0x00000005ff047819 */ /* 0x000fe20000011404 */
[----:B------:R-:W-:Y:S01]  /*0d50*/  IMAD.IADD R0, R7, 0x1, -R0 ;  /* 0x0000000107007824 */ /* 0x000fe200078e0a00 */
[----:B------:R-:W-:Y:S01]  /*0d60*/  LEA.HI R2, R13, R13, RZ, 0x1 ;  /* 0x0000000d0d027211 */ /* 0x000fe200078f08ff */
[----:B------:R-:W-:Y:S01]  /*0d70*/  IMAD.SHL.U32 R222, R188, 0x40, RZ ;  /* 0x00000040bcde7824 */ /* 0x000fe200078e00ff */
[----:B------:R-:W-:Y:S01]  /*0d80*/  LOP3.LUT R5, R5, 0x3fffffe, RZ, 0xc0, !PT ;  /* 0x03fffffe05057812 */ /* 0x000fe200078ec0ff */
[----:B------:R-:W-:Y:S01]  /*0d90*/  IMAD R4, R4, 0x10, R11 ;  /* 0x0000001004047824 */ /* 0x000fe200078e020b */
[----:B------:R-:W-:Y:S01]  /*0da0*/  LOP3.LUT R2, R2, 0x1ffffffe, RZ, 0xc0, !PT ;  /* 0x1ffffffe02027812 */ /* 0x000fe200078ec0ff */
[----:B------:R-:W-:Y:S01]  /*0db0*/  VIADD R217, R188, 0x20 ;  /* 0x00000020bcd97836 */ /* 0x000fe20000000000 */
[----:B------:R-:W-:Y:S01]  /*0dc0*/  LOP3.LUT R204, R3, 0xfffffe00, RZ, 0xc0, !PT ;  /* 0xfffffe0003cc7812 */ /* 0x000fe200078ec0ff */
[----:B------:R-:W-:Y:S01]  /*0dd0*/  IMAD.IADD R5, R218, 0x1, -R5 ;  /* 0x00000001da057824 */ /* 0x000fe200078e0a05 */
[----:B------:R-:W-:Y:S01]  /*0de0*/  LOP3.LUT R3, R222, 0x1c0, RZ, 0xc0, !PT ;  /* 0x000001c0de037812 */ /* 0x000fe200078ec0ff */
[----:B------:R-:W-:Y:S01]  /*0df0*/  VIADD R216, R188, 0x40 ;  /* 0x00000040bcd87836 */ /* 0x000fe20000000000 */
[----:B------:R-:W-:Y:S01]  /*0e00*/  LOP3.LUT R6, R6, 0x7ffffffc, RZ, 0xc0, !PT ;  /* 0x7ffffffc06067812 */ /* 0x000fe200078ec0ff */
[----:B------:R-:W-:Y:S01]  /*0e10*/  VIADD R215, R188, 0x60 ;  /* 0x00000060bcd77836 */ /* 0x000fe20000000000 */
[----:B------:R-:W-:Y:S01]  /*0e20*/  SHF.R.U32.HI R203, RZ, 0x3, R3 ;  /* 0x00000003ffcb7819 */ /* 0x000fe20000011603 */
[----:B------:R-:W-:Y:S01]  /*0e30*/  IMAD R220, R0, 0x8, R9 ;  /* 0x0000000800dc7824 */ /* 0x000fe200078e0209 */
[----:B------:R-:W-:Y:S01]  /*0e40*/  SHF.R.S32.HI R221, RZ, 0x1f, R188 ;  /* 0x0000001fffdd7819 */ /* 0x000fe200000114bc */
[----:B------:R-:W-:-:S02]  /*0e50*/  IMAD.SHL.U32 R16, R207, 0x8, RZ ;  /* 0x00000008cf107824 */ /* 0x000fc400078e00ff */
[----:B------:R-:W-:Y:S01]  /*0e60*/  IMAD.IADD R0, R13, 0x1, -R2 ;  /* 0x000000010d007824 */ /* 0x000fe200078e0a02 */
[----:B------:R-:W-:Y:S01]  /*0e70*/  SHF.R.S32.HI R2, RZ, 0x1f, R217 ;  /* 0x0000001fff027819 */ /* 0x000fe200000114d9 */
[----:B------:R-:W-:Y:S01]  /*0e80*/  IMAD R219, R5, 0x40, R4 ;  /* 0x0000004005db7824 */ /* 0x000fe200078e0204 */
[----:B------:R-:W-:Y:S01]  /*0e90*/  SHF.R.S32.HI R5, RZ, 0x1f, R216 ;  /* 0x0000001fff057819 */ /* 0x000fe200000114d8 */
[----:B------:R-:W-:Y:S01]  /*0ea0*/  IMAD.SHL.U32 R199, R217, 0x40, RZ ;  /* 0x00000040d9c77824 */ /* 0x000fe200078e00ff */
[----:B------:R-:W-:Y:S01]  /*0eb0*/  SHF.R.S32.HI R4, RZ, 0x1f, R215 ;  /* 0x0000001fff047819 */ /* 0x000fe200000114d7 */
[----:B------:R-:W-:Y:S01]  /*0ec0*/  IMAD.SHL.U32 R197, R216, 0x40, RZ ;  /* 0x00000040d8c57824 */ /* 0x000fe200078e00ff */
[----:B------:R-:W-:Y:S01]  /*0ed0*/  LOP3.LUT R206, R3, 0x38, R16, 0xf8, !PT ;  /* 0x0000003803ce7812 */ /* 0x000fe200078ef810 */
[----:B------:R-:W-:Y:S01]  /*0ee0*/  IMAD.SHL.U32 R196, R215, 0x40, RZ ;  /* 0x00000040d7c47824 */ /* 0x000fe200078e00ff */
[----:B------:R-:W-:Y:S01]  /*0ef0*/  LEA.HI R3, R2, R217, RZ, 0x3 ;  /* 0x000000d902037211 */ /* 0x000fe200078f18ff */
[----:B------:R-:W-:Y:S01]  /*0f00*/  IMAD.SHL.U32 R22, R207, 0x4, RZ ;  /* 0x00000004cf167824 */ /* 0x000fe200078e00ff */
[----:B------:R-:W-:Y:S01]  /*0f10*/  LEA.HI R5, R5, R216, RZ, 0x3 ;  /* 0x000000d805057211 */ /* 0x000fe200078f18ff */
[----:B------:R-:W-:Y:S01]  /*0f20*/  VIADD R2, R16, 0x40 ;  /* 0x0000004010027836 */ /* 0x000fe20000000000 */
[----:B------:R-:W-:Y:S01]  /*0f30*/  LEA.HI R4, R4, R215, RZ, 0x3 ;  /* 0x000000d704047211 */ /* 0x000fe200078f18ff */
[----:B------:R-:W-:Y:S01]  /*0f40*/  IMAD.SHL.U32 R3, R3, 0x40, RZ ;  /* 0x0000004003037824 */ /* 0x000fe200078e00ff */
[----:B------:R-:W-:Y:S01]  /*0f50*/  LOP3.LUT R199, R199, 0x1c0, RZ, 0xc0, !PT ;  /* 0x000001c0c7c77812 */ /* 0x000fe200078ec0ff */
[----:B------:R-:W-:Y:S01]  /*0f60*/  IMAD.SHL.U32 R5, R5, 0x40, RZ ;  /* 0x0000004005057824 */ /* 0x000fe200078e00ff */
[----:B------:R-:W-:Y:S01]  /*0f70*/  LOP3.LUT R197, R197, 0x1c0, RZ, 0xc0, !PT ;  /* 0x000001c0c5c57812 */ /* 0x000fe200078ec0ff */
[----:B------:R-:W-:Y:S01]  /*0f80*/  IMAD.SHL.U32 R4, R4, 0x40, RZ ;  /* 0x0000004004047824 */ /* 0x000fe200078e00ff */
[----:B------:R-:W-:Y:S01]  /*0f90*/  LOP3.LUT R196, R196, 0x1c0, RZ, 0xc0, !PT ;  /* 0x000001c0c4c47812 */ /* 0x000fe200078ec0ff */
[----:B------:R-:W-:Y:S01]  /*0fa0*/  VIADD R186, R22, 0x20 ;  /* 0x0000002016ba7836 */ /* 0x000fe20000000000 */
[----:B------:R-:W-:Y:S01]  /*0fb0*/  SHF.R.U32.HI R225, RZ, 0x3, R199 ;  /* 0x00000003ffe17819 */ /* 0x000fe200000116c7 */
[----:B------:R-:W-:Y:S01]  /*0fc0*/  IMAD.IADD R191, R211, 0x1, -R6 ;  /* 0x00000001d3bf7824 */ /* 0x000fe200078e0a06 */
[----:B------:R-:W-:Y:S01]  /*0fd0*/  LOP3.LUT R7, R199, 0x38, R16, 0xf8, !PT ;  /* 0x00000038c7077812 */ /* 0x000fe200078ef810 */
[----:B------:R-:W-:Y:S01]  /*0fe0*/  IMAD R195, R0, 0x8, R219 ;  /* 0x0000000800c37824 */ /* 0x000fe200078e02db */
[----:B------:R-:W-:-:S02]  /*0ff0*/  SHF.R.U32.HI R224, RZ, 0x3, R197 ;  /* 0x00000003ffe07819 */ /* 0x000fc400000116c5 */
[----:B------:R-:W-:Y:S02]  /*1000*/  LOP3.LUT R8, R197, 0x38, R16, 0xf8, !PT ;  /* 0x00000038c5087812 */ /* 0x000fe400078ef810 */
[----:B------:R-:W-:Y:S02]  /*1010*/  SHF.R.U32.HI R223, RZ, 0x3, R196 ;  /* 0x00000003ffdf7819 */ /* 0x000fe400000116c4 */
[----:B------:R-:W-:Y:S02]  /*1020*/  LOP3.LUT R9, R196, 0x38, R16, 0xf8, !PT ;  /* 0x00000038c4097812 */ /* 0x000fe400078ef810 */
[----:B------:R-:W-:Y:S02]  /*1030*/  LOP3.LUT R202, R3, 0xfffffe00, RZ, 0xc0, !PT ;  /* 0xfffffe0003ca7812 */ /* 0x000fe400078ec0ff */
[----:B------:R-:W-:Y:S02]  /*1040*/  LOP3.LUT R201, R5, 0xfffffe00, RZ, 0xc0, !PT ;  /* 0xfffffe0005c97812 */ /* 0x000fe400078ec0ff */
[----:B------:R-:W-:-:S02]  /*1050*/  LOP3.LUT R200, R4, 0xfffffe00, RZ, 0xc0, !PT ;  /* 0xfffffe0004c87812 */ /* 0x000fc400078ec0ff */
[----:B------:R-:W-:Y:S02]  /*1060*/  LOP3.LUT R206, R204, R206, R203, 0xf6, !PT ;  /* 0x000000ceccce7212 */ /* 0x000fe400078ef6cb */
[----:B------:R-:W-:Y:S02]  /*1070*/  LOP3.LUT R7, R202, R7, R225, 0xf6, !PT ;  /* 0x00000007ca077212 */ /* 0x000fe400078ef6e1 */
[----:B------:R-:W-:Y:S02]  /*1080*/  LOP3.LUT R8, R201, R8, R224, 0xf6, !PT ;  /* 0x00000008c9087212 */ /* 0x000fe400078ef6e0 */
[----:B------:R-:W-:Y:S02]  /*1090*/  LOP3.LUT R9, R200, R9, R223, 0xf6, !PT ;  /* 0x00000009c8097212 */ /* 0x000fe400078ef6df */
[----:B------:R-:W-:Y:S02]  /*10a0*/  SHF.R.S32.HI R23, RZ, 0x1f, R22 ;  /* 0x0000001fff177819 */ /* 0x000fe40000011416 */
[----:B------:R-:W-:-:S02]  /*10b0*/  SHF.R.S32.HI R17, RZ, 0x1f, R16 ;  /* 0x0000001fff117819 */ /* 0x000fc40000011410 */
[----:B------:R-:W-:Y:S02]  /*10c0*/  SHF.R.S32.HI R185, RZ, 0x1f, R2 ;  /* 0x0000001fffb97819 */ /* 0x000fe40000011402 */
[----:B------:R-:W-:Y:S02]  /*10d0*/  SHF.R.S32.HI R210, RZ, 0x1f, R186 ;  /* 0x0000001fffd27819 */ /* 0x000fe400000114ba */
[----:B------:R-:W-:Y:S02]  /*10e0*/  LEA R205, R206, UR40, 0x1 ;  /* 0x00000028cecd7c11 */ /* 0x000fe4000f8e08ff */
[----:B------:R-:W-:Y:S02]  /*10f0*/  LEA R214, R7, UR40, 0x1 ;  /* 0x0000002807d67c11 */ /* 0x000fe4000f8e08ff */
[----:B------:R-:W-:Y:S02]  /*1100*/  LEA R213, R8, UR40, 0x1 ;  /* 0x0000002808d57c11 */ /* 0x000fe4000f8e08ff */
[----:B------:R-:W-:-:S07]  /*1110*/  LEA R212, R9, UR40, 0x1 ;  /* 0x0000002809d47c11 */ /* 0x000fce000f8e08ff */
.L_x_1949:
[----:B------:R-:W-:Y:S05]  /*1120*/  YIELD ;  /* 0x0000000000007946 */ /* 0x000fea0003800000 */
[----:B------:R-:W-:Y:S01]  /*1130*/  ULDC.64 UR4, c[0x0][0xa28] ;  /* 0x00028a0000047ab9 */ /* 0x000fe20000000a00 */
[----:B0---4-:R-:W0:Y:S01]  /*1140*/  LDC.64 R6, c[0x0][0xa08] ;  /* 0x00028200ff067b82 */ /* 0x011e220000000a00 */
[----:B------:R-:W-:Y:S01]  /*1150*/  ISETP.NE.U32.AND P1, PT, RZ, UR4, PT ;  /* 0x00000004ff007c0c */ /* 0x000fe2000bf25070 */
[----:B------:R-:W-:Y:S02]  /*1160*/  IMAD.MOV.U32 R3, RZ, RZ, RZ ;  /* 0x000000ffff037224 */ /* 0x000fe400078e00ff */
[----:B------:R-:W-:Y:S01]  /*1170*/  IMAD.MOV.U32 R29, RZ, RZ, RZ ;  /* 0x000000ffff1d7224 */ /* 0x000fe200078e00ff */
[----:B------:R-:W-:Y:S01]  /*1180*/  ISETP.NE.AND.EX P1, PT, RZ, UR5, PT, P1 ;  /* 0x00000005ff007c0c */ /* 0x000fe2000bf25310 */
[----:B------:R-:W-:-:S02]  /*1190*/  ULDC.64 UR4, c[0x0][0xa18] ;  /* 0x0002860000047ab9 */ /* 0x000fc40000000a00 */
[----:B------:R-:W-:-:S04]  /*11a0*/  ISETP.NE.U32.AND P2, PT, RZ, UR4, PT ;  /* 0x00000004ff007c0c */ /* 0x000fc8000bf45070 */
[----:B------:R-:W-:Y:S01]  /*11b0*/  ISETP.NE.AND.EX P2, PT, RZ, UR5, PT, P2 ;  /* 0x00000005ff007c0c */ /* 0x000fe2000bf45320 */
[----:B------:R-:W-:Y:S02]  /*11c0*/  ULDC.64 UR4, c[0x0][0xa08] ;  /* 0x0002820000047ab9 */ /* 0x000fe40000000a00 */
[----:B------:R-:W-:-:S03]  /*11d0*/  ISETP.NE.U32.AND P0, PT, RZ, UR4, PT ;  /* 0x00000004ff007c0c */ /* 0x000fc6000bf05070 */
[----:B-1----:R-:W1:Y:S01]  /*11e0*/  @P1 LDC.64 R4, c[0x0][0xa28] ;  /* 0x00028a00ff041b82 */ /* 0x002e620000000a00 */
[----:B------:R-:W-:Y:S01]  /*11f0*/  ISETP.NE.AND.EX P0, PT, RZ, UR5, PT, P0 ;  /* 0x00000005ff007c0c */ /* 0x000fe2000bf05300 */
[----:B0-----:R-:W-:-:S06]  /*1200*/  IMAD.WIDE R10, R43, 0x4, R6 ;  /* 0x000000042b0a7825 */ /* 0x001fcc00078e0206 */
[----:B------:R-:W0:Y:S01]  /*1210*/  @P2 LDC.64 R8, c[0x0][0xa18] ;  /* 0x00028600ff082b82 */ /* 0x000e220000000a00 */
[----:B------:R-:W-:Y:S02]  /*1220*/  ULDC UR4, c[0x0][0x288] ;  /* 0x0000a20000047ab9 */ /* 0x000fe40000000800 */
[----:B------:R-:W-:Y:S01]  /*1230*/  IMAD.U32 R189, RZ, RZ, UR4 ;  /* 0x00000004ffbd7e24 */ /* 0x000fe2000f8e00ff */
[----:B------:R-:W-:Y:S02]  /*1240*/  ULDC.64 UR4, c[0x0][0x418] ;  /* 0x0001060000047ab9 */ /* 0x000fe40000000a00 */
[----:B--2---:R2:W5:Y:S01]  /*1250*/  @P0 LDG.E R29, desc[UR54][R10.64] ;  /* 0x000000360a1d0981 */ /* 0x004562000c1e1900 */
[----:B-1----:R-:W-:-:S05]  /*1260*/  @P1 IMAD.WIDE R4, R43, 0x4, R4 ;  /* 0x000000042b041825 */ /* 0x002fca00078e0204 */
[----:B------:R2:W5:Y:S01]  /*1270*/  @P1 LDG.E R3, desc[UR54][R4.64] ;  /* 0x0000003604031981 */ /* 0x000562000c1e1900 */
[----:B0-----:R-:W-:-:S05]  /*1280*/  @P2 IMAD.WIDE R6, R43, 0x4, R8 ;  /* 0x000000042b062825 */ /* 0x001fca00078e0208 */
        /* <DEDUP_REMOVED lines=9> */
[----:B------:R-:W-:Y:S01]  /*1320*/  IMAD.U32 R28, RZ, RZ, UR4 ;  /* 0x00000004ff1c7e24 */ /* 0x000fe2000f8e00ff */
[----:B--2---:R-:W-:Y:S06]  /*1330*/  @P2 BRA `(.L_x_1668) ;  /* 0x0000000000242947 */ /* 0x004fec0003800000 */
        /* <DEDUP_REMOVED lines=9> */
.L_x_1668:
[----:B------:R-:W-:Y:S01]  /*13d0*/  ULDC.64 UR4, c[0x0][0xa20] ;  /* 0x0002880000047ab9 */ /* 0x000fe20000000a00 */
[----:B------:R-:W-:Y:S01]  /*13e0*/  IMAD.MOV.U32 R208, RZ, RZ, R42 ;  /* 0x000000ffffd07224 */ /* 0x000fe200078e002a */
[----:B------:R-:W-:Y:S01]  /*13f0*/  ISETP.NE.U32.AND P1, PT, RZ, UR4, PT ;  /* 0x00000004ff007c0c */ /* 0x000fe2000bf25070 */
[----:B------:R-:W-:-:S03]  /*1400*/  IMAD.MOV.U32 R209, RZ, RZ, R43 ;  /* 0x000000ffffd17224 */ /* 0x000fc600078e002b */
[----:B------:R-:W-:-:S13]  /*1410*/  ISETP.NE.AND.EX P1, PT, RZ, UR5, PT, P1 ;  /* 0x00000005ff007c0c */ /* 0x000fda000bf25310 */
[----:B------:R-:W-:Y:S05]  /*1420*/  @!P1 BRA `(.L_x_1669) ;  /* 0x0000000000109947 */ /* 0x000fea0003800000 */
[----:B------:R-:W0:Y:S02]  /*1430*/  LDC.64 R4, c[0x0][0xa20] ;  /* 0x00028800ff047b82 */ /* 0x000e240000000a00 */
[----:B0-----:R-:W-:-:S05]  /*1440*/  IMAD.WIDE R4, R43, 0x4, R4 ;  /* 0x000000042b047825 */ /* 0x001fca00078e0204 */
[----:B------:R0:W5:Y:S01]  /*1450*/  LDG.E R28, desc[UR54][R4.64] ;  /* 0x00000036041c7981 */ /* 0x000162000c1e1900 */
[----:B------:R-:W-:Y:S05]  /*1460*/  BRA `(.L_x_1670) ;  /* 0x0000000000107947 */ /* 0x000fea0003800000 */
.L_x_1669:
[----:B------:R-:W-:Y:S05]  /*1470*/  @!P0 BRA `(.L_x_1670) ;  /* 0x00000000000c8947 */ /* 0x000fea0003800000 */
[----:B------:R-:W2:Y:S04]  /*1480*/  LDG.E R5, desc[UR54][R10.64] ;  /* 0x000000360a057981 */ /* 0x000ea8000c1e1900 */
[----:B------:R-:W2:Y:S02]  /*1490*/  LDG.E R28, desc[UR54][R10.64+0x4] ;  /* 0x000004360a1c7981 */ /* 0x000ea4000c1e1900 */
[----:B--2---:R-:W-:-:S07]  /*14a0*/  IMAD.IADD R28, R28, 0x1, -R5 ;  /* 0x000000011c1c7824 */ /* 0x004fce00078e0a05 */
.L_x_1670:
[----:B------:R-:W-:Y:S01]  /*14b0*/  ULDC.64 UR4, c[0x0][0xa10] ;  /* 0x0002840000047ab9 */ /* 0x000fe20000000a00 */
[----:B------:R-:W1:Y:S01]  /*14c0*/  LDC R8, c[0x0][0x448] ;  /* 0x00011200ff087b82 */ /* 0x000e620000000800 */
[----:B------:R-:W-:-:S04]  /*14d0*/  ISETP.NE.U32.AND P0, PT, RZ, UR4, PT ;  /* 0x00000004ff007c0c */ /* 0x000fc8000bf05070 */
[----:B------:R-:W-:Y:S01]  /*14e0*/  ISETP.NE.AND.EX P0, PT, RZ, UR5, PT, P0 ;  /* 0x00000005ff007c0c */ /* 0x000fe2000bf05300 */
[----:B------:R-:W-:Y:S02]  /*14f0*/  ULDC.64 UR4, c[0x0][0xa30] ;  /* 0x00028c0000047ab9 */ /* 0x000fe40000000a00 */
[----:B------:R-:W-:Y:S01]  /*1500*/  ISETP.NE.U32.AND P1, PT, RZ, UR4, PT ;  /* 0x00000004ff007c0c */ /* 0x000fe2000bf25070 */
[----:B-----5:R-:W-:Y:S01]  /*1510*/  IMAD.MOV.U32 R24, RZ, RZ, R28 ;  /* 0x000000ffff187224 */ /* 0x020fe200078e001c */
[----:B------:R-:W2:Y:S02]  /*1520*/  LDC.64 R12, c[0x0][0x9e0] ;  /* 0x00027800ff0c7b82 */ /* 0x000ea40000000a00 */
[----:B------:R-:W-:-:S06]  /*1530*/  ISETP.NE.AND.EX P1, PT, RZ, UR5, PT, P1 ;  /* 0x00000005ff007c0c */ /* 0x000fcc000bf25310 */
[----:B0-----:R-:W0:Y:S08]  /*1540*/  @P0 LDC.64 R4, c[0x0][0xa10] ;  /* 0x00028400ff040b82 */ /* 0x001e300000000a00 */
[----:B------:R-:W3:Y:S01]  /*1550*/  @P1 LDC.64 R6, c[0x0][0xa30] ;  /* 0x00028c00ff061b82 */ /* 0x000ee20000000a00 */
[----:B0-----:R-:W-:-:S05]  /*1560*/  @P0 IMAD.WIDE R4, R43, 0x4, R4 ;  /* 0x000000042b040825 */ /* 0x001fca00078e0204 */
[----:B------:R-:W4:Y:S04]  /*1570*/  @P0 LDG.E R0, desc[UR54][R4.64] ;  /* 0x0000003604000981 */ /* 0x000f28000c1e1900 */
[----:B------:R-:W4:Y:S01]  /*1580*/  @P0 LDG.E R9, desc[UR54][R4.64+0x4] ;  /* 0x0000043604090981 */ /* 0x000f22000c1e1900 */
[----:B---3--:R-:W-:-:S05]  /*1590*/  @P1 IMAD.WIDE R6, R43, 0x4, R6 ;  /* 0x000000042b061825 */ /* 0x008fca00078e0206 */
[----:B------:R0:W5:Y:S01]  /*15a0*/  @P1 LDG.E R24, desc[UR54][R6.64] ;  /* 0x0000003606181981 */ /* 0x000162000c1e1900 */
[----:B-1----:R-:W-:Y:S01]  /*15b0*/  ISETP.NE.AND P1, PT, R8, 0x1, PT ;  /* 0x000000010800780c */ /* 0x002fe20003f25270 */
[----:B------:R-:W-:Y:S01]  /*15c0*/  IMAD.SHL.U32 R193, R41, 0x80, RZ ;  /* 0x0000008029c17824 */ /* 0x000fe200078e00ff */
[----:B--2---:R-:W-:Y:S01]  /*15d0*/  ISETP.GE.AND P2, PT, R13, 0x1, PT ;  /* 0x000000010d00780c */ /* 0x004fe20003f46270 */
[----:B------:R-:W-:-:S10]  /*15e0*/  IMAD.IADD R10, R28, 0x1, -R3 ;  /* 0x000000011c0a7824 */ /* 0x000fd400078e0a03 */
[----:B------:R-:W1:Y:S08]  /*15f0*/  @P1 LDC R11, c[0x0][0x44c] ;  /* 0x00011300ff0b1b82 */ /* 0x000e700000000800 */
[----:B------:R-:W2:Y:S01]  /*1600*/  @P1 LDC R8, c[0x0][0x450] ;  /* 0x00011400ff081b82 */ /* 0x000ea20000000800 */
[----:B----4-:R-:W-:Y:S02]  /*1610*/  @P0 IMAD.IADD R25, R9, 0x1, -R0 ;  /* 0x0000000109190824 */ /* 0x010fe400078e0a00 */
[----:B------:R-:W-:-:S02]  /*1620*/  VIADD R0, R193, 0x7f ;  /* 0x0000007fc1007836 */ /* 0x000fc40000000000 */
[----:B------:R-:W-:Y:S02]  /*1630*/  IMAD.IADD R190, R10, 0x1, R25 ;  /* 0x000000010abe7824 */ /* 0x000fe400078e0219 */
[----:B-1----:R-:W-:-:S03]  /*1640*/  @P1 IMAD.HI.U32 R3, R0, R11, RZ ;  /* 0x0000000b00031227 */ /* 0x002fc600078e00ff */
[C---:B------:R-:W-:Y:S01]  /*1650*/  IADD3 R5, R190.reuse, 0x1, -R189 ;  /* 0x00000001be057810 */ /* 0x040fe20007ffe8bd */
[----:B------:R-:W-:Y:S01]  /*1660*/  IMAD.MOV.U32 R4, RZ, RZ, R0 ;  /* 0x000000ffff047224 */ /* 0x000fe200078e0000 */
[----:B--2---:R-:W-:Y:S01]  /*1670*/  @P1 SHF.R.U32.HI R4, RZ, R8, R3 ;  /* 0x00000008ff041219 */ /* 0x004fe20000011603 */
[----:B------:R-:W-:-:S04]  /*1680*/  VIADD R0, R190, 0x7f ;  /* 0x0000007fbe007836 */ /* 0x000fc80000000000 */
[----:B0-----:R-:W-:Y:S01]  /*1690*/  IMAD.IADD R7, R5, 0x1, R4 ;  /* 0x0000000105077824 */ /* 0x001fe200078e0204 */
[----:B------:R-:W-:-:S04]  /*16a0*/  SHF.R.S32.HI R3, RZ, 0x1f, R0 ;  /* 0x0000001fff037819 */ /* 0x000fc80000011400 */
[----:B------:R-:W-:Y:S01]  /*16b0*/  LEA.HI R3, R3, R0, RZ, 0x7 ;  /* 0x0000000003037211 */ /* 0x000fe200078f38ff */
[----:B------:R-:W-:-:S03]  /*16c0*/  IMAD.IADD R0, R7, 0x1, R12 ;  /* 0x0000000107007824 */ /* 0x000fc600078e020c */
[----:B------:R-:W-:Y:S01]  /*16d0*/  SHF.R.S32.HI R96, RZ, 0x7, R3 ;  /* 0x00000007ff607819 */ /* 0x000fe20000011403 */
        /* <DEDUP_REMOVED lines=12> */
.L_x_1673:
[----:B------:R-:W-:-:S13]  /*17a0*/  ISETP.NE.AND P0, PT, R13, 0x1, PT ;  /* 0x000000010d00780c */ /* 0x000fda0003f05270 */
[----:B------:R-:W0:Y:S02]  /*17b0*/  @P0 LDC.64 R4, c[0x0][0x9e8] ;  /* 0x00027a00ff040b82 */ /* 0x000e240000000a00 */
[----:B0-----:R-:W-:-:S05]  /*17c0*/  @P0 IMAD.HI.U32 R4, R3, R4, RZ ;  /* 0x0000000403040227 */ /* 0x001fca00078e00ff */
[----:B------:R-:W-:-:S07]  /*17d0*/  @P0 SHF.R.U32.HI R3, RZ, R5, R4 ;  /* 0x00000005ff030219 */ /* 0x000fce0000011604 */
.L_x_1674:
[----:B------:R-:W-:Y:S05]  /*17e0*/  BSYNC B0 ;  /* 0x0000000000007941 */ /* 0x000fea0003800000 */
.L_x_1672:
[----:B------:R-:W-:-:S05]  /*17f0*/  IMAD R3, R3, R13, R13 ;  /* 0x0000000d03037224 */ /* 0x000fca00078e020d */
[----:B------:R-:W-:-:S07]  /*1800*/  VIMNMX R0, R0, R3, PT ;  /* 0x0000000300007248 */ /* 0x000fce0003fe0100 */
.L_x_1671:
[----:B------:R-:W0:Y:S01]  /*1810*/  @P1 LDC R4, c[0x0][0x44c] ;  /* 0x00011300ff041b82 */ /* 0x000e220000000800 */
[----:B------:R-:W-:Y:S01]  /*1820*/  IMAD.IADD R95, R190, 0x1, -R189 ;  /* 0x00000001be5f7824 */ /* 0x000fe200078e0abd */
[----:B------:R-:W-:-:S06]  /*1830*/  ULDC UR4, c[0x0][0x9dc] ;  /* 0x0002770000047ab9 */ /* 0x000fcc0000000800 */
[----:B------:R-:W1:Y:S01]  /*1840*/  @P1 LDC R6, c[0x0][0x450] ;  /* 0x00011400ff061b82 */ /* 0x000e620000000800 */
[----:B0-----:R-:W-:-:S04]  /*1850*/  @P1 IMAD.HI.U32 R3, R193, R4, RZ ;  /* 0x00000004c1031227 */ /* 0x001fc800078e00ff */
[----:B------:R-:W-:Y:S01]  /*1860*/  IMAD.MOV.U32 R4, RZ, RZ, R193 ;  /* 0x000000ffff047224 */ /* 0x000fe200078e00c1 */
[----:B-1----:R-:W-:-:S05]  /*1870*/  @P1 SHF.R.U32.HI R4, RZ, R6, R3 ;  /* 0x00000006ff041219 */ /* 0x002fca0000011603 */
[----:B------:R-:W-:-:S04]  /*1880*/  IMAD.IADD R3, R95, 0x1, R4 ;  /* 0x000000015f037824 */ /* 0x000fc800078e0204 */
[----:B------:R-:W-:Y:S01]  /*1890*/  VIADD R4, R3, -UR4 ;  /* 0x8000000403047c36 */ /* 0x000fe20008000000 */
[----:B------:R-:W-:Y:S06]  /*18a0*/  @!P2 BRA `(.L_x_1675) ;  /* 0x000000000044a947 */ /* 0x000fec0003800000 */
[----:B------:R-:W-:Y:S01]  /*18b0*/  ISETP.GT.AND P0, PT, R3, -0x1, PT ;  /* 0xffffffff0300780c */ /* 0x000fe20003f04270 */
[----:B------:R-:W-:-:S12]  /*18c0*/  BSSY B0, `(.L_x_1676) ;  /* 0x000000d000007945 */ /* 0x000fd80003800000 */
[----:B------:R-:W-:Y:S05]  /*18d0*/  @P0 BRA `(.L_x_1677) ;  /* 0x00000000001c0947 */ /* 0x000fea0003800000 */
[----:B------:R-:W-:Y:S02]  /*18e0*/  ISETP.NE.AND P0, PT, R13, 0x1, PT ;  /* 0x000000010d00780c */ /* 0x000fe40003f05270 */
[----:B------:R-:W-:-:S11]  /*18f0*/  LOP3.LUT R3, RZ, R3, RZ, 0x33, !PT ;  /* 0x00000003ff037212 */ /* 0x000fd600078e33ff */
[----:B------:R-:W0:Y:S02]  /*1900*/  @P0 LDC.64 R6, c[0x0][0x9e8] ;  /* 0x00027a00ff060b82 */ /* 0x000e240000000a00 */
[----:B0-----:R-:W-:-:S05]  /*1910*/  @P0 IMAD.HI.U32 R6, R3, R6, RZ ;  /* 0x0000000603060227 */ /* 0x001fca00078e00ff */
[----:B------:R-:W-:-:S04]  /*1920*/  @P0 SHF.R.U32.HI R3, RZ, R7, R6 ;  /* 0x00000007ff030219 */ /* 0x000fc80000011606 */
[----:B------:R-:W-:Y:S01]  /*1930*/  LOP3.LUT R3, RZ, R3, RZ, 0x33, !PT ;  /* 0x00000003ff037212 */ /* 0x000fe200078e33ff */
[----:B------:R-:W-:Y:S06]  /*1940*/  BRA `(.L_x_1678) ;  /* 0x0000000000107947 */ /* 0x000fec0003800000 */
.L_x_1677:
[----:B------:R-:W-:-:S13]  /*1950*/  ISETP.NE.AND P0, PT, R13, 0x1, PT ;  /* 0x000000010d00780c */ /* 0x000fda0003f05270 */
[----:B------:R-:W0:Y:S02]  /*1960*/  @P0 LDC.64 R6, c[0x0][0x9e8] ;  /* 0x00027a00ff060b82 */ /* 0x000e240000000a00 */
[----:B0-----:R-:W-:-:S05]  /*1970*/  @P0 IMAD.HI.U32 R6, R3, R6, RZ ;  /* 0x0000000603060227 */ /* 0x001fca00078e00ff */
[----:B------:R-:W-:-:S07]  /*1980*/  @P0 SHF.R.U32.HI R3, RZ, R7, R6 ;  /* 0x00000007ff030219 */ /* 0x000fce0000011606 */
.L_x_1678:
[----:B------:R-:W-:Y:S05]  /*1990*/  BSYNC B0 ;  /* 0x0000000000007941 */ /* 0x000fea0003800000 */
.L_x_1676:
[----:B------:R-:W-:-:S05]  /*19a0*/  IMAD R3, R3, R13, RZ ;  /* 0x0000000d03037224 */ /* 0x000fca00078e02ff */
[----:B------:R-:W-:-:S07]  /*19b0*/  VIMNMX R4, R4, R3, !PT ;  /* 0x0000000304047248 */ /* 0x000fce0007fe0100 */
.L_x_1675:
[----:B------:R-:W-:Y:S01]  /*19c0*/  VIADD R0, R0, 0x7f ;  /* 0x0000007f00007836 */ /* 0x000fe20000000000 */
[----:B------:R-:W-:-:S04]  /*19d0*/  SHF.R.S32.HI R5, RZ, 0x1f, R4 ;  /* 0x0000001fff057819 */ /* 0x000fc80000011404 */
[----:B------:R-:W-:Y:S02]  /*19e0*/  SHF.R.S32.HI R3, RZ, 0x1f, R0 ;  /* 0x0000001fff037819 */ /* 0x000fe40000011400 */
[----:B------:R-:W-:Y:S02]  /*19f0*/  LEA.HI R5, R5, R4, RZ, 0x7 ;  /* 0x0000000405057211 */ /* 0x000fe400078f38ff */
[----:B------:R-:W-:Y:S02]  /*1a00*/  LEA.HI R3, R3, R0, RZ, 0x7 ;  /* 0x0000000003037211 */ /* 0x000fe400078f38ff */
[----:B------:R-:W-:Y:S02]  /*1a10*/  SHF.R.S32.HI R5, RZ, 0x7, R5 ;  /* 0x00000007ff057819 */ /* 0x000fe40000011405 */
[----:B------:R-:W-:Y:S02]  /*1a20*/  SHF.R.S32.HI R3, RZ, 0x7, R3 ;  /* 0x00000007ff037819 */ /* 0x000fe40000011403 */
[----:B------:R-:W-:-:S02]  /*1a30*/  VIMNMX R5, RZ, R5, !PT ;  /* 0x00000005ff057248 */ /* 0x000fc40007fe0100 */
[----:B------:R-:W-:-:S03]  /*1a40*/  VIMNMX R3, R96, R3, PT ;  /* 0x0000000360037248 */ /* 0x000fc60003fe0100 */
[--C-:B------:R-:W-:Y:S02]  /*1a50*/  IMAD R5, R5, 0x80, -R10.reuse ;  /* 0x0000008005057824 */ /* 0x100fe400078e0a0a */
[----:B------:R-:W-:-:S03]  /*1a60*/  IMAD R0, R3, 0x80, -R10 ;  /* 0x0000008003007824 */ /* 0x000fc600078e0a0a */
[----:B------:R-:W-:Y:S02]  /*1a70*/  VIMNMX R5, RZ, R5, !PT ;  /* 0x00000005ff057248 */ /* 0x000fe40007fe0100 */
[----:B------:R-:W-:Y:S02]  /*1a80*/  VIMNMX R0, R0, R25, PT ;  /* 0x0000001900007248 */ /* 0x000fe40003fe0100 */
[----:B------:R-:W-:Y:S02]  /*1a90*/  SHF.R.U32.HI R26, RZ, 0x7, R5 ;  /* 0x00000007ff1a7819 */ /* 0x000fe40000011605 */
[----:B------:R-:W-:-:S03]  /*1aa0*/  ISETP.GT.AND P0, PT, R0, R5, PT ;  /* 0x000000050000720c */ /* 0x000fc60003f04270 */
[----:B------:R-:W-:-:S10]  /*1ab0*/  IMAD.MOV.U32 R27, RZ, RZ, R26 ;  /* 0x000000ffff1b7224 */ /* 0x000fd400078e001a */
[----:B------:R-:W-:-:S05]  /*1ac0*/  @P0 VIADD R0, R0, 0x7f ;  /* 0x0000007f00000836 */ /* 0x000fca0000000000 */
[----:B------:R-:W-:-:S04]  /*1ad0*/  @P0 SHF.R.S32.HI R3, RZ, 0x1f, R0 ;  /* 0x0000001fff030819 */ /* 0x000fc80000011400 */
[----:B------:R-:W-:-:S04]  /*1ae0*/  @P0 LEA.HI R3, R3, R0, RZ, 0x7 ;  /* 0x0000000003030211 */ /* 0x000fc800078f38ff */
[----:B------:R-:W-:Y:S02]  /*1af0*/  @P0 SHF.R.S32.HI R27, RZ, 0x7, R3 ;  /* 0x00000007ff1b0819 */ /* 0x000fe40000011403 */
[----:B------:R-:W-:Y:S02]  /*1b00*/  PLOP3.LUT P0, PT, PT, PT, PT, 0x80, 0x0 ;  /* 0x000000000000781c */ /* 0x000fe40003f0f070 */
[----:B------:R-:W-:-:S13]  /*1b10*/  ISETP.GT.AND P1, PT, R27, R26, PT ;  /* 0x0000001a1b00720c */ /* 0x000fda0003f24270 */
[----:B------:R-:W-:Y:S05]  /*1b20*/  @!P1 BRA `(.L_x_1679) ;  /* 0x0000006c00d09947 */ /* 0x000fea0003800000 */
        /* <DEDUP_REMOVED lines=20> */
.L_x_1681:
[----:B------:R-:W-:Y:S05]  /*1c70*/  BSYNC B6 ;  /* 0x0000000000067941 */ /* 0x000fea0003800000 */
.L_x_1680:
        /* <DEDUP_REMOVED lines=20> */
.L_x_1683:
[----:B------:R-:W-:Y:S05]  /*1dc0*/  BSYNC B6 ;  /* 0x0000000000067941 */ /* 0x000fea0003800000 */
.L_x_1682:
[----:B------:R-:W-:Y:S01]  /*1dd0*/  ULDC.64 UR4, c[0x0][0x9f8] ;  /* 0x00027e0000047ab9 */ /* 0x000fe20000000a00 */
[----:B------:R-:W-:Y:S01]  /*1de0*/  IMAD.MOV.U32 R0, RZ, RZ, R43 ;  /* 0x000000ffff007224 */ /* 0x000fe200078e002b */
[----:B------:R-:W-:Y:S01]  /*1df0*/  ISETP.NE.U32.AND P0, PT, RZ, UR4, PT ;  /* 0x00000004ff007c0c */ /* 0x000fe2000bf05070 */
[----:B------:R-:W0:Y:S03]  /*1e00*/  LDC R37, c[0x0][0x3f4] ;  /* 0x0000fd00ff257b82 */ /* 0x000e260000000800 */
[----:B------:R-:W-:-:S05]  /*1e10*/  ISETP.NE.AND.EX P0, PT, RZ, UR5, PT, P0 ;  /* 0x00000005ff007c0c */ /* 0x000fca000bf05300 */
[----:B------:R-:W1:Y:S08]  /*1e20*/  LDC.64 R14, c[0x0][0x3f8] ;  /* 0x0000fe00ff0e7b82 */ /* 0x000e700000000a00 */
[----:B------:R-:W2:Y:S08]  /*1e30*/  @P0 LDC.64 R4, c[0x0][0x9f8] ;  /* 0x00027e00ff040b82 */ /* 0x000eb00000000a00 */
[----:B------:R-:W3:Y:S01]  /*1e40*/  LDC.64 R34, c[0x0][0x408] ;  /* 0x00010200ff227b82 */ /* 0x000ee20000000a00 */
[----:B--2---:R-:W-:-:S05]  /*1e50*/  @P0 IMAD.WIDE R4, R43, 0x4, R4 ;  /* 0x000000042b040825 */ /* 0x004fca00078e0204 */
[----:B------:R2:W4:Y:S01]  /*1e60*/  @P0 LDG.E R0, desc[UR54][R4.64] ;  /* 0x0000003604000981 */ /* 0x000522000c1e1900 */
[----:B0-----:R-:W-:Y:S01]  /*1e70*/  ISETP.GE.AND P0, PT, R16, R37, PT ;  /* 0x000000251000720c */ /* 0x001fe20003f06270 */
[----:B-1----:R-:W-:Y:S01]  /*1e80*/  IMAD.WIDE.U32 R6, R188, R14, R22 ;  /* 0x0000000ebc067225 */ /* 0x002fe200078e0016 */
[C-C-:B---3--:R-:W-:Y:S01]  /*1e90*/  SHF.L.U64.HI R30, R34.reuse, 0x6, R35.reuse ;  /* 0x00000006221e7819 */ /* 0x148fe20000010223 */
[----:B------:R-:W0:Y:S01]  /*1ea0*/  S2R R38, SR_TID.X ;  /* 0x0000000000267919 */ /* 0x000e220000002100 */
[----:B------:R-:W-:Y:S01]  /*1eb0*/  SEL R13, R37, RZ, P0 ;  /* 0x000000ff250d7207 */ /* 0x000fe20000000000 */
[----:B------:R-:W-:Y:S01]  /*1ec0*/  IMAD.MOV.U32 R82, RZ, RZ, R6 ;  /* 0x000000ffff527224 */ /* 0x000fe200078e0006 */
[----:B------:R-:W-:Y:S01]  /*1ed0*/  SHF.L.U64.HI R31, R34, 0x7, R35 ;  /* 0x00000007221f7819 */ /* 0x000fe20000010223 */
[----:B------:R-:W-:Y:S02]  /*1ee0*/  IMAD R10, R221, R34, RZ ;  /* 0x00000022dd0a7224 */ /* 0x000fe400078e02ff */
[----:B------:R-:W-:-:S02]  /*1ef0*/  IMAD.IADD R13, R16, 0x1, R13 ;  /* 0x00000001100d7824 */ /* 0x000fc400078e020d */
[----:B--2---:R-:W-:-:S03]  /*1f00*/  IMAD.WIDE.U32 R4, R188, R34, R22 ;  /* 0x00000022bc047225 */ /* 0x004fc600078e0016 */
[----:B------:R-:W-:Y:S01]  /*1f10*/  SHF.R.S32.HI R6, RZ, 0x1f, R13 ;  /* 0x0000001fff067819 */ /* 0x000fe2000001140d */
[----:B------:R-:W-:Y:S02]  /*1f20*/  IMAD R8, R221, R14, RZ ;  /* 0x0000000edd087224 */ /* 0x000fe400078e02ff */
[----:B------:R-:W-:Y:S01]  /*1f30*/  IMAD.MOV.U32 R86, RZ, RZ, R4 ;  /* 0x000000ffff567224 */ /* 0x000fe200078e0004 */
[----:B------:R-:W-:Y:S01]  /*1f40*/  LEA.HI R4, R6, R13, RZ, 0x6 ;  /* 0x0000000d06047211 */ /* 0x000fe200078f30ff */
[----:B------:R-:W-:Y:S01]  /*1f50*/  IMAD R89, R188, R35, R10 ;  /* 0x00000023bc597224 */ /* 0x000fe200078e020a */
[----:B------:R-:W-:Y:S01]  /*1f60*/  LEA.HI R12, R6, R13, RZ, 0x3 ;  /* 0x0000000d060c7211 */ /* 0x000fe200078f18ff */
[----:B------:R-:W-:-:S03]  /*1f70*/  IMAD.WIDE.U32 R10, R188, R34, R16 ;  /* 0x00000022bc0a7225 */ /* 0x000fc600078e0010 */
[----:B------:R-:W-:Y:S01]  /*1f80*/  LOP3.LUT R6, R199, 0x38, R12, 0xf8, !PT ;  /* 0x00000038c7067812 */ /* 0x000fe200078ef80c */
[----:B------:R-:W-:Y:S01]  /*1f90*/  IMAD R85, R188, R15, R8 ;  /* 0x0000000fbc557224 */ /* 0x000fe200078e0208 */
[----:B------:R-:W-:Y:S01]  /*1fa0*/  LOP3.LUT R41, R12, 0xfffffff8, RZ, 0xc0, !PT ;  /* 0xfffffff80c297812 */ /* 0x000fe200078ec0ff */
[-C--:B------:R-:W-:Y:S01]  /*1fb0*/  IMAD.WIDE.U32 R8, R188, R14.reuse, R16 ;  /* 0x0000000ebc087225 */ /* 0x080fe200078e0010 */
[----:B------:R-:W-:Y:S02]  /*1fc0*/  LOP3.LUT R6, R6, R225, RZ, 0x3c, !PT ;  /* 0x000000e106067212 */ /* 0x000fe400078e3cff */
[----:B------:R-:W-:Y:S01]  /*1fd0*/  SHF.R.S32.HI R81, RZ, 0x3, R12 ;  /* 0x00000003ff517819 */ /* 0x000fe2000001140c */
[----:B------:R-:W-:Y:S01]  /*1fe0*/  IMAD.IADD R87, R5, 0x1, R89 ;  /* 0x0000000105577824 */ /* 0x000fe200078e0259 */
[----:B------:R-:W-:Y:S01]  /*1ff0*/  LOP3.LUT R5, R12, 0x38, RZ, 0xc0, !PT ;  /* 0x000000380c057812 */ /* 0x000fe200078ec0ff */
[----:B------:R-:W-:Y:S01]  /*2000*/  IMAD.IADD R89, R89, 0x1, R11 ;  /* 0x0000000159597824 */ /* 0x000fe200078e020b */
[----:B-----5:R-:W-:Y:S01]  /*2010*/  SHF.R.S32.HI R11, RZ, 0x1f, R24 ;  /* 0x0000001fff0b7819 */ /* 0x020fe20000011418 */
[----:B------:R-:W-:Y:S01]  /*2020*/  IMAD.SHL.U32 R4, R4, 0x80, RZ ;  /* 0x0000008004047824 */ /* 0x000fe200078e00ff */
[----:B0-----:R-:W-:Y:S01]  /*2030*/  SHF.R.U32.HI R38, RZ, 0x7, R38 ;  /* 0x00000007ff267819 */ /* 0x001fe20000011626 */
[----:B------:R-:W-:Y:S01]  /*2040*/  IMAD.IADD R83, R7, 0x1, R85 ;  /* 0x0000000107537824 */ /* 0x000fe200078e0255 */
[----:B------:R-:W-:Y:S01]  /*2050*/  SHF.R.S32.HI R90, RZ, 0x1f, R41 ;  /* 0x0000001fff5a7819 */ /* 0x000fe20000011429 */
[----:B------:R-:W-:Y:S01]  /*2060*/  IMAD.IADD R85, R85, 0x1, R9 ;  /* 0x0000000155557824 */ /* 0x000fe200078e0209 */
[----:B------:R-:W-:Y:S01]  /*2070*/  ISETP.NE.AND P6, PT, R38, 0x1, PT ;  /* 0x000000012600780c */ /* 0x000fe20003fc5270 */
[----:B------:R-:W-:Y:S01]  /*2080*/  IMAD.MOV.U32 R84, RZ, RZ, R8 ;  /* 0x000000ffff547224 */ /* 0x000fe200078e0008 */
[--C-:B------:R-:W-:Y:S01]  /*2090*/  LOP3.LUT R9, R197, 0x38, R12.reuse, 0xf8, !PT ;  /* 0x00000038c5097812 */ /* 0x100fe200078ef80c */
[C---:B------:R-:W-:Y:S01]  /*20a0*/  IMAD R13, R11.reuse, R14, RZ ;  /* 0x0000000e0b0d7224 */ /* 0x040fe200078e02ff */
[----:B------:R-:W-:Y:S01]  /*20b0*/  LOP3.LUT R8, R196, 0x38, R12, 0xf8, !PT ;  /* 0x00000038c4087812 */ /* 0x000fe200078ef80c */
[----:B------:R-:W-:Y:S01]  /*20c0*/  IMAD.MOV.U32 R88, RZ, RZ, R10 ;  /* 0x000000ffff587224 */ /* 0x000fe200078e000a */
[----:B------:R-:W-:Y:S01]  /*20d0*/  LOP3.LUT R7, R4, 0xffffe000, RZ, 0xc0, !PT ;  /* 0xffffe00004077812 */ /* 0x000fe200078ec0ff */
[----:B------:R-:W-:Y:S01]  /*20e0*/  IMAD R11, R11, R34, RZ ;  /* 0x000000220b0b7224 */ /* 0x000fe200078e02ff */
[----:B------:R-:W-:Y:S01]  /*20f0*/  LOP3.LUT R4, R5, 0x1c0, R222, 0xf8, !PT ;  /* 0x000001c005047812 */ /* 0x000fe200078ef8de */
[C---:B------:R-:W-:Y:S01]  /*2100*/  IMAD R13, R24.reuse, R15, R13 ;  /* 0x0000000f180d7224 */ /* 0x040fe200078e020d */
[----:B------:R-:W-:Y:S01]  /*2110*/  LOP3.LUT R10, R9, R224, RZ, 0x3c, !PT ;  /* 0x000000e0090a7212 */ /* 0x000fe200078e3cff */
[-C--:B------:R-:W-:Y:S01]  /*2120*/  IMAD.WIDE.U32 R82, R24, R14.reuse, R82 ;  /* 0x0000000e18527225 */ /* 0x080fe200078e0052 */
[----:B------:R-:W-:Y:S01]  /*2130*/  LOP3.LUT R9, R8, R223, RZ, 0x3c, !PT ;  /* 0x000000df08097212 */ /* 0x000fe200078e3cff */
[----:B------:R-:W-:Y:S05]  /*2140*/  @!P6 WARPSYNC.ALL ;  /* 0x000000000000e948 */ /* 0x000fea0003800000 */
[----:B------:R-:W-:Y:S01]  /*2150*/  LOP3.LUT R8, R4, R203, RZ, 0x3c, !PT ;  /* 0x000000cb04087212 */ /* 0x000fe200078e3cff */
[----:B------:R-:W-:Y:S01]  /*2160*/  IMAD.WIDE.U32 R84, R24, R14, R84 ;  /* 0x0000000e18547225 */ /* 0x000fe200078e0054 */
[-C--:B------:R-:W-:Y:S01]  /*2170*/  IADD3 R4, R6, R7.reuse, R202 ;  /* 0x0000000706047210 */ /* 0x080fe20007ffe0ca */
[----:B------:R-:W-:Y:S01]  /*2180*/  ULDC UR4, c[0x0][0x2f4] ;  /* 0x0000bd0000047ab9 */ /* 0x000fe20000000800 */
[----:B------:R-:W-:Y:S01]  /*2190*/  IADD3 R5, R10, R7, R201 ;  /* 0x000000070a057210 */ /* 0x000fe20007ffe0c9 */
[C---:B------:R-:W-:Y:S01]  /*21a0*/  IMAD R11, R24.reuse, R35, R11 ;  /* 0x00000023180b7224 */ /* 0x040fe200078e020b */
[-C--:B------:R-:W-:Y:S01]  /*21b0*/  IADD3 R6, R9, R7.reuse, R200 ;  /* 0x0000000709067210 */ /* 0x080fe20007ffe0c8 */
[----:B------:R-:W-:Y:S01]  /*21c0*/  IMAD.WIDE.U32 R86, R24, R34, R86 ;  /* 0x0000002218567225 */ /* 0x000fe200078e0056 */
[----:B------:R-:W-:-:S02]  /*21d0*/  IADD3 R7, R8, R7, R204 ;  /* 0x0000000708077210 */ /* 0x000fc40007ffe0cc */
[----:B------:R-:W-:Y:S01]  /*21e0*/  SHF.L.U64.HI R8, R14, 0x5, R15 ;  /* 0x000000050e087819 */ /* 0x000fe2000001020f */
[----:B------:R-:W-:Y:S01]  /*21f0*/  IMAD.WIDE.U32 R88, R24, R34, R88 ;  /* 0x0000002218587225 */ /* 0x000fe200078e0058 */
[C-C-:B------:R-:W-:Y:S02]  /*2200*/  SHF.L.U64.HI R9, R14.reuse, 0x6, R15.reuse ;  /* 0x000000060e097819 */ /* 0x140fe4000001020f */
[----:B------:R-:W-:Y:S01]  /*2210*/  SHF.L.U64.HI R10, R14, 0x7, R15 ;  /* 0x000000070e0a7819 */ /* 0x000fe2000001020f */
[----:B------:R-:W-:Y:S01]  /*2220*/  IMAD.IADD R3, R29, 0x1, R28 ;  /* 0x000000011d037824 */ /* 0x000fe200078e021c */
[C---:B------:R-:W-:Y:S01]  /*2230*/  SHF.L.U64.HI R29, R34.reuse, 0x5, R35 ;  /* 0x00000005221d7819 */ /* 0x040fe20000010223 */
[C---:B------:R-:W-:Y:S01]  /*2240*/  IMAD.SHL.U32 R32, R34.reuse, 0x20, RZ ;  /* 0x0000002022207824 */ /* 0x040fe200078e00ff */
[----:B------:R-:W-:Y:S01]  /*2250*/  SHF.R.S32.HI R35, RZ, 0x1f, R42 ;  /* 0x0000001fff237819 */ /* 0x000fe2000001142a */
[----:B------:R-:W-:Y:S01]  /*2260*/  IMAD.SHL.U32 R33, R34, 0x40, RZ ;  /* 0x0000004022217824 */ /* 0x000fe200078e00ff */
[----:B------:R-:W-:Y:S01]  /*2270*/  ISETP.GE.AND P1, PT, R16, UR4, PT ;  /* 0x0000000410007c0c */ /* 0x000fe2000bf26270 */
[----:B------:R-:W-:Y:S01]  /*2280*/  VIADD R94, R38, 0x8 ;  /* 0x00000008265e7836 */ /* 0x000fe20000000000 */
[----:B------:R-:W-:Y:S01]  /*2290*/  ISETP.GE.AND P2, PT, R2, UR4, PT ;  /* 0x0000000402007c0c */ /* 0x000fe2000bf46270 */
[----:B------:R-:W-:-:S02]  /*22a0*/  IMAD.SHL.U32 R20, R14, 0x20, RZ ;  /* 0x000000200e147824 */ /* 0x000fc400078e00ff */
[C---:B------:R-:W-:Y:S02]  /*22b0*/  IMAD.SHL.U32 R21, R14.reuse, 0x40, RZ ;  /* 0x000000400e157824 */ /* 0x040fe400078e00ff */
[----:B------:R-:W-:Y:S02]  /*22c0*/  IMAD.SHL.U32 R28, R14, 0x80, RZ ;  /* 0x000000800e1c7824 */ /* 0x000fe400078e00ff */
[----:B------:R-:W-:Y:S02]  /*22d0*/  IMAD.SHL.U32 R34, R34, 0x80, RZ ;  /* 0x0000008022227824 */ /* 0x000fe400078e00ff */
[----:B------:R-:W-:Y:S02]  /*22e0*/  IMAD R36, R207, 0x20, R188 ;  /* 0x00000020cf247824 */ /* 0x000fe400078e02bc */
[----:B------:R-:W-:Y:S02]  /*22f0*/  IMAD.SHL.U32 R37, R37, 0x2, RZ ;  /* 0x0000000225257824 */ /* 0x000fe400078e00ff */
[----:B------:R-:W-:-:S02]  /*2300*/  IMAD.IADD R39, R83, 0x1, R13 ;  /* 0x0000000153277824 */ /* 0x000fc400078e020d */
[----:B------:R-:W-:Y:S02]  /*2310*/  IMAD.IADD R40, R13, 0x1, R85 ;  /* 0x000000010d287824 */ /* 0x000fe400078e0255 */
[----:B------:R-:W-:Y:S02]  /*2320*/  IMAD.IADD R43, R87, 0x1, R11 ;  /* 0x00000001572b7824 */ /* 0x000fe400078e020b */
[----:B------:R-:W-:Y:S01]  /*2330*/  IMAD.IADD R80, R11, 0x1, R89 ;  /* 0x000000010b507824 */ /* 0x000fe200078e0259 */
[----:B----4-:R-:W-:Y:S01]  /*2340*/  SHF.R.S32.HI R38, RZ, 0x1f, R0 ;  /* 0x0000001fff267819 */ /* 0x010fe20000011400 */
[----:B------:R-:W-:Y:S06]  /*2350*/  @!P6 BAR.SYNC.DEFER_BLOCKING 0x9, 0x100 ;  /* 0x024400000000eb1d */ /* 0x000fec0000010000 */
.L_x_1781:
[----:B------:R-:W0:Y:S01]  /*2360*/  LDC R100, c[0x0][0x430] ;  /* 0x00010c00ff647b82 */ /* 0x000e220000000800 */
[----:B------:R-:W-:Y:S02]  /*2370*/  VIADD R27, R27, 0xffffffff ;  /* 0xffffffff1b1b7836 */ /* 0x000fe40000000000 */
[----:B------:R-:W-:Y:S02]  /*2380*/  IMAD.MOV.U32 R101, RZ, RZ, RZ ;  /* 0x000000ffff657224 */ /* 0x000fe400078e00ff */
[----:B---3--:R-:W-:-:S03]  /*2390*/  IMAD R44, R27, 0x80, R36 ;  /* 0x000000801b2c7824 */ /* 0x008fc600078e0224 */
        /* <DEDUP_REMOVED lines=8> */
[----:B------:R-:W3:Y:S08]  /*2420*/  @P4 LDC R12, c[0x0][0x434] ;  /* 0x00010d00ff0c4b82 */ /* 0x000ef00000000800 */
        /* <DEDUP_REMOVED lines=25> */
[C---:B------:R-:W-:Y:S01]  /*25c0*/  IMAD.WIDE.U32 R12, R100.reuse, UR4, RZ ;  /* 0x00000004640c7c25 */ /* 0x040fe2000f8e00ff */
[----:B------:R-:W-:Y:S02]  /*25d0*/  ULDC.U8 UR6, c[0x0][0x410] ;  /* 0x0001040000067ab9 */ /* 0x000fe40000000000 */
[----:B------:R-:W-:Y:S01]  /*25e0*/  ISETP.NE.AND P3, PT, RZ, UR6, PT ;  /* 0x00000006ff007c0c */ /* 0x000fe2000bf65270 */
[----:B------:R-:W-:Y:S02]  /*25f0*/  IMAD R11, R99, UR4, RZ ;  /* 0x00000004630b7c24 */ /* 0x000fe4000f8e02ff */
[----:B------:R-:W-:Y:S02]  /*2600*/  IMAD R44, R31, R27, RZ ;  /* 0x0000001b1f2c7224 */ /* 0x000fe400078e02ff */
[----:B------:R-:W-:Y:S01]  /*2610*/  IMAD R11, R100, UR5, R11 ;  /* 0x00000005640b7c24 */ /* 0x000fe2000f8e020b */
[----:B------:R-:W-:Y:S01]  /*2620*/  ULDC.64 UR4, c[0x0][0x310] ;  /* 0x0000c40000047ab9 */ /* 0x000fe20000000a00 */
[----:B------:R-:W-:-:S02]  /*2630*/  IMAD R97, R27, -0x80, R25 ;  /* 0xffffff801b617824 */ /* 0x000fc400078e0219 */
[----:B------:R-:W-:Y:S02]  /*2640*/  IMAD R14, R98, UR4, RZ ;  /* 0x00000004620e7c24 */ /* 0x000fe4000f8e02ff */
[----:B------:R-:W-:Y:S01]  /*2650*/  IMAD.IADD R13, R13, 0x1, R11 ;  /* 0x000000010d0d7824 */ /* 0x000fe200078e020b */
[----:B------:R-:W-:Y:S01]  /*2660*/  SHF.R.S32.HI R11, RZ, 0x1f, R27 ;  /* 0x0000001fff0b7819 */ /* 0x000fe2000001141b */
[----:B------:R-:W-:Y:S01]  /*2670*/  IMAD R15, R101, UR5, R14 ;  /* 0x00000005650f7c24 */ /* 0x000fe2000f8e020e */
[----:B------:R-:W-:Y:S01]  /*2680*/  VIMNMX R97, R97, 0x80, PT ;  /* 0x0000008061617848 */ /* 0x000fe20003fe0100 */
[----:B------:R-:W-:Y:S01]  /*2690*/  IMAD.WIDE.U32 R12, R101, UR4, R12 ;  /* 0x00000004650c7c25 */ /* 0x000fe2000f8e000c */
[----:B------:R-:W-:-:S03]  /*26a0*/  ULDC.64 UR4, c[0x0][0x308] ;  /* 0x0000c20000047ab9 */ /* 0x000fc60000000a00 */
[----:B------:R-:W-:Y:S02]  /*26b0*/  IMAD R14, R10, R27, RZ ;  /* 0x0000001b0a0e7224 */ /* 0x000fe400078e02ff */
[----:B------:R-:W-:Y:S02]  /*26c0*/  IMAD.IADD R13, R13, 0x1, R15 ;  /* 0x000000010d0d7824 */ /* 0x000fe400078e020f */
[----:B------:R-:W-:Y:S02]  /*26d0*/  IMAD R15, R35, UR4, RZ ;  /* 0x00000004230f7c24 */ /* 0x000fe4000f8e02ff */
[C---:B------:R-:W-:Y:S02]  /*26e0*/  IMAD R91, R11.reuse, R28, R14 ;  /* 0x0000001c0b5b7224 */ /* 0x040fe400078e020e */
[----:B------:R-:W-:Y:S02]  /*26f0*/  IMAD R11, R11, R34, R44 ;  /* 0x000000220b0b7224 */ /* 0x000fe400078e022c */
[----:B------:R-:W-:-:S02]  /*2700*/  IMAD R103, R42, UR5, R15 ;  /* 0x000000052a677c24 */ /* 0x000fc4000f8e020f */
        /* <DEDUP_REMOVED lines=39> */
.L_x_1688:
[----:B------:R-:W-:Y:S05]  /*2980*/  BSYNC B1 ;  /* 0x0000000000017941 */ /* 0x000fea0003800000 */
.L_x_1687:
        /* <DEDUP_REMOVED lines=43> */
.L_x_1690:
[----:B------:R-:W-:Y:S05]  /*2c40*/  BSYNC B1 ;  /* 0x0000000000017941 */ /* 0x000fea0003800000 */
.L_x_1689:
        /* <DEDUP_REMOVED lines=47> */
.L_x_1692:
[----:B------:R-:W-:Y:S05]  /*2f40*/  BSYNC B1 ;  /* 0x0000000000017941 */ /* 0x000fea0003800000 */
.L_x_1691:
[----:B------:R-:W-:Y:S01]  /*2f50*/  ISETP.GE.AND P4, PT, R215, R97, PT ;  /* 0x00000061d700720c */ /* 0x000fe20003f86270 */
[----:B------:R-:W-:-:S12]  /*2f60*/  BSSY B1, `(.L_x_1693) ;  /* 0x000001e000017945 */ /* 0x000fd80003800000 */
[----:B------:R-:W-:Y:S05]  /*2f70*/  @P4 BRA `(.L_x_1694) ;  /* 0x0000000000704947 */ /* 0x000fea0003800000 */
[----:B------:R-:W1:Y:S01]  /*2f80*/  LDC.64 R44, c[0x0][0x3f8] ;  /* 0x0000fe00ff2c7b82 */ /* 0x000e620000000a00 */
[----:B------:R-:W-:Y:S01]  /*2f90*/  IMAD.MOV.U32 R15, RZ, RZ, R91 ;  /* 0x000000ffff0f7224 */ /* 0x000fe200078e005b */
[----:B------:R-:W-:Y:S01]  /*2fa0*/  ULDC.64 UR4, c[0x0][0x3e8] ;  /* 0x0000fa0000047ab9 */ /* 0x000fe20000000a00 */
[----:B------:R-:W-:Y:S01]  /*2fb0*/  IMAD.MOV.U32 R13, RZ, RZ, R11 ;  /* 0x000000ffff0d7224 */ /* 0x000fe200078e000b */
[----:B------:R-:W-:Y:S02]  /*2fc0*/  CS2R R48, SRZ ;  /* 0x0000000000307805 */ /* 0x000fe4000001ff00 */
[----:B------:R-:W-:Y:S01]  /*2fd0*/  CS2R R50, SRZ ;  /* 0x0000000000327805 */ /* 0x000fe2000001ff00 */
[----:B-1----:R-:W-:-:S04]  /*2fe0*/  IMAD.WIDE.U32 R14, R44, 0x60, R14 ;  /* 0x000000602c0e7825 */ /* 0x002fc800078e000e */
[----:B------:R-:W-:Y:S01]  /*2ff0*/  IMAD R46, R45, 0x60, RZ ;  /* 0x000000602d2e7824 */ /* 0x000fe200078e02ff */
[----:B------:R-:W-:-:S04]  /*3000*/  IADD3 R45, P5, R82, R14, RZ ;  /* 0x0000000e522d7210 */ /* 0x000fc80007fbe0ff */
[----:B------:R-:W-:Y:S02]  /*3010*/  IADD3.X R46, R39, R15, R46, P5, !PT ;  /* 0x0000000f272e7210 */ /* 0x000fe40002ffe42e */
        /* <DEDUP_REMOVED lines=18> */
.L_x_1694:
[----:B------:R-:W-:Y:S05]  /*3140*/  BSYNC B1 ;  /* 0x0000000000017941 */ /* 0x000fea0003800000 */
.L_x_1693:
[----:B-----5:R-:W-:Y:S01]  /*3150*/  IMAD.MOV.U32 R11, RZ, RZ, R52 ;  /* 0x000000ffff0b7224 */ /* 0x020fe200078e0034 */
[----:B------:R-:W-:Y:S01]  /*3160*/  UISETP.NE.AND UP0, UPT, UR39, 0x3, UPT ;  /* 0x000000032700788c */ /* 0x000fe2000bf05270 */
[----:B-1----:R-:W-:Y:S02]  /*3170*/  IMAD.MOV.U32 R12, RZ, RZ, R53 ;  /* 0x000000ffff0c7224 */ /* 0x002fe400078e0035 */
        /* <DEDUP_REMOVED lines=9> */
[----:B------:R-:W-:Y:S01]  /*3210*/  PLOP3.LUT P5, PT, PT, PT, UP0, 0x80, 0x0 ;  /* 0x000000000000781c */ /* 0x000fe20003faf008 */
        /* <DEDUP_REMOVED lines=23> */
.L_x_1695:
[----:B------:R-:W-:Y:S01]  /*3390*/  IMAD R91, R19, 0x8, R18 ;  /* 0x00000008135b7824 */ /* 0x000fe200078e0212 */
[----:B------:R-:W-:Y:S01]  /*33a0*/  SHF.L.U32 R102, R192, 0x1f, RZ ;  /* 0x0000001fc0667819 */ /* 0x000fe200000006ff */
[----:B------:R-:W-:Y:S03]  /*33b0*/  BSSY B1, `(.L_x_1696) ;  /* 0x0000003000017945 */ /* 0x000fe60003800000 */
[----:B------:R-:W0:Y:S02]  /*33c0*/  SYNCS.PHASECHK.TRANS64.TRYWAIT P6, [R91+URZ+0x28890], R102 ;  /* 0x028890665b0075a7 */ /* 0x000e2400080c017f */
[----:B0-----:R-:W-:Y:S05]  /*33d0*/  @!P6 BRA `(.L_x_1697) ;  /* 0x000002100058e947 */ /* 0x001fea0003800000 */
.L_x_2086:
[----:B------:R-:W-:Y:S05]  /*33e0*/  BSYNC B1 ;  /* 0x0000000000017941 */ /* 0x000fea0003800000 */
.L_x_1696:
[----:B------:R-:W-:-:S03]  /*33f0*/  UMOV UR4, 0xffffffff ;  /* 0xffffffff00047882 */ /* 0x000fc60000000000 */
[----:B------:R-:W-:Y:S05]  /*3400*/  BRA.DIV UR4, `(.L_x_1698) ;  /* 0x0000021204607947 */ /* 0x000fea000b800000 */
[----:B------:R1:W2:Y:S04]  /*3410*/  SHFL.IDX PT, R79, R103, RZ, 0x181f ;  /* 0x00181fff674f7589 */ /* 0x0002a800000e0000 */
[----:B------:R1:W3:Y:S02]  /*3420*/  SHFL.IDX PT, R105, R108, RZ, 0x181f ;  /* 0x00181fff6c697589 */ /* 0x0002e400000e0000 */
.L_x_2090:
        /* <DEDUP_REMOVED lines=16> */
[----:B------:R-:W-:Y:S01]  /*3530*/  PRMT R134, R134, 0x5410, R11 ;  /* 0x0000541086867816 */ /* 0x000fe2000000000b */
[----:B------:R-:W-:Y:S01]  /*3540*/  IMAD.U32 R11, R12, 0x10000, RZ ;  /* 0x000100000c0b7824 */ /* 0x000fe200078e00ff */
[----:B------:R-:W-:-:S02]  /*3550*/  PRMT R139, R136, 0x5410, R139 ;  /* 0x00005410888b7816 */ /* 0x000fc4000000008b */
[----:B------:R-:W-:Y:S02]  /*3560*/  PRMT R140, R137, 0x5410, R140 ;  /* 0x00005410898c7816 */ /* 0x000fe4000000008c */
[----:B------:R-:W-:Y:S01]  /*3570*/  LOP3.LUT R73, R14, 0xffff0000, RZ, 0xc0, !PT ;  /* 0xffff00000e497812 */ /* 0x000fe200078ec0ff */
[----:B------:R-:W-:Y:S01]  /*3580*/  IMAD.U32 R14, R13, 0x10000, RZ ;  /* 0x000100000d0e7824 */ /* 0x000fe200078e00ff */
[----:B------:R-:W-:Y:S01]  /*3590*/  PRMT R135, R135, 0x5410, R142 ;  /* 0x0000541087877816 */ /* 0x000fe2000000008e */
[----:B------:R-:W-:Y:S01]  /*35a0*/  IMAD.U32 R141, R140, 0x10000, RZ ;  /* 0x000100008c8d7824 */ /* 0x000fe200078e00ff */
[----:B------:R-:W-:Y:S02]  /*35b0*/  LOP3.LUT R13, R13, 0xffff0000, RZ, 0xc0, !PT ;  /* 0xffff00000d0d7812 */ /* 0x000fe400078ec0ff */
        /* <DEDUP_REMOVED lines=32> */
.L_x_1704:
[----:B------:R-:W-:Y:S05]  /*37c0*/  BSYNC B3 ;  /* 0x0000000000037941 */ /* 0x000fea0003800000 */
.L_x_1703:
[----:B0-----:R4:W-:Y:S02]  /*37d0*/  ST.E.128 desc[UR54][R76.64], R12 ;  /* 0x0000000c4c007985 */ /* 0x0019e4000c101d36 */
.L_x_1702:
[----:B------:R-:W-:Y:S05]  /*37e0*/  BSYNC B2 ;  /* 0x0000000000027941 */ /* 0x000fea0003800000 */
.L_x_1701:
        /* <DEDUP_REMOVED lines=13> */
[----:B------:R-:W-:Y:S01]  /*38c0*/  PRMT R124, R124, 0x5410, R11 ;  /* 0x000054107c7c7816 */ /* 0x000fe2000000000b */
[----:B------:R-:W-:Y:S01]  /*38d0*/  IMAD.U32 R11, R12, 0x10000, RZ ;  /* 0x000100000c0b7824 */ /* 0x000fe200078e00ff */
[----:B------:R-:W-:-:S02]  /*38e0*/  PRMT R125, R125, 0x5410, R74 ;  /* 0x000054107d7d7816 */ /* 0x000fc4000000004a */
        /* <DEDUP_REMOVED lines=10> */
[C---:B------:R-:W-:Y:S01]  /*3990*/  FMUL.FTZ R77, R13.reuse, R75 ;  /* 0x0000004b0d4d7220 */ /* 0x040fe20000410000 */
        /* <DEDUP_REMOVED lines=9> */
[C---:B------:R-:W-:Y:S01]  /*3a30*/  FFMA.FTZ R74, R68.reuse, R74, -R13 ;  /* 0x0000004a444a7223 */ /* 0x040fe2000001080d */
        /* <DEDUP_REMOVED lines=14> */
[----:B------:R-:W-:Y:S01]  /*3b20*/  F2FP.BF16.F32.PACK_AB R15, R15, R68 ;  /* 0x000000440f0f723e */ /* 0x000fe200000010ff */
[----:B------:R-:W-:-:S07]  /*3b30*/  IMAD.MOV.U32 R14, RZ, RZ, R74 ;  /* 0x000000ffff0e7224 */ /* 0x000fce00078e004a */
.L_x_1706:
[----:B------:R-:W-:Y:S05]  /*3b40*/  BSYNC B2 ;  /* 0x0000000000027941 */ /* 0x000fea0003800000 */
.L_x_1705:
[----:B0-----:R0:W-:Y:S02]  /*3b50*/  ST.E.128 desc[UR54][R72.64], R12 ;  /* 0x0000000c48007985 */ /* 0x0011e4000c101d36 */
.L_x_1700:
[----:B------:R-:W-:Y:S05]  /*3b60*/  BSYNC B1 ;  /* 0x0000000000017941 */ /* 0x000fea0003800000 */
.L_x_1699:
[----:B------:R-:W-:-:S03]  /*3b70*/  UMOV UR4, 0xffffffff ;  /* 0xffffffff00047882 */ /* 0x000fc60000000000 */
[----:B------:R-:W-:Y:S05]  /*3b80*/  BRA.DIV UR4, `(.L_x_1707) ;  /* 0x0000020a04cc7947 */ /* 0x000fea000b800000 */
[----:B------:R1:W1:Y:S04]  /*3b90*/  SHFL.IDX PT, R71, R103, 0x1, 0x181f ;  /* 0x00381f0067477f89 */ /* 0x00026800000e0000 */
[----:B0-----:R0:W0:Y:S02]  /*3ba0*/  SHFL.IDX PT, R73, R108, 0x1, 0x181f ;  /* 0x00381f006c497f89 */ /* 0x00102400000e0000 */
.L_x_2094:
        /* <DEDUP_REMOVED lines=28> */
[----:B------:R-:W-:Y:S01]  /*3d70*/  FMUL.FTZ R77, R65, R74 ;  /* 0x0000004a414d7220 */ /* 0x000fe20000410000 */
[----:B------:R-:W-:Y:S01]  /*3d80*/  LOP3.LUT R66, R15, 0xffff0000, RZ, 0xc0, !PT ;  /* 0xffff00000f427812 */ /* 0x000fe200078ec0ff */
[C---:B------:R-:W-:Y:S01]  /*3d90*/  FMUL.FTZ R75, R13.reuse, R72 ;  /* 0x000000480d4b7220 */ /* 0x040fe20000410000 */
[----:B------:R-:W-:Y:S01]  /*3da0*/  LOP3.LUT R12, R12, 0xffff0000, RZ, 0xc0, !PT ;  /* 0xffff00000c0c7812 */ /* 0x000fe200078ec0ff */
[----:B------:R-:W-:Y:S01]  /*3db0*/  FMUL.FTZ R13, R13, R67 ;  /* 0x000000430d0d7220 */ /* 0x000fe20000410000 */
[----:B------:R-:W-:Y:S01]  /*3dc0*/  LOP3.LUT R121, R121, 0xffff0000, RZ, 0xc0, !PT ;  /* 0xffff000079797812 */ /* 0x000fe200078ec0ff */
[----:B------:R-:W-:Y:S01]  /*3dd0*/  FMUL.FTZ R65, R65, R70 ;  /* 0x0000004641417220 */ /* 0x000fe20000410000 */
[----:B------:R-:W-:Y:S01]  /*3de0*/  LOP3.LUT R119, R119, 0xffff0000, RZ, 0xc0, !PT ;  /* 0xffff000077777812 */ /* 0x000fe200078ec0ff */
[----:B------:R-:W-:-:S02]  /*3df0*/  IMAD.U32 R120, R120, 0x10000, RZ ;  /* 0x0001000078787824 */ /* 0x000fc400078e00ff */
[----:B------:R-:W-:Y:S01]  /*3e00*/  FFMA.FTZ R75, R14, R67, -R75 ;  /* 0x000000430e4b7223 */ /* 0x000fe2000001084b */
[----:B------:R-:W-:Y:S02]  /*3e10*/  IMAD.U32 R118, R118, 0x10000, RZ ;  /* 0x0001000076767824 */ /* 0x000fe400078e00ff */
[----:B------:R-:W-:Y:S01]  /*3e20*/  FFMA.FTZ R72, R14, R72, R13 ;  /* 0x000000480e487223 */ /* 0x000fe2000001000d */
[C---:B------:R-:W-:Y:S01]  /*3e30*/  FFMA.FTZ R77, R64.reuse, R70, -R77 ;  /* 0x00000046404d7223 */ /* 0x040fe2000001084d */
[----:B------:R-:W-:Y:S02]  /*3e40*/  IMAD.U32 R15, R15, 0x10000, RZ ;  /* 0x000100000f0f7824 */ /* 0x000fe400078e00ff */
[----:B------:R-:W-:Y:S01]  /*3e50*/  FFMA.FTZ R64, R64, R74, R65 ;  /* 0x0000004a40407223 */ /* 0x000fe20000010041 */
        /* <DEDUP_REMOVED lines=14> */
.L_x_1713:
[----:B------:R-:W-:Y:S05]  /*3f40*/  BSYNC B3 ;  /* 0x0000000000037941 */ /* 0x000fea0003800000 */
.L_x_1712:
[----:B--2---:R0:W-:Y:S02]  /*3f50*/  ST.E.128 desc[UR54][R68.64], R12 ;  /* 0x0000000c44007985 */ /* 0x0041e4000c101d36 */
.L_x_1711:
[----:B------:R-:W-:Y:S05]  /*3f60*/  BSYNC B2 ;  /* 0x0000000000027941 */ /* 0x000fea0003800000 */
.L_x_1710:
        /* <DEDUP_REMOVED lines=53> */
.L_x_1715:
[----:B------:R-:W-:Y:S05]  /*42c0*/  BSYNC B2 ;  /* 0x0000000000027941 */ /* 0x000fea0003800000 */
.L_x_1714:
[----:B----4-:R0:W-:Y:S02]  /*42d0*/  ST.E.128 desc[UR54][R64.64], R12 ;  /* 0x0000000c40007985 */ /* 0x0101e4000c101d36 */
.L_x_1709:
[----:B------:R-:W-:Y:S05]  /*42e0*/  BSYNC B1 ;  /* 0x0000000000017941 */ /* 0x000fea0003800000 */
.L_x_1708:
[----:B------:R-:W-:-:S03]  /*42f0*/  UMOV UR4, 0xffffffff ;  /* 0xffffffff00047882 */ /* 0x000fc60000000000 */
[----:B------:R-:W-:Y:S05]  /*4300*/  BRA.DIV UR4, `(.L_x_1716) ;  /* 0x0000020604387947 */ /* 0x000fea000b800000 */
[----:B------:R0:W0:Y:S04]  /*4310*/  SHFL.IDX PT, R61, R103, 0x2, 0x181f ;  /* 0x00581f00673d7f89 */ /* 0x00002800000e0000 */
[----:B------:R0:W0:Y:S02]  /*4320*/  SHFL.IDX PT, R63, R108, 0x2, 0x181f ;  /* 0x00581f006c3f7f89 */ /* 0x00002400000e0000 */
.L_x_2098:
[----:B------:R-:W-:Y:S04]  /*4330*/  BSSY B1, `(.L_x_1717) ;  /* 0x0000072000017945 */ /* 0x000fe80003800000 */
[----:B------:R-:W-:Y:S05]  /*4340*/  @P3 BRA `(.L_x_1718) ;  /* 0x0000000400c03947 */ /* 0x000fea0003800000 */
[----:B------:R-:W-:Y:S04]  /*4350*/  BSSY B2, `(.L_x_1719) ;  /* 0x0000038000027945 */ /* 0x000fe80003800000 */
[----:B------:R-:W-:Y:S05]  /*4360*/  @P1 BRA `(.L_x_1720) ;  /* 0x0000000000d81947 */ /* 0x000fea0003800000 */
[----:B0---4-:R0:W4:Y:S01]  /*4370*/  LDS.128 R12, [R93+0x1a400] ;  /* 0x01a400005d0c7984 */ /* 0x0111220000000c00 */
[C---:B------:R-:W-:Y:S01]  /*4380*/  LEA R64, P3, R16.reuse, R63, 0x1 ;  /* 0x0000003f10407211 */ /* 0x040fe200078608ff */
[----:B------:R-:W-:Y:S03]  /*4390*/  BSSY B3, `(.L_x_1721) ;  /* 0x0000032000037945 */ /* 0x000fe60003800000 */
[----:B------:R-:W-:Y:S02]  /*43a0*/  LEA.HI.X R65, R16, R61, R17, 0x1, P3 ;  /* 0x0000003d10417211 */ /* 0x000fe400018f0c11 */
[----:B------:R-:W-:-:S13]  /*43b0*/  ISETP.GE.AND P3, PT, R22, R107, PT ;  /* 0x0000006b1600720c */ /* 0x000fda0003f66270 */
[----:B0-----:R-:W-:Y:S05]  /*43c0*/  @P3 BRA `(.L_x_1722) ;  /* 0x0000000000b83947 */ /* 0x001fea0003800000 */
[----:B------:R-:W-:Y:S02]  /*43d0*/  SHF.R.U64 R11, R58, 0x10, R59 ;  /* 0x000000103a0b7819 */ /* 0x000fe4000000123b */
[----:B------:R-:W-:Y:S01]  /*43e0*/  SHF.R.U64 R67, R56, 0x10, R57 ;  /* 0x0000001038437819 */ /* 0x000fe20000001239 */
[----:B----4-:R-:W-:Y:S01]  /*43f0*/  IMAD.U32 R56, R14, 0x10000, RZ ;  /* 0x000100000e387824 */ /* 0x010fe200078e00ff */
        /* <DEDUP_REMOVED lines=43> */
.L_x_1722:
[----:B------:R-:W-:Y:S05]  /*46b0*/  BSYNC B3 ;  /* 0x0000000000037941 */ /* 0x000fea0003800000 */
.L_x_1721:
[----:B----4-:R0:W-:Y:S02]  /*46c0*/  ST.E.128 desc[UR54][R64.64], R12 ;  /* 0x0000000c40007985 */ /* 0x0101e4000c101d36 */
.L_x_1720:
[----:B------:R-:W-:Y:S05]  /*46d0*/  BSYNC B2 ;  /* 0x0000000000027941 */ /* 0x000fea0003800000 */
.L_x_1719:
[----:B------:R-:W-:Y:S05]  /*46e0*/  @P2 BRA `(.L_x_1718) ;  /* 0x0000000000d82947 */ /* 0x000fea0003800000 */
[----:B0---4-:R0:W4:Y:S01]  /*46f0*/  LDS.128 R12, [R93+0x1e400] ;  /* 0x01e400005d0c7984 */ /* 0x0111220000000c00 */
[C---:B------:R-:W-:Y:S01]  /*4700*/  LEA R56, P3, R2.reuse, R63, 0x1 ;  /* 0x0000003f02387211 */ /* 0x040fe200078608ff */
[----:B------:R-:W-:Y:S03]  /*4710*/  BSSY B2, `(.L_x_1723) ;  /* 0x0000032000027945 */ /* 0x000fe60003800000 */
[----:B------:R-:W-:Y:S02]  /*4720*/  LEA.HI.X R57, R2, R61, R185, 0x1, P3 ;  /* 0x0000003d02397211 */ /* 0x000fe400018f0cb9 */
        /* <DEDUP_REMOVED lines=48> */
.L_x_1724:
[----:B------:R-:W-:Y:S05]  /*4a30*/  BSYNC B2 ;  /* 0x0000000000027941 */ /* 0x000fea0003800000 */
.L_x_1723:
[----:B----4-:R0:W-:Y:S02]  /*4a40*/  ST.E.128 desc[UR54][R56.64], R12 ;  /* 0x0000000c38007985 */ /* 0x0101e4000c101d36 */
.L_x_1718:
[----:B------:R-:W-:Y:S05]  /*4a50*/  BSYNC B1 ;  /* 0x0000000000017941 */ /* 0x000fea0003800000 */
.L_x_1717:
[----:B------:R-:W-:-:S03]  /*4a60*/  UMOV UR4, 0xffffffff ;  /* 0xffffffff00047882 */ /* 0x000fc60000000000 */
[----:B------:R-:W-:Y:S05]  /*4a70*/  BRA.DIV UR4, `(.L_x_1725) ;  /* 0x000001fe04a87947 */ /* 0x000fea000b800000 */
[----:B01----:R-:W0:Y:S04]  /*4a80*/  SHFL.IDX PT, R103, R103, 0x3, 0x181f ;  /* 0x00781f0067677f89 */ /* 0x003e2800000e0000 */
[----:B------:R1:W0:Y:S02]  /*4a90*/  SHFL.IDX PT, R53, R108, 0x3, 0x181f ;  /* 0x00781f006c357f89 */ /* 0x00022400000e0000 */
.L_x_2102:
[----:B------:R-:W-:Y:S05]  /*4aa0*/  @P4 BRA `(.L_x_1726) ;  /* 0x0000003400ec4947 */ /* 0x000fea0003800000 */
[----:B------:R-:W-:Y:S04]  /*4ab0*/  BSSY B1, `(.L_x_1727) ;  /* 0x0000038000017945 */ /* 0x000fe80003800000 */
[----:B------:R-:W-:Y:S05]  /*4ac0*/  @P1 BRA `(.L_x_1728) ;  /* 0x0000000000d81947 */ /* 0x000fea0003800000 */
[----:B----4-:R4:W1:Y:S01]  /*4ad0*/  LDS.128 R12, [R93+0x1b400] ;  /* 0x01b400005d0c7984 */ /* 0x0108620000000c00 */
[C---:B0-----:R-:W-:Y:S01]  /*4ae0*/  LEA R54, P3, R16.reuse, R53, 0x1 ;  /* 0x0000003510367211 */ /* 0x041fe200078608ff */
[----:B------:R-:W-:Y:S03]  /*4af0*/  BSSY B2, `(.L_x_1729) ;  /* 0x0000032000027945 */ /* 0x000fe60003800000 */
[----:B------:R-:W-:Y:S02]  /*4b00*/  LEA.HI.X R55, R16, R103, R17, 0x1, P3 ;  /* 0x0000006710377211 */ /* 0x000fe400018f0c11 */
[----:B------:R-:W-:-:S13]  /*4b10*/  ISETP.GE.AND P3, PT, R22, R107, PT ;  /* 0x0000006b1600720c */ /* 0x000fda0003f66270 */
[----:B----4-:R-:W-:Y:S05]  /*4b20*/  @P3 BRA `(.L_x_1730) ;  /* 0x0000000000b83947 */ /* 0x010fea0003800000 */
[----:B------:R-:W-:Y:S02]  /*4b30*/  SHF.R.U64 R11, R50, 0x10, R51 ;  /* 0x00000010320b7819 */ /* 0x000fe40000001233 */
[----:B------:R-:W-:Y:S01]  /*4b40*/  SHF.R.U64 R57, R48, 0x10, R49 ;  /* 0x0000001030397819 */ /* 0x000fe20000001231 */
[----:B-1----:R-:W-:Y:S01]  /*4b50*/  IMAD.U32 R48, R14, 0x10000, RZ ;  /* 0x000100000e307824 */ /* 0x002fe200078e00ff */
        /* <DEDUP_REMOVED lines=43> */
.L_x_1730:
[----:B------:R-:W-:Y:S05]  /*4e10*/  BSYNC B2 ;  /* 0x0000000000027941 */ /* 0x000fea0003800000 */
.L_x_1729:
[----:B-1----:R0:W-:Y:S02]  /*4e20*/  ST.E.128 desc[UR54][R54.64], R12 ;  /* 0x0000000c36007985 */ /* 0x0021e4000c101d36 */
.L_x_1728:
[----:B------:R-:W-:Y:S05]  /*4e30*/  BSYNC B1 ;  /* 0x0000000000017941 */ /* 0x000fea0003800000 */
.L_x_1727:
        /* <DEDUP_REMOVED lines=39> */
[-C--:B------:R-:W-:Y:S01]  /*50b0*/  FMUL.FTZ R44, R46, R109.reuse ;  /* 0x0000006d2e2c7220 */ /* 0x080fe20000410000 */
[C---:B------:R-:W-:Y:S01]  /*50c0*/  FMUL.FTZ R14, R12.reuse, R106 ;  /* 0x0000006a0c0e7220 */ /* 0x040fe20000410000 */
[----:B------:R-:W-:Y:S01]  /*50d0*/  FMUL.FTZ R13, R12, R78 ;  /* 0x0000004e0c0d7220 */ /* 0x000fe20000410000 */
        /* <DEDUP_REMOVED lines=11> */
.L_x_1732:
[----:B------:R-:W-:Y:S05]  /*5190*/  BSYNC B1 ;  /* 0x0000000000017941 */ /* 0x000fea0003800000 */
.L_x_1731:
[----:B----4-:R0:W-:Y:S01]  /*51a0*/  ST.E.128 desc[UR54][R48.64], R12 ;  /* 0x0000000c30007985 */ /* 0x0101e2000c101d36 */
[----:B------:R-:W-:Y:S05]  /*51b0*/  BRA `(.L_x_1726) ;  /* 0x0000003000287947 */ /* 0x000fea0003800000 */
.L_x_1686:
        /* <DEDUP_REMOVED lines=20> */
[----:B------:R-:W-:-:S05]  /*5300*/  @!P5 IADD3 R48, P6, R84, R14, RZ ;  /* 0x0000000e5430d210 */ /* 0x000fca0007fde0ff */
[----:B------:R-:W-:Y:S02]  /*5310*/  @!P5 IMAD.X R49, R91, 0x1, R40, P6 ;  /* 0x000000015b31d824 */ /* 0x000fe400030e0628 */
        /* <DEDUP_REMOVED lines=8> */
[----:B------:R-:W-:Y:S02]  /*53a0*/  @!P4 LEA R68, P6, R46, R68, 0x1 ;  /* 0x000000442e44c211 */ /* 0x000fe400078c08ff */
[----:B------:R-:W-:Y:S02]  /*53b0*/  CS2R R52, SRZ ;  /* 0x0000000000347805 */ /* 0x000fe4000001ff00 */
[----:B------:R-:W-:Y:S02]  /*53c0*/  CS2R R58, SRZ ;  /* 0x00000000003a7805 */ /* 0x000fe4000001ff00 */
[----:B------:R-:W-:-:S02]  /*53d0*/  CS2R R56, SRZ ;  /* 0x0000000000387805 */ /* 0x000fc4000001ff00 */
[----:B------:R-:W-:Y:S02]  /*53e0*/  @!P4 LEA.HI.X R69, R46, R69, R47, 0x1, P6 ;  /* 0x000000452e45c211 */ /* 0x000fe400030f0c2f */
[----:B------:R-:W-:Y:S02]  /*53f0*/  CS2R R46, SRZ ;  /* 0x00000000002e7805 */ /* 0x000fe4000001ff00 */
[C---:B-1----:R-:W-:Y:S02]  /*5400*/  @!P4 LEA R70, P6, R44.reuse, R70, 0x1 ;  /* 0x000000462c46c211 */ /* 0x042fe400078c08ff */
[----:B------:R-:W-:Y:S01]  /*5410*/  CS2R R48, SRZ ;  /* 0x0000000000307805 */ /* 0x000fe2000001ff00 */
[----:B------:R-:W5:Y:S01]  /*5420*/  @!P4 LDG.E.128 R52, desc[UR54][R68.64] ;  /* 0x000000364434c981 */ /* 0x000f62000c1e1d00 */
[----:B------:R-:W-:Y:S02]  /*5430*/  @!P4 LEA.HI.X R71, R44, R71, R45, 0x1, P6 ;  /* 0x000000472c47c211 */ /* 0x000fe400030f0c2d */
[----:B------:R-:W-:-:S02]  /*5440*/  CS2R R44, SRZ ;  /* 0x00000000002c7805 */ /* 0x000fc4000001ff00 */
[----:B------:R0:W5:Y:S04]  /*5450*/  @!P5 LDG.E.128 R48, desc[UR54][R62.64] ;  /* 0x000000363e30d981 */ /* 0x000168000c1e1d00 */
[----:B------:R-:W5:Y:S01]  /*5460*/  @!P4 LDG.E.128 R56, desc[UR54][R70.64] ;  /* 0x000000364638c981 */ /* 0x000f62000c1e1d00 */
[----:B--2---:R-:W-:-:S03]  /*5470*/  @!P3 LEA R76, P4, R66, R76, 0x1 ;  /* 0x0000004c424cb211 */ /* 0x004fc600078808ff */
[----:B------:R1:W5:Y:S01]  /*5480*/  @!P5 LDG.E.128 R44, desc[UR54][R60.64] ;  /* 0x000000363c2cd981 */ /* 0x000362000c1e1d00 */
        /* <DEDUP_REMOVED lines=12> */
[----:B------:R0:W5:Y:S01]  /*5550*/  @!P3 LDG.E.128 R60, desc[UR54][R76.64] ;  /* 0x000000364c3cb981 */ /* 0x000162000c1e1d00 */
[----:B------:R-:W-:Y:S02]  /*5560*/  CS2R R74, SRZ ;  /* 0x00000000004a7805 */ /* 0x000fe4000001ff00 */
[----:B------:R-:W-:Y:S01]  /*5570*/  CS2R R72, SRZ ;  /* 0x0000000000487805 */ /* 0x000fe2000001ff00 */
[----:B------:R0:W5:Y:S01]  /*5580*/  @!P3 LDG.E.128 R64, desc[UR54][R78.64] ;  /* 0x000000364e40b981 */ /* 0x000162000c1e1d00 */
[----:B------:R-:W-:Y:S01]  /*5590*/  ISETP.GE.AND P3, PT, R16, R107, PT ;  /* 0x0000006b1000720c */ /* 0x000fe20003f66270 */
[----:B------:R-:W-:-:S12]  /*55a0*/  @P4 BRA `(.L_x_1734) ;  /* 0x0000000000504947 */ /* 0x000fd80003800000 */
[----:B------:R-:W1:Y:S01]  /*55b0*/  LDC.64 R70, c[0x0][0x3f8] ;  /* 0x0000fe00ff467b82 */ /* 0x000e620000000a00 */
[----:B------:R-:W-:Y:S01]  /*55c0*/  IMAD.MOV.U32 R15, RZ, RZ, R91 ;  /* 0x000000ffff0f7224 */ /* 0x000fe200078e005b */
[----:B------:R-:W-:Y:S01]  /*55d0*/  ULDC.64 UR4, c[0x0][0x3e8] ;  /* 0x0000fa0000047ab9 */ /* 0x000fe20000000a00 */
[----:B------:R-:W-:Y:S01]  /*55e0*/  IMAD.MOV.U32 R13, RZ, RZ, R11 ;  /* 0x000000ffff0d7224 */ /* 0x000fe200078e000b */
[----:B------:R-:W-:-:S04]  /*55f0*/  ULDC.64 UR6, c[0x0][0x400] ;  /* 0x0001000000067ab9 */ /* 0x000fc80000000a00 */
[----:B------:R-:W2:Y:S01]  /*5600*/  LDC.64 R68, c[0x0][0x408] ;  /* 0x00010200ff447b82 */ /* 0x000ea20000000a00 */
[----:B-1----:R-:W-:-:S04]  /*5610*/  IMAD.WIDE.U32 R14, R70, 0x60, R14 ;  /* 0x00000060460e7825 */ /* 0x002fc800078e000e */
[----:B------:R-:W-:Y:S01]  /*5620*/  IMAD R71, R71, 0x60, RZ ;  /* 0x0000006047477824 */ /* 0x000fe200078e02ff */
[----:B------:R-:W-:Y:S01]  /*5630*/  IADD3 R14, P4, R84, R14, RZ ;  /* 0x0000000e540e7210 */ /* 0x000fe20007f9e0ff */
[----:B--2---:R-:W-:-:S03]  /*5640*/  IMAD.WIDE.U32 R12, R68, 0x60, R12 ;  /* 0x00000060440c7825 */ /* 0x004fc600078e000c */
        /* <DEDUP_REMOVED lines=10> */
.L_x_1734:
[----:B------:R-:W-:Y:S05]  /*56f0*/  BSYNC B1 ;  /* 0x0000000000017941 */ /* 0x000fea0003800000 */
.L_x_1733:
[----:B-----5:R-:W-:Y:S01]  /*5700*/  IMAD.MOV.U32 R11, RZ, RZ, R70 ;  /* 0x000000ffff0b7224 */ /* 0x020fe200078e0046 */
[----:B------:R-:W-:Y:S01]  /*5710*/  UISETP.NE.AND UP0, UPT, UR39, 0x3, UPT ;  /* 0x000000032700788c */ /* 0x000fe2000bf05270 */
        /* <DEDUP_REMOVED lines=66> */
.L_x_1735:
[----:B------:R-:W-:Y:S01]  /*5b40*/  IMAD R91, R19, 0x8, R18 ;  /* 0x00000008135b7824 */ /* 0x000fe200078e0212 */
[----:B------:R-:W-:Y:S01]  /*5b50*/  SHF.L.U32 R102, R192, 0x1f, RZ ;  /* 0x0000001fc0667819 */ /* 0x000fe200000006ff */
[----:B------:R-:W1:Y:S01]  /*5b60*/  LDC R110, c[0x0][0x2f4] ;  /* 0x0000bd00ff6e7b82 */ /* 0x000e620000000800 */
[----:B------:R-:W-:Y:S02]  /*5b70*/  BSSY B1, `(.L_x_1736) ;  /* 0x0000003000017945 */ /* 0x000fe40003800000 */
[----:B------:R-:W2:Y:S02]  /*5b80*/  SYNCS.PHASECHK.TRANS64.TRYWAIT P4, [R91+URZ+0x28890], R102 ;  /* 0x028890665b0075a7 */ /* 0x000ea4000808017f */
[----:B--2---:R-:W-:Y:S05]  /*5b90*/  @!P4 BRA `(.L_x_1737) ;  /* 0x000001ec00acc947 */ /* 0x004fea0003800000 */
.L_x_2103:
[----:B------:R-:W-:Y:S05]  /*5ba0*/  BSYNC B1 ;  /* 0x0000000000017941 */ /* 0x000fea0003800000 */
.L_x_1736:
[----:B------:R-:W-:Y:S01]  /*5bb0*/  UMOV UR4, 0xffffffff ;  /* 0xffffffff00047882 */ /* 0x000fe20000000000 */
[----:B-1----:R-:W-:Y:S02]  /*5bc0*/  IMAD.IADD R112, R110, 0x1, -R37 ;  /* 0x000000016e707824 */ /* 0x002fe400078e0a25 */
[----:B------:R-:W-:Y:S05]  /*5bd0*/  BRA.DIV UR4, `(.L_x_1738) ;  /* 0x000001ee04b07947 */ /* 0x000fea000b800000 */
[----:B------:R1:W3:Y:S04]  /*5be0*/  SHFL.IDX PT, R107, R103, RZ, 0x181f ;  /* 0x00181fff676b7589 */ /* 0x0002e800000e0000 */
[----:B------:R1:W4:Y:S02]  /*5bf0*/  SHFL.IDX PT, R106, R108, RZ, 0x181f ;  /* 0x00181fff6c6a7589 */ /* 0x00032400000e0000 */
.L_x_2107:
[----:B------:R-:W-:Y:S01]  /*5c00*/  ISETP.GE.OR P4, PT, R188, R97, P1 ;  /* 0x00000061bc00720c */ /* 0x000fe20000f86670 */
[----:B------:R-:W-:-:S12]  /*5c10*/  BSSY B1, `(.L_x_1739) ;  /* 0x0000079000017945 */ /* 0x000fd80003800000 */
[----:B------:R-:W-:Y:S05]  /*5c20*/  @P4 BRA `(.L_x_1740) ;  /* 0x0000000400dc4947 */ /* 0x000fea0003800000 */
[----:B------:R-:W-:Y:S01]  /*5c30*/  SEL R11, R37, R112, !P0 ;  /* 0x00000070250b7207 */ /* 0x000fe20004000000 */
[----:B------:R-:W-:Y:S01]  /*5c40*/  BSSY B2, `(.L_x_1741) ;  /* 0x0000071000027945 */ /* 0x000fe20003800000 */
[C---:B----4-:R-:W-:Y:S02]  /*5c50*/  LEA R104, P4, R41.reuse, R106, 0x1 ;  /* 0x0000006a29687211 */ /* 0x050fe400078808ff */
[----:B------:R-:W-:Y:S02]  /*5c60*/  SHF.R.S32.HI R12, RZ, 0x1f, R11 ;  /* 0x0000001fff0c7819 */ /* 0x000fe4000001140b */
[----:B---3--:R-:W-:Y:S02]  /*5c70*/  LEA.HI.X R105, R41, R107, R90, 0x1, P4 ;  /* 0x0000006b29697211 */ /* 0x008fe400020f0c5a */
        /* <DEDUP_REMOVED lines=14> */
[----:B0-----:R-:W-:-:S04]  /*5d60*/  IMAD R76, R15, 0x2, R18 ;  /* 0x000000020f4c7824 */ /* 0x001fc800078e0212 */
[----:B------:R-:W0:Y:S04]  /*5d70*/  LDS.128 R12, [R13+0x18400] ;  /* 0x018400000d0c7984 */ /* 0x000e280000000c00 */
[----:B------:R-:W3:Y:S01]  /*5d80*/  LDS.128 R76, [R76+0x18400] ;  /* 0x018400004c4c7984 */ /* 0x000ee20000000c00 */
[----:B------:R-:W-:Y:S05]  /*5d90*/  @P3 BRA `(.L_x_1742) ;  /* 0x00000004006c3947 */ /* 0x000fea0003800000 */
[----:B------:R-:W-:Y:S01]  /*5da0*/  SHF.R.U32.HI R144, RZ, 0x10, R49 ;  /* 0x00000010ff907819 */ /* 0x000fe20000011631 */
[----:B---3--:R-:W-:Y:S01]  /*5db0*/  IMAD.U32 R142, R79, 0x10000, RZ ;  /* 0x000100004f8e7824 */ /* 0x008fe200078e00ff */
[--C-:B------:R-:W-:Y:S01]  /*5dc0*/  SHF.R.U64 R152, R44, 0x10, R45.reuse ;  /* 0x000000102c987819 */ /* 0x100fe2000000122d */
[----:B0-----:R-:W-:Y:S01]  /*5dd0*/  IMAD.U32 R44, R12, 0x10000, RZ ;  /* 0x000100000c2c7824 */ /* 0x001fe200078e00ff */
[----:B------:R-:W-:Y:S02]  /*5de0*/  SHF.R.U32.HI R45, RZ, 0x10, R45 ;  /* 0x00000010ff2d7819 */ /* 0x000fe4000001162d */
[----:B------:R-:W-:Y:S02]  /*5df0*/  PRMT R143, R141, 0x5410, R144 ;  /* 0x000054108d8f7816 */ /* 0x000fe40000000090 */
[----:B------:R-:W-:Y:S02]  /*5e00*/  SHF.R.U32.HI R147, RZ, 0x10, R47 ;  /* 0x00000010ff937819 */ /* 0x000fe4000001162f */
[----:B------:R-:W-:Y:S01]  /*5e10*/  PRMT R140, R140, 0x5410, R45 ;  /* 0x000054108c8c7816 */ /* 0x000fe2000000002d */
[----:B------:R-:W-:Y:S01]  /*5e20*/  IMAD.U32 R144, R143, 0x10000, RZ ;  /* 0x000100008f907824 */ /* 0x000fe200078e00ff */
[----:B------:R-:W-:Y:S01]  /*5e30*/  SHF.R.U64 R145, R48, 0x10, R49 ;  /* 0x0000001030917819 */ /* 0x000fe20000001231 */
[----:B------:R-:W-:Y:S01]  /*5e40*/  IMAD.U32 R48, R13, 0x10000, RZ ;  /* 0x000100000d307824 */ /* 0x000fe200078e00ff */
[--C-:B------:R-:W-:Y:S01]  /*5e50*/  SHF.R.U64 R148, R50, 0x10, R51.reuse ;  /* 0x0000001032947819 */ /* 0x100fe20000001233 */
[----:B------:R-:W-:Y:S01]  /*5e60*/  IMAD.U32 R50, R15, 0x10000, RZ ;  /* 0x000100000f327824 */ /* 0x000fe200078e00ff */
[----:B------:R-:W-:Y:S01]  /*5e70*/  SHF.R.U32.HI R146, RZ, 0x10, R51 ;  /* 0x00000010ff927819 */ /* 0x000fe20000011633 */
[----:B------:R-:W-:Y:S01]  /*5e80*/  IMAD.U32 R51, R77, 0x10000, RZ ;  /* 0x000100004d337824 */ /* 0x000fe200078e00ff */
[----:B------:R-:W-:Y:S01]  /*5e90*/  PRMT R141, R136, 0x5410, R147 ;  /* 0x00005410888d7816 */ /* 0x000fe20000000093 */
[----:B------:R-:W-:Y:S01]  /*5ea0*/  IMAD.U32 R136, R140, 0x10000, RZ ;  /* 0x000100008c887824 */ /* 0x000fe200078e00ff */
[----:B------:R-:W-:Y:S01]  /*5eb0*/  PRMT R138, R138, 0x5410, R145 ;  /* 0x000054108a8a7816 */ /* 0x000fe20000000091 */
[----:B------:R-:W-:Y:S01]  /*5ec0*/  FMUL.FTZ R145, R51, R144 ;  /* 0x0000009033917220 */ /* 0x000fe20000410000 */
[----:B------:R-:W-:Y:S01]  /*5ed0*/  PRMT R135, R135, 0x5410, R146 ;  /* 0x0000541087877816 */ /* 0x000fe20000000092 */
[-C--:B------:R-:W-:Y:S01]  /*5ee0*/  FMUL.FTZ R51, R51, R136.reuse ;  /* 0x0000008833337220 */ /* 0x080fe20000410000 */
[----:B------:R-:W-:Y:S01]  /*5ef0*/  LOP3.LUT R77, R77, 0xffff0000, RZ, 0xc0, !PT ;  /* 0xffff00004d4d7812 */ /* 0x000fe200078ec0ff */
[----:B------:R-:W-:Y:S01]  /*5f00*/  FFMA.FTZ R145, R48, R136, -R145 ;  /* 0x0000008830917223 */ /* 0x000fe20000010891 */
[----:B------:R-:W-:Y:S01]  /*5f10*/  LOP3.LUT R146, R143, 0xffff0000, RZ, 0xc0, !PT ;  /* 0xffff00008f927812 */ /* 0x000fe200078ec0ff */
[----:B------:R-:W-:Y:S01]  /*5f20*/  IMAD.U32 R143, R135, 0x10000, RZ ;  /* 0x00010000878f7824 */ /* 0x000fe200078e00ff */
[----:B------:R-:W-:Y:S01]  /*5f30*/  LOP3.LUT R140, R140, 0xffff0000, RZ, 0xc0, !PT ;  /* 0xffff00008c8c7812 */ /* 0x000fe200078ec0ff */
[----:B------:R-:W-:Y:S01]  /*5f40*/  FFMA.FTZ R144, R48, R144, R51 ;  /* 0x0000009030907223 */ /* 0x000fe20000010033 */
[----:B------:R-:W-:Y:S01]  /*5f50*/  LOP3.LUT R49, R13, 0xffff0000, RZ, 0xc0, !PT ;  /* 0xffff00000d317812 */ /* 0x000fe200078ec0ff */
[----:B------:R-:W-:Y:S01]  /*5f60*/  FMUL.FTZ R136, R77, R146 ;  /* 0x000000924d887220 */ /* 0x000fe20000410000 */
[----:B------:R-:W-:-:S02]  /*5f70*/  IMAD.U32 R51, R141, 0x10000, RZ ;  /* 0x000100008d337824 */ /* 0x000fc400078e00ff */
[-C--:B------:R-:W-:Y:S01]  /*5f80*/  FMUL.FTZ R48, R77, R140.reuse ;  /* 0x0000008c4d307220 */ /* 0x080fe20000410000 */
[----:B------:R-:W-:Y:S01]  /*5f90*/  FMUL.FTZ R77, R142, R143 ;  /* 0x0000008f8e4d7220 */ /* 0x000fe20000410000 */
[----:B------:R-:W-:Y:S01]  /*5fa0*/  FFMA.FTZ R140, R49, R140, -R136 ;  /* 0x0000008c318c7223 */ /* 0x000fe20000010888 */
[----:B------:R-:W-:Y:S01]  /*5fb0*/  PRMT R139, R139, 0x5410, R152 ;  /* 0x000054108b8b7816 */ /* 0x000fe20000000098 */
[----:B------:R-:W-:Y:S01]  /*5fc0*/  IMAD.U32 R13, R14, 0x10000, RZ ;  /* 0x000100000e0d7824 */ /* 0x000fe200078e00ff */
[----:B------:R-:W-:Y:S01]  /*5fd0*/  LOP3.LUT R136, R135, 0xffff0000, RZ, 0xc0, !PT ;  /* 0xffff000087887812 */ /* 0x000fe200078ec0ff */
[----:B------:R-:W-:Y:S01]  /*5fe0*/  FFMA.FTZ R135, R49, R146, R48 ;  /* 0x0000009231877223 */ /* 0x000fe20000010030 */
[----:B------:R-:W-:Y:S01]  /*5ff0*/  PRMT R137, R137, 0x5410, R148 ;  /* 0x0000541089897816 */ /* 0x000fe20000000094 */
[-C--:B------:R-:W-:Y:S01]  /*6000*/  FMUL.FTZ R148, R142, R51.reuse ;  /* 0x000000338e947220 */ /* 0x080fe20000410000 */
[----:B------:R-:W-:Y:S01]  /*6010*/  LOP3.LUT R79, R79, 0xffff0000, RZ, 0xc0, !PT ;  /* 0xffff00004f4f7812 */ /* 0x000fe200078ec0ff */
[----:B------:R-:W-:Y:S01]  /*6020*/  FFMA.FTZ R142, R50, R51, -R77 ;  /* 0x00000033328e7223 */ /* 0x000fe2000001084d */
[----:B------:R-:W-:Y:S01]  /*6030*/  LOP3.LUT R48, R141, 0xffff0000, RZ, 0xc0, !PT ;  /* 0xffff00008d307812 */ /* 0x000fe200078ec0ff */
[----:B------:R-:W-:Y:S01]  /*6040*/  IMAD.U32 R51, R138, 0x10000, RZ ;  /* 0x000100008a337824 */ /* 0x000fe200078e00ff */
[----:B------:R-:W-:Y:S01]  /*6050*/  SHF.R.U64 R150, R46, 0x10, R47 ;  /* 0x000000102e967819 */ /* 0x000fe2000000122f */
[----:B------:R-:W-:-:S02]  /*6060*/  IMAD.U32 R46, R76, 0x10000, RZ ;  /* 0x000100004c2e7824 */ /* 0x000fc400078e00ff */
[----:B------:R-:W-:Y:S01]  /*6070*/  FFMA.FTZ R148, R50, R143, R148 ;  /* 0x0000008f32947223 */ /* 0x000fe20000010094 */
[----:B------:R-:W-:Y:S02]  /*6080*/  IMAD.U32 R49, R139, 0x10000, RZ ;  /* 0x000100008b317824 */ /* 0x000fe400078e00ff */
[C---:B------:R-:W-:Y:S01]  /*6090*/  FMUL.FTZ R50, R79.reuse, R136 ;  /* 0x000000884f327220 */ /* 0x040fe20000410000 */
[-C--:B------:R-:W-:Y:S01]  /*60a0*/  FMUL.FTZ R146, R79, R48.reuse ;  /* 0x000000304f927220 */ /* 0x080fe20000410000 */
[C---:B------:R-:W-:Y:S01]  /*60b0*/  FMUL.FTZ R79, R46.reuse, R51 ;  /* 0x000000332e4f7220 */ /* 0x040fe20000410000 */
[----:B------:R-:W-:Y:S01]  /*60c0*/  LOP3.LUT R47, R15, 0xffff0000, RZ, 0xc0, !PT ;  /* 0xffff00000f2f7812 */ /* 0x000fe200078ec0ff */
[----:B------:R-:W-:Y:S01]  /*60d0*/  FMUL.FTZ R46, R46, R49 ;  /* 0x000000312e2e7220 */ /* 0x000fe20000410000 */
[----:B------:R-:W-:Y:S01]  /*60e0*/  LOP3.LUT R76, R76, 0xffff0000, RZ, 0xc0, !PT ;  /* 0xffff00004c4c7812 */ /* 0x000fe200078ec0ff */
[----:B------:R-:W-:Y:S01]  /*60f0*/  IMAD.U32 R15, R78, 0x10000, RZ ;  /* 0x000100004e0f7824 */ /* 0x000fe200078e00ff */
[----:B------:R-:W-:Y:S01]  /*6100*/  PRMT R45, R109, 0x5432, R150 ;  /* 0x000054326d2d7816 */ /* 0x000fe20000000096 */
[----:B------:R-:W-:Y:S01]  /*6110*/  FFMA.FTZ R51, R44, R51, R46 ;  /* 0x000000332c337223 */ /* 0x000fe2000001002e */
[----:B------:R-:W-:Y:S01]  /*6120*/  LOP3.LUT R77, R138, 0xffff0000, RZ, 0xc0, !PT ;  /* 0xffff00008a4d7812 */ /* 0x000fe200078ec0ff */
[C---:B------:R-:W-:Y:S01]  /*6130*/  FFMA.FTZ R141, R47.reuse, R48, -R50 ;  /* 0x000000302f8d7223 */ /* 0x040fe20000010832 */
[----:B------:R-:W-:Y:S01]  /*6140*/  LOP3.LUT R12, R12, 0xffff0000, RZ, 0xc0, !PT ;  /* 0xffff00000c0c7812 */ /* 0x000fe200078ec0ff */
[----:B------:R-:W-:Y:S01]  /*6150*/  FFMA.FTZ R143, R47, R136, R146 ;  /* 0x000000882f8f7223 */ /* 0x000fe20000010092 */
[----:B------:R-:W-:Y:S01]  /*6160*/  LOP3.LUT R139, R139, 0xffff0000, RZ, 0xc0, !PT ;  /* 0xffff00008b8b7812 */ /* 0x000fe200078ec0ff */
[----:B------:R-:W-:Y:S01]  /*6170*/  FFMA.FTZ R79, R44, R49, -R79 ;  /* 0x000000312c4f7223 */ /* 0x000fe2000001084f */
[----:B------:R-:W-:Y:S01]  /*6180*/  IMAD.U32 R46, R137, 0x10000, RZ ;  /* 0x00010000892e7824 */ /* 0x000fe200078e00ff */
[----:B------:R-:W-:Y:S01]  /*6190*/  LOP3.LUT R78, R78, 0xffff0000, RZ, 0xc0, !PT ;  /* 0xffff00004e4e7812 */ /* 0x000fe200078ec0ff */
[----:B------:R-:W-:Y:S01]  /*61a0*/  FMUL.FTZ R47, R76, R77 ;  /* 0x0000004d4c2f7220 */ /* 0x000fe20000410000 */
[----:B------:R-:W-:Y:S01]  /*61b0*/  IMAD.U32 R44, R45, 0x10000, RZ ;  /* 0x000100002d2c7824 */ /* 0x000fe200078e00ff */
[----:B------:R-:W-:Y:S01]  /*61c0*/  LOP3.LUT R137, R137, 0xffff0000, RZ, 0xc0, !PT ;  /* 0xffff000089897812 */ /* 0x000fe200078ec0ff */
[----:B------:R-:W-:Y:S01]  /*61d0*/  FMUL.FTZ R50, R15, R46 ;  /* 0x0000002e0f327220 */ /* 0x000fe20000410000 */
[----:B------:R-:W-:Y:S01]  /*61e0*/  LOP3.LUT R45, R45, 0xffff0000, RZ, 0xc0, !PT ;  /* 0xffff00002d2d7812 */ /* 0x000fe200078ec0ff */
[----:B------:R-:W-:Y:S01]  /*61f0*/  FFMA.FTZ R48, R12, R139, -R47 ;  /* 0x0000008b0c307223 */ /* 0x000fe2000001082f */
[----:B------:R-:W-:Y:S01]  /*6200*/  LOP3.LUT R14, R14, 0xffff0000, RZ, 0xc0, !PT ;  /* 0xffff00000e0e7812 */ /* 0x000fe200078ec0ff */
[----:B------:R-:W-:Y:S01]  /*6210*/  FMUL.FTZ R47, R78, R137 ;  /* 0x000000894e2f7220 */ /* 0x000fe20000410000 */
[----:B------:R-:W-:Y:S01]  /*6220*/  FMUL.FTZ R49, R76, R139 ;  /* 0x0000008b4c317220 */ /* 0x000fe20000410000 */
[-C--:B------:R-:W-:Y:S01]  /*6230*/  FMUL.FTZ R15, R15, R44.reuse ;  /* 0x0000002c0f0f7220 */ /* 0x080fe20000410000 */
[----:B------:R-:W-:Y:S01]  /*6240*/  FMUL.FTZ R78, R78, R45 ;  /* 0x0000002d4e4e7220 */ /* 0x000fe20000410000 */
[C---:B------:R-:W-:Y:S01]  /*6250*/  FFMA.FTZ R50, R13.reuse, R44, -R50 ;  /* 0x0000002c0d327223 */ /* 0x040fe20000010832 */
[----:B------:R-:W-:Y:S01]  /*6260*/  FFMA.FTZ R12, R12, R77, R49 ;  /* 0x0000004d0c0c7223 */ /* 0x000fe20000010031 */
[----:B------:R-:W-:Y:S01]  /*6270*/  FFMA.FTZ R15, R13, R46, R15 ;  /* 0x0000002e0d0f7223 */ /* 0x000fe2000001000f */
[C---:B------:R-:W-:Y:S01]  /*6280*/  FFMA.FTZ R78, R14.reuse, R137, R78 ;  /* 0x000000890e4e7223 */ /* 0x040fe2000001004e */
[----:B------:R-:W-:Y:S01]  /*6290*/  FFMA.FTZ R47, R14, R45, -R47 ;  /* 0x0000002d0e2f7223 */ /* 0x000fe2000001082f */
[----:B------:R-:W-:-:S02]  /*62a0*/  F2FP.BF16.F32.PACK_AB R141, R141, R142 ;  /* 0x0000008e8d8d723e */ /* 0x000fc400000010ff */
[----:B------:R-:W-:Y:S02]  /*62b0*/  F2FP.BF16.F32.PACK_AB R143, R143, R148 ;  /* 0x000000948f8f723e */ /* 0x000fe400000010ff */
[----:B------:R-:W-:Y:S02]  /*62c0*/  F2FP.BF16.F32.PACK_AB R48, R48, R79 ;  /* 0x0000004f3030723e */ /* 0x000fe400000010ff */
[----:B------:R-:W-:Y:S01]  /*62d0*/  F2FP.BF16.F32.PACK_AB R76, R12, R51 ;  /* 0x000000330c4c723e */ /* 0x000fe200000010ff */
[----:B------:R-:W-:Y:S01]  /*62e0*/  IMAD.MOV.U32 R79, RZ, RZ, R143 ;  /* 0x000000ffff4f7224 */ /* 0x000fe200078e008f */
[----:B------:R-:W-:Y:S01]  /*62f0*/  F2FP.BF16.F32.PACK_AB R78, R78, R15 ;  /* 0x0000000f4e4e723e */ /* 0x000fe200000010ff */
[----:B------:R-:W-:Y:S01]  /*6300*/  IMAD.MOV.U32 R12, RZ, RZ, R48 ;  /* 0x000000ffff0c7224 */ /* 0x000fe200078e0030 */
[----:B------:R-:W-:Y:S01]  /*6310*/  F2FP.BF16.F32.PACK_AB R13, R140, R145 ;  /* 0x000000918c0d723e */ /* 0x000fe200000010ff */
[----:B------:R-:W-:Y:S01]  /*6320*/  IMAD.MOV.U32 R15, RZ, RZ, R141 ;  /* 0x000000ffff0f7224 */ /* 0x000fe200078e008d */
[----:B------:R-:W-:-:S02]  /*6330*/  F2FP.BF16.F32.PACK_AB R77, R135, R144 ;  /* 0x00000090874d723e */ /* 0x000fc400000010ff */
[----:B------:R-:W-:-:S07]  /*6340*/  F2FP.BF16.F32.PACK_AB R14, R47, R50 ;  /* 0x000000322f0e723e */ /* 0x000fce00000010ff */
.L_x_1742:
[----:B------:R-:W-:Y:S05]  /*6350*/  BSYNC B2 ;  /* 0x0000000000027941 */ /* 0x000fea0003800000 */
.L_x_1741:
[----:B------:R-:W-:Y:S01]  /*6360*/  ISETP.GE.AND P4, PT, R11, R110, PT ;  /* 0x0000006e0b00720c */ /* 0x000fe20003f86270 */
[----:B0-----:R0:W-:-:S12]  /*6370*/  ST.E.128 desc[UR54][R104.64], R12 ;  /* 0x0000000c68007985 */ /* 0x0011d8000c101d36 */
[----:B------:R-:W-:-:S05]  /*6380*/  @!P4 IMAD.WIDE R106, R11, 0x2, R106 ;  /* 0x000000020b6ac825 */ /* 0x000fca00078e026a */
[----:B---3--:R0:W-:Y:S02]  /*6390*/  @!P4 ST.E.128 desc[UR54][R106.64], R76 ;  /* 0x0000004c6a00c985 */ /* 0x0081e4000c101d36 */
.L_x_1740:
[----:B------:R-:W-:Y:S05]  /*63a0*/  BSYNC B1 ;  /* 0x0000000000017941 */ /* 0x000fea0003800000 */
.L_x_1739:
[----:B------:R-:W-:-:S03]  /*63b0*/  UMOV UR4, 0xffffffff ;  /* 0xffffffff00047882 */ /* 0x000fc60000000000 */
[----:B------:R-:W-:Y:S05]  /*63c0*/  BRA.DIV UR4, `(.L_x_1743) ;  /* 0x000001ea04007947 */ /* 0x000fea000b800000 */
[----:B------:R0:W0:Y:S04]  /*63d0*/  SHFL.IDX PT, R51, R103, 0x1, 0x181f ;  /* 0x00381f0067337f89 */ /* 0x00002800000e0000 */
[----:B------:R0:W0:Y:S02]  /*63e0*/  SHFL.IDX PT, R50, R108, 0x1, 0x181f ;  /* 0x00381f006c327f89 */ /* 0x00002400000e0000 */
.L_x_2111:
[----:B------:R-:W-:Y:S01]  /*63f0*/  ISETP.GE.OR P4, PT, R217, R97, P1 ;  /* 0x00000061d900720c */ /* 0x000fe20000f86670 */
[----:B------:R-:W-:-:S12]  /*6400*/  BSSY B1, `(.L_x_1744) ;  /* 0x0000079000017945 */ /* 0x000fd80003800000 */
        /* <DEDUP_REMOVED lines=21> */
[----:B------:R-:W0:Y:S01]  /*6560*/  LDS.128 R44, [R44+0x18400] ;  /* 0x018400002c2c7984 */ /* 0x000e220000000c00 */
[----:B------:R-:W-:Y:S05]  /*6570*/  @P3 BRA `(.L_x_1747) ;  /* 0x0000000400703947 */ /* 0x000fea0003800000 */
[----:B------:R-:W-:Y:S02]  /*6580*/  SHF.R.U32.HI R77, RZ, 0x10, R57 ;  /* 0x00000010ff4d7819 */ /* 0x000fe40000011639 */
[----:B---3--:R-:W-:Y:S02]  /*6590*/  SHF.R.U32.HI R107, RZ, 0x10, R53 ;  /* 0x00000010ff6b7819 */ /* 0x008fe40000011635 */
[----:B------:R-:W-:Y:S02]  /*65a0*/  PRMT R134, R134, 0x5410, R77 ;  /* 0x0000541086867816 */ /* 0x000fe4000000004d */
[----:B------:R-:W-:Y:S01]  /*65b0*/  SHF.R.U64 R76, R56, 0x10, R57 ;  /* 0x00000010384c7819 */ /* 0x000fe20000001239 */
[----:B0-----:R-:W-:Y:S01]  /*65c0*/  IMAD.U32 R56, R45, 0x10000, RZ ;  /* 0x000100002d387824 */ /* 0x001fe200078e00ff */
[----:B------:R-:W-:Y:S01]  /*65d0*/  PRMT R130, R130, 0x5410, R107 ;  /* 0x0000541082827816 */ /* 0x000fe2000000006b */
[----:B------:R-:W-:Y:S01]  /*65e0*/  IMAD.U32 R77, R134, 0x10000, RZ ;  /* 0x00010000864d7824 */ /* 0x000fe200078e00ff */
[----:B------:R-:W-:-:S02]  /*65f0*/  SHF.R.U32.HI R79, RZ, 0x10, R59 ;  /* 0x00000010ff4f7819 */ /* 0x000fc4000001163b */
[----:B------:R-:W-:Y:S01]  /*6600*/  SHF.R.U64 R78, R58, 0x10, R59 ;  /* 0x000000103a4e7819 */ /* 0x000fe2000000123b */
[----:B------:R-:W-:Y:S01]  /*6610*/  IMAD.U32 R58, R47, 0x10000, RZ ;  /* 0x000100002f3a7824 */ /* 0x000fe200078e00ff */
[----:B------:R-:W-:Y:S01]  /*6620*/  PRMT R133, R133, 0x5410, R76 ;  /* 0x0000541085857816 */ /* 0x000fe2000000004c */
[----:B------:R-:W-:Y:S01]  /*6630*/  IMAD.U32 R76, R130, 0x10000, RZ ;  /* 0x00010000824c7824 */ /* 0x000fe200078e00ff */
[----:B------:R-:W-:Y:S02]  /*6640*/  SHF.R.U32.HI R105, RZ, 0x10, R55 ;  /* 0x00000010ff697819 */ /* 0x000fe40000011637 */
[----:B------:R-:W-:Y:S02]  /*6650*/  PRMT R132, R132, 0x5410, R79 ;  /* 0x0000541084847816 */ /* 0x000fe4000000004f */
[----:B------:R-:W-:Y:S01]  /*6660*/  PRMT R131, R131, 0x5410, R78 ;  /* 0x0000541083837816 */ /* 0x000fe2000000004e */
[-C--:B------:R-:W-:Y:S01]  /*6670*/  FMUL.FTZ R78, R56, R77.reuse ;  /* 0x0000004d384e7220 */ /* 0x080fe20000410000 */
[----:B----4-:R-:W-:Y:S01]  /*6680*/  SHF.R.U64 R106, R52, 0x10, R53 ;  /* 0x00000010346a7819 */ /* 0x010fe20000001235 */
[----:B------:R-:W-:Y:S01]  /*6690*/  IMAD.U32 R53, R13, 0x10000, RZ ;  /* 0x000100000d357824 */ /* 0x000fe200078e00ff */
[----:B------:R-:W-:Y:S01]  /*66a0*/  PRMT R128, R128, 0x5410, R105 ;  /* 0x0000541080807816 */ /* 0x000fe20000000069 */
[-C--:B------:R-:W-:Y:S01]  /*66b0*/  FMUL.FTZ R56, R56, R76.reuse ;  /* 0x0000004c38387220 */ /* 0x080fe20000410000 */
[----:B------:R-:W-:Y:S01]  /*66c0*/  IMAD.U32 R79, R132, 0x10000, RZ ;  /* 0x00010000844f7824 */ /* 0x000fe200078e00ff */
[----:B------:R-:W-:Y:S01]  /*66d0*/  SHF.R.U64 R104, R54, 0x10, R55 ;  /* 0x0000001036687819 */ /* 0x000fe20000001237 */
[----:B------:R-:W-:Y:S01]  /*66e0*/  FFMA.FTZ R78, R53, R76, -R78 ;  /* 0x0000004c354e7223 */ /* 0x000fe2000001084e */
[----:B------:R-:W-:Y:S01]  /*66f0*/  LOP3.LUT R57, R45, 0xffff0000, RZ, 0xc0, !PT ;  /* 0xffff00002d397812 */ /* 0x000fe200078ec0ff */
[----:B------:R-:W-:Y:S01]  /*6700*/  IMAD.U32 R45, R44, 0x10000, RZ ;  /* 0x000100002c2d7824 */ /* 0x000fe200078e00ff */
[----:B------:R-:W-:Y:S01]  /*6710*/  LOP3.LUT R134, R134, 0xffff0000, RZ, 0xc0, !PT ;  /* 0xffff000086867812 */ /* 0x000fe200078ec0ff */
[----:B------:R-:W-:Y:S01]  /*6720*/  FFMA.FTZ R77, R53, R77, R56 ;  /* 0x0000004d354d7223 */ /* 0x000fe20000010038 */
[----:B------:R-:W-:Y:S01]  /*6730*/  LOP3.LUT R55, R44, 0xffff0000, RZ, 0xc0, !PT ;  /* 0xffff00002c377812 */ /* 0x000fe200078ec0ff */
[----:B------:R-:W-:Y:S01]  /*6740*/  IMAD.U32 R44, R15, 0x10000, RZ ;  /* 0x000100000f2c7824 */ /* 0x000fe200078e00ff */
[----:B------:R-:W-:Y:S01]  /*6750*/  LOP3.LUT R130, R130, 0xffff0000, RZ, 0xc0, !PT ;  /* 0xffff000082827812 */ /* 0x000fe200078ec0ff */
[----:B------:R-:W-:-:S02]  /*6760*/  IMAD.U32 R53, R128, 0x10000, RZ ;  /* 0x0001000080357824 */ /* 0x000fc400078e00ff */
[C---:B------:R-:W-:Y:S01]  /*6770*/  FMUL.FTZ R107, R58.reuse, R79 ;  /* 0x0000004f3a6b7220 */ /* 0x040fe20000410000 */
[----:B------:R-:W-:Y:S01]  /*6780*/  LOP3.LUT R54, R13, 0xffff0000, RZ, 0xc0, !PT ;  /* 0xffff00000d367812 */ /* 0x000fe200078ec0ff */
[----:B------:R-:W-:Y:S01]  /*6790*/  FMUL.FTZ R105, R57, R134 ;  /* 0x0000008639697220 */ /* 0x000fe20000410000 */
[----:B------:R-:W-:Y:S01]  /*67a0*/  PRMT R129, R129, 0x5410, R106 ;  /* 0x0000541081817816 */ /* 0x000fe2000000006a */
[----:B------:R-:W-:Y:S01]  /*67b0*/  FMUL.FTZ R57, R57, R130 ;  /* 0x0000008239397220 */ /* 0x000fe20000410000 */
[-C--:B------:R-:W-:Y:S01]  /*67c0*/  FMUL.FTZ R58, R58, R53.reuse ;  /* 0x000000353a3a7220 */ /* 0x080fe20000410000 */
[----:B------:R-:W-:Y:S01]  /*67d0*/  FFMA.FTZ R107, R44, R53, -R107 ;  /* 0x000000352c6b7223 */ /* 0x000fe2000001086b */
[----:B------:R-:W-:Y:S01]  /*67e0*/  LOP3.LUT R59, R47, 0xffff0000, RZ, 0xc0, !PT ;  /* 0xffff00002f3b7812 */ /* 0x000fe200078ec0ff */
[----:B------:R-:W-:Y:S01]  /*67f0*/  IMAD.U32 R53, R133, 0x10000, RZ ;  /* 0x0001000085357824 */ /* 0x000fe200078e00ff */
[----:B------:R-:W-:Y:S01]  /*6800*/  LOP3.LUT R132, R132, 0xffff0000, RZ, 0xc0, !PT ;  /* 0xffff000084847812 */ /* 0x000fe200078ec0ff */
[----:B------:R-:W-:Y:S01]  /*6810*/  FFMA.FTZ R134, R54, R134, R57 ;  /* 0x0000008636867223 */ /* 0x000fe20000010039 */
[----:B------:R-:W-:Y:S01]  /*6820*/  LOP3.LUT R128, R128, 0xffff0000, RZ, 0xc0, !PT ;  /* 0xffff000080807812 */ /* 0x000fe200078ec0ff */
[----:B------:R-:W-:Y:S01]  /*6830*/  FFMA.FTZ R79, R44, R79, R58 ;  /* 0x0000004f2c4f7223 */ /* 0x000fe2000001003a */
[----:B------:R-:W-:Y:S01]  /*6840*/  IMAD.U32 R52, R12, 0x10000, RZ ;  /* 0x000100000c347824 */ /* 0x000fe200078e00ff */
[----:B------:R-:W-:Y:S01]  /*6850*/  LOP3.LUT R15, R15, 0xffff0000, RZ, 0xc0, !PT ;  /* 0xffff00000f0f7812 */ /* 0x000fe200078ec0ff */
[----:B------:R-:W-:Y:S01]  /*6860*/  FFMA.FTZ R105, R54, R130, -R105 ;  /* 0x0000008236697223 */ /* 0x000fe20000010869 */
[----:B------:R-:W-:-:S02]  /*6870*/  IMAD.U32 R44, R129, 0x10000, RZ ;  /* 0x00010000812c7824 */ /* 0x000fc400078e00ff */
[-C--:B------:R-:W-:Y:S01]  /*6880*/  FMUL.FTZ R57, R45, R53.reuse ;  /* 0x000000352d397220 */ /* 0x080fe20000410000 */
[----:B------:R-:W-:Y:S01]  /*6890*/  PRMT R127, R127, 0x5410, R104 ;  /* 0x000054107f7f7816 */ /* 0x000fe20000000068 */
[C---:B------:R-:W-:Y:S01]  /*68a0*/  FMUL.FTZ R54, R59.reuse, R132 ;  /* 0x000000843b367220 */ /* 0x040fe20000410000 */
[----:B------:R-:W-:Y:S01]  /*68b0*/  FMUL.FTZ R76, R59, R128 ;  /* 0x000000803b4c7220 */ /* 0x000fe20000410000 */
[----:B------:R-:W-:Y:S01]  /*68c0*/  LOP3.LUT R56, R133, 0xffff0000, RZ, 0xc0, !PT ;  /* 0xffff000085387812 */ /* 0x000fe200078ec0ff */
[-C--:B------:R-:W-:Y:S01]  /*68d0*/  FMUL.FTZ R58, R45, R44.reuse ;  /* 0x0000002c2d3a7220 */ /* 0x080fe20000410000 */
[----:B------:R-:W-:Y:S01]  /*68e0*/  FFMA.FTZ R57, R52, R44, -R57 ;  /* 0x0000002c34397223 */ /* 0x000fe20000010839 */
[C---:B------:R-:W-:Y:S02]  /*68f0*/  IMAD.U32 R47, R46.reuse, 0x10000, RZ ;  /* 0x000100002e2f7824 */ /* 0x040fe400078e00ff */
[C---:B------:R-:W-:Y:S01]  /*6900*/  FFMA.FTZ R128, R15.reuse, R128, -R54 ;  /* 0x000000800f807223 */ /* 0x040fe20000010836 */
[----:B------:R-:W-:Y:S01]  /*6910*/  FFMA.FTZ R132, R15, R132, R76 ;  /* 0x000000840f847223 */ /* 0x000fe2000001004c */
[----:B------:R-:W-:Y:S01]  /*6920*/  IMAD.U32 R44, R131, 0x10000, RZ ;  /* 0x00010000832c7824 */ /* 0x000fe200078e00ff */
[----:B------:R-:W-:Y:S01]  /*6930*/  LOP3.LUT R46, R46, 0xffff0000, RZ, 0xc0, !PT ;  /* 0xffff00002e2e7812 */ /* 0x000fe200078ec0ff */
[----:B------:R-:W-:Y:S01]  /*6940*/  IMAD.U32 R15, R127, 0x10000, RZ ;  /* 0x000100007f0f7824 */ /* 0x000fe200078e00ff */
[----:B------:R-:W-:Y:S01]  /*6950*/  LOP3.LUT R131, R131, 0xffff0000, RZ, 0xc0, !PT ;  /* 0xffff000083837812 */ /* 0x000fe200078ec0ff */
[----:B------:R-:W-:Y:S01]  /*6960*/  FMUL.FTZ R76, R55, R56 ;  /* 0x00000038374c7220 */ /* 0x000fe20000410000 */
[----:B------:R-:W-:Y:S01]  /*6970*/  LOP3.LUT R13, R12, 0xffff0000, RZ, 0xc0, !PT ;  /* 0xffff00000c0d7812 */ /* 0x000fe200078ec0ff */
[----:B------:R-:W-:Y:S01]  /*6980*/  IMAD.U32 R12, R14, 0x10000, RZ ;  /* 0x000100000e0c7824 */ /* 0x000fe200078e00ff */
[----:B------:R-:W-:Y:S01]  /*6990*/  LOP3.LUT R54, R129, 0xffff0000, RZ, 0xc0, !PT ;  /* 0xffff000081367812 */ /* 0x000fe200078ec0ff */
[----:B------:R-:W-:Y:S01]  /*69a0*/  FFMA.FTZ R58, R52, R53, R58 ;  /* 0x00000035343a7223 */ /* 0x000fe2000001003a */
[----:B------:R-:W-:Y:S01]  /*69b0*/  LOP3.LUT R127, R127, 0xffff0000, RZ, 0xc0, !PT ;  /* 0xffff00007f7f7812 */ /* 0x000fe200078ec0ff */
[C---:B------:R-:W-:Y:S01]  /*69c0*/  FMUL.FTZ R45, R47.reuse, R44 ;  /* 0x0000002c2f2d7220 */ /* 0x040fe20000410000 */
[----:B------:R-:W-:Y:S01]  /*69d0*/  LOP3.LUT R14, R14, 0xffff0000, RZ, 0xc0, !PT ;  /* 0xffff00000e0e7812 */ /* 0x000fe200078ec0ff */
[----:B------:R-:W-:Y:S01]  /*69e0*/  FMUL.FTZ R47, R47, R15 ;  /* 0x0000000f2f2f7220 */ /* 0x000fe20000410000 */
[C---:B------:R-:W-:Y:S01]  /*69f0*/  FMUL.FTZ R53, R46.reuse, R131 ;  /* 0x000000832e357220 */ /* 0x040fe20000410000 */
[-C--:B------:R-:W-:Y:S01]  /*6a00*/  FMUL.FTZ R52, R55, R54.reuse ;  /* 0x0000003637347220 */ /* 0x080fe20000410000 */
[C---:B------:R-:W-:Y:S01]  /*6a10*/  FFMA.FTZ R76, R13.reuse, R54, -R76 ;  /* 0x000000360d4c7223 */ /* 0x040fe2000001084c */
[----:B------:R-:W-:Y:S01]  /*6a20*/  FMUL.FTZ R46, R46, R127 ;  /* 0x0000007f2e2e7220 */ /* 0x000fe20000410000 */
[C---:B------:R-:W-:Y:S01]  /*6a30*/  FFMA.FTZ R45, R12.reuse, R15, -R45 ;  /* 0x0000000f0c2d7223 */ /* 0x040fe2000001082d */
[----:B------:R-:W-:Y:S01]  /*6a40*/  FFMA.FTZ R47, R12, R44, R47 ;  /* 0x0000002c0c2f7223 */ /* 0x000fe2000001002f */
[----:B------:R-:W-:Y:S01]  /*6a50*/  FFMA.FTZ R13, R13, R56, R52 ;  /* 0x000000380d0d7223 */ /* 0x000fe20000010034 */
[C---:B------:R-:W-:Y:S01]  /*6a60*/  FFMA.FTZ R12, R14.reuse, R127, -R53 ;  /* 0x0000007f0e0c7223 */ /* 0x040fe20000010835 */
[----:B------:R-:W-:Y:S01]  /*6a70*/  FFMA.FTZ R46, R14, R131, R46 ;  /* 0x000000830e2e7223 */ /* 0x000fe2000001002e */
[----:B------:R-:W-:-:S02]  /*6a80*/  F2FP.BF16.F32.PACK_AB R78, R105, R78 ;  /* 0x0000004e694e723e */ /* 0x000fc400000010ff */
[----:B------:R-:W-:Y:S02]  /*6a90*/  F2FP.BF16.F32.PACK_AB R77, R134, R77 ;  /* 0x0000004d864d723e */ /* 0x000fe400000010ff */
        /* <DEDUP_REMOVED lines=8> */
[----:B------:R-:W-:Y:S01]  /*6b20*/  F2FP.BF16.F32.PACK_AB R15, R128, R107 ;  /* 0x0000006b800f723e */ /* 0x000fe200000010ff */
[----:B------:R-:W-:-:S07]  /*6b30*/  IMAD.MOV.U32 R47, RZ, RZ, R79 ;  /* 0x000000ffff2f7224 */ /* 0x000fce00078e004f */
.L_x_1747:
[----:B------:R-:W-:Y:S05]  /*6b40*/  BSYNC B2 ;  /* 0x0000000000027941 */ /* 0x000fea0003800000 */
.L_x_1746:
[----:B------:R-:W-:Y:S01]  /*6b50*/  ISETP.GE.AND P4, PT, R11, R110, PT ;  /* 0x0000006e0b00720c */ /* 0x000fe20003f86270 */
[----:B0-----:R0:W-:-:S12]  /*6b60*/  ST.E.128 desc[UR54][R48.64], R12 ;  /* 0x0000000c30007985 */ /* 0x0011d8000c101d36 */
[----:B------:R-:W-:-:S05]  /*6b70*/  @!P4 IMAD.WIDE R50, R11, 0x2, R50 ;  /* 0x000000020b32c825 */ /* 0x000fca00078e0232 */
[----:B------:R0:W-:Y:S02]  /*6b80*/  @!P4 ST.E.128 desc[UR54][R50.64], R44 ;  /* 0x0000002c3200c985 */ /* 0x0001e4000c101d36 */
.L_x_1745:
[----:B------:R-:W-:Y:S05]  /*6b90*/  BSYNC B1 ;  /* 0x0000000000017941 */ /* 0x000fea0003800000 */
.L_x_1744:
[----:B------:R-:W-:-:S03]  /*6ba0*/  UMOV UR4, 0xffffffff ;  /* 0xffffffff00047882 */ /* 0x000fc60000000000 */
[----:B------:R-:W-:Y:S05]  /*6bb0*/  BRA.DIV UR4, `(.L_x_1748) ;  /* 0x000001e204507947 */ /* 0x000fea000b800000 */
[----:B0-----:R0:W0:Y:S04]  /*6bc0*/  SHFL.IDX PT, R45, R103, 0x2, 0x181f ;  /* 0x00581f00672d7f89 */ /* 0x00102800000e0000 */
[----:B------:R0:W0:Y:S02]  /*6bd0*/  SHFL.IDX PT, R14, R108, 0x2, 0x181f ;  /* 0x00581f006c0e7f89 */ /* 0x00002400000e0000 */
.L_x_2115:
[----:B------:R-:W-:Y:S01]  /*6be0*/  ISETP.GE.OR P4, PT, R216, R97, P1 ;  /* 0x00000061d800720c */ /* 0x000fe20000f86670 */
[----:B------:R-:W-:-:S12]  /*6bf0*/  BSSY B1, `(.L_x_1749) ;  /* 0x000007b000017945 */ /* 0x000fd80003800000 */
[----:B------:R-:W-:Y:S05]  /*6c00*/  @P4 BRA `(.L_x_1750) ;  /* 0x0000000400e44947 */ /* 0x000fea0003800000 */
[----:B------:R-:W-:Y:S01]  /*6c10*/  SEL R11, R37, R112, !P0 ;  /* 0x00000070250b7207 */ /* 0x000fe20004000000 */
[----:B0-----:R-:W-:Y:S01]  /*6c20*/  IMAD.MOV.U32 R50, RZ, RZ, R14 ;  /* 0x000000ffff327224 */ /* 0x001fe200078e000e */
[C---:B------:R-:W-:Y:S01]  /*6c30*/  LEA R48, P4, R41.reuse, R14, 0x1 ;  /* 0x0000000e29307211 */ /* 0x040fe200078808ff */
[----:B------:R-:W-:Y:S01]  /*6c40*/  IMAD.MOV.U32 R51, RZ, RZ, R45 ;  /* 0x000000ffff337224 */ /* 0x000fe200078e002d */
[----:B------:R-:W-:Y:S01]  /*6c50*/  SHF.R.S32.HI R12, RZ, 0x1f, R11 ;  /* 0x0000001fff0c7819 */ /* 0x000fe2000001140b */
[----:B------:R-:W-:Y:S01]  /*6c60*/  BSSY B2, `(.L_x_1751) ;  /* 0x000006f000027945 */ /* 0x000fe20003800000 */
        /* <DEDUP_REMOVED lines=8> */
[----:B------:R-:W-:Y:S01]  /*6cf0*/  LOP3.LUT R12, R13, R224, RZ, 0x3c, !PT ;  /* 0x000000e00d0c7212 */ /* 0x000fe200078e3cff */
[----:B------:R-:W-:-:S03]  /*6d00*/  IMAD R13, R19, 0x4000, R5 ;  /* 0x00004000130d7824 */ /* 0x000fc600078e0205 */
[----:B------:R-:W-:Y:S01]  /*6d10*/  LOP3.LUT R15, R15, 0x7fffe000, RZ, 0xc0, !PT ;  /* 0x7fffe0000f0f7812 */ /* 0x000fe200078ec0ff */
[----:B------:R-:W-:-:S03]  /*6d20*/  IMAD R13, R13, 0x2, R18 ;  /* 0x000000020d0d7824 */ /* 0x000fc600078e0212 */
[----:B------:R-:W-:-:S05]  /*6d30*/  IADD3 R12, R12, R15, R201 ;  /* 0x0000000f0c0c7210 */ /* 0x000fca0007ffe0c9 */
[----:B------:R-:W-:-:S04]  /*6d40*/  IMAD R15, R19, 0x4000, R12 ;  /* 0x00004000130f7824 */ /* 0x000fc800078e020c */
[----:B------:R-:W-:Y:S02]  /*6d50*/  IMAD R44, R15, 0x2, R18 ;  /* 0x000000020f2c7824 */ /* 0x000fe400078e0212 */
[----:B------:R-:W0:Y:S04]  /*6d60*/  LDS.128 R12, [R13+0x18400] ;  /* 0x018400000d0c7984 */ /* 0x000e280000000c00 */
[----:B------:R-:W0:Y:S01]  /*6d70*/  LDS.128 R44, [R44+0x18400] ;  /* 0x018400002c2c7984 */ /* 0x000e220000000c00 */
[----:B------:R-:W-:Y:S05]  /*6d80*/  @P3 BRA `(.L_x_1752) ;  /* 0x0000000400703947 */ /* 0x000fea0003800000 */
[----:B------:R-:W-:Y:S01]  /*6d90*/  SHF.R.U64 R76, R62, 0x10, R63 ;  /* 0x000000103e4c7819 */ /* 0x000fe2000000123f */
[----:B0-----:R-:W-:Y:S01]  /*6da0*/  IMAD.U32 R56, R45, 0x10000, RZ ;  /* 0x000100002d387824 */ /* 0x001fe200078e00ff */
[--C-:B------:R-:W-:Y:S01]  /*6db0*/  SHF.R.U64 R62, R64, 0x10, R65.reuse ;  /* 0x00000010403e7819 */ /* 0x100fe20000001241 */
[----:B------:R-:W-:Y:S01]  /*6dc0*/  IMAD.U32 R52, R13, 0x10000, RZ ;  /* 0x000100000d347824 */ /* 0x000fe200078e00ff */
[----:B------:R-:W-:Y:S01]  /*6dd0*/  SHF.R.U32.HI R65, RZ, 0x10, R65 ;  /* 0x00000010ff417819 */ /* 0x000fe20000011641 */
[----:B------:R-:W-:Y:S01]  /*6de0*/  IMAD.U32 R58, R47, 0x10000, RZ ;  /* 0x000100002f3a7824 */ /* 0x000fe200078e00ff */
[----:B------:R-:W-:Y:S01]  /*6df0*/  SHF.R.U32.HI R77, RZ, 0x10, R61 ;  /* 0x00000010ff4d7819 */ /* 0x000fe2000001163d */
[----:B------:R-:W-:Y:S01]  /*6e00*/  IMAD.U32 R54, R44, 0x10000, RZ ;  /* 0x000100002c367824 */ /* 0x000fe200078e00ff */
[----:B------:R-:W-:Y:S02]  /*6e10*/  PRMT R126, R126, 0x5410, R65 ;  /* 0x000054107e7e7816 */ /* 0x000fe40000000041 */
[----:B------:R-:W-:-:S02]  /*6e20*/  SHF.R.U64 R78, R60, 0x10, R61 ;  /* 0x000000103c4e7819 */ /* 0x000fc4000000123d */
[----:B------:R-:W-:Y:S01]  /*6e30*/  SHF.R.U32.HI R61, RZ, 0x10, R63 ;  /* 0x00000010ff3d7819 */ /* 0x000fe2000001163f */
[----:B------:R-:W-:Y:S01]  /*6e40*/  IMAD.U32 R63, R126, 0x10000, RZ ;  /* 0x000100007e3f7824 */ /* 0x000fe200078e00ff */
[----:B------:R-:W-:Y:S02]  /*6e50*/  SHF.R.U64 R60, R66, 0x10, R67 ;  /* 0x00000010423c7819 */ /* 0x000fe40000001243 */
[----:B------:R-:W-:Y:S01]  /*6e60*/  PRMT R122, R122, 0x5410, R77 ;  /* 0x000054107a7a7816 */ /* 0x000fe2000000004d */
[----:B------:R-:W-:Y:S01]  /*6e70*/  FMUL.FTZ R65, R56, R63 ;  /* 0x0000003f38417220 */ /* 0x000fe20000410000 */
[----:B------:R-:W-:Y:S02]  /*6e80*/  SHF.R.U32.HI R67, RZ, 0x10, R67 ;  /* 0x00000010ff437819 */ /* 0x000fe40000011643 */
[----:B------:R-:W-:Y:S01]  /*6e90*/  PRMT R120, R120, 0x5410, R61 ;  /* 0x0000541078787816 */ /* 0x000fe2000000003d */
[----:B------:R-:W-:Y:S01]  /*6ea0*/  IMAD.U32 R61, R122, 0x10000, RZ ;  /* 0x000100007a3d7824 */ /* 0x000fe200078e00ff */
[----:B------:R-:W-:-:S02]  /*6eb0*/  PRMT R124, R124, 0x5410, R67 ;  /* 0x000054107c7c7816 */ /* 0x000fc40000000043 */
[----:B------:R-:W-:Y:S01]  /*6ec0*/  PRMT R123, R123, 0x5410, R60 ;  /* 0x000054107b7b7816 */ /* 0x000fe2000000003c */
[-C--:B------:R-:W-:Y:S01]  /*6ed0*/  FMUL.FTZ R67, R56, R61.reuse ;  /* 0x0000003d38437220 */ /* 0x080fe20000410000 */
[----:B------:R-:W-:Y:S01]  /*6ee0*/  FFMA.FTZ R60, R52, R61, -R65 ;  /* 0x0000003d343c7223 */ /* 0x000fe20000010841 */
[----:B------:R-:W-:Y:S01]  /*6ef0*/  LOP3.LUT R57, R45, 0xffff0000, RZ, 0xc0, !PT ;  /* 0xffff00002d397812 */ /* 0x000fe200078ec0ff */
[----:B------:R-:W-:Y:S01]  /*6f00*/  IMAD.U32 R65, R124, 0x10000, RZ ;  /* 0x000100007c417824 */ /* 0x000fe200078e00ff */
[----:B------:R-:W-:Y:S01]  /*6f10*/  LOP3.LUT R126, R126, 0xffff0000, RZ, 0xc0, !PT ;  /* 0xffff00007e7e7812 */ /* 0x000fe200078ec0ff */
[----:B------:R-:W-:Y:S01]  /*6f20*/  IMAD.U32 R61, R120, 0x10000, RZ ;  /* 0x00010000783d7824 */ /* 0x000fe200078e00ff */
[----:B------:R-:W-:Y:S01]  /*6f30*/  LOP3.LUT R122, R122, 0xffff0000, RZ, 0xc0, !PT ;  /* 0xffff00007a7a7812 */ /* 0x000fe200078ec0ff */
[----:B------:R-:W-:Y:S01]  /*6f40*/  FFMA.FTZ R67, R52, R63, R67 ;  /* 0x0000003f34437223 */ /* 0x000fe20000010043 */
[----:B------:R-:W-:Y:S01]  /*6f50*/  LOP3.LUT R53, R13, 0xffff0000, RZ, 0xc0, !PT ;  /* 0xffff00000d357812 */ /* 0x000fe200078ec0ff */
[----:B------:R-:W-:Y:S01]  /*6f60*/  FMUL.FTZ R63, R58, R65 ;  /* 0x000000413a3f7220 */ /* 0x000fe20000410000 */
[----:B------:R-:W-:Y:S01]  /*6f70*/  LOP3.LUT R55, R44, 0xffff0000, RZ, 0xc0, !PT ;  /* 0xffff00002c377812 */ /* 0x000fe200078ec0ff */
[----:B------:R-:W-:Y:S01]  /*6f80*/  IMAD.U32 R44, R15, 0x10000, RZ ;  /* 0x000100000f2c7824 */ /* 0x000fe200078e00ff */
[----:B------:R-:W-:Y:S01]  /*6f90*/  LOP3.LUT R59, R47, 0xffff0000, RZ, 0xc0, !PT ;  /* 0xffff00002f3b7812 */ /* 0x000fe200078ec0ff */
[----:B------:R-:W-:Y:S01]  /*6fa0*/  FMUL.FTZ R56, R57, R126 ;  /* 0x0000007e39387220 */ /* 0x000fe20000410000 */
[----:B------:R-:W-:Y:S01]  /*6fb0*/  PRMT R121, R121, 0x5410, R78 ;  /* 0x0000541079797816 */ /* 0x000fe2000000004e */
[-C--:B------:R-:W-:Y:S01]  /*6fc0*/  FMUL.FTZ R58, R58, R61.reuse ;  /* 0x0000003d3a3a7220 */ /* 0x080fe20000410000 */
[----:B------:R-:W-:Y:S01]  /*6fd0*/  LOP3.LUT R124, R124, 0xffff0000, RZ, 0xc0, !PT ;  /* 0xffff00007c7c7812 */ /* 0x000fe200078ec0ff */
[-C--:B------:R-:W-:Y:S01]  /*6fe0*/  FMUL.FTZ R52, R57, R122.reuse ;  /* 0x0000007a39347220 */ /* 0x080fe20000410000 */
[----:B------:R-:W-:Y:S01]  /*6ff0*/  PRMT R125, R125, 0x5410, R62 ;  /* 0x000054107d7d7816 */ /* 0x000fe2000000003e */
[----:B------:R-:W-:Y:S01]  /*7000*/  FFMA.FTZ R57, R53, R122, -R56 ;  /* 0x0000007a35397223 */ /* 0x000fe20000010838 */
[----:B------:R-:W-:Y:S01]  /*7010*/  LOP3.LUT R120, R120, 0xffff0000, RZ, 0xc0, !PT ;  /* 0xffff000078787812 */ /* 0x000fe200078ec0ff */
[C---:B------:R-:W-:Y:S01]  /*7020*/  FFMA.FTZ R63, R44.reuse, R61, -R63 ;  /* 0x0000003d2c3f7223 */ /* 0x040fe2000001083f */
[----:B------:R-:W-:Y:S01]  /*7030*/  LOP3.LUT R45, R15, 0xffff0000, RZ, 0xc0, !PT ;  /* 0xffff00000f2d7812 */ /* 0x000fe200078ec0ff */
[----:B------:R-:W-:Y:S01]  /*7040*/  FFMA.FTZ R58, R44, R65, R58 ;  /* 0x000000412c3a7223 */ /* 0x000fe2000001003a */
[----:B------:R-:W-:Y:S01]  /*7050*/  FFMA.FTZ R126, R53, R126, R52 ;  /* 0x0000007e357e7223 */ /* 0x000fe20000010034 */
[----:B------:R-:W-:Y:S01]  /*7060*/  FMUL.FTZ R56, R59, R124 ;  /* 0x0000007c3b387220 */ /* 0x000fe20000410000 */
[----:B------:R-:W-:-:S02]  /*7070*/  IMAD.U32 R44, R121, 0x10000, RZ ;  /* 0x00010000792c7824 */ /* 0x000fc400078e00ff */
[-C--:B------:R-:W-:Y:S01]  /*7080*/  FMUL.FTZ R62, R59, R120.reuse ;  /* 0x000000783b3e7220 */ /* 0x080fe20000410000 */
[----:B------:R-:W-:Y:S02]  /*7090*/  IMAD.U32 R52, R125, 0x10000, RZ ;  /* 0x000100007d347824 */ /* 0x000fe400078e00ff */
[----:B------:R-:W-:Y:S01]  /*70a0*/  FFMA.FTZ R120, R45, R120, -R56 ;  /* 0x000000782d787223 */ /* 0x000fe20000010838 */
[----:B------:R-:W-:Y:S02]  /*70b0*/  IMAD.U32 R13, R12, 0x10000, RZ ;  /* 0x000100000c0d7824 */ /* 0x000fe400078e00ff */
[C---:B------:R-:W-:Y:S01]  /*70c0*/  FMUL.FTZ R53, R54.reuse, R44 ;  /* 0x0000002c36357220 */ /* 0x040fe20000410000 */
[----:B------:R-:W-:Y:S01]  /*70d0*/  PRMT R119, R119, 0x5410, R76 ;  /* 0x0000541077777816 */ /* 0x000fe2000000004c */
[-C--:B------:R-:W-:Y:S01]  /*70e0*/  FMUL.FTZ R56, R54, R52.reuse ;  /* 0x0000003436387220 */ /* 0x080fe20000410000 */
[----:B------:R-:W-:Y:S01]  /*70f0*/  LOP3.LUT R125, R125, 0xffff0000, RZ, 0xc0, !PT ;  /* 0xffff00007d7d7812 */ /* 0x000fe200078ec0ff */
[----:B------:R-:W-:Y:S01]  /*7100*/  FFMA.FTZ R53, R13, R52, R53 ;  /* 0x000000340d357223 */ /* 0x000fe20000010035 */
[----:B------:R-:W-:-:S02]  /*7110*/  IMAD.U32 R47, R46, 0x10000, RZ ;  /* 0x000100002e2f7824 */ /* 0x000fc400078e00ff */
[----:B------:R-:W-:Y:S01]  /*7120*/  FFMA.FTZ R56, R13, R44, -R56 ;  /* 0x0000002c0d387223 */ /* 0x000fe20000010838 */
        /* <DEDUP_REMOVED lines=8> */
[C---:B------:R-:W-:Y:S01]  /*71b0*/  IMAD.U32 R15, R14.reuse, 0x10000, RZ ;  /* 0x000100000e0f7824 */ /* 0x040fe200078e00ff */
[----:B------:R-:W-:Y:S01]  /*71c0*/  LOP3.LUT R119, R119, 0xffff0000, RZ, 0xc0, !PT ;  /* 0xffff000077777812 */ /* 0x000fe200078ec0ff */
[----:B------:R-:W-:Y:S01]  /*71d0*/  FMUL.FTZ R54, R47, R52 ;  /* 0x000000342f367220 */ /* 0x000fe20000410000 */
[----:B------:R-:W-:Y:S01]  /*71e0*/  LOP3.LUT R14, R14, 0xffff0000, RZ, 0xc0, !PT ;  /* 0xffff00000e0e7812 */ /* 0x000fe200078ec0ff */
[----:B------:R-:W-:Y:S01]  /*71f0*/  FMUL.FTZ R13, R46, R123 ;  /* 0x0000007b2e0d7220 */ /* 0x000fe20000410000 */
[-C--:B------:R-:W-:Y:S01]  /*7200*/  FMUL.FTZ R55, R55, R121.reuse ;  /* 0x0000007937377220 */ /* 0x080fe20000410000 */
[----:B------:R-:W-:Y:S01]  /*7210*/  FFMA.FTZ R45, R12, R121, -R45 ;  /* 0x000000790c2d7223 */ /* 0x000fe2000001082d */
        /* <DEDUP_REMOVED lines=17> */
[----:B------:R-:W-:Y:S01]  /*7330*/  F2FP.BF16.F32.PACK_AB R15, R120, R63 ;  /* 0x0000003f780f723e */ /* 0x000fe200000010ff */
[----:B------:R-:W-:-:S07]  /*7340*/  IMAD.MOV.U32 R47, RZ, RZ, R58 ;  /* 0x000000ffff2f7224 */ /* 0x000fce00078e003a */
.L_x_1752:
[----:B------:R-:W-:Y:S05]  /*7350*/  BSYNC B2 ;  /* 0x0000000000027941 */ /* 0x000fea0003800000 */
.L_x_1751:
[----:B------:R-:W-:Y:S01]  /*7360*/  ISETP.GE.AND P4, PT, R11, R110, PT ;  /* 0x0000006e0b00720c */ /* 0x000fe20003f86270 */
[----:B0-----:R0:W-:-:S12]  /*7370*/  ST.E.128 desc[UR54][R48.64], R12 ;  /* 0x0000000c30007985 */ /* 0x0011d8000c101d36 */
[----:B------:R-:W-:-:S05]  /*7380*/  @!P4 IMAD.WIDE R50, R11, 0x2, R50 ;  /* 0x000000020b32c825 */ /* 0x000fca00078e0232 */
[----:B------:R0:W-:Y:S02]  /*7390*/  @!P4 ST.E.128 desc[UR54][R50.64], R44 ;  /* 0x0000002c3200c985 */ /* 0x0001e4000c101d36 */
.L_x_1750:
[----:B------:R-:W-:Y:S05]  /*73a0*/  BSYNC B1 ;  /* 0x0000000000017941 */ /* 0x000fea0003800000 */
.L_x_1749:
[----:B------:R-:W-:-:S03]  /*73b0*/  UMOV UR4, 0xffffffff ;  /* 0xffffffff00047882 */ /* 0x000fc60000000000 */
[----:B------:R-:W-:Y:S05]  /*73c0*/  BRA.DIV UR4, `(.L_x_1753) ;  /* 0x000001da04947947 */ /* 0x000fea000b800000 */
[----:B01----:R-:W0:Y:S04]  /*73d0*/  SHFL.IDX PT, R103, R103, 0x3, 0x181f ;  /* 0x00781f0067677f89 */ /* 0x003e2800000e0000 */
[----:B------:R-:W1:Y:S02]  /*73e0*/  SHFL.IDX PT, R108, R108, 0x3, 0x181f ;  /* 0x00781f006c6c7f89 */ /* 0x000e6400000e0000 */
.L_x_2119:
[----:B------:R-:W-:-:S13]  /*73f0*/  ISETP.GE.OR P4, PT, R215, R97, P1 ;  /* 0x00000061d700720c */ /* 0x000fda0000f86670 */
[----:B------:R-:W-:Y:S05]  /*7400*/  @P4 BRA `(.L_x_1726) ;  /* 0x0000000c00944947 */ /* 0x000fea0003800000 */
[----:B------:R-:W-:Y:S01]  /*7410*/  SEL R112, R37, R112, !P0 ;  /* 0x0000007025707207 */ /* 0x000fe20004000000 */
[----:B------:R-:W-:Y:S01]  /*7420*/  BSSY B1, `(.L_x_1754) ;  /* 0x0000071000017945 */ /* 0x000fe20003800000 */
[C---:B-1----:R-:W-:Y:S02]  /*7430*/  LEA R48, P4, R41.reuse, R108, 0x1 ;  /* 0x0000006c29307211 */ /* 0x042fe400078808ff */
[----:B------:R-:W-:Y:S02]  /*7440*/  SHF.R.S32.HI R11, RZ, 0x1f, R112 ;  /* 0x0000001fff0b7819 */ /* 0x000fe40000011470 */
[----:B0-----:R-:W-:Y:S02]  /*7450*/  LEA.HI.X R49, R41, R103, R90, 0x1, P4 ;  /* 0x0000006729317211 */ /* 0x001fe400020f0c5a */
        /* <DEDUP_REMOVED lines=15> */
[----:B------:R-:W1:Y:S01]  /*7550*/  LDS.128 R44, [R44+0x18400] ;  /* 0x018400002c2c7984 */ /* 0x000e620000000c00 */
[----:B------:R-:W-:Y:S05]  /*7560*/  @P3 BRA `(.L_x_1755) ;  /* 0x0000000400703947 */ /* 0x000fea0003800000 */
[----:B------:R-:W-:Y:S01]  /*7570*/  SHF.R.U64 R64, R68, 0x10, R69 ;  /* 0x0000001044407819 */ /* 0x000fe20000001245 */
[----:B-1----:R-:W-:Y:S01]  /*7580*/  IMAD.U32 R54, R45, 0x10000, RZ ;  /* 0x000100002d367824 */ /* 0x002fe200078e00ff */
[----:B------:R-:W-:Y:S01]  /*7590*/  SHF.R.U64 R60, R72, 0x10, R73 ;  /* 0x00000010483c7819 */ /* 0x000fe20000001249 */
[----:B0-----:R-:W-:Y:S01]  /*75a0*/  IMAD.U32 R50, R13, 0x10000, RZ ;  /* 0x000100000d327824 */ /* 0x001fe200078e00ff */
[----:B------:R-:W-:Y:S01]  /*75b0*/  SHF.R.U32.HI R69, RZ, 0x10, R69 ;  /* 0x00000010ff457819 */ /* 0x000fe20000011645 */
[----:B------:R-:W-:Y:S01]  /*75c0*/  IMAD.U32 R56, R47, 0x10000, RZ ;  /* 0x000100002f387824 */ /* 0x000fe200078e00ff */
[----:B------:R-:W-:Y:S01]  /*75d0*/  SHF.R.U32.HI R73, RZ, 0x10, R73 ;  /* 0x00000010ff497819 */ /* 0x000fe20000011649 */
[----:B------:R-:W-:Y:S01]  /*75e0*/  IMAD.U32 R52, R44, 0x10000, RZ ;  /* 0x000100002c347824 */ /* 0x000fe200078e00ff */
[----:B------:R-:W-:Y:S02]  /*75f0*/  PRMT R114, R114, 0x5410, R69 ;  /* 0x0000541072727816 */ /* 0x000fe40000000045 */
[----:B------:R-:W-:-:S02]  /*7600*/  PRMT R118, R118, 0x5410, R73 ;  /* 0x0000541076767816 */ /* 0x000fc40000000049 */
[--C-:B------:R-:W-:Y:S01]  /*7610*/  SHF.R.U64 R58, R74, 0x10, R75.reuse ;  /* 0x000000104a3a7819 */ /* 0x100fe2000000124b */
[----:B------:R-:W-:Y:S01]  /*7620*/  IMAD.U32 R59, R114, 0x10000, RZ ;  /* 0x00010000723b7824 */ /* 0x000fe200078e00ff */
[----:B------:R-:W-:Y:S01]  /*7630*/  SHF.R.U32.HI R75, RZ, 0x10, R75 ;  /* 0x00000010ff4b7819 */ /* 0x000fe2000001164b */
[----:B------:R-:W-:Y:S01]  /*7640*/  IMAD.U32 R61, R118, 0x10000, RZ ;  /* 0x00010000763d7824 */ /* 0x000fe200078e00ff */
[--C-:B------:R-:W-:Y:S01]  /*7650*/  SHF.R.U64 R62, R70, 0x10, R71.reuse ;  /* 0x00000010463e7819 */ /* 0x100fe20000001247 */
[C---:B------:R-:W-:Y:S01]  /*7660*/  FMUL.FTZ R65, R54.reuse, R59 ;  /* 0x0000003b36417220 */ /* 0x040fe20000410000 */
[----:B------:R-:W-:Y:S01]  /*7670*/  SHF.R.U32.HI R70, RZ, 0x10, R71 ;  /* 0x00000010ff467819 */ /* 0x000fe20000011647 */
[-C--:B------:R-:W-:Y:S01]  /*7680*/  FMUL.FTZ R63, R54, R61.reuse ;  /* 0x0000003d363f7220 */ /* 0x080fe20000410000 */
[----:B------:R-:W-:Y:S01]  /*7690*/  LOP3.LUT R55, R45, 0xffff0000, RZ, 0xc0, !PT ;  /* 0xffff00002d377812 */ /* 0x000fe200078ec0ff */
[----:B------:R-:W-:Y:S01]  /*76a0*/  FFMA.FTZ R65, R50, R61, R65 ;  /* 0x0000003d32417223 */ /* 0x000fe20000010041 */
[----:B------:R-:W-:-:S02]  /*76b0*/  PRMT R116, R116, 0x5410, R75 ;  /* 0x0000541074747816 */ /* 0x000fc4000000004b */
[----:B------:R-:W-:Y:S02]  /*76c0*/  LOP3.LUT R114, R114, 0xffff0000, RZ, 0xc0, !PT ;  /* 0xffff000072727812 */ /* 0x000fe400078ec0ff */
[----:B------:R-:W-:Y:S02]  /*76d0*/  LOP3.LUT R118, R118, 0xffff0000, RZ, 0xc0, !PT ;  /* 0xffff000076767812 */ /* 0x000fe400078ec0ff */
[----:B------:R-:W-:Y:S02]  /*76e0*/  PRMT R111, R111, 0x5410, R70 ;  /* 0x000054106f6f7816 */ /* 0x000fe40000000046 */
[----:B------:R-:W-:Y:S01]  /*76f0*/  PRMT R115, R115, 0x5410, R58 ;  /* 0x0000541073737816 */ /* 0x000fe2000000003a */
[----:B------:R-:W-:Y:S01]  /*7700*/  FFMA.FTZ R58, R50, R59, -R63 ;  /* 0x0000003b323a7223 */ /* 0x000fe2000001083f */
[----:B------:R-:W-:Y:S01]  /*7710*/  LOP3.LUT R51, R13, 0xffff0000, RZ, 0xc0, !PT ;  /* 0xffff00000d337812 */ /* 0x000fe200078ec0ff */
[C---:B------:R-:W-:Y:S02]  /*7720*/  IMAD.U32 R63, R116.reuse, 0x10000, RZ ;  /* 0x00010000743f7824 */ /* 0x040fe400078e00ff */
[----:B------:R-:W-:Y:S01]  /*7730*/  FMUL.FTZ R50, R55, R114 ;  /* 0x0000007237327220 */ /* 0x000fe20000410000 */
[----:B------:R-:W-:Y:S01]  /*7740*/  LOP3.LUT R57, R47, 0xffff0000, RZ, 0xc0, !PT ;  /* 0xffff00002f397812 */ /* 0x000fe200078ec0ff */
[-C--:B------:R-:W-:Y:S01]  /*7750*/  FMUL.FTZ R54, R55, R118.reuse ;  /* 0x0000007637367220 */ /* 0x080fe20000410000 */
[----:B------:R-:W-:Y:S01]  /*7760*/  LOP3.LUT R116, R116, 0xffff0000, RZ, 0xc0, !PT ;  /* 0xffff000074747812 */ /* 0x000fe200078ec0ff */
[----:B------:R-:W-:Y:S01]  /*7770*/  IMAD.U32 R59, R111, 0x10000, RZ ;  /* 0x000100006f3b7824 */ /* 0x000fe200078e00ff */
[----:B------:R-:W-:Y:S01]  /*7780*/  PRMT R117, R117, 0x5410, R60 ;  /* 0x0000541075757816 */ /* 0x000fe2000000003c */
[C---:B------:R-:W-:Y:S01]  /*7790*/  FFMA.FTZ R118, R51.reuse, R118, R50 ;  /* 0x0000007633767223 */ /* 0x040fe20000010032 */
[----:B------:R-:W-:Y:S01]  /*77a0*/  LOP3.LUT R53, R44, 0xffff0000, RZ, 0xc0, !PT ;  /* 0xffff00002c357812 */ /* 0x000fe200078ec0ff */
[----:B------:R-:W-:Y:S01]  /*77b0*/  FFMA.FTZ R61, R51, R114, -R54 ;  /* 0x00000072333d7223 */ /* 0x000fe20000010836 */
[----:B------:R-:W-:Y:S01]  /*77c0*/  LOP3.LUT R45, R15, 0xffff0000, RZ, 0xc0, !PT ;  /* 0xffff00000f2d7812 */ /* 0x000fe200078ec0ff */
[C---:B------:R-:W-:Y:S01]  /*77d0*/  FMUL.FTZ R55, R56.reuse, R63 ;  /* 0x0000003f38377220 */ /* 0x040fe20000410000 */
[----:B------:R-:W-:Y:S01]  /*77e0*/  LOP3.LUT R50, R111, 0xffff0000, RZ, 0xc0, !PT ;  /* 0xffff00006f327812 */ /* 0x000fe200078ec0ff */
[----:B------:R-:W-:Y:S01]  /*77f0*/  IMAD.U32 R44, R15, 0x10000, RZ ;  /* 0x000100000f2c7824 */ /* 0x000fe200078e00ff */
[----:B------:R-:W-:Y:S01]  /*7800*/  PRMT R113, R113, 0x5410, R64 ;  /* 0x0000541071717816 */ /* 0x000fe20000000040 */
[-C--:B------:R-:W-:Y:S01]  /*7810*/  FMUL.FTZ R56, R56, R59.reuse ;  /* 0x0000003b38387220 */ /* 0x080fe20000410000 */
[----:B------:R-:W-:Y:S01]  /*7820*/  FMUL.FTZ R54, R57, R116 ;  /* 0x0000007439367220 */ /* 0x000fe20000410000 */
[----:B------:R-:W-:Y:S01]  /*7830*/  IMAD.U32 R51, R117, 0x10000, RZ ;  /* 0x0001000075337824 */ /* 0x000fe200078e00ff */
[----:B------:R-:W-:Y:S01]  /*7840*/  PRMT R109, R109, 0x5410, R62 ;  /* 0x000054106d6d7816 */ /* 0x000fe2000000003e */
[C---:B------:R-:W-:Y:S01]  /*7850*/  FFMA.FTZ R59, R44.reuse, R59, -R55 ;  /* 0x0000003b2c3b7223 */ /* 0x040fe20000010837 */
[----:B------:R-:W-:Y:S01]  /*7860*/  FFMA.FTZ R56, R44, R63, R56 ;  /* 0x0000003f2c387223 */ /* 0x000fe20000010038 */
[-C--:B------:R-:W-:Y:S01]  /*7870*/  FMUL.FTZ R62, R57, R50.reuse ;  /* 0x00000032393e7220 */ /* 0x080fe20000410000 */
[----:B------:R-:W-:Y:S01]  /*7880*/  FFMA.FTZ R60, R45, R50, -R54 ;  /* 0x000000322d3c7223 */ /* 0x000fe20000010836 */
[----:B------:R-:W-:Y:S01]  /*7890*/  IMAD.U32 R13, R12, 0x10000, RZ ;  /* 0x000100000c0d7824 */ /* 0x000fe200078e00ff */
[----:B------:R-:W-:Y:S01]  /*78a0*/  LOP3.LUT R117, R117, 0xffff0000, RZ, 0xc0, !PT ;  /* 0xffff000075757812 */ /* 0x000fe200078ec0ff */
[----:B------:R-:W-:-:S02]  /*78b0*/  IMAD.U32 R44, R113, 0x10000, RZ ;  /* 0x00010000712c7824 */ /* 0x000fc400078e00ff */
[----:B------:R-:W-:Y:S01]  /*78c0*/  FMUL.FTZ R50, R52, R51 ;  /* 0x0000003334327220 */ /* 0x000fe20000410000 */
[----:B------:R-:W-:Y:S01]  /*78d0*/  LOP3.LUT R113, R113, 0xffff0000, RZ, 0xc0, !PT ;  /* 0xffff000071717812 */ /* 0x000fe200078ec0ff */
[----:B------:R-:W-:Y:S01]  /*78e0*/  FFMA.FTZ R57, R45, R116, R62 ;  /* 0x000000742d397223 */ /* 0x000fe2000001003e */
[----:B------:R-:W-:Y:S01]  /*78f0*/  LOP3.LUT R12, R12, 0xffff0000, RZ, 0xc0, !PT ;  /* 0xffff00000c0c7812 */ /* 0x000fe200078ec0ff */
[-C--:B------:R-:W-:Y:S01]  /*7900*/  FFMA.FTZ R45, R13, R44.reuse, -R50 ;  /* 0x0000002c0d2d7223 */ /* 0x080fe20000010832 */
[----:B------:R-:W-:Y:S02]  /*7910*/  IMAD.U32 R47, R46, 0x10000, RZ ;  /* 0x000100002e2f7824 */ /* 0x000fe400078e00ff */
[----:B------:R-:W-:Y:S01]  /*7920*/  FMUL.FTZ R52, R52, R44 ;  /* 0x0000002c34347220 */ /* 0x000fe20000410000 */
[----:B------:R-:W-:Y:S01]  /*7930*/  FMUL.FTZ R55, R53, R117 ;  /* 0x0000007535377220 */ /* 0x000fe20000410000 */
[----:B------:R-:W-:Y:S01]  /*7940*/  IMAD.U32 R50, R115, 0x10000, RZ ;  /* 0x0001000073327824 */ /* 0x000fe200078e00ff */
[----:B------:R-:W-:Y:S01]  /*7950*/  LOP3.LUT R46, R46, 0xffff0000, RZ, 0xc0, !PT ;  /* 0xffff00002e2e7812 */ /* 0x000fe200078ec0ff */
[----:B------:R-:W-:Y:S01]  /*7960*/  FMUL.FTZ R53, R53, R113 ;  /* 0x0000007135357220 */ /* 0x000fe20000410000 */
[----:B------:R-:W-:Y:S01]  /*7970*/  IMAD.U32 R44, R109, 0x10000, RZ ;  /* 0x000100006d2c7824 */ /* 0x000fe200078e00ff */
[----:B------:R-:W-:Y:S01]  /*7980*/  LOP3.LUT R115, R115, 0xffff0000, RZ, 0xc0, !PT ;  /* 0xffff000073737812 */ /* 0x000fe200078ec0ff */
[C---:B------:R-:W-:Y:S01]  /*7990*/  IMAD.U32 R15, R14.reuse, 0x10000, RZ ;  /* 0x000100000e0f7824 */ /* 0x040fe200078e00ff */
[----:B------:R-:W-:Y:S01]  /*79a0*/  LOP3.LUT R109, R109, 0xffff0000, RZ, 0xc0, !PT ;  /* 0xffff00006d6d7812 */ /* 0x000fe200078ec0ff */
[----:B------:R-:W-:Y:S01]  /*79b0*/  FFMA.FTZ R52, R13, R51, R52 ;  /* 0x000000330d347223 */ /* 0x000fe20000010034 */
[----:B------:R-:W-:Y:S01]  /*79c0*/  LOP3.LUT R14, R14, 0xffff0000, RZ, 0xc0, !PT ;  /* 0xffff00000e0e7812 */ /* 0x000fe200078ec0ff */
[C---:B------:R-:W-:Y:S01]  /*79d0*/  FFMA.FTZ R54, R12.reuse, R113, -R55 ;  /* 0x000000710c367223 */ /* 0x040fe20000010837 */
[----:B------:R-:W-:Y:S01]  /*79e0*/  FFMA.FTZ R53, R12, R117, R53 ;  /* 0x000000750c357223 */ /* 0x000fe20000010035 */
        /* <DEDUP_REMOVED lines=20> */
.L_x_1755:
[----:B------:R-:W-:Y:S05]  /*7b30*/  BSYNC B1 ;  /* 0x0000000000017941 */ /* 0x000fea0003800000 */
.L_x_1754:
[----:B0-----:R0:W-:Y:S01]  /*7b40*/  ST.E.128 desc[UR54][R48.64], R12 ;  /* 0x0000000c30007985 */ /* 0x0011e2000c101d36 */
[----:B------:R-:W-:Y:S01]  /*7b50*/  ISETP.GE.AND P3, PT, R11, R110, PT ;  /* 0x0000006e0b00720c */ /* 0x000fe20003f66270 */
[----:B------:R-:W-:-:S12]  /*7b60*/  IMAD.MOV.U32 R109, RZ, RZ, R103 ;  /* 0x000000ffff6d7224 */ /* 0x000fd800078e0067 */
[----:B------:R-:W-:Y:S05]  /*7b70*/  @P3 BRA `(.L_x_1726) ;  /* 0x0000000400b83947 */ /* 0x000fea0003800000 */
[----:B0-----:R-:W-:-:S05]  /*7b80*/  IMAD.WIDE R12, R11, 0x2, R108 ;  /* 0x000000020b0c7825 */ /* 0x001fca00078e026c */
[----:B-1----:R0:W-:Y:S01]  /*7b90*/  ST.E.128 desc[UR54][R12.64], R44 ;  /* 0x0000002c0c007985 */ /* 0x0021e2000c101d36 */
[----:B------:R-:W-:Y:S05]  /*7ba0*/  BRA `(.L_x_1726) ;  /* 0x0000000400ac7947 */ /* 0x000fea0003800000 */
.L_x_1685:
[----:B------:R-:W-:-:S06]  /*7bb0*/  UISETP.NE.AND UP0, UPT, UR39, 0x3, UPT ;  /* 0x000000032700788c */ /* 0x000fcc000bf05270 */
[----:B------:R-:W-:-:S13]  /*7bc0*/  PLOP3.LUT P5, PT, PT, PT, UP0, 0x80, 0x0 ;  /* 0x000000000000781c */ /* 0x000fda0003faf008 */
[----:B------:R-:W-:Y:S05]  /*7bd0*/  @!P5 BRA `(.L_x_1756) ;  /* 0x000000000004d947 */ /* 0x000fea0003800000 */
[----:B------:R-:W-:Y:S01]  /*7be0*/  BPT.TRAP 0x1 ;  /* 0x000000040000795c */ /* 0x000fe20000300000 */
.L_x_1756:
[----:B------:R-:W-:Y:S01]  /*7bf0*/  IMAD R91, R19, 0x8, R18 ;  /* 0x00000008135b7824 */ /* 0x000fe200078e0212 */
[----:B------:R-:W-:Y:S01]  /*7c00*/  SHF.L.U32 R102, R192, 0x1f, RZ ;  /* 0x0000001fc0667819 */ /* 0x000fe200000006ff */
[----:B------:R-:W-:Y:S01]  /*7c10*/  BSSY B1, `(.L_x_1757) ;  /* 0x0000004000017945 */ /* 0x000fe20003800000 */
[----:B------:R-:W-:Y:S02]  /*7c20*/  SHF.R.S32.HI R99, RZ, 0x1f, R100 ;  /* 0x0000001fff637819 */ /* 0x000fe40000011464 */
[----:B------:R-:W0:Y:S02]  /*7c30*/  SYNCS.PHASECHK.TRANS64.TRYWAIT P3, [R91+URZ+0x28890], R102 ;  /* 0x028890665b0075a7 */ /* 0x000e24000806017f */
[----:B0-----:R-:W-:Y:S05]  /*7c40*/  @!P3 BRA `(.L_x_1758) ;  /* 0x000001d000c0b947 */ /* 0x001fea0003800000 */
.L_x_2120:
[----:B------:R-:W-:Y:S05]  /*7c50*/  BSYNC B1 ;  /* 0x0000000000017941 */ /* 0x000fea0003800000 */
.L_x_1757:
        /* <DEDUP_REMOVED lines=19> */
[C---:B------:R-:W-:Y:S01]  /*7d90*/  LEA R44, P3, R12.reuse, UR4, 0x1 ;  /* 0x000000040c2c7c11 */ /* 0x040fe2000f8608ff */
[----:B------:R-:W-:Y:S01]  /*7da0*/  IMAD.IADD R47, R97, 0x1, -R188 ;  /* 0x00000001612f7824 */ /* 0x000fe200078e0abc */
[----:B------:R-:W-:Y:S02]  /*7db0*/  UMOV UR4, 0xffffffff ;  /* 0xffffffff00047882 */ /* 0x000fe40000000000 */
[----:B------:R-:W-:Y:S02]  /*7dc0*/  LEA.HI.X R46, R12, UR5, R15, 0x1, P3 ;  /* 0x000000050c2e7c11 */ /* 0x000fe400098f0c0f */
[----:B------:R-:W-:Y:S01]  /*7dd0*/  ISETP.GE.AND P3, PT, R47, 0x1, PT ;  /* 0x000000012f00780c */ /* 0x000fe20003f66270 */
[----:B------:R-:W-:-:S12]  /*7de0*/  BRA.DIV UR4, `(.L_x_1759) ;  /* 0x000001d2046c7947 */ /* 0x000fd8000b800000 */
[----:B------:R1:W2:Y:S04]  /*7df0*/  SHFL.IDX PT, R45, R46, RZ, 0x181f ;  /* 0x00181fff2e2d7589 */ /* 0x0002a800000e0000 */
[----:B------:R1:W3:Y:S02]  /*7e00*/  SHFL.IDX PT, R14, R44, RZ, 0x181f ;  /* 0x00181fff2c0e7589 */ /* 0x0002e400000e0000 */
.L_x_2124:
        /* <DEDUP_REMOVED lines=13> */
.L_x_1761:
[----:B------:R-:W-:Y:S05]  /*7ee0*/  BSYNC B1 ;  /* 0x0000000000017941 */ /* 0x000fea0003800000 */
.L_x_1760:
[----:B------:R-:W-:-:S03]  /*7ef0*/  UMOV UR4, 0xffffffff ;  /* 0xffffffff00047882 */ /* 0x000fc60000000000 */
[----:B------:R-:W-:Y:S05]  /*7f00*/  BRA.DIV UR4, `(.L_x_1762) ;  /* 0x000001d2046c7947 */ /* 0x000fea000b800000 */
[----:B--2---:R2:W0:Y:S04]  /*7f10*/  SHFL.IDX PT, R45, R46, 0x1, 0x181f ;  /* 0x00381f002e2d7f89 */ /* 0x00442800000e0000 */
[----:B---34-:R2:W3:Y:S02]  /*7f20*/  SHFL.IDX PT, R14, R44, 0x1, 0x181f ;  /* 0x00381f002c0e7f89 */ /* 0x0184e400000e0000 */
.L_x_2128:
        /* <DEDUP_REMOVED lines=14> */
.L_x_1764:
[----:B------:R-:W-:Y:S05]  /*8010*/  BSYNC B1 ;  /* 0x0000000000017941 */ /* 0x000fea0003800000 */
.L_x_1763:
[----:B------:R-:W-:-:S03]  /*8020*/  UMOV UR4, 0xffffffff ;  /* 0xffffffff00047882 */ /* 0x000fc60000000000 */
[----:B------:R-:W-:Y:S05]  /*8030*/  BRA.DIV UR4, `(.L_x_1765) ;  /* 0x000001d204687947 */ /* 0x000fea000b800000 */
[----:B0-----:R0:W0:Y:S04]  /*8040*/  SHFL.IDX PT, R45, R46, 0x2, 0x181f ;  /* 0x00581f002e2d7f89 */ /* 0x00102800000e0000 */
[----:B---34-:R3:W4:Y:S02]  /*8050*/  SHFL.IDX PT, R14, R44, 0x2, 0x181f ;  /* 0x00581f002c0e7f89 */ /* 0x01872400000e0000 */
.L_x_2132:
        /* <DEDUP_REMOVED lines=14> */
.L_x_1767:
[----:B------:R-:W-:Y:S05]  /*8140*/  BSYNC B1 ;  /* 0x0000000000017941 */ /* 0x000fea0003800000 */
.L_x_1766:
[----:B------:R-:W-:-:S03]  /*8150*/  UMOV UR4, 0xffffffff ;  /* 0xffffffff00047882 */ /* 0x000fc60000000000 */
[----:B------:R-:W-:Y:S05]  /*8160*/  BRA.DIV UR4, `(.L_x_1768) ;  /* 0x000001d204647947 */ /* 0x000fea000b800000 */
[----:B0-----:R0:W0:Y:S04]  /*8170*/  SHFL.IDX PT, R45, R46, 0x3, 0x181f ;  /* 0x00781f002e2d7f89 */ /* 0x00102800000e0000 */
[----:B----4-:R4:W0:Y:S02]  /*8180*/  SHFL.IDX PT, R14, R44, 0x3, 0x181f ;  /* 0x00781f002c0e7f89 */ /* 0x01082400000e0000 */
.L_x_2136:
        /* <DEDUP_REMOVED lines=13> */
.L_x_1726:
[----:B------:R-:W-:Y:S05]  /*8260*/  BSYNC B0 ;  /* 0x0000000000007941 */ /* 0x000fea0003800000 */
.L_x_1684:
[----:B------:R-:W5:Y:S01]  /*8270*/  S2R R11, SR_TID.X ;  /* 0x00000000000b7919 */ /* 0x000f620000002100 */
[----:B------:R-:W-:Y:S01]  /*8280*/  @!PT LDS RZ, [RZ] ;  /* 0x00000000fffff984 */ /* 0x000fe20000000800 */
[----:B------:R-:W-:Y:S01]  /*8290*/  @!PT LDS RZ, [RZ] ;  /* 0x00000000fffff984 */ /* 0x000fe20000000800 */
[----:B------:R-:W-:Y:S01]  /*82a0*/  @!PT LDS RZ, [RZ] ;  /* 0x00000000fffff984 */ /* 0x000fe20000000800 */
[----:B------:R-:W-:Y:S01]  /*82b0*/  @!PT LDS RZ, [RZ] ;  /* 0x00000000fffff984 */ /* 0x000fe20000000800 */
[----:B------:R2:W-:Y:S06]  /*82c0*/  MEMBAR.ALL.CTA ;  /* 0x0000000000007992 */ /* 0x0005ec0000008000 */
[----:B--2---:R-:W2:Y:S01]  /*82d0*/  FENCE.VIEW.ASYNC.S ;  /* 0x00000000000073c6 */ /* 0x004ea20000000000 */
[----:B------:R-:W-:Y:S05]  /*82e0*/  WARPSYNC.ALL ;  /* 0x0000000000007948 */ /* 0x000fea0003800000 */
[----:B------:R-:W-:Y:S01]  /*82f0*/  BSSY B0, `(.L_x_1769) ;  /* 0x0000009000007945 */ /* 0x000fe20003800000 */
[----:B-----5:R-:W-:Y:S01]  /*8300*/  LOP3.LUT R11, R11, 0x7f, RZ, 0xc0, !PT ;  /* 0x0000007f0b0b7812 */ /* 0x020fe200078ec0ff */
[----:B--2---:R2:W-:Y:S03]  /*8310*/  BAR.SYNC.DEFER_BLOCKING R94, 0x80 ;  /* 0x0002005e0000751d */ /* 0x0045e60000010000 */
[----:B------:R-:W-:-:S13]  /*8320*/  ISETP.NE.AND P3, PT, R11, RZ, PT ;  /* 0x000000ff0b00720c */ /* 0x000fda0003f65270 */
[----:B------:R-:W-:-:S05]  /*8330*/  @!P3 VIADD R11, R91, 0x288a0 ;  /* 0x000288a05b0bb836 */ /* 0x000fca0000000000 */
[----:B------:R-:W-:-:S04]  /*8340*/  @!P3 PRMT R11, RZ, 0x654, R11 ;  /* 0x00000654ff0bb816 */ /* 0x000fc8000000000b */
[----:B------:R2:W-:Y:S01]  /*8350*/  @!P3 SYNCS.ARRIVE.TRANS64.RED.A1T0 RZ, [R11+URZ], RZ ;  /* 0x000000ff0bffb9a7 */ /* 0x0005e2000810043f */
[----:B------:R-:W-:Y:S05]  /*8360*/  @!P5 BRA `(.L_x_1770) ;  /* 0x000000000004d947 */ /* 0x000fea0003800000 */
[----:B------:R-:W-:Y:S01]  /*8370*/  BPT.TRAP 0x1 ;  /* 0x000000040000795c */ /* 0x000fe20000300000 */
.L_x_1770:
[----:B------:R-:W-:Y:S05]  /*8380*/  BSYNC B0 ;  /* 0x0000000000007941 */ /* 0x000fea0003800000 */
.L_x_1769:
[----:B------:R-:W5:Y:S01]  /*8390*/  SYNCS.PHASECHK.TRANS64.TRYWAIT P4, [R91+URZ+0x288b0], R102 ;  /* 0x0288b0665b0075a7 */ /* 0x000f62000808017f */
[----:B------:R-:W-:Y:S01]  /*83a0*/  ULDC UR41, c[0x0][0x2f4] ;  /* 0x0000bd0000297ab9 */ /* 0x000fe20000000800 */
[----:B------:R-:W-:Y:S04]  /*83b0*/  BSSY B0, `(.L_x_1771) ;  /* 0x0000002000007945 */ /* 0x000fe80003800000 */
[----:B-----5:R-:W-:Y:S05]  /*83c0*/  @!P4 BRA `(.L_x_1772) ;  /* 0x000001d00014c947 */ /* 0x020fea0003800000 */
.L_x_2137:
[----:B------:R-:W-:Y:S05]  /*83d0*/  BSYNC B0 ;  /* 0x0000000000007941 */ /* 0x000fea0003800000 */
.L_x_1771:
[----:B------:R-:W-:Y:S01]  /*83e0*/  ULDC.64 UR4, c[0x0][0x328] ;  /* 0x0000ca0000047ab9 */ /* 0x000fe20000000a00 */
[----:B------:R-:W-:Y:S01]  /*83f0*/  IMAD.IADD R97, R97, 0x1, -R188 ;  /* 0x0000000161617824 */ /* 0x000fe200078e0abc */
[----:B------:R-:W-:Y:S01]  /*8400*/  BSSY B0, `(.L_x_1773) ;  /* 0x0000020000007945 */ /* 0x000fe20003800000 */
[----:B------:R-:W-:Y:S02]  /*8410*/  IMAD R99, R99, UR4, RZ ;  /* 0x0000000463637c24 */ /* 0x000fe4000f8e02ff */
[----:B0---4-:R-:W-:-:S04]  /*8420*/  IMAD.WIDE.U32 R12, R100, UR4, RZ ;  /* 0x00000004640c7c25 */ /* 0x011fc8000f8e00ff */
[----:B------:R-:W-:Y:S01]  /*8430*/  IMAD R99, R100, UR5, R99 ;  /* 0x0000000564637c24 */ /* 0x000fe2000f8e0263 */
[----:B------:R-:W-:Y:S02]  /*8440*/  ULDC.64 UR4, c[0x0][0x338] ;  /* 0x0000ce0000047ab9 */ /* 0x000fe40000000a00 */
[----:B------:R-:W-:Y:S02]  /*8450*/  IMAD R98, R98, UR4, RZ ;  /* 0x0000000462627c24 */ /* 0x000fe4000f8e02ff */
[----:B------:R-:W-:Y:S02]  /*8460*/  IMAD.IADD R13, R13, 0x1, R99 ;  /* 0x000000010d0d7824 */ /* 0x000fe400078e0263 */
[C---:B--2---:R-:W-:Y:S02]  /*8470*/  IMAD R11, R101.reuse, UR5, R98 ;  /* 0x00000005650b7c24 */ /* 0x044fe4000f8e0262 */
        /* <DEDUP_REMOVED lines=8> */
[----:B------:R-:W-:-:S04]  /*8500*/  LEA R48, P4, R12, UR4, 0x1 ;  /* 0x000000040c307c11 */ /* 0x000fc8000f8808ff */
[----:B------:R-:W-:Y:S01]  /*8510*/  LEA.HI.X R11, R12, UR5, R11, 0x1, P4 ;  /* 0x000000050c0b7c11 */ /* 0x000fe2000a0f0c0b */
[----:B-1----:R0:W1:Y:S01]  /*8520*/  SHFL.IDX PT, R47, R48, RZ, 0x181f ;  /* 0x00181fff302f7589 */ /* 0x00206200000e0000 */
[----:B------:R-:W-:-:S03]  /*8530*/  ISETP.GE.AND P4, PT, R97, 0x1, PT ;  /* 0x000000016100780c */ /* 0x000fc60003f86270 */
[----:B------:R0:W2:Y:S10]  /*8540*/  SHFL.IDX PT, R13, R11, RZ, 0x181f ;  /* 0x00181fff0b0d7589 */ /* 0x0000b400000e0000 */
[----:B0-----:R-:W-:Y:S05]  /*8550*/  @!P4 BRA `(.L_x_1774) ;  /* 0x000000000028c947 */ /* 0x001fea0003800000 */
[----:B------:R-:W-:-:S13]  /*8560*/  ISETP.GE.AND P4, PT, R16, UR41, PT ;  /* 0x0000002910007c0c */ /* 0x000fda000bf86270 */
[----:B-1-3--:R-:W-:-:S04]  /*8570*/  @!P4 LEA R44, P5, R16, R47, 0x1 ;  /* 0x0000002f102cc211 */ /* 0x00afc800078a08ff */
[----:B--2---:R-:W-:Y:S02]  /*8580*/  @!P4 LEA.HI.X R45, R16, R13, R17, 0x1, P5 ;  /* 0x0000000d102dc211 */ /* 0x004fe400028f0c11 */
[----:B------:R-:W-:-:S13]  /*8590*/  ISETP.GE.AND P5, PT, R2, UR41, PT ;  /* 0x0000002902007c0c */ /* 0x000fda000bfa6270 */
[----:B------:R-:W-:-:S04]  /*85a0*/  @!P5 LEA R46, P6, R2, R47, 0x1 ;  /* 0x0000002f022ed211 */ /* 0x000fc800078c08ff */
[----:B------:R-:W-:Y:S02]  /*85b0*/  @!P5 LEA.HI.X R47, R2, R13, R185, 0x1, P6 ;  /* 0x0000000d022fd211 */ /* 0x000fe400030f0cb9 */
[----:B------:R-:W0:Y:S04]  /*85c0*/  @!P4 LDS.128 R12, [R93+0x400] ;  /* 0x000400005d0cc984 */ /* 0x000e280000000c00 */
[----:B0-----:R-:W-:Y:S04]  /*85d0*/  @!P4 ST.E.128 desc[UR54][R44.64], R12 ;  /* 0x0000000c2c00c985 */ /* 0x001fe8000c101d36 */
[----:B------:R-:W0:Y:S04]  /*85e0*/  @!P5 LDS.128 R12, [R93+0x4400] ;  /* 0x004400005d0cd984 */ /* 0x000e280000000c00 */
[----:B0-----:R0:W-:Y:S02]  /*85f0*/  @!P5 ST.E.128 desc[UR54][R46.64], R12 ;  /* 0x0000000c2e00d985 */ /* 0x0011e4000c101d36 */
.L_x_1774:
[----:B------:R-:W-:Y:S05]  /*8600*/  BSYNC B0 ;  /* 0x0000000000007941 */ /* 0x000fea0003800000 */
.L_x_1773:
[----:B------:R-:W-:Y:S01]  /*8610*/  ISETP.GE.AND P4, PT, R97, 0x21, PT ;  /* 0x000000216100780c */ /* 0x000fe20003f86270 */
[----:B0-2---:R0:W2:Y:S01]  /*8620*/  SHFL.IDX PT, R13, R11, 0x1, 0x181f ;  /* 0x00381f000b0d7f89 */ /* 0x0050a200000e0000 */
[----:B------:R-:W-:Y:S03]  /*8630*/  BSSY B0, `(.L_x_1775) ;  /* 0x000000d000007945 */ /* 0x000fe60003800000 */
[----:B-1----:R0:W1:Y:S08]  /*8640*/  SHFL.IDX PT, R47, R48, 0x1, 0x181f ;  /* 0x00381f00302f7f89 */ /* 0x00207000000e0000 */
        /* <DEDUP_REMOVED lines=11> */
.L_x_1776:
[----:B------:R-:W-:Y:S05]  /*8700*/  BSYNC B0 ;  /* 0x0000000000007941 */ /* 0x000fea0003800000 */
.L_x_1775:
        /* <DEDUP_REMOVED lines=15> */
.L_x_1778:
[----:B------:R-:W-:Y:S05]  /*8800*/  BSYNC B0 ;  /* 0x0000000000007941 */ /* 0x000fea0003800000 */
.L_x_1777:
[----:B------:R-:W-:Y:S01]  /*8810*/  ISETP.GE.AND P4, PT, R97, 0x61, PT ;  /* 0x000000616100780c */ /* 0x000fe20003f86270 */
[----:B------:R-:W4:Y:S01]  /*8820*/  SHFL.IDX PT, R11, R11, 0x3, 0x181f ;  /* 0x00781f000b0b7f89 */ /* 0x000f2200000e0000 */
[----:B------:R-:W-:Y:S03]  /*8830*/  BSSY B0, `(.L_x_1779) ;  /* 0x000000d000007945 */ /* 0x000fe60003800000 */
[----:B01----:R0:W1:Y:S08]  /*8840*/  SHFL.IDX PT, R47, R48, 0x3, 0x181f ;  /* 0x00781f00302f7f89 */ /* 0x00307000000e0000 */
[----:B0-----:R-:W-:Y:S05]  /*8850*/  @!P4 BRA `(.L_x_1780) ;  /* 0x000000000028c947 */ /* 0x001fea0003800000 */
[----:B------:R-:W-:-:S13]  /*8860*/  ISETP.GE.AND P4, PT, R16, UR41, PT ;  /* 0x0000002910007c0c */ /* 0x000fda000bf86270 */
[----:B--2---:R-:W0:Y:S01]  /*8870*/  @!P4 LDS.128 R12, [R93+0x3400] ;  /* 0x003400005d0cc984 */ /* 0x004e220000000c00 */
[----:B-1-3--:R-:W-:-:S04]  /*8880*/  @!P4 LEA R44, P5, R16, R47, 0x1 ;  /* 0x0000002f102cc211 */ /* 0x00afc800078a08ff */
[----:B----4-:R-:W-:Y:S02]  /*8890*/  @!P4 LEA.HI.X R45, R16, R11, R17, 0x1, P5 ;  /* 0x0000000b102dc211 */ /* 0x010fe400028f0c11 */
[----:B------:R-:W-:-:S13]  /*88a0*/  ISETP.GE.AND P5, PT, R2, UR41, PT ;  /* 0x0000002902007c0c */ /* 0x000fda000bfa6270 */
[----:B------:R-:W-:-:S04]  /*88b0*/  @!P5 LEA R46, P6, R2, R47, 0x1 ;  /* 0x0000002f022ed211 */ /* 0x000fc800078c08ff */
[----:B------:R-:W-:Y:S01]  /*88c0*/  @!P5 LEA.HI.X R47, R2, R11, R185, 0x1, P6 ;  /* 0x0000000b022fd211 */ /* 0x000fe200030f0cb9 */
[----:B0-----:R-:W-:Y:S04]  /*88d0*/  @!P4 ST.E.128 desc[UR54][R44.64], R12 ;  /* 0x0000000c2c00c985 */ /* 0x001fe8000c101d36 */
[----:B------:R-:W0:Y:S04]  /*88e0*/  @!P5 LDS.128 R12, [R93+0x7400] ;  /* 0x007400005d0cd984 */ /* 0x000e280000000c00 */
[----:B0-----:R0:W-:Y:S02]  /*88f0*/  @!P5 ST.E.128 desc[UR54][R46.64], R12 ;  /* 0x0000000c2e00d985 */ /* 0x0011e4000c101d36 */
.L_x_1780:
[----:B------:R-:W-:Y:S05]  /*8900*/  BSYNC B0 ;  /* 0x0000000000007941 */ /* 0x000fea0003800000 */
.L_x_1779:
        /* <DEDUP_REMOVED lines=22> */
.L_x_1679:
[----:B------:R-:W0:Y:S01]  /*8a70*/  LDC R0, c[0x0][0x448] ;  /* 0x00011200ff007b82 */ /* 0x000e220000000800 */
[----:B------:R-:W-:-:S07]  /*8a80*/  IADD3 R5, R190, 0x1, -R189 ;  /* 0x00000001be057810 */ /* 0x000fce0007ffe8bd */
[----:B------:R-:W4:Y:S01]  /*8a90*/  LDC.64 R6, c[0x0][0x9e0] ;  /* 0x00027800ff067b82 */ /* 0x000f220000000a00 */
[----:B0-----:R-:W-:Y:S01]  /*8aa0*/  ISETP.NE.AND P1, PT, R0, 0x1, PT ;  /* 0x000000010000780c */ /* 0x001fe20003f25270 */
[----:B------:R-:W-:Y:S01]  /*8ab0*/  VIADD R0, R193, 0x7f ;  /* 0x0000007fc1007836 */ /* 0x000fe20000000000 */
[----:B----4-:R-:W-:-:S11]  /*8ac0*/  ISETP.GE.AND P2, PT, R7, 0x1, PT ;  /* 0x000000010700780c */ /* 0x010fd60003f46270 */
[----:B------:R-:W0:Y:S08]  /*8ad0*/  @P1 LDC R3, c[0x0][0x44c] ;  /* 0x00011300ff031b82 */ /* 0x000e300000000800 */
[----:B------:R-:W4:Y:S01]  /*8ae0*/  @P1 LDC R4, c[0x0][0x450] ;  /* 0x00011400ff041b82 */ /* 0x000f220000000800 */
[----:B0-----:R-:W-:-:S05]  /*8af0*/  @P1 IMAD.HI.U32 R3, R0, R3, RZ ;  /* 0x0000000300031227 */ /* 0x001fca00078e00ff */
[----:B----4-:R-:W-:-:S05]  /*8b00*/  @P1 SHF.R.U32.HI R0, RZ, R4, R3 ;  /* 0x00000004ff001219 */ /* 0x010fca0000011603 */
[----:B------:R-:W-:Y:S01]  /*8b10*/  IMAD.IADD R5, R5, 0x1, R0 ;  /* 0x0000000105057824 */ /* 0x000fe200078e0200 */
[----:B------:R-:W-:Y:S06]  /*8b20*/  @P0 BRA `(.L_x_1782) ;  /* 0x00000000000c0947 */ /* 0x000fec0003800000 */
[----:B------:R-:W0:Y:S01]  /*8b30*/  FENCE.VIEW.ASYNC.G ;  /* 0x00000000000073c6 */ /* 0x000e220000000100 */
[----:B------:R-:W-:Y:S05]  /*8b40*/  WARPSYNC.ALL ;  /* 0x0000000000007948 */ /* 0x000fea0003800000 */
[----:B0-----:R-:W-:Y:S06]  /*8b50*/  BAR.ARV 0xc, 0x180 ;  /* 0x0306000000007b1d */ /* 0x001fec0000002000 */
.L_x_1782:
        /* <DEDUP_REMOVED lines=13> */
.L_x_1785:
[----:B------:R-:W-:-:S13]  /*8c30*/  ISETP.NE.AND P0, PT, R7, 0x1, PT ;  /* 0x000000010700780c */ /* 0x000fda0003f05270 */
[----:B------:R-:W0:Y:S02]  /*8c40*/  @P0 LDC.64 R4, c[0x0][0x9e8] ;  /* 0x00027a00ff040b82 */ /* 0x000e240000000a00 */
[----:B0-----:R-:W-:-:S05]  /*8c50*/  @P0 IMAD.HI.U32 R4, R3, R4, RZ ;  /* 0x0000000403040227 */ /* 0x001fca00078e00ff */
[----:B------:R-:W-:-:S07]  /*8c60*/  @P0 SHF.R.U32.HI R3, RZ, R5, R4 ;  /* 0x00000005ff030219 */ /* 0x000fce0000011604 */
.L_x_1786:
[----:B------:R-:W-:Y:S05]  /*8c70*/  BSYNC B0 ;  /* 0x0000000000007941 */ /* 0x000fea0003800000 */
.L_x_1784:
[----:B------:R-:W-:-:S05]  /*8c80*/  IMAD R3, R3, R7, R7 ;  /* 0x0000000703037224 */ /* 0x000fca00078e0207 */
[----:B------:R-:W-:-:S07]  /*8c90*/  VIMNMX R0, R0, R3, PT ;  /* 0x0000000300007248 */ /* 0x000fce0003fe0100 */
.L_x_1783:
[----:B------:R-:W0:Y:S01]  /*8ca0*/  @P1 LDC R4, c[0x0][0x44c] ;  /* 0x00011300ff041b82 */ /* 0x000e220000000800 */
[----:B------:R-:W-:Y:S01]  /*8cb0*/  VIADD R0, R0, 0x7f ;  /* 0x0000007f00007836 */ /* 0x000fe20000000000 */
[----:B------:R-:W-:-:S04]  /*8cc0*/  ULDC UR4, c[0x0][0x9dc] ;  /* 0x0002770000047ab9 */ /* 0x000fc80000000800 */
[----:B------:R-:W-:Y:S02]  /*8cd0*/  SHF.R.S32.HI R3, RZ, 0x1f, R0 ;  /* 0x0000001fff037819 */ /* 0x000fe40000011400 */
[----:B------:R-:W4:Y:S02]  /*8ce0*/  @P1 LDC R6, c[0x0][0x450] ;  /* 0x00011400ff061b82 */ /* 0x000f240000000800 */
[----:B------:R-:W-:-:S04]  /*8cf0*/  LEA.HI R3, R3, R0, RZ, 0x7 ;  /* 0x0000000003037211 */ /* 0x000fc800078f38ff */
[----:B------:R-:W-:-:S04]  /*8d00*/  SHF.R.S32.HI R3, RZ, 0x7, R3 ;  /* 0x00000007ff037819 */ /* 0x000fc80000011403 */
[----:B------:R-:W-:Y:S01]  /*8d10*/  VIMNMX R89, R96, R3, PT ;  /* 0x0000000360597248 */ /* 0x000fe20003fe0100 */
[----:B0-----:R-:W-:-:S04]  /*8d20*/  @P1 IMAD.HI.U32 R5, R193, R4, RZ ;  /* 0x00000004c1051227 */ /* 0x001fc800078e00ff */
[----:B------:R-:W-:Y:S01]  /*8d30*/  IMAD.MOV.U32 R4, RZ, RZ, R193 ;  /* 0x000000ffff047224 */ /* 0x000fe200078e00c1 */
[----:B----4-:R-:W-:-:S05]  /*8d40*/  @P1 SHF.R.U32.HI R4, RZ, R6, R5 ;  /* 0x00000006ff041219 */ /* 0x010fca0000011605 */
        /* <DEDUP_REMOVED lines=13> */
.L_x_1789:
[----:B------:R-:W-:-:S13]  /*8e20*/  ISETP.NE.AND P0, PT, R7, 0x1, PT ;  /* 0x000000010700780c */ /* 0x000fda0003f05270 */
[----:B------:R-:W0:Y:S02]  /*8e30*/  @P0 LDC.64 R4, c[0x0][0x9e8] ;  /* 0x00027a00ff040b82 */ /* 0x000e240000000a00 */
[----:B0-----:R-:W-:-:S05]  /*8e40*/  @P0 IMAD.HI.U32 R4, R0, R4, RZ ;  /* 0x0000000400040227 */ /* 0x001fca00078e00ff */
[----:B------:R-:W-:-:S07]  /*8e50*/  @P0 SHF.R.U32.HI R0, RZ, R5, R4 ;  /* 0x00000005ff000219 */ /* 0x000fce0000011604 */
.L_x_1790:
[----:B------:R-:W-:Y:S05]  /*8e60*/  BSYNC B0 ;  /* 0x0000000000007941 */ /* 0x000fea0003800000 */
.L_x_1788:
[----:B------:R-:W-:-:S05]  /*8e70*/  IMAD R0, R0, R7, RZ ;  /* 0x0000000700007224 */ /* 0x000fca00078e02ff */
[----:B------:R-:W-:-:S07]  /*8e80*/  VIMNMX R3, R3, R0, !PT ;  /* 0x0000000003037248 */ /* 0x000fce0007fe0100 */
.L_x_1787:
[----:B------:R-:W-:Y:S02]  /*8e90*/  SHF.R.S32.HI R0, RZ, 0x1f, R3 ;  /* 0x0000001fff007819 */ /* 0x000fe40000011403 */
[----:B------:R-:W-:Y:S02]  /*8ea0*/  CS2R R20, SRZ ;  /* 0x0000000000147805 */ /* 0x000fe4000001ff00 */
[----:B------:R-:W-:Y:S02]  /*8eb0*/  PLOP3.LUT P0, PT, PT, PT, PT, 0x80, 0x0 ;  /* 0x000000000000781c */ /* 0x000fe40003f0f070 */
[----:B------:R-:W-:Y:S02]  /*8ec0*/  CS2R R150, SRZ ;  /* 0x0000000000967805 */ /* 0x000fe4000001ff00 */
[----:B------:R-:W-:Y:S02]  /*8ed0*/  LEA.HI R0, R0, R3, RZ, 0x7 ;  /* 0x0000000300007211 */ /* 0x000fe400078f38ff */
[----:B------:R-:W-:-:S02]  /*8ee0*/  CS2R R148, SRZ ;  /* 0x0000000000947805 */ /* 0x000fc4000001ff00 */
[----:B------:R-:W-:Y:S02]  /*8ef0*/  CS2R R146, SRZ ;  /* 0x0000000000927805 */ /* 0x000fe4000001ff00 */
[----:B------:R-:W-:Y:S02]  /*8f00*/  CS2R R144, SRZ ;  /* 0x0000000000907805 */ /* 0x000fe4000001ff00 */
[----:B------:R-:W-:Y:S02]  /*8f10*/  SHF.R.S32.HI R0, RZ, 0x7, R0 ;  /* 0x00000007ff007819 */ /* 0x000fe40000011400 */
[----:B------:R-:W-:Y:S01]  /*8f20*/  CS2R R34, SRZ ;  /* 0x0000000000227805 */ /* 0x000fe2000001ff00 */
[----:B------:R-:W-:Y:S01]  /*8f30*/  IMAD.MOV.U32 R142, RZ, RZ, RZ ;  /* 0x000000ffff8e7224 */ /* 0x000fe200078e00ff */
[----:B------:R-:W-:Y:S02]  /*8f40*/  CS2R R32, SRZ ;  /* 0x0000000000207805 */ /* 0x000fe4000001ff00 */
[----:B------:R-:W-:Y:S01]  /*8f50*/  VIMNMX R198, RZ, R0, !PT ;  /* 0x00000000ffc67248 */ /* 0x000fe20007fe0100 */
[----:B------:R-:W-:Y:S01]  /*8f60*/  IMAD.MOV.U32 R141, RZ, RZ, RZ ;  /* 0x000000ffff8d7224 */ /* 0x000fe200078e00ff */
[----:B------:R-:W-:Y:S01]  /*8f70*/  CS2R R30, SRZ ;  /* 0x00000000001e7805 */ /* 0x000fe2000001ff00 */
[----:B------:R-:W-:Y:S01]  /*8f80*/  IMAD.MOV.U32 R138, RZ, RZ, RZ ;  /* 0x000000ffff8a7224 */ /* 0x000fe200078e00ff */
[----:B------:R-:W-:Y:S01]  /*8f90*/  ISETP.GT.AND P1, PT, R89, R198, PT ;  /* 0x000000c65900720c */ /* 0x000fe20003f24270 */
[----:B------:R-:W-:Y:S01]  /*8fa0*/  IMAD.MOV.U32 R137, RZ, RZ, RZ ;  /* 0x000000ffff897224 */ /* 0x000fe200078e00ff */
[----:B------:R-:W-:Y:S01]  /*8fb0*/  CS2R R130, SRZ ;  /* 0x0000000000827805 */ /* 0x000fe2000001ff00 */
[----:B------:R-:W-:Y:S01]  /*8fc0*/  IMAD.MOV.U32 R134, RZ, RZ, RZ ;  /* 0x000000ffff867224 */ /* 0x000fe200078e00ff */
[----:B------:R-:W-:Y:S01]  /*8fd0*/  CS2R R128, SRZ ;  /* 0x0000000000807805 */ /* 0x000fe2000001ff00 */
[----:B------:R-:W-:Y:S01]  /*8fe0*/  IMAD.MOV.U32 R133, RZ, RZ, RZ ;  /* 0x000000ffff857224 */ /* 0x000fe200078e00ff */
        /* <DEDUP_REMOVED lines=10> */
[----:B---3--:R-:W-:Y:S02]  /*9090*/  CS2R R106, SRZ ;  /* 0x00000000006a7805 */ /* 0x008fe4000001ff00 */
[----:B------:R-:W-:Y:S02]  /*90a0*/  CS2R R104, SRZ ;  /* 0x0000000000687805 */ /* 0x000fe4000001ff00 */
[----:B------:R-:W-:-:S02]  /*90b0*/  CS2R R102, SRZ ;  /* 0x0000000000667805 */ /* 0x000fc4000001ff00 */
[----:B------:R-:W-:Y:S02]  /*90c0*/  CS2R R100, SRZ ;  /* 0x0000000000647805 */ /* 0x000fe4000001ff00 */
[----:B------:R-:W-:Y:S02]  /*90d0*/  CS2R R98, SRZ ;  /* 0x0000000000627805 */ /* 0x000fe4000001ff00 */
[----:B------:R-:W-:Y:S02]  /*90e0*/  CS2R R96, SRZ ;  /* 0x0000000000607805 */ /* 0x000fe4000001ff00 */
[----:B------:R-:W-:Y:S01]  /*90f0*/  CS2R R6, SRZ ;  /* 0x0000000000067805 */ /* 0x000fe2000001ff00 */
[----:B------:R-:W-:Y:S01]  /*9100*/  IMAD.MOV.U32 R94, RZ, RZ, RZ ;  /* 0x000000ffff5e7224 */ /* 0x000fe200078e00ff */
[----:B------:R-:W-:Y:S01]  /*9110*/  CS2R R90, SRZ ;  /* 0x00000000005a7805 */ /* 0x000fe2000001ff00 */
[----:B------:R-:W-:Y:S02]  /*9120*/  IMAD.MOV.U32 R93, RZ, RZ, RZ ;  /* 0x000000ffff5d7224 */ /* 0x000fe400078e00ff */
[----:B------:R-:W-:-:S02]  /*9130*/  IMAD.MOV.U32 R3, RZ, RZ, RZ ;  /* 0x000000ffff037224 */ /* 0x000fc400078e00ff */
[----:B------:R-:W-:Y:S01]  /*9140*/  IMAD.MOV.U32 R88, RZ, RZ, RZ ;  /* 0x000000ffff587224 */ /* 0x000fe200078e00ff */
[----:B------:R-:W-:Y:S06]  /*9150*/  @!P1 BRA `(.L_x_1791) ;  /* 0x0000012000189947 */ /* 0x000fec0003800000 */
[----:B------:R-:W-:-:S03]  /*9160*/  UMOV UR4, 0xffffffff ;  /* 0xffffffff00047882 */ /* 0x000fc60000000000 */
[----:B------:R-:W-:Y:S05]  /*9170*/  BRA.DIV UR4, `(.L_x_1792) ;  /* 0x000001c204bc7947 */ /* 0x000fea000b800000 */
[----:B------:R0:W3:Y:S02]  /*9180*/  SHFL.IDX PT, R194, R218, RZ, 0x1f ;  /* 0x00001fffdac27589 */ /* 0x0000e400000e0000 */
.L_x_2140:
[----:B---3--:R-:W-:-:S04]  /*9190*/  LEA.HI R0, R194, R194, RZ, 0x1 ;  /* 0x000000c2c2007211 */ /* 0x008fc800078f08ff */
[----:B------:R-:W-:Y:S01]  /*91a0*/  LOP3.LUT R3, R0, 0x1e, RZ, 0xc0, !PT ;  /* 0x0000001e00037812 */ /* 0x000fe200078ec0ff */
[----:B------:R-:W-:-:S04]  /*91b0*/  IMAD.U32 R0, RZ, RZ, UR40 ;  /* 0x00000028ff007e24 */ /* 0x000fc8000f8e00ff */
[----:B------:R-:W-:Y:S01]  /*91c0*/  IMAD.IADD R3, R194, 0x1, -R3 ;  /* 0x00000001c2037824 */ /* 0x000fe200078e0a03 */
[----:B------:R-:W-:-:S04]  /*91d0*/  LOP3.LUT P0, RZ, R0, 0x3ff, RZ, 0xc0, !PT ;  /* 0x000003ff00ff7812 */ /* 0x000fc8000780c0ff */
[----:B------:R-:W-:Y:S02]  /*91e0*/  LEA R3, R3, UR40, 0xd ;  /* 0x0000002803037c11 */ /* 0x000fe4000f8e68ff */
[----:B------:R-:W-:Y:S02]  /*91f0*/  P2R R25, PR, RZ, 0x1 ;  /* 0x00000001ff197803 */ /* 0x000fe40000000000 */
[----:B------:R-:W-:-:S04]  /*9200*/  SHF.R.U32.HI R3, RZ, 0x4, R3 ;  /* 0x00000004ff037819 */ /* 0x000fc80000011603 */
[----:B------:R-:W-:Y:S01]  /*9210*/  LOP3.LUT R42, R3, 0x3fff, RZ, 0xc0, !PT ;  /* 0x00003fff032a7812 */ /* 0x000fe200078ec0ff */
[----:B------:R-:W-:Y:S06]  /*9220*/  @!P0 BRA `(.L_x_1793) ;  /* 0x0000000000408947 */ /* 0x000fec0003800000 */
[----:B------:R-:W-:Y:S01]  /*9230*/  MOV R0, 0x0 ;  /* 0x0000000000007802 */ /* 0x000fe20000000f00 */
[----:B------:R-:W-:Y:S01]  /*9240*/  ULDC.64 UR4, c[0x4][0x80] ;  /* 0x0100200000047ab9 */ /* 0x000fe20000000a00 */
[----:B------:R-:W-:Y:S01]  /*9250*/  ULDC.64 UR6, c[0x4][0x88] ;  /* 0x0100220000067ab9 */ /* 0x000fe20000000a00 */
[----:B------:R-:W-:Y:S01]  /*9260*/  IMAD.U32 R4, RZ, RZ, UR4 ;  /* 0x00000004ff047e24 */ /* 0x000fe2000f8e00ff */
[----:B------:R3:W4:Y:S01]  /*9270*/  LDC.64 R14, c[0x4][R0] ;  /* 0x01000000000e7b82 */ /* 0x0007220000000a00 */
        /* <DEDUP_REMOVED lines=8> */
[----:B--23--:R-:W-:-:S07]  /*9300*/  IMAD.MOV.U32 R13, RZ, RZ, RZ ;  /* 0x000000ffff0d7224 */ /* 0x00cfce00078e00ff */
[----:B------:R-:W-:-:S07]  /*9310*/  LEPC R20, `(.L_x_1793) ;  /* 0x000000001014794e */ /* 0x000fce0000000000 */
[----:B01--45:R-:W-:Y:S05]  /*9320*/  CALL.ABS.NOINC R14 ;  /* 0x000000000e007343 */ /* 0x033fea0003c00000 */
.L_x_1793:
[----:B------:R-:W-:Y:S02]  /*9330*/  ULDC UR4, c[0x0][0x3f4] ;  /* 0x0000fd0000047ab9 */ /* 0x000fe40000000800 */
[----:B------:R-:W-:-:S13]  /*9340*/  ISETP.LT.AND P0, PT, RZ, UR4, PT ;  /* 0x00000004ff007c0c */ /* 0x000fda000bf01270 */
[----:B------:R-:W-:Y:S05]  /*9350*/  @P0 BRA `(.L_x_1794) ;  /* 0x0000000000400947 */ /* 0x000fea0003800000 */
[----:B------:R-:W-:-:S04]  /*9360*/  ULEA.HI UR4, UR37, UR37, URZ, 0x1 ;  /* 0x0000002525047291 */ /* 0x000fc8000f8f083f */
[----:B------:R-:W-:-:S04]  /*9370*/  ULOP3.LUT UR4, UR4, 0xfffffffe, URZ, 0xc0, !UPT ;  /* 0xfffffffe04047892 */ /* 0x000fc8000f8ec03f */
[----:B------:R-:W-:-:S06]  /*9380*/  UIADD3 UR4, UR37, -UR4, URZ ;  /* 0x8000000425047290 */ /* 0x000fcc000fffe03f */
[----:B------:R-:W-:-:S05]  /*9390*/  IMAD.U32 R3, RZ, RZ, UR4 ;  /* 0x00000004ff037e24 */ /* 0x000fca000f8e00ff */
[----:B------:R-:W-:-:S04]  /*93a0*/  SHF.L.U32 R3, R3, 0x1f, RZ ;  /* 0x0000001f03037819 */ /* 0x000fc800000006ff */
[----:B------:R3:W4:Y:S03]  /*93b0*/  SYNCS.PHASECHK.TRANS64.TRYWAIT P0, [R18+URZ+0x28800], R3 ;  /* 0x02880003120075a7 */ /* 0x000726000800017f */
[----:B----4-:R-:W-:Y:S05]  /*93c0*/  @!P0 NANOSLEEP.SYNCS 0x989680 ;  /* 0x009896800000895d */ /* 0x010fea0003900000 */
[----:B------:R-:W4:Y:S01]  /*93d0*/  @!P0 SYNCS.PHASECHK.TRANS64 P0, [R18+URZ+0x28800], R3 ;  /* 0x02880003120085a7 */ /* 0x000f22000800007f */
[----:B------:R-:W-:Y:S04]  /*93e0*/  BSSY B0, `(.L_x_1795) ;  /* 0x0000006000007945 */ /* 0x000fe80003800000 */
[----:B----4-:R-:W-:Y:S05]  /*93f0*/  @P0 BRA `(.L_x_1796) ;  /* 0x0000000000100947 */ /* 0x010fea0003800000 */
.L_x_1797:
[----:B----4-:R4:W0:Y:S02]  /*9400*/  SYNCS.PHASECHK.TRANS64.TRYWAIT P0, [R18+URZ+0x28800], R3 ;  /* 0x02880003120075a7 */ /* 0x010824000800017f */
[----:B0-----:R-:W-:Y:S05]  /*9410*/  @!P0 NANOSLEEP.SYNCS 0x989680 ;  /* 0x009896800000895d */ /* 0x001fea0003900000 */
[----:B------:R-:W0:Y:S02]  /*9420*/  @!P0 SYNCS.PHASECHK.TRANS64 P0, [R18+URZ+0x28800], R3 ;  /* 0x02880003120085a7 */ /* 0x000e24000800007f */
[----:B0-----:R-:W-:Y:S05]  /*9430*/  @!P0 BRA `(.L_x_1797) ;  /* 0xfffffffc00f08947 */ /* 0x001fea000383ffff */
.L_x_1796:
[----:B------:R-:W-:Y:S05]  /*9440*/  BSYNC B0 ;  /* 0x0000000000007941 */ /* 0x000fea0003800000 */
.L_x_1795:
[----:B------:R-:W-:Y:S05]  /*9450*/  BRA `(.L_x_1798) ;  /* 0x0000005000f87947 */ /* 0x000fea0003800000 */
.L_x_1794:
[----:B------:R-:W-:Y:S01]  /*9460*/  ISETP.NE.AND P0, PT, R25, RZ, PT ;  /* 0x000000ff1900720c */ /* 0x000fe20003f05270 */
[----:B------:R-:W-:Y:S01]  /*9470*/  ULDC.64 UR4, c[0x0][0x3f8] ;  /* 0x0000fe0000047ab9 */ /* 0x000fe20000000a00 */
[----:B-----5:R-:W-:Y:S01]  /*9480*/  SHF.R.S32.HI R0, RZ, 0x1f, R24 ;  /* 0x0000001fff007819 */ /* 0x020fe20000011418 */
[----:B------:R-:W-:Y:S01]  /*9490*/  ULDC.64 UR6, c[0x0][0x408] ;  /* 0x0001020000067ab9 */ /* 0x000fe20000000a00 */
[----:B------:R-:W-:-:S04]  /*94a0*/  IMAD.WIDE.U32 R26, R24, UR4, RZ ;  /* 0x00000004181a7c25 */ /* 0x000fc8000f8e00ff */
[C---:B------:R-:W-:Y:S02]  /*94b0*/  IMAD R3, R0.reuse, UR4, RZ ;  /* 0x0000000400037c24 */ /* 0x040fe4000f8e02ff */
[----:B------:R-:W-:Y:S02]  /*94c0*/  IMAD R5, R0, UR6, RZ ;  /* 0x0000000600057c24 */ /* 0x000fe4000f8e02ff */
[C---:B------:R-:W-:Y:S02]  /*94d0*/  IMAD R3, R24.reuse, UR5, R3 ;  /* 0x0000000518037c24 */ /* 0x040fe4000f8e0203 */
[C---:B------:R-:W-:Y:S02]  /*94e0*/  IMAD R5, R24.reuse, UR7, R5 ;  /* 0x0000000718057c24 */ /* 0x040fe4000f8e0205 */
[----:B------:R-:W-:-:S04]  /*94f0*/  IMAD.WIDE.U32 R24, R24, UR6, RZ ;  /* 0x0000000618187c25 */ /* 0x000fc8000f8e00ff */
[----:B------:R-:W-:Y:S02]  /*9500*/  IMAD.IADD R29, R3, 0x1, R27 ;  /* 0x00000001031d7824 */ /* 0x000fe400078e021b */
[----:B------:R-:W-:Y:S01]  /*9510*/  IMAD.IADD R31, R5, 0x1, R25 ;  /* 0x00000001051f7824 */ /* 0x000fe200078e0219 */
        /* <DEDUP_REMOVED lines=16> */
[----:B01--4-:R-:W-:Y:S05]  /*9620*/  CALL.ABS.NOINC R14 ;  /* 0x000000000e007343 */ /* 0x013fea0003c00000 */
.L_x_1799:
[----:B------:R-:W-:Y:S01]  /*9630*/  ULDC.U8 UR4, c[0x0][0x410] ;  /* 0x0001040000047ab9 */ /* 0x000fe20000000000 */
[----:B------:R-:W-:Y:S01]  /*9640*/  IMAD.IADD R59, R188, 0x1, R193 ;  /* 0x00000001bc3b7824 */ /* 0x000fe200078e02c1 */
[----:B------:R-:W-:Y:S01]  /*9650*/  ISETP.NE.AND P0, PT, RZ, UR4, PT ;  /* 0x00000004ff007c0c */ /* 0x000fe2000bf05270 */
[----:B------:R-:W-:Y:S02]  /*9660*/  BSSY B0, `(.L_x_1800) ;  /* 0x0000515000007945 */ /* 0x000fe40003800000 */
[----:B------:R-:W-:-:S10]  /*9670*/  IMAD R3, R207, 0x20, R59 ;  /* 0x00000020cf037824 */ /* 0x000fd400078e023b */
[----:B------:R-:W-:Y:S05]  /*9680*/  @!P0 BRA `(.L_x_1801) ;  /* 0x00000028005c8947 */ /* 0x000fea0003800000 */
[----:B------:R-:W3:Y:S01]  /*9690*/  LDC R76, c[0x0][0x448] ;  /* 0x00011200ff4c7b82 */ /* 0x000ee20000000800 */
[----:B------:R-:W-:Y:S01]  /*96a0*/  ULDC.64 UR4, c[0x0][0x3f8] ;  /* 0x0000fe0000047ab9 */ /* 0x000fe20000000a00 */
[----:B------:R-:W-:Y:S01]  /*96b0*/  ULDC.64 UR6, c[0x0][0x408] ;  /* 0x0001020000067ab9 */ /* 0x000fe20000000a00 */
[----:B------:R-:W-:Y:S02]  /*96c0*/  IMAD.MOV.U32 R8, RZ, RZ, R26 ;  /* 0x000000ffff087224 */ /* 0x000fe400078e001a */
[----:B------:R-:W-:Y:S02]  /*96d0*/  IMAD.MOV.U32 R9, RZ, RZ, R29 ;  /* 0x000000ffff097224 */ /* 0x000fe400078e001d */
[----:B------:R-:W-:Y:S02]  /*96e0*/  IMAD.MOV.U32 R10, RZ, RZ, R24 ;  /* 0x000000ffff0a7224 */ /* 0x000fe400078e0018 */
[----:B------:R-:W-:Y:S01]  /*96f0*/  IMAD.MOV.U32 R11, RZ, RZ, R31 ;  /* 0x000000ffff0b7224 */ /* 0x000fe200078e001f */
[----:B---3--:R-:W-:-:S13]  /*9700*/  ISETP.NE.AND P0, PT, R76, 0x1, PT ;  /* 0x000000014c00780c */ /* 0x008fda0003f05270 */
[----:B------:R-:W3:Y:S08]  /*9710*/  @P0 LDC R0, c[0x0][0x44c] ;  /* 0x00011300ff000b82 */ /* 0x000ef00000000800 */
[----:B------:R-:W4:Y:S01]  /*9720*/  @P0 LDC R5, c[0x0][0x450] ;  /* 0x00011400ff050b82 */ /* 0x000f220000000800 */
[----:B---3--:R-:W-:-:S05]  /*9730*/  @P0 IMAD.HI.U32 R0, R3, R0, RZ ;  /* 0x0000000003000227 */ /* 0x008fca00078e00ff */
[----:B----4-:R-:W-:-:S04]  /*9740*/  @P0 SHF.R.U32.HI R3, RZ, R5, R0 ;  /* 0x00000005ff030219 */ /* 0x010fc80000011600 */
[----:B------:R-:W-:Y:S01]  /*9750*/  SHF.R.S32.HI R0, RZ, 0x1f, R3 ;  /* 0x0000001fff007819 */ /* 0x000fe20000011403 */
[----:B------:R-:W-:-:S04]  /*9760*/  IMAD.WIDE.U32 R8, R3, UR4, R8 ;  /* 0x0000000403087c25 */ /* 0x000fc8000f8e0008 */
[C---:B------:R-:W-:Y:S02]  /*9770*/  IMAD R4, R0.reuse, UR4, RZ ;  /* 0x0000000400047c24 */ /* 0x040fe4000f8e02ff */
[----:B------:R-:W-:Y:S02]  /*9780*/  IMAD R0, R0, UR6, RZ ;  /* 0x0000000600007c24 */ /* 0x000fe4000f8e02ff */
[C---:B--2---:R-:W-:Y:S01]  /*9790*/  IMAD R13, R3.reuse, UR5, R4 ;  /* 0x00000005030d7c24 */ /* 0x044fe2000f8e0204 */
[----:B------:R-:W-:Y:S01]  /*97a0*/  ULDC.64 UR4, c[0x0][0x3e8] ;  /* 0x0000fa0000047ab9 */ /* 0x000fe20000000a00 */
[C---:B------:R-:W-:Y:S01]  /*97b0*/  IMAD.WIDE.U32 R10, R3.reuse, UR6, R10 ;  /* 0x00000006030a7c25 */ /* 0x040fe2000f8e000a */
[----:B------:R-:W-:Y:S01]  /*97c0*/  LEA R5, P0, R8, UR4, 0x1 ;  /* 0x0000000408057c11 */ /* 0x000fe2000f8008ff */
[----:B------:R-:W-:Y:S02]  /*97d0*/  UMOV UR4, 0xffffffff ;  /* 0xffffffff00047882 */ /* 0x000fe40000000000 */
[----:B------:R-:W-:Y:S01]  /*97e0*/  IMAD R3, R3, UR7, R0 ;  /* 0x0000000703037c24 */ /* 0x000fe2000f8e0200 */
[----:B------:R-:W-:Y:S01]  /*97f0*/  ULDC.64 UR6, c[0x0][0x400] ;  /* 0x0001000000067ab9 */ /* 0x000fe20000000a00 */
[----:B------:R-:W-:Y:S01]  /*9800*/  IMAD.IADD R9, R9, 0x1, R13 ;  /* 0x0000000109097824 */ /* 0x000fe200078e020d */
[----:B------:R-:W-:Y:S01]  /*9810*/  LEA R7, P1, R10, UR6, 0x1 ;  /* 0x000000060a077c11 */ /* 0x000fe2000f8208ff */
[----:B------:R-:W-:-:S03]  /*9820*/  IMAD.IADD R3, R11, 0x1, R3 ;  /* 0x000000010b037824 */ /* 0x000fc600078e0203 */
[----:B------:R-:W-:Y:S02]  /*9830*/  LEA.HI.X R6, R8, UR5, R9, 0x1, P0 ;  /* 0x0000000508067c11 */ /* 0x000fe400080f0c09 */
[----:B------:R-:W-:Y:S01]  /*9840*/  LEA.HI.X R8, R10, UR7, R3, 0x1, P1 ;  /* 0x000000070a087c11 */ /* 0x000fe200088f0c03 */
[----:B------:R-:W-:Y:S06]  /*9850*/  BRA.DIV UR4, `(.L_x_1802) ;  /* 0x000001be04307947 */ /* 0x000fec000b800000 */
[----:B------:R2:W3:Y:S04]  /*9860*/  SHFL.IDX PT, R0, R6, RZ, 0x181f ;  /* 0x00181fff06007589 */ /* 0x0004e800000e0000 */
[----:B------:R2:W4:Y:S04]  /*9870*/  SHFL.IDX PT, R3, R5, RZ, 0x181f ;  /* 0x00181fff05037589 */ /* 0x00052800000e0000 */
[----:B------:R2:W0:Y:S04]  /*9880*/  SHFL.IDX PT, R4, R8, RZ, 0x181f ;  /* 0x00181fff08047589 */ /* 0x00042800000e0000 */
[----:B------:R2:W0:Y:S02]  /*9890*/  SHFL.IDX PT, R14, R7, RZ, 0x181f ;  /* 0x00181fff070e7589 */ /* 0x00042400000e0000 */
.L_x_2146:
[----:B------:R-:W-:Y:S01]  /*98a0*/  IMAD R76, R189, R76, RZ ;  /* 0x0000004cbd4c7224 */ /* 0x000fe200078e02ff */
[----:B------:R-:W-:Y:S01]  /*98b0*/  BSSY B1, `(.L_x_1803) ;  /* 0x000001e000017945 */ /* 0x000fe20003800000 */
[----:B------:R-:W-:Y:S02]  /*98c0*/  CS2R R48, SRZ ;  /* 0x0000000000307805 */ /* 0x000fe4000001ff00 */
[----:B------:R-:W-:Y:S02]  /*98d0*/  CS2R R44, SRZ ;  /* 0x00000000002c7805 */ /* 0x000fe4000001ff00 */
[----:B-1----:R-:W-:Y:S02]  /*98e0*/  CS2R R46, SRZ ;  /* 0x00000000002e7805 */ /* 0x002fe4000001ff00 */
[----:B------:R-:W-:Y:S02]  /*98f0*/  ISETP.GE.AND P0, PT, R59, R76, PT ;  /* 0x0000004c3b00720c */ /* 0x000fe40003f06270 */
[----:B------:R-:W-:-:S11]  /*9900*/  CS2R R40, SRZ ;  /* 0x0000000000287805 */ /* 0x000fd6000001ff00 */
[----:B------:R-:W-:Y:S05]  /*9910*/  @P0 BRA `(.L_x_1804) ;  /* 0x00000000005c0947 */ /* 0x000fea0003800000 */
[----:B------:R-:W-:Y:S01]  /*9920*/  ULDC UR4, c[0x0][0x3f4] ;  /* 0x0000fd0000047ab9 */ /* 0x000fe20000000800 */
[----:B------:R-:W-:Y:S02]  /*9930*/  CS2R R40, SRZ ;  /* 0x0000000000287805 */ /* 0x000fe4000001ff00 */
[----:B------:R-:W-:Y:S02]  /*9940*/  ISETP.GE.AND P4, PT, R22, UR4, PT ;  /* 0x0000000416007c0c */ /* 0x000fe4000bf86270 */
[----:B------:R-:W-:Y:S02]  /*9950*/  CS2R R44, SRZ ;  /* 0x00000000002c7805 */ /* 0x000fe4000001ff00 */
[----:B------:R-:W-:-:S09]  /*9960*/  ISETP.GE.AND P5, PT, R186, UR4, PT ;  /* 0x00000004ba007c0c */ /* 0x000fd2000bfa6270 */
[C---:B------:R-:W-:Y:S01]  /*9970*/  @!P4 IMAD.SHL.U32 R12, R22.reuse, 0x2, RZ ;  /* 0x00000002160cc824 */ /* 0x040fe200078e00ff */
[----:B------:R-:W-:-:S03]  /*9980*/  @!P4 SHF.L.U64.HI R13, R22, 0x1, R23 ;  /* 0x00000001160dc819 */ /* 0x000fc60000010217 */
[C---:B------:R-:W-:Y:S01]  /*9990*/  @!P5 IMAD.SHL.U32 R15, R186.reuse, 0x2, RZ ;  /* 0x00000002ba0fd824 */ /* 0x040fe200078e00ff */
[----:B------:R-:W-:Y:S02]  /*99a0*/  @!P5 SHF.L.U64.HI R9, R186, 0x1, R210 ;  /* 0x00000001ba09d819 */ /* 0x000fe400000102d2 */
[CC--:B----4-:R-:W-:Y:S02]  /*99b0*/  @!P4 IADD3 R10, P0, R3.reuse, R12.reuse, RZ ;  /* 0x0000000c030ac210 */ /* 0x0d0fe40007f1e0ff */
[----:B0-----:R-:W-:Y:S02]  /*99c0*/  @!P4 IADD3 R12, P1, R14, R12, RZ ;  /* 0x0000000c0e0cc210 */ /* 0x001fe40007f3e0ff */
[-C--:B------:R-:W-:Y:S01]  /*99d0*/  @!P5 IADD3 R20, P2, R3, R15.reuse, RZ ;  /* 0x0000000f0314d210 */ /* 0x080fe20007f5e0ff */
[----:B---3--:R-:W-:Y:S01]  /*99e0*/  @!P4 IMAD.X R11, R0, 0x1, R13, P0 ;  /* 0x00000001000bc824 */ /* 0x008fe200000e060d */
[----:B------:R-:W-:Y:S02]  /*99f0*/  @!P5 IADD3 R14, P3, R14, R15, RZ ;  /* 0x0000000f0e0ed210 */ /* 0x000fe40007f7e0ff */
[----:B------:R-:W-:-:S02]  /*9a00*/  CS2R R46, SRZ ;  /* 0x00000000002e7805 */ /* 0x000fc4000001ff00 */
[----:B------:R-:W-:Y:S01]  /*9a10*/  CS2R R48, SRZ ;  /* 0x0000000000307805 */ /* 0x000fe2000001ff00 */
[----:B------:R-:W-:Y:S02]  /*9a20*/  @!P5 IMAD.X R21, R0, 0x1, R9, P2 ;  /* 0x000000010015d824 */ /* 0x000fe400010e0609 */
[C---:B------:R-:W-:Y:S02]  /*9a30*/  @!P4 IMAD.X R13, R4.reuse, 0x1, R13, P1 ;  /* 0x00000001040dc824 */ /* 0x040fe400008e060d */
[----:B------:R-:W-:Y:S01]  /*9a40*/  @!P5 IMAD.X R15, R4, 0x1, R9, P3 ;  /* 0x00000001040fd824 */ /* 0x000fe200018e0609 */
[----:B------:R1:W5:Y:S04]  /*9a50*/  @!P5 LD.E.64 R40, desc[UR54][R20.64] ;  /* 0x000000361428d980 */ /* 0x000368000c101b00 */
[----:B------:R1:W5:Y:S04]  /*9a60*/  @!P5 LD.E.64 R44, desc[UR54][R14.64] ;  /* 0x000000360e2cd980 */ /* 0x000368000c101b00 */
[----:B------:R1:W5:Y:S04]  /*9a70*/  @!P4 LD.E.64 R46, desc[UR54][R10.64] ;  /* 0x000000360a2ec980 */ /* 0x000368000c101b00 */
[----:B------:R1:W5:Y:S02]  /*9a80*/  @!P4 LD.E.64 R48, desc[UR54][R12.64] ;  /* 0x000000360c30c980 */ /* 0x000364000c101b00 */
.L_x_1804:
[----:B------:R-:W-:Y:S05]  /*9a90*/  BSYNC B1 ;  /* 0x0000000000017941 */ /* 0x000fea0003800000 */
.L_x_1803:
[----:B---3-5:R-:W-:Y:S01]  /*9aa0*/  IMAD.MOV.U32 R0, RZ, RZ, R48 ;  /* 0x000000ffff007224 */ /* 0x028fe200078e0030 */
[----:B------:R-:W-:Y:S01]  /*9ab0*/  UMOV UR4, 0xffffffff ;  /* 0xffffffff00047882 */ /* 0x000fe20000000000 */
[----:B----4-:R-:W-:Y:S01]  /*9ac0*/  IMAD.MOV.U32 R3, RZ, RZ, R49 ;  /* 0x000000ffff037224 */ /* 0x010fe200078e0031 */
[----:B------:R-:W-:Y:S01]  /*9ad0*/  CS2R R38, SRZ ;  /* 0x0000000000267805 */ /* 0x000fe2000001ff00 */
[----:B0-----:R-:W-:Y:S01]  /*9ae0*/  IMAD.MOV.U32 R4, RZ, RZ, R44 ;  /* 0x000000ffff047224 */ /* 0x001fe200078e002c */
        /* <DEDUP_REMOVED lines=12> */
[----:B------:R-:W-:Y:S01]  /*9bb0*/  PRMT R73, R9, 0x7610, R73 ;  /* 0x0000761009497816 */ /* 0x000fe20000000049 */
[----:B------:R-:W-:Y:S06]  /*9bc0*/  BRA.DIV UR4, `(.L_x_1805) ;  /* 0x000001ba04c47947 */ /* 0x000fec000b800000 */
[----:B------:R0:W3:Y:S04]  /*9bd0*/  SHFL.IDX PT, R0, R6, 0x1, 0x181f ;  /* 0x00381f0006007f89 */ /* 0x0000e800000e0000 */
[----:B------:R0:W4:Y:S04]  /*9be0*/  SHFL.IDX PT, R3, R5, 0x1, 0x181f ;  /* 0x00381f0005037f89 */ /* 0x00012800000e0000 */
[----:B------:R0:W0:Y:S04]  /*9bf0*/  SHFL.IDX PT, R4, R8, 0x1, 0x181f ;  /* 0x00381f0008047f89 */ /* 0x00002800000e0000 */
[----:B-1----:R1:W0:Y:S02]  /*9c00*/  SHFL.IDX PT, R14, R7, 0x1, 0x181f ;  /* 0x00381f00070e7f89 */ /* 0x00222400000e0000 */
.L_x_2152:
[----:B------:R-:W-:Y:S01]  /*9c10*/  VIADD R9, R59, 0x20 ;  /* 0x000000203b097836 */ /* 0x000fe20000000000 */
[----:B------:R-:W-:Y:S01]  /*9c20*/  BSSY B1, `(.L_x_1806) ;  /* 0x000001d000017945 */ /* 0x000fe20003800000 */
[----:B------:R-:W-:Y:S02]  /*9c30*/  CS2R R34, SRZ ;  /* 0x0000000000227805 */ /* 0x000fe4000001ff00 */
[----:B------:R-:W-:Y:S02]  /*9c40*/  CS2R R36, SRZ ;  /* 0x0000000000247805 */ /* 0x000fe4000001ff00 */
[----:B------:R-:W-:Y:S02]  /*9c50*/  CS2R R32, SRZ ;  /* 0x0000000000207805 */ /* 0x000fe4000001ff00 */
[----:B------:R-:W-:-:S13]  /*9c60*/  ISETP.GE.AND P0, PT, R9, R76, PT ;  /* 0x0000004c0900720c */ /* 0x000fda0003f06270 */
        /* <DEDUP_REMOVED lines=11> */
[-C--:B------:R-:W-:Y:S02]  /*9d20*/  @!P5 IADD3 R20, P2, R3, R11.reuse, RZ ;  /* 0x0000000b0314d210 */ /* 0x080fe40007f5e0ff */
[C---:B0-----:R-:W-:Y:S02]  /*9d30*/  @!P4 IADD3 R12, P1, R14.reuse, R12, RZ ;  /* 0x0000000c0e0cc210 */ /* 0x041fe40007f3e0ff */
[----:B------:R-:W-:Y:S01]  /*9d40*/  @!P5 IADD3 R14, P3, R14, R11, RZ ;  /* 0x0000000b0e0ed210 */ /* 0x000fe20007f7e0ff */
[----:B---3--:R-:W-:Y:S01]  /*9d50*/  @!P5 IMAD.X R21, R0, 0x1, R15, P2 ;  /* 0x000000010015d824 */ /* 0x008fe200010e060f */
[----:B------:R-:W-:-:S02]  /*9d60*/  CS2R R36, SRZ ;  /* 0x0000000000247805 */ /* 0x000fc4000001ff00 */
[----:B------:R-:W-:Y:S01]  /*9d70*/  CS2R R38, SRZ ;  /* 0x0000000000267805 */ /* 0x000fe2000001ff00 */
[--C-:B------:R-:W-:Y:S02]  /*9d80*/  @!P4 IMAD.X R11, R0, 0x1, R9.reuse, P0 ;  /* 0x00000001000bc824 */ /* 0x100fe400000e0609 */
[C---:B------:R-:W-:Y:S01]  /*9d90*/  @!P4 IMAD.X R13, R4.reuse, 0x1, R9, P1 ;  /* 0x00000001040dc824 */ /* 0x040fe200008e0609 */
[----:B------:R0:W5:Y:S01]  /*9da0*/  @!P5 LD.E.64 R32, desc[UR54][R20.64] ;  /* 0x000000361420d980 */ /* 0x000162000c101b00 */
[----:B------:R-:W-:-:S03]  /*9db0*/  @!P5 IMAD.X R15, R4, 0x1, R15, P3 ;  /* 0x00000001040fd824 */ /* 0x000fc600018e060f */
[----:B------:R0:W5:Y:S04]  /*9dc0*/  @!P4 LD.E.64 R36, desc[UR54][R10.64] ;  /* 0x000000360a24c980 */ /* 0x000168000c101b00 */
[----:B------:R0:W5:Y:S04]  /*9dd0*/  @!P5 LD.E.64 R34, desc[UR54][R14.64] ;  /* 0x000000360e22d980 */ /* 0x000168000c101b00 */
[----:B------:R0:W5:Y:S02]  /*9de0*/  @!P4 LD.E.64 R38, desc[UR54][R12.64] ;  /* 0x000000360c26c980 */ /* 0x000164000c101b00 */
.L_x_1807:
[----:B------:R-:W-:Y:S05]  /*9df0*/  BSYNC B1 ;  /* 0x0000000000017941 */ /* 0x000fea0003800000 */
.L_x_1806:
[----:B---3-5:R-:W-:Y:S01]  /*9e00*/  IMAD.MOV.U32 R0, RZ, RZ, R38 ;  /* 0x000000ffff007224 */ /* 0x028fe200078e0026 */
[----:B------:R-:W-:Y:S01]  /*9e10*/  UMOV UR4, 0xffffffff ;  /* 0xffffffff00047882 */ /* 0x000fe20000000000 */
[----:B----4-:R-:W-:Y:S02]  /*9e20*/  IMAD.MOV.U32 R3, RZ, RZ, R39 ;  /* 0x000000ffff037224 */ /* 0x010fe400078e0027 */
        /* <DEDUP_REMOVED lines=18> */
[----:B------:R0:W0:Y:S02]  /*9f50*/  SHFL.IDX PT, R14, R7, 0x2, 0x181f ;  /* 0x00581f00070e7f89 */ /* 0x00002400000e0000 */
.L_x_2158:
[----:B------:R-:W-:Y:S01]  /*9f60*/  VIADD R9, R59, 0x40 ;  /* 0x000000403b097836 */ /* 0x000fe20000000000 */
[----:B------:R-:W-:Y:S01]  /*9f70*/  BSSY B1, `(.L_x_1809) ;  /* 0x000001e000017945 */ /* 0x000fe20003800000 */
[----:B------:R-:W-:Y:S02]  /*9f80*/  CS2R R30, SRZ ;  /* 0x00000000001e7805 */ /* 0x000fe4000001ff00 */
[----:B------:R-:W-:Y:S02]  /*9f90*/  CS2R R20, SRZ ;  /* 0x0000000000147805 */ /* 0x000fe4000001ff00 */
[----:B------:R-:W-:Y:S02]  /*9fa0*/  CS2R R28, SRZ ;  /* 0x00000000001c7805 */ /* 0x000fe4000001ff00 */
        /* <DEDUP_REMOVED lines=26> */
.L_x_1810:
[----:B------:R-:W-:Y:S05]  /*a150*/  BSYNC B1 ;  /* 0x0000000000017941 */ /* 0x000fea0003800000 */
.L_x_1809:
[----:B---3-5:R-:W-:Y:S01]  /*a160*/  IMAD.MOV.U32 R0, RZ, RZ, R30 ;  /* 0x000000ffff007224 */ /* 0x028fe200078e001e */
[----:B------:R-:W-:Y:S01]  /*a170*/  UMOV UR4, 0xffffffff ;  /* 0xffffffff00047882 */ /* 0x000fe20000000000 */
[----:B----4-:R-:W-:Y:S01]  /*a180*/  IMAD.MOV.U32 R3, RZ, RZ, R31 ;  /* 0x000000ffff037224 */ /* 0x010fe200078e001f */
[----:B0-----:R-:W-:Y:S01]  /*a190*/  CS2R R26, SRZ ;  /* 0x00000000001a7805 */ /* 0x001fe2000001ff00 */
        /* <DEDUP_REMOVED lines=19> */
.L_x_2164:
[----:B------:R-:W-:Y:S01]  /*a2d0*/  VIADD R59, R59, 0x60 ;  /* 0x000000603b3b7836 */ /* 0x000fe20000000000 */
[----:B------:R-:W-:Y:S01]  /*a2e0*/  BSSY B1, `(.L_x_1812) ;  /* 0x000001d000017945 */ /* 0x000fe20003800000 */
[----:B------:R-:W-:Y:S02]  /*a2f0*/  CS2R R10, SRZ ;  /* 0x00000000000a7805 */ /* 0x000fe4000001ff00 */
[----:B------:R-:W-:Y:S02]  /*a300*/  CS2R R12, SRZ ;  /* 0x00000000000c7805 */ /* 0x000fe4000001ff00 */
[----:B0-2---:R-:W-:Y:S02]  /*a310*/  CS2R R8, SRZ ;  /* 0x0000000000087805 */ /* 0x005fe4000001ff00 */
[----:B------:R-:W-:-:S13]  /*a320*/  ISETP.GE.AND P0, PT, R59, R76, PT ;  /* 0x0000004c3b00720c */ /* 0x000fda0003f06270 */
[----:B------:R-:W-:Y:S05]  /*a330*/  @P0 BRA `(.L_x_1813) ;  /* 0x00000000005c0947 */ /* 0x000fea0003800000 */
[----:B------:R-:W-:Y:S01]  /*a340*/  ULDC UR4, c[0x0][0x3f4] ;  /* 0x0000fd0000047ab9 */ /* 0x000fe20000000800 */
[----:B------:R-:W-:Y:S02]  /*a350*/  CS2R R8, SRZ ;  /* 0x0000000000087805 */ /* 0x000fe4000001ff00 */
[----:B------:R-:W-:Y:S02]  /*a360*/  ISETP.GE.AND P4, PT, R22, UR4, PT ;  /* 0x0000000416007c0c */ /* 0x000fe4000bf86270 */
[----:B------:R-:W-:-:S11]  /*a370*/  ISETP.GE.AND P5, PT, R186, UR4, PT ;  /* 0x00000004ba007c0c */ /* 0x000fd6000bfa6270 */
[C---:B------:R-:W-:Y:S01]  /*a380*/  @!P4 IMAD.SHL.U32 R64, R22.reuse, 0x2, RZ ;  /* 0x000000021640c824 */ /* 0x040fe200078e00ff */
[----:B------:R-:W-:Y:S01]  /*a390*/  @!P4 SHF.L.U64.HI R5, R22, 0x1, R23 ;  /* 0x000000011605c819 */ /* 0x000fe20000010217 */
[C---:B------:R-:W-:Y:S01]  /*a3a0*/  @!P5 IMAD.SHL.U32 R15, R186.reuse, 0x2, RZ ;  /* 0x00000002ba0fd824 */ /* 0x040fe200078e00ff */
[----:B------:R-:W-:Y:S02]  /*a3b0*/  @!P5 SHF.L.U64.HI R11, R186, 0x1, R210 ;  /* 0x00000001ba0bd819 */ /* 0x000fe400000102d2 */
[CC--:B----4-:R-:W-:Y:S02]  /*a3c0*/  @!P4 IADD3 R6, P0, R3.reuse, R64.reuse, RZ ;  /* 0x000000400306c210 */ /* 0x0d0fe40007f1e0ff */
[----:B------:R-:W-:Y:S02]  /*a3d0*/  @!P4 IADD3 R64, P1, R14, R64, RZ ;  /* 0x000000400e40c210 */ /* 0x000fe40007f3e0ff */
[----:B------:R-:W-:Y:S02]  /*a3e0*/  @!P5 IADD3 R74, P2, R3, R15, RZ ;  /* 0x0000000f034ad210 */ /* 0x000fe40007f5e0ff */
[----:B------:R-:W-:-:S02]  /*a3f0*/  CS2R R12, SRZ ;  /* 0x00000000000c7805 */ /* 0x000fc4000001ff00 */
[----:B------:R-:W-:Y:S02]  /*a400*/  @!P5 IADD3 R14, P3, R14, R15, RZ ;  /* 0x0000000f0e0ed210 */ /* 0x000fe40007f7e0ff */
[----:B------:R-:W-:Y:S01]  /*a410*/  CS2R R26, SRZ ;  /* 0x00000000001a7805 */ /* 0x000fe2000001ff00 */
[C---:B-1-3--:R-:W-:Y:S02]  /*a420*/  @!P4 IMAD.X R7, R0.reuse, 0x1, R5, P0 ;  /* 0x000000010007c824 */ /* 0x04afe400000e0605 */
[--C-:B------:R-:W-:Y:S02]  /*a430*/  @!P5 IMAD.X R75, R0, 0x1, R11.reuse, P2 ;  /* 0x00000001004bd824 */ /* 0x100fe400010e060b */
[C---:B------:R-:W-:Y:S01]  /*a440*/  @!P5 IMAD.X R15, R4.reuse, 0x1, R11, P3 ;  /* 0x00000001040fd824 */ /* 0x040fe200018e060b */
[----:B------:R-:W-:Y:S01]  /*a450*/  CS2R R10, SRZ ;  /* 0x00000000000a7805 */ /* 0x000fe2000001ff00 */
[----:B------:R-:W-:Y:S01]  /*a460*/  @!P4 IMAD.X R65, R4, 0x1, R5, P1 ;  /* 0x000000010441c824 */ /* 0x000fe200008e0605 */
[----:B------:R0:W5:Y:S04]  /*a470*/  @!P5 LD.E.64 R8, desc[UR54][R74.64] ;  /* 0x000000364a08d980 */ /* 0x000168000c101b00 */
[----:B------:R0:W5:Y:S04]  /*a480*/  @!P5 LD.E.64 R10, desc[UR54][R14.64] ;  /* 0x000000360e0ad980 */ /* 0x000168000c101b00 */
[----:B------:R0:W5:Y:S04]  /*a490*/  @!P4 LD.E.64 R12, desc[UR54][R6.64] ;  /* 0x00000036060cc980 */ /* 0x000168000c101b00 */
[----:B------:R0:W5:Y:S02]  /*a4a0*/  @!P4 LD.E.64 R26, desc[UR54][R64.64] ;  /* 0x00000036401ac980 */ /* 0x000164000c101b00 */
.L_x_1813:
[----:B------:R-:W-:Y:S05]  /*a4b0*/  BSYNC B1 ;  /* 0x0000000000017941 */ /* 0x000fea0003800000 */
.L_x_1812:
[----:B------:R-:W-:Y:S01]  /*a4c0*/  ULEA.HI UR4, UR37, UR37, URZ, 0x1 ;  /* 0x0000002525047291 */ /* 0x000fe2000f8f083f */
[----:B-----5:R-:W-:Y:S01]  /*a4d0*/  IMAD.MOV.U32 R4, RZ, RZ, R27 ;  /* 0x000000ffff047224 */ /* 0x020fe200078e001b */
[----:B---3--:R-:W-:Y:S01]  /*a4e0*/  VIADDMNMX R0, R76, -R193, 0x80, PT ;  /* 0x000000804c007446 */ /* 0x008fe200038009c1 */
[----:B----4-:R-:W-:Y:S01]  /*a4f0*/  IMAD.MOV.U32 R3, RZ, RZ, R26 ;  /* 0x000000ffff037224 */ /* 0x010fe200078e001a */
[----:B------:R-:W-:Y:S01]  /*a500*/  ULOP3.LUT UR4, UR4, 0xfffffffe, URZ, 0xc0, !UPT ;  /* 0xfffffffe04047892 */ /* 0x000fe2000f8ec03f */
[----:B0-----:R-:W-:Y:S01]  /*a510*/  IMAD.MOV.U32 R6, RZ, RZ, R12 ;  /* 0x000000ffff067224 */ /* 0x001fe200078e000c */
[----:B------:R-:W-:Y:S01]  /*a520*/  PRMT R63, R4, 0x7610, R63 ;  /* 0x00007610043f7816 */ /* 0x000fe2000000003f */
[----:B------:R-:W-:Y:S01]  /*a530*/  IMAD.MOV.U32 R4, RZ, RZ, R11 ;  /* 0x000000ffff047224 */ /* 0x000fe200078e000b */
[----:B------:R-:W-:Y:S01]  /*a540*/  UIADD3 UR4, UR37, -UR4, URZ ;  /* 0x8000000425047290 */ /* 0x000fe2000fffe03f */
[----:B-1----:R-:W-:Y:S01]  /*a550*/  IMAD.MOV.U32 R7, RZ, RZ, R13 ;  /* 0x000000ffff077224 */ /* 0x002fe200078e000d */
[----:B------:R-:W-:Y:S01]  /*a560*/  BSSY B1, `(.L_x_1814) ;  /* 0x000000d000017945 */ /* 0x000fe20003800000 */
[----:B------:R-:W-:Y:S01]  /*a570*/  PRMT R59, R3, 0x7610, R59 ;  /* 0x00007610033b7816 */ /* 0x000fe2000000003b */
[----:B------:R-:W-:Y:S01]  /*a580*/  IMAD.MOV.U32 R3, RZ, RZ, R10 ;  /* 0x000000ffff037224 */ /* 0x000fe200078e000a */
[----:B------:R-:W-:Y:S01]  /*a590*/  PRMT R14, R4, 0x7610, R14 ;  /* 0x00007610040e7816 */ /* 0x000fe2000000000e */
[----:B------:R-:W-:Y:S01]  /*a5a0*/  IMAD.U32 R5, RZ, RZ, UR4 ;  /* 0x00000004ff057e24 */ /* 0x000fe2000f8e00ff */
[----:B------:R-:W-:Y:S01]  /*a5b0*/  PRMT R64, R6, 0x7610, R64 ;  /* 0x0000761006407816 */ /* 0x000fe20000000040 */
[----:B------:R-:W-:Y:S01]  /*a5c0*/  IMAD.MOV.U32 R4, RZ, RZ, R8 ;  /* 0x000000ffff047224 */ /* 0x000fe200078e0008 */
[----:B------:R-:W-:Y:S01]  /*a5d0*/  ISETP.GE.AND P1, PT, R188, R0, PT ;  /* 0x00000000bc00720c */ /* 0x000fe20003f26270 */
[----:B------:R-:W-:Y:S01]  /*a5e0*/  IMAD.MOV.U32 R6, RZ, RZ, R9 ;  /* 0x000000ffff067224 */ /* 0x000fe200078e0009 */
[----:B------:R-:W-:-:S02]  /*a5f0*/  SHF.L.U32 R5, R5, 0x1f, RZ ;  /* 0x0000001f05057819 */ /* 0x000fc400000006ff */
[----:B------:R-:W-:Y:S02]  /*a600*/  PRMT R65, R7, 0x7610, R65 ;  /* 0x0000761007417816 */ /* 0x000fe40000000041 */
[----:B------:R-:W0:Y:S02]  /*a610*/  SYNCS.PHASECHK.TRANS64.TRYWAIT P0, [R18+URZ+0x28800], R5 ;  /* 0x02880005120075a7 */ /* 0x000e24000800017f */
[----:B0-----:R-:W-:Y:S05]  /*a620*/  @!P0 BRA `(.L_x_1815) ;  /* 0x000001b4007c8947 */ /* 0x001fea0003800000 */
.L_x_2165:
[----:B------:R-:W-:Y:S05]  /*a630*/  BSYNC B1 ;  /* 0x0000000000017941 */ /* 0x000fea0003800000 */
.L_x_1814:
[----:B------:R-:W-:Y:S01]  /*a640*/  BSSY B1, `(.L_x_1816) ;  /* 0x0000067000017945 */ /* 0x000fe20003800000 */
[----:B------:R-:W-:Y:S02]  /*a650*/  PRMT R15, R4, 0x7610, R15 ;  /* 0x00007610040f7816 */ /* 0x000fe4000000000f */
[----:B------:R-:W-:Y:S01]  /*a660*/  PRMT R57, R6, 0x7610, R57 ;  /* 0x0000761006397816 */ /* 0x000fe20000000039 */
[----:B------:R-:W-:Y:S06]  /*a670*/  @P1 BRA `(.L_x_1817) ;  /* 0x00000004008c1947 */ /* 0x000fec0003800000 */
[----:B0-----:R-:W0:Y:S01]  /*a680*/  LDC R5, c[0x0][0x3f4] ;  /* 0x0000fd00ff057b82 */ /* 0x001e220000000800 */
[----:B------:R-:W-:Y:S01]  /*a690*/  BSSY B2, `(.L_x_1818) ;  /* 0x0000032000027945 */ /* 0x000fe20003800000 */
[-C--:B0-----:R-:W-:Y:S02]  /*a6a0*/  ISETP.GE.AND P0, PT, R22, R5.reuse, PT ;  /* 0x000000051600720c */ /* 0x081fe40003f06270 */
[----:B------:R-:W-:-:S11]  /*a6b0*/  ISETP.GE.AND P1, PT, R186, R5, PT ;  /* 0x00000005ba00720c */ /* 0x000fd60003f26270 */
[----:B------:R-:W-:Y:S05]  /*a6c0*/  @P0 BRA `(.L_x_1819) ;  /* 0x0000000000b80947 */ /* 0x000fea0003800000 */
[----:B------:R-:W0:Y:S01]  /*a6d0*/  LDS.128 R4, [R205] ;  /* 0x00000000cd047984 */ /* 0x000e220000000c00 */
[----:B------:R-:W-:Y:S02]  /*a6e0*/  SHF.R.U32.HI R78, RZ, 0x10, R49 ;  /* 0x00000010ff4e7819 */ /* 0x000fe40000011631 */
[----:B------:R-:W-:Y:S02]  /*a6f0*/  SHF.R.U32.HI R75, RZ, 0x10, R47 ;  /* 0x00000010ff4b7819 */ /* 0x000fe4000001162f */
[----:B------:R-:W-:Y:S02]  /*a700*/  SHF.R.U64 R77, R48, 0x10, R49 ;  /* 0x00000010304d7819 */ /* 0x000fe40000001231 */
[----:B------:R-:W-:Y:S02]  /*a710*/  PRMT R78, R43, 0x5432, R78 ;  /* 0x000054322b4e7816 */ /* 0x000fe4000000004e */
[----:B------:R-:W-:Y:S02]  /*a720*/  PRMT R75, R80, 0x5410, R75 ;  /* 0x00005410504b7816 */ /* 0x000fe4000000004b */
[----:B------:R-:W-:-:S02]  /*a730*/  SHF.R.U64 R74, R46, 0x10, R47 ;  /* 0x000000102e4a7819 */ /* 0x000fc4000000122f */
[----:B------:R-:W-:Y:S01]  /*a740*/  PRMT R77, R79, 0x5410, R77 ;  /* 0x000054104f4d7816 */ /* 0x000fe2000000004d */
[C---:B------:R-:W-:Y:S01]  /*a750*/  IMAD.U32 R79, R78.reuse, 0x10000, RZ ;  /* 0x000100004e4f7824 */ /* 0x040fe200078e00ff */
[----:B------:R-:W-:Y:S01]  /*a760*/  LOP3.LUT R78, R78, 0xffff0000, RZ, 0xc0, !PT ;  /* 0xffff00004e4e7812 */ /* 0x000fe200078ec0ff */
[C---:B------:R-:W-:Y:S01]  /*a770*/  IMAD.U32 R76, R75.reuse, 0x10000, RZ ;  /* 0x000100004b4c7824 */ /* 0x040fe200078e00ff */
[----:B------:R-:W-:Y:S02]  /*a780*/  LOP3.LUT R75, R75, 0xffff0000, RZ, 0xc0, !PT ;  /* 0xffff00004b4b7812 */ /* 0x000fe400078ec0ff */
[----:B------:R-:W-:Y:S02]  /*a790*/  PRMT R74, R50, 0x5432, R74 ;  /* 0x00005432324a7816 */ /* 0x000fe4000000004a */
[C---:B0-----:R-:W-:Y:S01]  /*a7a0*/  LOP3.LUT R47, R6.reuse, 0xffff0000, RZ, 0xc0, !PT ;  /* 0xffff0000062f7812 */ /* 0x041fe200078ec0ff */
[----:B------:R-:W-:Y:S01]  /*a7b0*/  IMAD.U32 R46, R6, 0x10000, RZ ;  /* 0x00010000062e7824 */ /* 0x000fe200078e00ff */
[C---:B------:R-:W-:Y:S01]  /*a7c0*/  LOP3.LUT R49, R7.reuse, 0xffff0000, RZ, 0xc0, !PT ;  /* 0xffff000007317812 */ /* 0x040fe200078ec0ff */
[----:B------:R-:W-:-:S02]  /*a7d0*/  IMAD.U32 R48, R7, 0x10000, RZ ;  /* 0x0001000007307824 */ /* 0x000fc400078e00ff */
[CC--:B------:R-:W-:Y:S01]  /*a7e0*/  FMUL.FTZ R81, R47.reuse, R79.reuse ;  /* 0x0000004f2f517220 */ /* 0x0c0fe20000410000 */
[----:B------:R-:W-:Y:S01]  /*a7f0*/  FMUL.FTZ R80, R47, R76 ;  /* 0x0000004c2f507220 */ /* 0x000fe20000410000 */
[----:B------:R-:W-:Y:S01]  /*a800*/  FMUL.FTZ R47, R49, R78 ;  /* 0x0000004e312f7220 */ /* 0x000fe20000410000 */
[----:B------:R-:W-:Y:S02]  /*a810*/  IMAD.U32 R6, R4, 0x10000, RZ ;  /* 0x0001000004067824 */ /* 0x000fe400078e00ff */
[C---:B------:R-:W-:Y:S01]  /*a820*/  FFMA.FTZ R81, R46.reuse, R76, -R81 ;  /* 0x0000004c2e517223 */ /* 0x040fe20000010851 */
[----:B------:R-:W-:Y:S01]  /*a830*/  FFMA.FTZ R80, R46, R79, R80 ;  /* 0x0000004f2e507223 */ /* 0x000fe20000010050 */
[-C--:B------:R-:W-:Y:S01]  /*a840*/  FFMA.FTZ R79, R48, R75.reuse, -R47 ;  /* 0x0000004b304f7223 */ /* 0x080fe2000001082f */
[C---:B------:R-:W-:Y:S01]  /*a850*/  IMAD.U32 R7, R5.reuse, 0x10000, RZ ;  /* 0x0001000005077824 */ /* 0x040fe200078e00ff */
[----:B------:R-:W-:Y:S01]  /*a860*/  LOP3.LUT R4, R4, 0xffff0000, RZ, 0xc0, !PT ;  /* 0xffff000004047812 */ /* 0x000fe200078ec0ff */
[C---:B------:R-:W-:Y:S01]  /*a870*/  IMAD.U32 R47, R74.reuse, 0x10000, RZ ;  /* 0x000100004a2f7824 */ /* 0x040fe200078e00ff */
[----:B------:R-:W-:Y:S01]  /*a880*/  LOP3.LUT R5, R5, 0xffff0000, RZ, 0xc0, !PT ;  /* 0xffff000005057812 */ /* 0x000fe200078ec0ff */
[----:B------:R-:W-:Y:S01]  /*a890*/  FMUL.FTZ R83, R49, R75 ;  /* 0x0000004b31537220 */ /* 0x000fe20000410000 */
[C---:B------:R-:W-:Y:S01]  /*a8a0*/  LOP3.LUT R46, R77.reuse, 0xffff0000, RZ, 0xc0, !PT ;  /* 0xffff00004d2e7812 */ /* 0x040fe200078ec0ff */
[----:B------:R-:W-:Y:S01]  /*a8b0*/  IMAD.U32 R49, R77, 0x10000, RZ ;  /* 0x000100004d317824 */ /* 0x000fe200078e00ff */
[----:B------:R-:W-:Y:S01]  /*a8c0*/  LOP3.LUT R74, R74, 0xffff0000, RZ, 0xc0, !PT ;  /* 0xffff00004a4a7812 */ /* 0x000fe200078ec0ff */
[----:B------:R-:W-:Y:S01]  /*a8d0*/  FFMA.FTZ R78, R48, R78, R83 ;  /* 0x0000004e304e7223 */ /* 0x000fe20000010053 */
[C---:B------:R-:W-:Y:S01]  /*a8e0*/  FMUL.FTZ R48, R4.reuse, R47 ;  /* 0x0000002f04307220 */ /* 0x040fe20000410000 */
[-C--:B------:R-:W-:Y:S01]  /*a8f0*/  FMUL.FTZ R75, R4, R49.reuse ;  /* 0x00000031044b7220 */ /* 0x080fe20000410000 */
[C---:B------:R-:W-:Y:S01]  /*a900*/  FMUL.FTZ R76, R5.reuse, R46 ;  /* 0x0000002e054c7220 */ /* 0x040fe20000410000 */
[-C--:B------:R-:W-:Y:S01]  /*a910*/  FMUL.FTZ R77, R5, R74.reuse ;  /* 0x0000004a054d7220 */ /* 0x080fe20000410000 */
[C---:B------:R-:W-:Y:S01]  /*a920*/  FFMA.FTZ R49, R6.reuse, R49, R48 ;  /* 0x0000003106317223 */ /* 0x040fe20000010030 */
[----:B------:R-:W-:Y:S01]  /*a930*/  FFMA.FTZ R4, R6, R47, -R75 ;  /* 0x0000002f06047223 */ /* 0x000fe2000001084b */
[C---:B------:R-:W-:Y:S01]  /*a940*/  FFMA.FTZ R5, R7.reuse, R74, -R76 ;  /* 0x0000004a07057223 */ /* 0x040fe2000001084c */
[----:B------:R-:W-:Y:S01]  /*a950*/  FFMA.FTZ R46, R7, R46, R77 ;  /* 0x0000002e072e7223 */ /* 0x000fe2000001004d */
[----:B------:R-:W-:-:S02]  /*a960*/  F2FP.BF16.F32.PACK_AB R6, R80, R81 ;  /* 0x000000515006723e */ /* 0x000fc400000010ff */
[----:B------:R-:W-:Y:S02]  /*a970*/  F2FP.BF16.F32.PACK_AB R7, R78, R79 ;  /* 0x0000004f4e07723e */ /* 0x000fe400000010ff */
[----:B------:R-:W-:Y:S02]  /*a980*/  F2FP.BF16.F32.PACK_AB R4, R49, R4 ;  /* 0x000000043104723e */ /* 0x000fe400000010ff */
[----:B------:R-:W-:-:S05]  /*a990*/  F2FP.BF16.F32.PACK_AB R5, R46, R5 ;  /* 0x000000052e05723e */ /* 0x000fca00000010ff */
[----:B------:R0:W-:Y:S02]  /*a9a0*/  STS.128 [R205], R4 ;  /* 0x00000004cd007388 */ /* 0x0001e40000000c00 */
.L_x_1819:
[----:B------:R-:W-:Y:S05]  /*a9b0*/  BSYNC B2 ;  /* 0x0000000000027941 */ /* 0x000fea0003800000 */
.L_x_1818:
[----:B------:R-:W-:Y:S05]  /*a9c0*/  @P1 BRA `(.L_x_1817) ;  /* 0x0000000000b81947 */ /* 0x000fea0003800000 */
[----:B0-----:R-:W0:Y:S01]  /*a9d0*/  LDS.128 R4, [R205+0x4000] ;  /* 0x00400000cd047984 */ /* 0x001e220000000c00 */
[--C-:B------:R-:W-:Y:S02]  /*a9e0*/  SHF.R.U64 R47, R40, 0x10, R41.reuse ;  /* 0x00000010282f7819 */ /* 0x100fe40000001229 */
[----:B------:R-:W-:Y:S02]  /*a9f0*/  SHF.R.U32.HI R40, RZ, 0x10, R41 ;  /* 0x00000010ff287819 */ /* 0x000fe40000011629 */
[--C-:B------:R-:W-:Y:S02]  /*aa00*/  SHF.R.U64 R41, R44, 0x10, R45.reuse ;  /* 0x000000102c297819 */ /* 0x100fe4000000122d */
[----:B------:R-:W-:Y:S02]  /*aa10*/  SHF.R.U32.HI R44, RZ, 0x10, R45 ;  /* 0x00000010ff2c7819 */ /* 0x000fe4000001162d */
[----:B------:R-:W-:Y:S02]  /*aa20*/  PRMT R73, R73, 0x5410, R40 ;  /* 0x0000541049497816 */ /* 0x000fe40000000028 */
[----:B------:R-:W-:-:S02]  /*aa30*/  PRMT R71, R71, 0x5410, R44 ;  /* 0x0000541047477816 */ /* 0x000fc4000000002c */
[----:B------:R-:W-:Y:S01]  /*aa40*/  PRMT R70, R70, 0x5410, R41 ;  /* 0x0000541046467816 */ /* 0x000fe20000000029 */
[----:B------:R-:W-:Y:S01]  /*aa50*/  IMAD.U32 R46, R73, 0x10000, RZ ;  /* 0x00010000492e7824 */ /* 0x000fe200078e00ff */
[----:B------:R-:W-:Y:S01]  /*aa60*/  PRMT R72, R72, 0x5410, R47 ;  /* 0x0000541048487816 */ /* 0x000fe2000000002f */
[C---:B------:R-:W-:Y:S01]  /*aa70*/  IMAD.U32 R47, R71.reuse, 0x10000, RZ ;  /* 0x00010000472f7824 */ /* 0x040fe200078e00ff */
[----:B------:R-:W-:Y:S02]  /*aa80*/  LOP3.LUT R71, R71, 0xffff0000, RZ, 0xc0, !PT ;  /* 0xffff000047477812 */ /* 0x000fe400078ec0ff */
[----:B------:R-:W-:Y:S02]  /*aa90*/  LOP3.LUT R73, R73, 0xffff0000, RZ, 0xc0, !PT ;  /* 0xffff000049497812 */ /* 0x000fe400078ec0ff */
[C---:B0-----:R-:W-:Y:S01]  /*aaa0*/  LOP3.LUT R41, R6.reuse, 0xffff0000, RZ, 0xc0, !PT ;  /* 0xffff000006297812 */ /* 0x041fe200078ec0ff */
[----:B------:R-:W-:Y:S01]  /*aab0*/  IMAD.U32 R40, R6, 0x10000, RZ ;  /* 0x0001000006287824 */ /* 0x000fe200078e00ff */
[C---:B------:R-:W-:Y:S01]  /*aac0*/  LOP3.LUT R45, R7.reuse, 0xffff0000, RZ, 0xc0, !PT ;  /* 0xffff0000072d7812 */ /* 0x040fe200078ec0ff */
[----:B------:R-:W-:-:S02]  /*aad0*/  IMAD.U32 R44, R7, 0x10000, RZ ;  /* 0x00010000072c7824 */ /* 0x000fc400078e00ff */
[CC--:B------:R-:W-:Y:S01]  /*aae0*/  FMUL.FTZ R48, R41.reuse, R46.reuse ;  /* 0x0000002e29307220 */ /* 0x0c0fe20000410000 */
[----:B------:R-:W-:Y:S01]  /*aaf0*/  FMUL.FTZ R49, R41, R47 ;  /* 0x0000002f29317220 */ /* 0x000fe20000410000 */
[C---:B------:R-:W-:Y:S01]  /*ab00*/  FMUL.FTZ R41, R45.reuse, R71 ;  /* 0x000000472d297220 */ /* 0x040fe20000410000 */
[----:B------:R-:W-:Y:S02]  /*ab10*/  IMAD.U32 R6, R4, 0x10000, RZ ;  /* 0x0001000004067824 */ /* 0x000fe400078e00ff */
[----:B------:R-:W-:Y:S01]  /*ab20*/  FFMA.FTZ R75, R40, R47, R48 ;  /* 0x0000002f284b7223 */ /* 0x000fe20000010030 */
[-C--:B------:R-:W-:Y:S01]  /*ab30*/  FMUL.FTZ R47, R45, R73.reuse ;  /* 0x000000492d2f7220 */ /* 0x080fe20000410000 */
[----:B------:R-:W-:Y:S01]  /*ab40*/  FFMA.FTZ R73, R44, R73, -R41 ;  /* 0x000000492c497223 */ /* 0x000fe20000010829 */
[C---:B------:R-:W-:Y:S01]  /*ab50*/  IMAD.U32 R7, R5.reuse, 0x10000, RZ ;  /* 0x0001000005077824 */ /* 0x040fe200078e00ff */
[----:B------:R-:W-:Y:S01]  /*ab60*/  LOP3.LUT R4, R4, 0xffff0000, RZ, 0xc0, !PT ;  /* 0xffff000004047812 */ /* 0x000fe200078ec0ff */
[----:B------:R-:W-:Y:S01]  /*ab70*/  IMAD.U32 R45, R70, 0x10000, RZ ;  /* 0x00010000462d7824 */ /* 0x000fe200078e00ff */
[----:B------:R-:W-:Y:S01]  /*ab80*/  LOP3.LUT R5, R5, 0xffff0000, RZ, 0xc0, !PT ;  /* 0xffff000005057812 */ /* 0x000fe200078ec0ff */
[----:B------:R-:W-:Y:S01]  /*ab90*/  IMAD.U32 R41, R72, 0x10000, RZ ;  /* 0x0001000048297824 */ /* 0x000fe200078e00ff */
[----:B------:R-:W-:Y:S01]  /*aba0*/  LOP3.LUT R70, R70, 0xffff0000, RZ, 0xc0, !PT ;  /* 0xffff000046467812 */ /* 0x000fe200078ec0ff */
[----:B------:R-:W-:Y:S01]  /*abb0*/  FFMA.FTZ R46, R40, R46, -R49 ;  /* 0x0000002e282e7223 */ /* 0x000fe20000010831 */
[----:B------:R-:W-:Y:S01]  /*abc0*/  LOP3.LUT R72, R72, 0xffff0000, RZ, 0xc0, !PT ;  /* 0xffff000048487812 */ /* 0x000fe200078ec0ff */
[----:B------:R-:W-:Y:S01]  /*abd0*/  FFMA.FTZ R48, R44, R71, R47 ;  /* 0x000000472c307223 */ /* 0x000fe2000001002f */
[C---:B------:R-:W-:Y:S01]  /*abe0*/  FMUL.FTZ R47, R4.reuse, R45 ;  /* 0x0000002d042f7220 */ /* 0x040fe20000410000 */
[-C--:B------:R-:W-:Y:S01]  /*abf0*/  FMUL.FTZ R40, R4, R41.reuse ;  /* 0x0000002904287220 */ /* 0x080fe20000410000 */
[C---:B------:R-:W-:Y:S01]  /*ac00*/  FMUL.FTZ R44, R5.reuse, R70 ;  /* 0x00000046052c7220 */ /* 0x040fe20000410000 */
[-C--:B------:R-:W-:Y:S01]  /*ac10*/  FMUL.FTZ R49, R5, R72.reuse ;  /* 0x0000004805317220 */ /* 0x080fe20000410000 */
        /* <DEDUP_REMOVED lines=9> */
.L_x_1817:
[----:B------:R-:W-:Y:S05]  /*acb0*/  BSYNC B1 ;  /* 0x0000000000017941 */ /* 0x000fea0003800000 */
.L_x_1816:
[----:B------:R-:W-:Y:S01]  /*acc0*/  ISETP.GE.AND P0, PT, R217, R0, PT ;  /* 0x00000000d900720c */ /* 0x000fe20003f06270 */
[----:B------:R-:W-:-:S12]  /*acd0*/  BSSY B1, `(.L_x_1820) ;  /* 0x0000065000017945 */ /* 0x000fd80003800000 */
[----:B------:R-:W-:Y:S05]  /*ace0*/  @P0 BRA `(.L_x_1821) ;  /* 0x00000004008c0947 */ /* 0x000fea0003800000 */
[----:B01----:R-:W0:Y:S01]  /*acf0*/  LDC R5, c[0x0][0x3f4] ;  /* 0x0000fd00ff057b82 */ /* 0x003e220000000800 */
[----:B------:R-:W-:Y:S01]  /*ad00*/  BSSY B2, `(.L_x_1822) ;  /* 0x0000032000027945 */ /* 0x000fe20003800000 */
[-C--:B0-----:R-:W-:Y:S02]  /*ad10*/  ISETP.GE.AND P0, PT, R22, R5.reuse, PT ;  /* 0x000000051600720c */ /* 0x081fe40003f06270 */
[----:B------:R-:W-:-:S11]  /*ad20*/  ISETP.GE.AND P1, PT, R186, R5, PT ;  /* 0x00000005ba00720c */ /* 0x000fd60003f26270 */
[----:B------:R-:W-:Y:S05]  /*ad30*/  @P0 BRA `(.L_x_1823) ;  /* 0x0000000000b80947 */ /* 0x000fea0003800000 */
[----:B------:R-:W0:Y:S01]  /*ad40*/  LDS.128 R4, [R205+0x1000] ;  /* 0x00100000cd047984 */ /* 0x000e220000000c00 */
[----:B------:R-:W-:Y:S02]  /*ad50*/  SHF.R.U64 R40, R36, 0x10, R37 ;  /* 0x0000001024287819 */ /* 0x000fe40000001225 */
[----:B------:R-:W-:Y:S02]  /*ad60*/  SHF.R.U64 R36, R38, 0x10, R39 ;  /* 0x0000001026247819 */ /* 0x000fe40000001227 */
[----:B------:R-:W-:Y:S02]  /*ad70*/  SHF.R.U32.HI R37, RZ, 0x10, R37 ;  /* 0x00000010ff257819 */ /* 0x000fe40000011625 */
        /* <DEDUP_REMOVED lines=13> */
[C---:B------:R-:W-:Y:S01]  /*ae50*/  FMUL.FTZ R44, R37.reuse, R40 ;  /* 0x00000028252c7220 */ /* 0x040fe20000410000 */
[-C--:B------:R-:W-:Y:S01]  /*ae60*/  FMUL.FTZ R45, R37, R41.reuse ;  /* 0x00000029252d7220 */ /* 0x080fe20000410000 */
[----:B------:R-:W-:Y:S01]  /*ae70*/  FMUL.FTZ R37, R39, R66 ;  /* 0x0000004227257220 */ /* 0x000fe20000410000 */
[----:B------:R-:W-:Y:S02]  /*ae80*/  IMAD.U32 R6, R4, 0x10000, RZ ;  /* 0x0001000004067824 */ /* 0x000fe400078e00ff */
[C---:B------:R-:W-:Y:S01]  /*ae90*/  FFMA.FTZ R47, R36.reuse, R41, R44 ;  /* 0x00000029242f7223 */ /* 0x040fe2000001002c */
[----:B------:R-:W-:Y:S02]  /*aea0*/  IMAD.U32 R7, R5, 0x10000, RZ ;  /* 0x0001000005077824 */ /* 0x000fe400078e00ff */
[----:B------:R-:W-:Y:S01]  /*aeb0*/  FFMA.FTZ R46, R36, R40, -R45 ;  /* 0x00000028242e7223 */ /* 0x000fe2000001082d */
[-C--:B------:R-:W-:Y:S01]  /*aec0*/  FMUL.FTZ R41, R39, R68.reuse ;  /* 0x0000004427297220 */ /* 0x080fe20000410000 */
[----:B------:R-:W-:Y:S01]  /*aed0*/  LOP3.LUT R4, R4, 0xffff0000, RZ, 0xc0, !PT ;  /* 0xffff000004047812 */ /* 0x000fe200078ec0ff */
[C---:B------:R-:W-:Y:S01]  /*aee0*/  FFMA.FTZ R68, R38.reuse, R68, -R37 ;  /* 0x0000004426447223 */ /* 0x040fe20000010825 */
[----:B------:R-:W-:Y:S01]  /*aef0*/  LOP3.LUT R5, R5, 0xffff0000, RZ, 0xc0, !PT ;  /* 0xffff000005057812 */ /* 0x000fe200078ec0ff */
[C---:B------:R-:W-:Y:S01]  /*af00*/  IMAD.U32 R39, R67.reuse, 0x10000, RZ ;  /* 0x0001000043277824 */ /* 0x040fe200078e00ff */
[----:B------:R-:W-:Y:S01]  /*af10*/  LOP3.LUT R40, R67, 0xffff0000, RZ, 0xc0, !PT ;  /* 0xffff000043287812 */ /* 0x000fe200078ec0ff */
[C---:B------:R-:W-:Y:S01]  /*af20*/  IMAD.U32 R37, R69.reuse, 0x10000, RZ ;  /* 0x0001000045257824 */ /* 0x040fe200078e00ff */
        /* <DEDUP_REMOVED lines=15> */
.L_x_1823:
[----:B------:R-:W-:Y:S05]  /*b020*/  BSYNC B2 ;  /* 0x0000000000027941 */ /* 0x000fea0003800000 */
.L_x_1822:
[----:B------:R-:W-:Y:S05]  /*b030*/  @P1 BRA `(.L_x_1821) ;  /* 0x0000000000b81947 */ /* 0x000fea0003800000 */
[----:B0-----:R-:W0:Y:S01]  /*b040*/  LDS.128 R4, [R205+0x5000] ;  /* 0x00500000cd047984 */ /* 0x001e220000000c00 */
        /* <DEDUP_REMOVED lines=45> */
.L_x_1821:
[----:B------:R-:W-:Y:S05]  /*b320*/  BSYNC B1 ;  /* 0x0000000000017941 */ /* 0x000fea0003800000 */
.L_x_1820:
[----:B------:R-:W-:Y:S01]  /*b330*/  ISETP.GE.AND P0, PT, R216, R0, PT ;  /* 0x00000000d800720c */ /* 0x000fe20003f06270 */
[----:B------:R-:W-:-:S12]  /*b340*/  BSSY B1, `(.L_x_1824) ;  /* 0x0000065000017945 */ /* 0x000fd80003800000 */
[----:B------:R-:W-:Y:S05]  /*b350*/  @P0 BRA `(.L_x_1825) ;  /* 0x00000004008c0947 */ /* 0x000fea0003800000 */
[----:B012---:R-:W0:Y:S01]  /*b360*/  LDC R5, c[0x0][0x3f4] ;  /* 0x0000fd00ff057b82 */ /* 0x007e220000000800 */
[----:B------:R-:W-:Y:S01]  /*b370*/  BSSY B2, `(.L_x_1826) ;  /* 0x0000032000027945 */ /* 0x000fe20003800000 */
[-C--:B0-----:R-:W-:Y:S02]  /*b380*/  ISETP.GE.AND P0, PT, R22, R5.reuse, PT ;  /* 0x000000051600720c */ /* 0x081fe40003f06270 */
[----:B------:R-:W-:-:S11]  /*b390*/  ISETP.GE.AND P1, PT, R186, R5, PT ;  /* 0x00000005ba00720c */ /* 0x000fd60003f26270 */
[----:B------:R-:W-:Y:S05]  /*b3a0*/  @P0 BRA `(.L_x_1827) ;  /* 0x0000000000b80947 */ /* 0x000fea0003800000 */
[----:B------:R-:W0:Y:S01]  /*b3b0*/  LDS.128 R4, [R205+0x2000] ;  /* 0x00200000cd047984 */ /* 0x000e220000000c00 */
        /* <DEDUP_REMOVED lines=18> */
[C---:B------:R-:W-:Y:S01]  /*b4e0*/  FMUL.FTZ R29, R31.reuse, R60 ;  /* 0x0000003c1f1d7220 */ /* 0x040fe20000410000 */
[----:B------:R-:W-:Y:S02]  /*b4f0*/  IMAD.U32 R6, R4, 0x10000, RZ ;  /* 0x0001000004067824 */ /* 0x000fe400078e00ff */
[C---:B------:R-:W-:Y:S01]  /*b500*/  FFMA.FTZ R37, R28.reuse, R33, R36 ;  /* 0x000000211c257223 */ /* 0x040fe20000010024 */
[----:B------:R-:W-:Y:S01]  /*b510*/  FMUL.FTZ R33, R31, R62 ;  /* 0x0000003e1f217220 */ /* 0x000fe20000410000 */
[C---:B------:R-:W-:Y:S02]  /*b520*/  IMAD.U32 R7, R5.reuse, 0x10000, RZ ;  /* 0x0001000005077824 */ /* 0x040fe400078e00ff */
[----:B------:R-:W-:Y:S01]  /*b530*/  FFMA.FTZ R34, R28, R32, -R35 ;  /* 0x000000201c227223 */ /* 0x000fe20000010823 */
[----:B------:R-:W-:Y:S01]  /*b540*/  IMAD.U32 R31, R58, 0x10000, RZ ;  /* 0x000100003a1f7824 */ /* 0x000fe200078e00ff */
[----:B------:R-:W-:Y:S01]  /*b550*/  LOP3.LUT R4, R4, 0xffff0000, RZ, 0xc0, !PT ;  /* 0xffff000004047812 */ /* 0x000fe200078ec0ff */
[----:B------:R-:W-:Y:S01]  /*b560*/  FFMA.FTZ R62, R30, R62, -R29 ;  /* 0x0000003e1e3e7223 */ /* 0x000fe2000001081d */
[----:B------:R-:W-:Y:S01]  /*b570*/  LOP3.LUT R5, R5, 0xffff0000, RZ, 0xc0, !PT ;  /* 0xffff000005057812 */ /* 0x000fe200078ec0ff */
[C---:B------:R-:W-:Y:S01]  /*b580*/  IMAD.U32 R29, R61.reuse, 0x10000, RZ ;  /* 0x000100003d1d7824 */ /* 0x040fe200078e00ff */
[----:B------:R-:W-:Y:S01]  /*b590*/  LOP3.LUT R58, R58, 0xffff0000, RZ, 0xc0, !PT ;  /* 0xffff00003a3a7812 */ /* 0x000fe200078ec0ff */
[----:B------:R-:W-:Y:S01]  /*b5a0*/  FFMA.FTZ R39, R30, R60, R33 ;  /* 0x0000003c1e277223 */ /* 0x000fe20000010021 */
[----:B------:R-:W-:Y:S01]  /*b5b0*/  LOP3.LUT R28, R61, 0xffff0000, RZ, 0xc0, !PT ;  /* 0xffff00003d1c7812 */ /* 0x000fe200078ec0ff */
[C---:B------:R-:W-:Y:S01]  /*b5c0*/  FMUL.FTZ R33, R4.reuse, R31 ;  /* 0x0000001f04217220 */ /* 0x040fe20000410000 */
[----:B------:R-:W-:Y:S01]  /*b5d0*/  FMUL.FTZ R30, R4, R29 ;  /* 0x0000001d041e7220 */ /* 0x000fe20000410000 */
[----:B------:R-:W-:-:S02]  /*b5e0*/  FMUL.FTZ R32, R5, R58 ;  /* 0x0000003a05207220 */ /* 0x000fc40000410000 */
[-C--:B------:R-:W-:Y:S01]  /*b5f0*/  FMUL.FTZ R35, R5, R28.reuse ;  /* 0x0000001c05237220 */ /* 0x080fe20000410000 */
[C---:B------:R-:W-:Y:S01]  /*b600*/  FFMA.FTZ R4, R6.reuse, R29, -R33 ;  /* 0x0000001d06047223 */ /* 0x040fe20000010821 */
[----:B------:R-:W-:Y:S01]  /*b610*/  FFMA.FTZ R31, R6, R31, R30 ;  /* 0x0000001f061f7223 */ /* 0x000fe2000001001e */
[C---:B------:R-:W-:Y:S01]  /*b620*/  FFMA.FTZ R5, R7.reuse, R28, -R32 ;  /* 0x0000001c07057223 */ /* 0x040fe20000010820 */
[----:B------:R-:W-:Y:S01]  /*b630*/  FFMA.FTZ R58, R7, R58, R35 ;  /* 0x0000003a073a7223 */ /* 0x000fe20000010023 */
[----:B------:R-:W-:Y:S02]  /*b640*/  F2FP.BF16.F32.PACK_AB R6, R37, R34 ;  /* 0x000000222506723e */ /* 0x000fe400000010ff */
[----:B------:R-:W-:Y:S02]  /*b650*/  F2FP.BF16.F32.PACK_AB R7, R39, R62 ;  /* 0x0000003e2707723e */ /* 0x000fe400000010ff */
[----:B------:R-:W-:Y:S02]  /*b660*/  F2FP.BF16.F32.PACK_AB R4, R31, R4 ;  /* 0x000000041f04723e */ /* 0x000fe400000010ff */
[----:B------:R-:W-:-:S05]  /*b670*/  F2FP.BF16.F32.PACK_AB R5, R58, R5 ;  /* 0x000000053a05723e */ /* 0x000fca00000010ff */
[----:B------:R0:W-:Y:S02]  /*b680*/  STS.128 [R205+0x2000], R4 ;  /* 0x00200004cd007388 */ /* 0x0001e40000000c00 */
.L_x_1827:
[----:B------:R-:W-:Y:S05]  /*b690*/  BSYNC B2 ;  /* 0x0000000000027941 */ /* 0x000fea0003800000 */
.L_x_1826:
        /* <DEDUP_REMOVED lines=47> */
.L_x_1825:
[----:B------:R-:W-:Y:S05]  /*b990*/  BSYNC B1 ;  /* 0x0000000000017941 */ /* 0x000fea0003800000 */
.L_x_1824:
[----:B------:R-:W-:-:S13]  /*b9a0*/  ISETP.GE.AND P0, PT, R215, R0, PT ;  /* 0x00000000d700720c */ /* 0x000fda0003f06270 */
[----:B------:R-:W-:Y:S05]  /*b9b0*/  @P0 BRA `(.L_x_1828) ;  /* 0x0000002c007c0947 */ /* 0x000fea0003800000 */
[----:B0123--:R-:W0:Y:S01]  /*b9c0*/  LDC R5, c[0x0][0x3f4] ;  /* 0x0000fd00ff057b82 */ /* 0x00fe220000000800 */
        /* <DEDUP_REMOVED lines=18> */
[C---:B------:R-:W-:Y:S01]  /*baf0*/  IMAD.U32 R20, R7.reuse, 0x10000, RZ ;  /* 0x0001000007147824 */ /* 0x040fe200078e00ff */
[----:B------:R-:W-:Y:S01]  /*bb00*/  LOP3.LUT R7, R7, 0xffff0000, RZ, 0xc0, !PT ;  /* 0xffff000007077812 */ /* 0x000fe200078ec0ff */
[----:B------:R-:W-:-:S02]  /*bb10*/  IMAD.U32 R12, R6, 0x10000, RZ ;  /* 0x00010000060c7824 */ /* 0x000fc400078e00ff */
[CC--:B------:R-:W-:Y:S01]  /*bb20*/  FMUL.FTZ R25, R13.reuse, R24.reuse ;  /* 0x000000180d197220 */ /* 0x0c0fe20000410000 */
[----:B------:R-:W-:Y:S01]  /*bb30*/  FMUL.FTZ R13, R13, R21 ;  /* 0x000000150d0d7220 */ /* 0x000fe20000410000 */
[C---:B------:R-:W-:Y:S01]  /*bb40*/  FMUL.FTZ R29, R7.reuse, R63 ;  /* 0x0000003f071d7220 */ /* 0x040fe20000410000 */
[----:B------:R-:W-:Y:S02]  /*bb50*/  IMAD.U32 R0, R4, 0x10000, RZ ;  /* 0x0001000004007824 */ /* 0x000fe400078e00ff */
[C---:B------:R-:W-:Y:S01]  /*bb60*/  FFMA.FTZ R26, R12.reuse, R21, -R25 ;  /* 0x000000150c1a7223 */ /* 0x040fe20000010819 */
[----:B------:R-:W-:Y:S01]  /*bb70*/  FFMA.FTZ R27, R12, R24, R13 ;  /* 0x000000180c1b7223 */ /* 0x000fe2000001000d */
[-C--:B------:R-:W-:Y:S01]  /*bb80*/  FMUL.FTZ R21, R7, R65.reuse ;  /* 0x0000004107157220 */ /* 0x080fe20000410000 */
[----:B------:R-:W-:Y:S01]  /*bb90*/  IMAD.U32 R6, R5, 0x10000, RZ ;  /* 0x0001000005067824 */ /* 0x000fe200078e00ff */
        /* <DEDUP_REMOVED lines=9> */
[----:B------:R-:W-:Y:S01]  /*bc30*/  FMUL.FTZ R12, R4, R7 ;  /* 0x00000007040c7220 */ /* 0x000fe20000410000 */
        /* <DEDUP_REMOVED lines=11> */
.L_x_1830:
[----:B------:R-:W-:Y:S05]  /*bcf0*/  BSYNC B1 ;  /* 0x0000000000017941 */ /* 0x000fea0003800000 */
.L_x_1829:
        /* <DEDUP_REMOVED lines=13> */
[----:B------:R-:W-:Y:S01]  /*bdd0*/  PRMT R15, R15, 0x5410, R0 ;  /* 0x000054100f0f7816 */ /* 0x000fe20000000000 */
[C---:B0-----:R-:W-:Y:S01]  /*bde0*/  IMAD.U32 R8, R6.reuse, 0x10000, RZ ;  /* 0x0001000006087824 */ /* 0x041fe200078e00ff */
[----:B------:R-:W-:Y:S01]  /*bdf0*/  LOP3.LUT R6, R6, 0xffff0000, RZ, 0xc0, !PT ;  /* 0xffff000006067812 */ /* 0x000fe200078ec0ff */
[C---:B------:R-:W-:Y:S01]  /*be00*/  IMAD.U32 R9, R7.reuse, 0x10000, RZ ;  /* 0x0001000007097824 */ /* 0x040fe200078e00ff */
[----:B------:R-:W-:Y:S01]  /*be10*/  LOP3.LUT R7, R7, 0xffff0000, RZ, 0xc0, !PT ;  /* 0xffff000007077812 */ /* 0x000fe200078ec0ff */
[C---:B------:R-:W-:Y:S01]  /*be20*/  IMAD.U32 R0, R4.reuse, 0x10000, RZ ;  /* 0x0001000004007824 */ /* 0x040fe200078e00ff */
[----:B------:R-:W-:Y:S01]  /*be30*/  LOP3.LUT R3, R4, 0xffff0000, RZ, 0xc0, !PT ;  /* 0xffff000004037812 */ /* 0x000fe200078ec0ff */
[C---:B------:R-:W-:Y:S01]  /*be40*/  FMUL.FTZ R21, R6.reuse, R13 ;  /* 0x0000000d06157220 */ /* 0x040fe20000410000 */
[----:B------:R-:W-:Y:S01]  /*be50*/  FMUL.FTZ R6, R6, R11 ;  /* 0x0000000b06067220 */ /* 0x000fe20000410000 */
[----:B------:R-:W-:Y:S01]  /*be60*/  FMUL.FTZ R24, R7, R14 ;  /* 0x0000000e07187220 */ /* 0x000fe20000410000 */
[----:B------:R-:W-:-:S02]  /*be70*/  IMAD.U32 R4, R5, 0x10000, RZ ;  /* 0x0001000005047824 */ /* 0x000fc400078e00ff */
[C---:B------:R-:W-:Y:S01]  /*be80*/  FFMA.FTZ R21, R8.reuse, R11, -R21 ;  /* 0x0000000b08157223 */ /* 0x040fe20000010815 */
[----:B------:R-:W-:Y:S01]  /*be90*/  FFMA.FTZ R20, R8, R13, R6 ;  /* 0x0000000d08147223 */ /* 0x000fe20000010006 */
[-C--:B------:R-:W-:Y:S01]  /*bea0*/  FMUL.FTZ R8, R7, R10.reuse ;  /* 0x0000000a07087220 */ /* 0x080fe20000410000 */
[C---:B------:R-:W-:Y:S01]  /*beb0*/  IMAD.U32 R7, R12.reuse, 0x10000, RZ ;  /* 0x000100000c077824 */ /* 0x040fe200078e00ff */
        /* <DEDUP_REMOVED lines=18> */
[----:B------:R0:W-:Y:S01]  /*bfe0*/  STS.128 [R205+0x7000], R4 ;  /* 0x00700004cd007388 */ /* 0x0001e20000000c00 */
[----:B------:R-:W-:Y:S05]  /*bff0*/  BRA `(.L_x_1828) ;  /* 0x0000002400ec7947 */ /* 0x000fea0003800000 */
.L_x_1801:
[----:B------:R-:W3:Y:S01]  /*c000*/  LDC R0, c[0x0][0x448] ;  /* 0x00011200ff007b82 */ /* 0x000ee20000000800 */
[----:B------:R-:W-:Y:S01]  /*c010*/  ULDC.64 UR4, c[0x0][0x3f8] ;  /* 0x0000fe0000047ab9 */ /* 0x000fe20000000a00 */
[----:B------:R-:W-:Y:S01]  /*c020*/  ULDC.64 UR6, c[0x0][0x408] ;  /* 0x0001020000067ab9 */ /* 0x000fe20000000a00 */
        /* <DEDUP_REMOVED lines=11> */
[C---:B------:R-:W-:Y:S01]  /*c0e0*/  IMAD R5, R3.reuse, UR5, R6 ;  /* 0x0000000503057c24 */ /* 0x040fe2000f8e0206 */
        /* <DEDUP_REMOVED lines=12> */
[----:B------:R-:W3:Y:S01]  /*c1b0*/  LDC R58, c[0x0][0x3f4] ;  /* 0x0000fd00ff3a7b82 */ /* 0x000ee20000000800 */
[----:B------:R-:W4:Y:S01]  /*c1c0*/  SHFL.IDX PT, R4, R10, RZ, 0x181f ;  /* 0x00181fff0a047589 */ /* 0x000f2200000e0000 */
[----:B------:R-:W-:-:S03]  /*c1d0*/  IMAD R0, R189, R0, RZ ;  /* 0x00000000bd007224 */ /* 0x000fc600078e02ff */
[----:B------:R-:W5:Y:S04]  /*c1e0*/  SHFL.IDX PT, R3, R43, RZ, 0x181f ;  /* 0x00181fff2b037589 */ /* 0x000f6800000e0000 */
[----:B------:R-:W0:Y:S04]  /*c1f0*/  SHFL.IDX PT, R14, R44, RZ, 0x181f ;  /* 0x00181fff2c0e7589 */ /* 0x000e2800000e0000 */
[----:B------:R-:W1:Y:S01]  /*c200*/  SHFL.IDX PT, R5, R45, RZ, 0x181f ;  /* 0x00181fff2d057589 */ /* 0x000e6200000e0000 */
[----:B---3--:R-:W-:-:S04]  /*c210*/  ISETP.GE.AND P0, PT, R16, R58, PT ;  /* 0x0000003a1000720c */ /* 0x008fc80003f06270 */
[----:B------:R-:W-:-:S13]  /*c220*/  ISETP.GE.OR P1, PT, R59, R0, P0 ;  /* 0x000000003b00720c */ /* 0x000fda0000726670 */
[C---:B------:R-:W-:Y:S01]  /*c230*/  @!P1 IMAD.SHL.U32 R7, R16.reuse, 0x2, RZ ;  /* 0x0000000210079824 */ /* 0x040fe200078e00ff */
[----:B------:R-:W-:-:S04]  /*c240*/  @!P1 SHF.L.U64.HI R6, R16, 0x1, R17 ;  /* 0x0000000110069819 */ /* 0x000fc80000010211 */
[----:B----4-:R-:W-:-:S05]  /*c250*/  @!P1 IADD3 R4, P2, R4, R7, RZ ;  /* 0x0000000704049210 */ /* 0x010fca0007f5e0ff */
[----:B-----5:R-:W-:Y:S02]  /*c260*/  @!P1 IMAD.X R3, R3, 0x1, R6, P2 ;  /* 0x0000000103039824 */ /* 0x020fe400010e0606 */
[----:B------:R-:W-:Y:S02]  /*c270*/  @!P1 IMAD.MOV.U32 R24, RZ, RZ, R4 ;  /* 0x000000ffff189224 */ /* 0x000fe400078e0004 */
[----:B------:R-:W-:-:S06]  /*c280*/  @!P1 IMAD.MOV.U32 R25, RZ, RZ, R3 ;  /* 0x000000ffff199224 */ /* 0x000fcc00078e0003 */
[----:B------:R-:W3:Y:S01]  /*c290*/  @!P1 LD.E.128 R24, desc[UR54][R24.64] ;  /* 0x0000003618189980 */ /* 0x000ee2000c101d00 */
[----:B0-----:R-:W-:-:S05]  /*c2a0*/  @!P1 IADD3 R14, P2, R14, R7, RZ ;  /* 0x000000070e0e9210 */ /* 0x001fca0007f5e0ff */
[----:B-1----:R-:W-:Y:S02]  /*c2b0*/  @!P1 IMAD.X R5, R5, 0x1, R6, P2 ;  /* 0x0000000105059824 */ /* 0x002fe400010e0606 */
[----:B------:R-:W-:-:S06]  /*c2c0*/  @!P1 IMAD.MOV.U32 R4, RZ, RZ, R14 ;  /* 0x000000ffff049224 */ /* 0x000fcc00078e000e */
[----:B------:R-:W4:Y:S01]  /*c2d0*/  @!P1 LD.E.128 R4, desc[UR54][R4.64] ;  /* 0x0000003604049980 */ /* 0x000f22000c101d00 */
[----:B------:R-:W-:Y:S02]  /*c2e0*/  CS2R R50, SRZ ;  /* 0x0000000000327805 */ /* 0x000fe4000001ff00 */
[----:B------:R-:W-:Y:S02]  /*c2f0*/  CS2R R52, SRZ ;  /* 0x0000000000347805 */ /* 0x000fe4000001ff00 */
[----:B------:R-:W-:Y:S01]  /*c300*/  CS2R R20, SRZ ;  /* 0x0000000000147805 */ /* 0x000fe2000001ff00 */
[----:B------:R0:W1:Y:S01]  /*c310*/  SHFL.IDX PT, R9, R45, 0x1, 0x181f ;  /* 0x00381f002d097f89 */ /* 0x00006200000e0000 */
[----:B------:R-:W-:-:S03]  /*c320*/  CS2R R36, SRZ ;  /* 0x0000000000247805 */ /* 0x000fc6000001ff00 */
[----:B------:R0:W0:Y:S01]  /*c330*/  SHFL.IDX PT, R14, R44, 0x1, 0x181f ;  /* 0x00381f002c0e7f89 */ /* 0x00002200000e0000 */
[----:B---3--:R-:W-:Y:S02]  /*c340*/  @!P1 IMAD.MOV.U32 R50, RZ, RZ, R24 ;  /* 0x000000ffff329224 */ /* 0x008fe400078e0018 */
[----:B------:R-:W-:Y:S01]  /*c350*/  @!P1 IMAD.MOV.U32 R51, RZ, RZ, R25 ;  /* 0x000000ffff339224 */ /* 0x000fe200078e0019 */
[----:B------:R-:W-:Y:S01]  /*c360*/  CS2R R24, SRZ ;  /* 0x0000000000187805 */ /* 0x000fe2000001ff00 */
[----:B------:R-:W-:Y:S02]  /*c370*/  IMAD.MOV.U32 R3, RZ, RZ, R50 ;  /* 0x000000ffff037224 */ /* 0x000fe400078e0032 */
[----:B------:R-:W-:Y:S02]  /*c380*/  IMAD.MOV.U32 R8, RZ, RZ, R51 ;  /* 0x000000ffff087224 */ /* 0x000fe400078e0033 */
[----:B------:R-:W-:Y:S01]  /*c390*/  @!P1 IMAD.MOV.U32 R52, RZ, RZ, R26 ;  /* 0x000000ffff349224 */ /* 0x000fe200078e001a */
[----:B------:R-:W-:Y:S01]  /*c3a0*/  PRMT R76, R3, 0x7610, R76 ;  /* 0x00007610034c7816 */ /* 0x000fe2000000004c */
[----:B------:R-:W-:Y:S01]  /*c3b0*/  @!P1 IMAD.MOV.U32 R53, RZ, RZ, R27 ;  /* 0x000000ffff359224 */ /* 0x000fe200078e001b */
[----:B------:R-:W-:Y:S01]  /*c3c0*/  PRMT R77, R8, 0x7610, R77 ;  /* 0x00007610084d7816 */ /* 0x000fe2000000004d */
[----:B------:R3:W0:Y:S01]  /*c3d0*/  SHFL.IDX PT, R3, R43, 0x1, 0x181f ;  /* 0x00381f002b037f89 */ /* 0x00062200000e0000 */
[----:B------:R-:W-:-:S02]  /*c3e0*/  IMAD.MOV.U32 R11, RZ, RZ, R52 ;  /* 0x000000ffff0b7224 */ /* 0x000fc400078e0034 */
[----:B----4-:R-:W-:Y:S01]  /*c3f0*/  @!P1 IMAD.MOV.U32 R20, RZ, RZ, R4 ;  /* 0x000000ffff149224 */ /* 0x010fe200078e0004 */
[----:B------:R3:W4:Y:S01]  /*c400*/  SHFL.IDX PT, R8, R10, 0x1, 0x181f ;  /* 0x00381f000a087f89 */ /* 0x00072200000e0000 */
[----:B------:R-:W-:Y:S01]  /*c410*/  @!P1 IMAD.MOV.U32 R21, RZ, RZ, R5 ;  /* 0x000000ffff159224 */ /* 0x000fe200078e0005 */
[----:B------:R-:W-:Y:S01]  /*c420*/  PRMT R46, R11, 0x7610, R46 ;  /* 0x000076100b2e7816 */ /* 0x000fe2000000002e */
[----:B------:R-:W-:Y:S02]  /*c430*/  @!P1 IMAD.MOV.U32 R36, RZ, RZ, R6 ;  /* 0x000000ffff249224 */ /* 0x000fe400078e0006 */
[----:B------:R-:W-:Y:S02]  /*c440*/  @!P1 IMAD.MOV.U32 R37, RZ, RZ, R7 ;  /* 0x000000ffff259224 */ /* 0x000fe400078e0007 */
[----:B------:R-:W-:Y:S02]  /*c450*/  IMAD.MOV.U32 R12, RZ, RZ, R53 ;  /* 0x000000ffff0c7224 */ /* 0x000fe400078e0035 */
[----:B------:R-:W-:-:S02]  /*c460*/  IMAD.MOV.U32 R4, RZ, RZ, R20 ;  /* 0x000000ffff047224 */ /* 0x000fc400078e0014 */
[----:B------:R-:W-:Y:S01]  /*c470*/  IMAD.MOV.U32 R5, RZ, RZ, R21 ;  /* 0x000000ffff057224 */ /* 0x000fe200078e0015 */
[----:B------:R-:W-:Y:S01]  /*c480*/  PRMT R47, R12, 0x7610, R47 ;  /* 0x000076100c2f7816 */ /* 0x000fe2000000002f */
[----:B------:R-:W-:Y:S01]  /*c490*/  IMAD.MOV.U32 R6, RZ, RZ, R36 ;  /* 0x000000ffff067224 */ /* 0x000fe200078e0024 */
[----:B------:R-:W-:Y:S01]  /*c4a0*/  PRMT R78, R4, 0x7610, R78 ;  /* 0x00007610044e7816 */ /* 0x000fe2000000004e */
[----:B------:R-:W-:Y:S01]  /*c4b0*/  IMAD.MOV.U32 R7, RZ, RZ, R37 ;  /* 0x000000ffff077224 */ /* 0x000fe200078e0025 */
[----:B------:R-:W-:Y:S02]  /*c4c0*/  PRMT R79, R5, 0x7610, R79 ;  /* 0x00007610054f7816 */ /* 0x000fe4000000004f */
[----:B------:R-:W-:Y:S02]  /*c4d0*/  PRMT R80, R6, 0x7610, R80 ;  /* 0x0000761006507816 */ /* 0x000fe40000000050 */
[----:B01-3--:R-:W-:-:S07]  /*c4e0*/  PRMT R86, R7, 0x7610, R86 ;  /* 0x0000761007567816 */ /* 0x00bfce0000000056 */
.L_x_2175:
[----:B------:R-:W-:Y:S01]  /*c4f0*/  VIADD R5, R59, 0x20 ;  /* 0x000000203b057836 */ /* 0x000fe20000000000 */
[----:B------:R-:W-:Y:S01]  /*c500*/  BSSY B1, `(.L_x_1832) ;  /* 0x0000012000017945 */ /* 0x000fe20003800000 */
[----:B------:R-:W-:Y:S02]  /*c510*/  CS2R R26, SRZ ;  /* 0x00000000001a7805 */ /* 0x000fe4000001ff00 */
[----:B------:R-:W-:Y:S02]  /*c520*/  CS2R R6, SRZ ;  /* 0x0000000000067805 */ /* 0x000fe4000001ff00 */
[----:B------:R-:W-:Y:S02]  /*c530*/  ISETP.GE.AND P1, PT, R5, R0, PT ;  /* 0x000000000500720c */ /* 0x000fe40003f26270 */
[----:B------:R-:W-:-:S11]  /*c540*/  CS2R R4, SRZ ;  /* 0x0000000000047805 */ /* 0x000fd6000001ff00 */
[----:B------:R-:W-:Y:S05]  /*c550*/  @P1 BRA `(.L_x_1833) ;  /* 0x0000000000301947 */ /* 0x000fea0003800000 */
[----:B------:R-:W-:Y:S02]  /*c560*/  CS2R R26, SRZ ;  /* 0x00000000001a7805 */ /* 0x000fe4000001ff00 */
[----:B------:R-:W-:Y:S02]  /*c570*/  CS2R R4, SRZ ;  /* 0x0000000000047805 */ /* 0x000fe4000001ff00 */
[----:B------:R-:W-:Y:S01]  /*c580*/  CS2R R6, SRZ ;  /* 0x0000000000067805 */ /* 0x000fe2000001ff00 */
[----:B------:R-:W-:Y:S06]  /*c590*/  @P0 BRA `(.L_x_1833) ;  /* 0x0000000000200947 */ /* 0x000fec0003800000 */
[C---:B------:R-:W-:Y:S01]  /*c5a0*/  IMAD.SHL.U32 R15, R16.reuse, 0x2, RZ ;  /* 0x00000002100f7824 */ /* 0x040fe200078e00ff */
[----:B------:R-:W-:-:S04]  /*c5b0*/  SHF.L.U64.HI R6, R16, 0x1, R17 ;  /* 0x0000000110067819 */ /* 0x000fc80000010211 */
[-C--:B----4-:R-:W-:Y:S02]  /*c5c0*/  IADD3 R4, P1, R8, R15.reuse, RZ ;  /* 0x0000000f08047210 */ /* 0x090fe40007f3e0ff */
[----:B------:R-:W-:-:S03]  /*c5d0*/  IADD3 R14, P2, R14, R15, RZ ;  /* 0x0000000f0e0e7210 */ /* 0x000fc60007f5e0ff */
[--C-:B------:R-:W-:Y:S02]  /*c5e0*/  IMAD.X R5, R3, 0x1, R6.reuse, P1 ;  /* 0x0000000103057824 */ /* 0x100fe400008e0606 */
[----:B------:R-:W-:-:S04]  /*c5f0*/  IMAD.X R15, R9, 0x1, R6, P2 ;  /* 0x00000001090f7824 */ /* 0x000fc800010e0606 */
[----:B------:R-:W5:Y:S04]  /*c600*/  LD.E.128 R4, desc[UR54][R4.64] ;  /* 0x0000003604047980 */ /* 0x000f68000c101d00 */
[----:B------:R0:W5:Y:S02]  /*c610*/  LD.E.128 R24, desc[UR54][R14.64] ;  /* 0x000000360e187980 */ /* 0x000164000c101d00 */
.L_x_1833:
[----:B------:R-:W-:Y:S05]  /*c620*/  BSYNC B1 ;  /* 0x0000000000017941 */ /* 0x000fea0003800000 */
.L_x_1832:
[----:B-----5:R-:W-:Y:S01]  /*c630*/  IMAD.MOV.U32 R3, RZ, RZ, R24 ;  /* 0x000000ffff037224 */ /* 0x020fe200078e0018 */
[----:B------:R-:W-:Y:S01]  /*c640*/  UMOV UR4, 0xffffffff ;  /* 0xffffffff00047882 */ /* 0x000fe20000000000 */
[----:B----4-:R-:W-:Y:S02]  /*c650*/  IMAD.MOV.U32 R8, RZ, RZ, R25 ;  /* 0x000000ffff087224 */ /* 0x010fe400078e0019 */
        /* <DEDUP_REMOVED lines=15> */
[----:B------:R-:W1:Y:S01]  /*c750*/  SHFL.IDX PT, R8, R10, 0x2, 0x181f ;  /* 0x00581f000a087f89 */ /* 0x000e6200000e0000 */
[----:B------:R-:W-:-:S03]  /*c760*/  VIADD R9, R59, 0x40 ;  /* 0x000000403b097836 */ /* 0x000fc60000000000 */
[----:B------:R-:W3:Y:S02]  /*c770*/  SHFL.IDX PT, R3, R43, 0x2, 0x181f ;  /* 0x00581f002b037f89 */ /* 0x000ee400000e0000 */
[----:B------:R-:W-:Y:S02]  /*c780*/  ISETP.GE.OR P1, PT, R9, R0, P0 ;  /* 0x000000000900720c */ /* 0x000fe40000726670 */
[----:B0-----:R-:W0:Y:S04]  /*c790*/  SHFL.IDX PT, R14, R44, 0x2, 0x181f ;  /* 0x00581f002c0e7f89 */ /* 0x001e2800000e0000 */
[----:B------:R-:W4:Y:S07]  /*c7a0*/  SHFL.IDX PT, R9, R45, 0x2, 0x181f ;  /* 0x00581f002d097f89 */ /* 0x000f2e00000e0000 */
[C---:B------:R-:W-:Y:S01]  /*c7b0*/  @!P1 IMAD.SHL.U32 R29, R16.reuse, 0x2, RZ ;  /* 0x00000002101d9824 */ /* 0x040fe200078e00ff */
[----:B------:R-:W-:-:S04]  /*c7c0*/  @!P1 SHF.L.U64.HI R28, R16, 0x1, R17 ;  /* 0x00000001101c9819 */ /* 0x000fc80000010211 */
[----:B-1----:R-:W-:-:S05]  /*c7d0*/  @!P1 IADD3 R8, P2, R8, R29, RZ ;  /* 0x0000001d08089210 */ /* 0x002fca0007f5e0ff */
[----:B---3--:R-:W-:Y:S02]  /*c7e0*/  @!P1 IMAD.X R3, R3, 0x1, R28, P2 ;  /* 0x0000000103039824 */ /* 0x008fe400010e061c */
[----:B------:R-:W-:Y:S02]  /*c7f0*/  @!P1 IMAD.MOV.U32 R32, RZ, RZ, R8 ;  /* 0x000000ffff209224 */ /* 0x000fe400078e0008 */
[----:B------:R-:W-:-:S06]  /*c800*/  @!P1 IMAD.MOV.U32 R33, RZ, RZ, R3 ;  /* 0x000000ffff219224 */ /* 0x000fcc00078e0003 */
[----:B------:R-:W3:Y:S01]  /*c810*/  @!P1 LD.E.128 R32, desc[UR54][R32.64] ;  /* 0x0000003620209980 */ /* 0x000ee2000c101d00 */
[----:B0-----:R-:W-:-:S05]  /*c820*/  @!P1 IADD3 R14, P2, R14, R29, RZ ;  /* 0x0000001d0e0e9210 */ /* 0x001fca0007f5e0ff */
[----:B----4-:R-:W-:-:S04]  /*c830*/  @!P1 IMAD.X R9, R9, 0x1, R28, P2 ;  /* 0x0000000109099824 */ /* 0x010fc800010e061c */
[----:B------:R-:W-:-:S05]  /*c840*/  @!P1 IMAD.MOV.U32 R15, RZ, RZ, R9 ;  /* 0x000000ffff0f9224 */ /* 0x000fca00078e0009 */
[----:B------:R-:W4:Y:S01]  /*c850*/  @!P1 LD.E.128 R28, desc[UR54][R14.64] ;  /* 0x000000360e1c9980 */ /* 0x000f22000c101d00 */
[----:B------:R-:W-:Y:S02]  /*c860*/  CS2R R54, SRZ ;  /* 0x0000000000367805 */ /* 0x000fe4000001ff00 */
[----:B------:R-:W-:Y:S02]  /*c870*/  CS2R R56, SRZ ;  /* 0x0000000000387805 */ /* 0x000fe4000001ff00 */
[----:B------:R-:W-:Y:S02]  /*c880*/  CS2R R38, SRZ ;  /* 0x0000000000267805 */ /* 0x000fe4000001ff00 */
[----:B------:R-:W-:Y:S01]  /*c890*/  CS2R R40, SRZ ;  /* 0x0000000000287805 */ /* 0x000fe2000001ff00 */
[----:B---3--:R-:W-:Y:S02]  /*c8a0*/  @!P1 IMAD.MOV.U32 R54, RZ, RZ, R32 ;  /* 0x000000ffff369224 */ /* 0x008fe400078e0020 */
[----:B------:R-:W-:Y:S01]  /*c8b0*/  @!P1 IMAD.MOV.U32 R55, RZ, RZ, R33 ;  /* 0x000000ffff379224 */ /* 0x000fe200078e0021 */
[----:B------:R0:W1:Y:S01]  /*c8c0*/  SHFL.IDX PT, R32, R10, 0x3, 0x181f ;  /* 0x00781f000a207f89 */ /* 0x00006200000e0000 */
[----:B------:R-:W-:-:S02]  /*c8d0*/  IMAD.MOV.U32 R3, RZ, RZ, R54 ;  /* 0x000000ffff037224 */ /* 0x000fc400078e0036 */
[----:B------:R-:W-:Y:S01]  /*c8e0*/  @!P1 IMAD.MOV.U32 R56, RZ, RZ, R34 ;  /* 0x000000ffff389224 */ /* 0x000fe200078e0022 */
[----:B------:R3:W1:Y:S01]  /*c8f0*/  SHFL.IDX PT, R33, R45, 0x3, 0x181f ;  /* 0x00781f002d217f89 */ /* 0x00066200000e0000 */
[----:B------:R-:W-:Y:S01]  /*c900*/  IMAD.MOV.U32 R8, RZ, RZ, R55 ;  /* 0x000000ffff087224 */ /* 0x000fe200078e0037 */
[----:B------:R-:W-:Y:S01]  /*c910*/  PRMT R68, R3, 0x7610, R68 ;  /* 0x0000761003447816 */ /* 0x000fe20000000044 */
[----:B------:R-:W-:Y:S01]  /*c920*/  @!P1 IMAD.MOV.U32 R57, RZ, RZ, R35 ;  /* 0x000000ffff399224 */ /* 0x000fe200078e0023 */
[----:B------:R3:W1:Y:S02]  /*c930*/  SHFL.IDX PT, R3, R43, 0x3, 0x181f ;  /* 0x00781f002b037f89 */ /* 0x00066400000e0000 */
[----:B------:R-:W-:Y:S01]  /*c940*/  PRMT R69, R8, 0x7610, R69 ;  /* 0x0000761008457816 */ /* 0x000fe20000000045 */
[----:B------:R-:W-:Y:S01]  /*c950*/  IMAD.MOV.U32 R8, RZ, RZ, R56 ;  /* 0x000000ffff087224 */ /* 0x000fe200078e0038 */
[----:B------:R3:W1:Y:S01]  /*c960*/  SHFL.IDX PT, R34, R44, 0x3, 0x181f ;  /* 0x00781f002c227f89 */ /* 0x00066200000e0000 */
[----:B------:R-:W-:-:S02]  /*c970*/  IMAD.MOV.U32 R9, RZ, RZ, R57 ;  /* 0x000000ffff097224 */ /* 0x000fc400078e0039 */
[----:B----4-:R-:W-:Y:S01]  /*c980*/  @!P1 IMAD.MOV.U32 R38, RZ, RZ, R28 ;  /* 0x000000ffff269224 */ /* 0x010fe200078e001c */
[----:B------:R-:W-:Y:S01]  /*c990*/  PRMT R48, R8, 0x7610, R48 ;  /* 0x0000761008307816 */ /* 0x000fe20000000030 */
[----:B------:R-:W-:Y:S01]  /*c9a0*/  @!P1 IMAD.MOV.U32 R39, RZ, RZ, R29 ;  /* 0x000000ffff279224 */ /* 0x000fe200078e001d */
[----:B------:R-:W-:Y:S01]  /*c9b0*/  PRMT R49, R9, 0x7610, R49 ;  /* 0x0000761009317816 */ /* 0x000fe20000000031 */
[----:B------:R-:W-:Y:S02]  /*c9c0*/  @!P1 IMAD.MOV.U32 R40, RZ, RZ, R30 ;  /* 0x000000ffff289224 */ /* 0x000fe400078e001e */
[----:B------:R-:W-:Y:S02]  /*c9d0*/  @!P1 IMAD.MOV.U32 R41, RZ, RZ, R31 ;  /* 0x000000ffff299224 */ /* 0x000fe400078e001f */
[----:B------:R-:W-:Y:S02]  /*c9e0*/  IMAD.MOV.U32 R8, RZ, RZ, R38 ;  /* 0x000000ffff087224 */ /* 0x000fe400078e0026 */
[----:B------:R-:W-:-:S02]  /*c9f0*/  IMAD.MOV.U32 R9, RZ, RZ, R39 ;  /* 0x000000ffff097224 */ /* 0x000fc400078e0027 */
[----:B0-----:R-:W-:Y:S01]  /*ca00*/  IMAD.MOV.U32 R10, RZ, RZ, R40 ;  /* 0x000000ffff0a7224 */ /* 0x001fe200078e0028 */
[----:B------:R-:W-:Y:S01]  /*ca10*/  PRMT R72, R8, 0x7610, R72 ;  /* 0x0000761008487816 */ /* 0x000fe20000000048 */
[----:B------:R-:W-:Y:S01]  /*ca20*/  IMAD.MOV.U32 R11, RZ, RZ, R41 ;  /* 0x000000ffff0b7224 */ /* 0x000fe200078e0029 */
[----:B------:R-:W-:Y:S02]  /*ca30*/  PRMT R73, R9, 0x7610, R73 ;  /* 0x0000761009497816 */ /* 0x000fe40000000049 */
[----:B------:R-:W-:Y:S02]  /*ca40*/  CS2R R8, SRZ ;  /* 0x0000000000087805 */ /* 0x000fe4000001ff00 */
[----:B------:R-:W-:Y:S02]  /*ca50*/  PRMT R74, R10, 0x7610, R74 ;  /* 0x000076100a4a7816 */ /* 0x000fe4000000004a */
[----:B-1-3--:R-:W-:-:S07]  /*ca60*/  PRMT R75, R11, 0x7610, R75 ;  /* 0x000076100b4b7816 */ /* 0x00afce000000004b */
.L_x_2185:
[----:B------:R-:W-:Y:S01]  /*ca70*/  VIADD R59, R59, 0x60 ;  /* 0x000000603b3b7836 */ /* 0x000fe20000000000 */
[----:B------:R-:W-:Y:S01]  /*ca80*/  BSSY B1, `(.L_x_1835) ;  /* 0x0000012000017945 */ /* 0x000fe20003800000 */
[----:B------:R-:W-:Y:S02]  /*ca90*/  CS2R R10, SRZ ;  /* 0x00000000000a7805 */ /* 0x000fe4000001ff00 */
[----:B--2---:R-:W-:Y:S02]  /*caa0*/  CS2R R12, SRZ ;  /* 0x00000000000c7805 */ /* 0x004fe4000001ff00 */
[----:B------:R-:W-:Y:S02]  /*cab0*/  CS2R R14, SRZ ;  /* 0x00000000000e7805 */ /* 0x000fe4000001ff00 */
[----:B------:R-:W-:-:S13]  /*cac0*/  ISETP.GE.AND P1, PT, R59, R0, PT ;  /* 0x000000003b00720c */ /* 0x000fda0003f26270 */
[----:B------:R-:W-:Y:S05]  /*cad0*/  @P1 BRA `(.L_x_1836) ;  /* 0x0000000000301947 */ /* 0x000fea0003800000 */
[----:B------:R-:W-:Y:S02]  /*cae0*/  CS2R R10, SRZ ;  /* 0x00000000000a7805 */ /* 0x000fe4000001ff00 */
[----:B------:R-:W-:Y:S02]  /*caf0*/  CS2R R12, SRZ ;  /* 0x00000000000c7805 */ /* 0x000fe4000001ff00 */
[----:B------:R-:W-:Y:S01]  /*cb00*/  CS2R R14, SRZ ;  /* 0x00000000000e7805 */ /* 0x000fe2000001ff00 */
[----:B------:R-:W-:Y:S06]  /*cb10*/  @P0 BRA `(.L_x_1836) ;  /* 0x0000000000200947 */ /* 0x000fec0003800000 */
[C---:B------:R-:W-:Y:S01]  /*cb20*/  IMAD.SHL.U32 R9, R16.reuse, 0x2, RZ ;  /* 0x0000000210097824 */ /* 0x040fe200078e00ff */
[----:B------:R-:W-:-:S04]  /*cb30*/  SHF.L.U64.HI R10, R16, 0x1, R17 ;  /* 0x00000001100a7819 */ /* 0x000fc80000010211 */
[-C--:B------:R-:W-:Y:S02]  /*cb40*/  IADD3 R12, P1, R32, R9.reuse, RZ ;  /* 0x00000009200c7210 */ /* 0x080fe40007f3e0ff */
[----:B------:R-:W-:-:S03]  /*cb50*/  IADD3 R8, P2, R34, R9, RZ ;  /* 0x0000000922087210 */ /* 0x000fc60007f5e0ff */
[--C-:B------:R-:W-:Y:S02]  /*cb60*/  IMAD.X R13, R3, 0x1, R10.reuse, P1 ;  /* 0x00000001030d7824 */ /* 0x100fe400008e060a */
[----:B------:R-:W-:-:S04]  /*cb70*/  IMAD.X R9, R33, 0x1, R10, P2 ;  /* 0x0000000121097824 */ /* 0x000fc800010e060a */
[----:B------:R-:W5:Y:S04]  /*cb80*/  LD.E.128 R12, desc[UR54][R12.64] ;  /* 0x000000360c0c7980 */ /* 0x000f68000c101d00 */
[----:B------:R-:W5:Y:S02]  /*cb90*/  LD.E.128 R8, desc[UR54][R8.64] ;  /* 0x0000003608087980 */ /* 0x000f64000c101d00 */
.L_x_1836:
[----:B------:R-:W-:Y:S05]  /*cba0*/  BSYNC B1 ;  /* 0x0000000000017941 */ /* 0x000fea0003800000 */
.L_x_1835:
[----:B------:R-:W-:Y:S01]  /*cbb0*/  ULEA.HI UR4, UR37, UR37, URZ, 0x1 ;  /* 0x0000002525047291 */ /* 0x000fe2000f8f083f */
[----:B------:R-:W-:Y:S01]  /*cbc0*/  VIADDMNMX R0, R0, -R193, 0x80, PT ;  /* 0x0000008000007446 */ /* 0x000fe200038009c1 */
[----:B-----5:R-:W-:Y:S01]  /*cbd0*/  IMAD.MOV.U32 R3, RZ, RZ, R8 ;  /* 0x000000ffff037224 */ /* 0x020fe200078e0008 */
[----:B------:R-:W-:Y:S01]  /*cbe0*/  BSSY B1, `(.L_x_1837) ;  /* 0x0000018000017945 */ /* 0x000fe20003800000 */
[----:B------:R-:W-:Y:S01]  /*cbf0*/  ULOP3.LUT UR4, UR4, 0xfffffffe, URZ, 0xc0, !UPT ;  /* 0xfffffffe04047892 */ /* 0x000fe2000f8ec03f */
[----:B------:R-:W-:Y:S01]  /*cc00*/  IMAD.MOV.U32 R28, RZ, RZ, R9 ;  /* 0x000000ffff1c7224 */ /* 0x000fe200078e0009 */
[-C--:B------:R-:W-:Y:S01]  /*cc10*/  ISETP.GE.OR P3, PT, R188, R0.reuse, P0 ;  /* 0x00000000bc00720c */ /* 0x080fe20000766670 */
[----:B------:R-:W-:Y:S01]  /*cc20*/  IMAD.MOV.U32 R30, RZ, RZ, R13 ;  /* 0x000000ffff1e7224 */ /* 0x000fe200078e000d */
[----:B------:R-:W-:Y:S01]  /*cc30*/  UIADD3 UR4, UR37, -UR4, URZ ;  /* 0x8000000425047290 */ /* 0x000fe2000fffe03f */
[-C--:B------:R-:W-:Y:S02]  /*cc40*/  ISETP.GE.OR P2, PT, R217, R0.reuse, P0 ;  /* 0x00000000d900720c */ /* 0x080fe40000746670 */
[----:B------:R-:W-:-:S02]  /*cc50*/  ISETP.GE.OR P1, PT, R216, R0, P0 ;  /* 0x00000000d800720c */ /* 0x000fc40000726670 */
[----:B------:R-:W-:Y:S01]  /*cc60*/  ISETP.GE.OR P0, PT, R215, R0, P0 ;  /* 0x00000000d700720c */ /* 0x000fe20000706670 */
[----:B------:R-:W-:Y:S01]  /*cc70*/  IMAD.U32 R29, RZ, RZ, UR4 ;  /* 0x00000004ff1d7e24 */ /* 0x000fe2000f8e00ff */
[----:B------:R-:W-:Y:S01]  /*cc80*/  PRMT R43, R3, 0x7610, R43 ;  /* 0x00007610032b7816 */ /* 0x000fe2000000002b */
[----:B------:R-:W-:Y:S01]  /*cc90*/  IMAD.MOV.U32 R0, RZ, RZ, R10 ;  /* 0x000000ffff007224 */ /* 0x000fe200078e000a */
[----:B------:R-:W-:Y:S01]  /*cca0*/  PRMT R44, R28, 0x7610, R44 ;  /* 0x000076101c2c7816 */ /* 0x000fe2000000002c */
[----:B------:R-:W-:Y:S01]  /*ccb0*/  IMAD.MOV.U32 R3, RZ, RZ, R11 ;  /* 0x000000ffff037224 */ /* 0x000fe200078e000b */
[----:B------:R-:W-:Y:S01]  /*ccc0*/  SHF.L.U32 R29, R29, 0x1f, RZ ;  /* 0x0000001f1d1d7819 */ /* 0x000fe200000006ff */
[----:B------:R-:W-:Y:S01]  /*ccd0*/  IMAD.MOV.U32 R28, RZ, RZ, R12 ;  /* 0x000000ffff1c7224 */ /* 0x000fe200078e000c */
[----:B------:R-:W-:Y:S01]  /*cce0*/  PRMT R45, R0, 0x7610, R45 ;  /* 0x00007610002d7816 */ /* 0x000fe2000000002d */
[----:B------:R-:W-:Y:S01]  /*ccf0*/  IMAD.MOV.U32 R0, RZ, RZ, R14 ;  /* 0x000000ffff007224 */ /* 0x000fe200078e000e */
[----:B------:R-:W0:Y:S01]  /*cd00*/  SYNCS.PHASECHK.TRANS64.TRYWAIT P4, [R18+URZ+0x28800], R29 ;  /* 0x0288001d120075a7 */ /* 0x000e22000808017f */
[----:B------:R-:W-:Y:S01]  /*cd10*/  PRMT R59, R3, 0x7610, R59 ;  /* 0x00007610033b7816 */ /* 0x000fe2000000003b */
[----:B------:R-:W-:Y:S01]  /*cd20*/  IMAD.MOV.U32 R3, RZ, RZ, R15 ;  /* 0x000000ffff037224 */ /* 0x000fe200078e000f */
[----:B------:R-:W-:-:S02]  /*cd30*/  PRMT R70, R28, 0x7610, R70 ;  /* 0x000076101c467816 */ /* 0x000fc40000000046 */
[----:B------:R-:W-:Y:S01]  /*cd40*/  PRMT R71, R30, 0x7610, R71 ;  /* 0x000076101e477816 */ /* 0x000fe20000000047 */
[----:B0-----:R-:W-:Y:S06]  /*cd50*/  @!P4 BRA `(.L_x_1838) ;  /* 0x0000019800a4c947 */ /* 0x001fec0003800000 */
.L_x_2186:
[----:B------:R-:W-:Y:S05]  /*cd60*/  BSYNC B1 ;  /* 0x0000000000017941 */ /* 0x000fea0003800000 */
.L_x_1837:
[----:B------:R-:W-:Y:S04]  /*cd70*/  BSSY B1, `(.L_x_1839) ;  /* 0x0000069000017945 */ /* 0x000fe80003800000 */
[----:B------:R-:W-:Y:S05]  /*cd80*/  @P3 BRA `(.L_x_1840) ;  /* 0x00000004009c3947 */ /* 0x000fea0003800000 */
[----:B------:R-:W-:Y:S02]  /*cd90*/  LEA.HI R28, R58, R207, RZ, 0x1d ;  /* 0x000000cf3a1c7211 */ /* 0x000fe400078fe8ff */
[--C-:B------:R-:W-:Y:S02]  /*cda0*/  SHF.R.U64 R87, R50, 0x10, R51.reuse ;  /* 0x0000001032577819 */ /* 0x100fe40000001233 */
[----:B------:R-:W-:Y:S01]  /*cdb0*/  SHF.R.S32.HI R31, RZ, 0x1f, R28 ;  /* 0x0000001fff1f7819 */ /* 0x000fe2000001141c */
[----:B0-----:R-:W-:Y:S01]  /*cdc0*/  IMAD.SHL.U32 R29, R28, 0x8, RZ ;  /* 0x000000081c1d7824 */ /* 0x001fe200078e00ff */
[----:B------:R-:W-:Y:S02]  /*cdd0*/  SHF.R.U32.HI R50, RZ, 0x10, R51 ;  /* 0x00000010ff327819 */ /* 0x000fe40000011633 */
[----:B------:R-:W-:Y:S02]  /*cde0*/  LEA.HI R31, R31, R28, RZ, 0x3 ;  /* 0x0000001c1f1f7211 */ /* 0x000fe400078f18ff */
[----:B------:R-:W-:-:S02]  /*cdf0*/  LOP3.LUT R29, R29, 0x38, RZ, 0xc0, !PT ;  /* 0x000000381d1d7812 */ /* 0x000fc400078ec0ff */
[----:B------:R-:W-:Y:S01]  /*ce00*/  SHF.R.U64 R51, R20, 0x10, R21 ;  /* 0x0000001014337819 */ /* 0x000fe20000001215 */
[----:B------:R-:W-:Y:S01]  /*ce10*/  IMAD.SHL.U32 R31, R31, 0x400, RZ ;  /* 0x000004001f1f7824 */ /* 0x000fe200078e00ff */
[----:B------:R-:W-:Y:S02]  /*ce20*/  LOP3.LUT R28, R29, 0x1c0, R222, 0xf8, !PT ;  /* 0x000001c01d1c7812 */ /* 0x000fe400078ef8de */
[----:B------:R-:W-:Y:S02]  /*ce30*/  SHF.R.U64 R83, R52, 0x10, R53 ;  /* 0x0000001034537819 */ /* 0x000fe40000001235 */
[----:B------:R-:W-:Y:S02]  /*ce40*/  LOP3.LUT R28, R28, R203, RZ, 0x3c, !PT ;  /* 0x000000cb1c1c7212 */ /* 0x000fe400078e3cff */
[----:B------:R-:W-:Y:S02]  /*ce50*/  LOP3.LUT R31, R31, 0x7fffe000, RZ, 0xc0, !PT ;  /* 0x7fffe0001f1f7812 */ /* 0x000fe400078ec0ff */
[----:B------:R-:W-:-:S02]  /*ce60*/  SHF.R.U32.HI R20, RZ, 0x10, R21 ;  /* 0x00000010ff147819 */ /* 0x000fc40000011615 */
[----:B------:R-:W-:Y:S02]  /*ce70*/  IADD3 R33, R28, R31, R204 ;  /* 0x0000001f1c217210 */ /* 0x000fe40007ffe0cc */
[----:B------:R-:W0:Y:S01]  /*ce80*/  LDS.128 R28, [R205] ;  /* 0x00000000cd1c7984 */ /* 0x000e220000000c00 */
[----:B------:R-:W-:Y:S02]  /*ce90*/  PRMT R78, R78, 0x5410, R51 ;  /* 0x000054104e4e7816 */ /* 0x000fe40000000033 */
[----:B------:R-:W-:Y:S01]  /*cea0*/  IMAD R81, R33, 0x2, R18 ;  /* 0x0000000221517824 */ /* 0x000fe200078e0212 */
[----:B------:R-:W-:Y:S02]  /*ceb0*/  PRMT R52, R46, 0x5410, R83 ;  /* 0x000054102e347816 */ /* 0x000fe40000000053 */
[----:B------:R-:W-:Y:S02]  /*cec0*/  PRMT R76, R76, 0x5410, R87 ;  /* 0x000054104c4c7816 */ /* 0x000fe40000000057 */
[----:B------:R-:W1:Y:S01]  /*ced0*/  LDS.128 R32, [R81+0x10400] ;  /* 0x0104000051207984 */ /* 0x000e620000000c00 */
[----:B------:R-:W-:Y:S01]  /*cee0*/  PRMT R83, R79, 0x5410, R20 ;  /* 0x000054104f537816 */ /* 0x000fe20000000014 */
[----:B------:R-:W-:Y:S01]  /*cef0*/  IMAD.U32 R79, R78, 0x10000, RZ ;  /* 0x000100004e4f7824 */ /* 0x000fe200078e00ff */
[----:B------:R-:W-:Y:S01]  /*cf00*/  SHF.R.U32.HI R82, RZ, 0x10, R53 ;  /* 0x00000010ff527819 */ /* 0x000fe20000011635 */
[----:B------:R-:W-:Y:S01]  /*cf10*/  IMAD.U32 R53, R76, 0x10000, RZ ;  /* 0x000100004c357824 */ /* 0x000fe200078e00ff */
[----:B------:R-:W-:-:S02]  /*cf20*/  SHF.R.U64 R21, R36, 0x10, R37 ;  /* 0x0000001024157819 */ /* 0x000fc40000001225 */
[----:B------:R-:W-:Y:S02]  /*cf30*/  SHF.R.U32.HI R85, RZ, 0x10, R37 ;  /* 0x00000010ff557819 */ /* 0x000fe40000011625 */
[----:B------:R-:W-:Y:S02]  /*cf40*/  PRMT R77, R77, 0x5410, R50 ;  /* 0x000054104d4d7816 */ /* 0x000fe40000000032 */
[----:B------:R-:W-:Y:S02]  /*cf50*/  PRMT R82, R47, 0x5410, R82 ;  /* 0x000054102f527816 */ /* 0x000fe40000000052 */
[----:B------:R-:W-:Y:S01]  /*cf60*/  PRMT R84, R80, 0x5410, R21 ;  /* 0x0000541050547816 */ /* 0x000fe20000000015 */
[----:B------:R-:W-:Y:S01]  /*cf70*/  IMAD.U32 R80, R83, 0x10000, RZ ;  /* 0x0001000053507824 */ /* 0x000fe200078e00ff */
[----:B------:R-:W-:Y:S02]  /*cf80*/  PRMT R85, R86, 0x5410, R85 ;  /* 0x0000541056557816 */ /* 0x000fe40000000055 */
[----:B------:R-:W-:-:S02]  /*cf90*/  LOP3.LUT R78, R78, 0xffff0000, RZ, 0xc0, !PT ;  /* 0xffff00004e4e7812 */ /* 0x000fc400078ec0ff */
[----:B------:R-:W-:Y:S01]  /*cfa0*/  LOP3.LUT R76, R76, 0xffff0000, RZ, 0xc0, !PT ;  /* 0xffff00004c4c7812 */ /* 0x000fe200078ec0ff */
[----:B------:R-:W-:Y:S01]  /*cfb0*/  IMAD.U32 R86, R85, 0x10000, RZ ;  /* 0x0001000055567824 */ /* 0x000fe200078e00ff */
        /* <DEDUP_REMOVED lines=13> */
[C---:B------:R-:W-:Y:S01]  /*d090*/  FMUL.FTZ R87, R46.reuse, R79 ;  /* 0x0000004f2e577220 */ /* 0x040fe20000410000 */
[-C--:B------:R-:W-:Y:S01]  /*d0a0*/  FMUL.FTZ R91, R46, R53.reuse ;  /* 0x000000352e5b7220 */ /* 0x080fe20000410000 */
[C---:B------:R-:W-:Y:S01]  /*d0b0*/  IMAD.U32 R46, R77.reuse, 0x10000, RZ ;  /* 0x000100004d2e7824 */ /* 0x040fe200078e00ff */
[----:B------:R-:W-:Y:S01]  /*d0c0*/  LOP3.LUT R77, R77, 0xffff0000, RZ, 0xc0, !PT ;  /* 0xffff00004d4d7812 */ /* 0x000fe200078ec0ff */
[----:B------:R-:W-:Y:S01]  /*d0d0*/  FFMA.FTZ R87, R20, R53, -R87 ;  /* 0x0000003514577223 */ /* 0x000fe20000010857 */
[----:B------:R-:W-:Y:S01]  /*d0e0*/  FMUL.FTZ R53, R47, R80 ;  /* 0x000000502f357220 */ /* 0x000fe20000410000 */
[----:B------:R-:W-:-:S02]  /*d0f0*/  IMAD.U32 R51, R35, 0x10000, RZ ;  /* 0x0001000023337824 */ /* 0x000fc400078e00ff */
[----:B------:R-:W-:Y:S01]  /*d100*/  FFMA.FTZ R91, R20, R79, R91 ;  /* 0x0000004f145b7223 */ /* 0x000fe2000001005b */
[----:B------:R-:W-:Y:S02]  /*d110*/  IMAD.U32 R20, R82, 0x10000, RZ ;  /* 0x0001000052147824 */ /* 0x000fe400078e00ff */
[-C--:B------:R-:W-:Y:S01]  /*d120*/  FMUL.FTZ R47, R47, R46.reuse ;  /* 0x0000002e2f2f7220 */ /* 0x080fe20000410000 */
[C---:B------:R-:W-:Y:S01]  /*d130*/  FFMA.FTZ R53, R36.reuse, R46, -R53 ;  /* 0x0000002e24357223 */ /* 0x040fe20000010835 */
[C---:B------:R-:W-:Y:S01]  /*d140*/  FMUL.FTZ R46, R51.reuse, R86 ;  /* 0x00000056332e7220 */ /* 0x040fe20000410000 */
[----:B------:R-:W-:Y:S01]  /*d150*/  FMUL.FTZ R79, R51, R20 ;  /* 0x00000014334f7220 */ /* 0x000fe20000410000 */
[----:B------:R-:W-:Y:S01]  /*d160*/  FFMA.FTZ R47, R36, R80, R47 ;  /* 0x00000050242f7223 */ /* 0x000fe2000001002f */
[C---:B------:R-:W-:Y:S01]  /*d170*/  FMUL.FTZ R36, R32.reuse, R76 ;  /* 0x0000004c20247220 */ /* 0x040fe20000410000 */
[----:B------:R-:W-:Y:S01]  /*d180*/  FFMA.FTZ R51, R37, R20, -R46 ;  /* 0x0000001425337223 */ /* 0x000fe2000001082e */
[----:B------:R-:W-:Y:S01]  /*d190*/  FMUL.FTZ R20, R32, R78 ;  /* 0x0000004e20147220 */ /* 0x000fe20000410000 */
[----:B------:R-:W-:-:S02]  /*d1a0*/  IMAD.U32 R50, R34, 0x10000, RZ ;  /* 0x0001000022327824 */ /* 0x000fc400078e00ff */
[C---:B------:R-:W-:Y:S01]  /*d1b0*/  FFMA.FTZ R36, R21.reuse, R78, R36 ;  /* 0x0000004e15247223 */ /* 0x040fe20000010024 */
[----:B------:R-:W-:Y:S02]  /*d1c0*/  IMAD.U32 R32, R84, 0x10000, RZ ;  /* 0x0001000054207824 */ /* 0x000fe400078e00ff */
[----:B------:R-:W-:Y:S01]  /*d1d0*/  FFMA.FTZ R76, R21, R76, -R20 ;  /* 0x0000004c154c7223 */ /* 0x000fe20000010814 */
[----:B------:R-:W-:Y:S02]  /*d1e0*/  IMAD.U32 R20, R52, 0x10000, RZ ;  /* 0x0001000034147824 */ /* 0x000fe400078e00ff */
[----:B------:R-:W-:Y:S01]  /*d1f0*/  FFMA.FTZ R79, R37, R86, R79 ;  /* 0x00000056254f7223 */ /* 0x000fe2000001004f */
[----:B------:R-:W-:Y:S01]  /*d200*/  FMUL.FTZ R78, R50, R32 ;  /* 0x00000020324e7220 */ /* 0x000fe20000410000 */
[C---:B------:R-:W-:Y:S01]  /*d210*/  FMUL.FTZ R37, R33.reuse, R83 ;  /* 0x0000005321257220 */ /* 0x040fe20000410000 */
[-C--:B------:R-:W-:Y:S01]  /*d220*/  FMUL.FTZ R80, R33, R77.reuse ;  /* 0x0000004d21507220 */ /* 0x080fe20000410000 */
[----:B------:R-:W-:Y:S01]  /*d230*/  LOP3.LUT R34, R34, 0xffff0000, RZ, 0xc0, !PT ;  /* 0xffff000022227812 */ /* 0x000fe200078ec0ff */
[-C--:B------:R-:W-:Y:S01]  /*d240*/  FMUL.FTZ R50, R50, R20.reuse ;  /* 0x0000001432327220 */ /* 0x080fe20000410000 */
[----:B------:R-:W-:Y:S01]  /*d250*/  FFMA.FTZ R78, R29, R20, -R78 ;  /* 0x000000141d4e7223 */ /* 0x000fe2000001084e */
[----:B------:R-:W-:Y:S01]  /*d260*/  LOP3.LUT R33, R84, 0xffff0000, RZ, 0xc0, !PT ;  /* 0xffff000054217812 */ /* 0x000fe200078ec0ff */
[----:B------:R-:W-:Y:S01]  /*d270*/  FFMA.FTZ R46, R28, R77, -R37 ;  /* 0x0000004d1c2e7223 */ /* 0x000fe20000010825 */
[----:B------:R-:W-:Y:S01]  /*d280*/  LOP3.LUT R35, R35, 0xffff0000, RZ, 0xc0, !PT ;  /* 0xffff000023237812 */ /* 0x000fe200078ec0ff */
[----:B------:R-:W-:Y:S01]  /*d290*/  FFMA.FTZ R50, R29, R32, R50 ;  /* 0x000000201d327223 */ /* 0x000fe20000010032 */
[----:B------:R-:W-:Y:S01]  /*d2a0*/  LOP3.LUT R21, R52, 0xffff0000, RZ, 0xc0, !PT ;  /* 0xffff000034157812 */ /* 0x000fe200078ec0ff */
[----:B------:R-:W-:Y:S01]  /*d2b0*/  FFMA.FTZ R80, R28, R83, R80 ;  /* 0x000000531c507223 */ /* 0x000fe20000010050 */
[----:B------:R-:W-:Y:S01]  /*d2c0*/  LOP3.LUT R20, R85, 0xffff0000, RZ, 0xc0, !PT ;  /* 0xffff000055147812 */ /* 0x000fe200078ec0ff */
[----:B------:R-:W-:Y:S01]  /*d2d0*/  FMUL.FTZ R29, R34, R33 ;  /* 0x00000021221d7220 */ /* 0x000fe20000410000 */
[----:B------:R-:W-:Y:S01]  /*d2e0*/  LOP3.LUT R82, R82, 0xffff0000, RZ, 0xc0, !PT ;  /* 0xffff000052527812 */ /* 0x000fe200078ec0ff */
[----:B------:R-:W-:Y:S01]  /*d2f0*/  FMUL.FTZ R34, R34, R21 ;  /* 0x0000001522227220 */ /* 0x000fe20000410000 */
[----:B------:R-:W-:Y:S01]  /*d300*/  F2FP.BF16.F32.PACK_AB R32, R36, R91 ;  /* 0x0000005b2420723e */ /* 0x000fe200000010ff */
[C---:B------:R-:W-:Y:S01]  /*d310*/  FMUL.FTZ R28, R35.reuse, R20 ;  /* 0x00000014231c7220 */ /* 0x040fe20000410000 */
[C---:B------:R-:W-:Y:S01]  /*d320*/  FFMA.FTZ R21, R30.reuse, R21, -R29 ;  /* 0x000000151e157223 */ /* 0x040fe2000001081d */
[-C--:B------:R-:W-:Y:S01]  /*d330*/  FMUL.FTZ R37, R35, R82.reuse ;  /* 0x0000005223257220 */ /* 0x080fe20000410000 */
[----:B------:R-:W-:Y:S01]  /*d340*/  FFMA.FTZ R35, R30, R33, R34 ;  /* 0x000000211e237223 */ /* 0x000fe20000010022 */
[C---:B------:R-:W-:Y:S01]  /*d350*/  FFMA.FTZ R82, R31.reuse, R82, -R28 ;  /* 0x000000521f527223 */ /* 0x040fe2000001081c */
[----:B------:R-:W-:Y:S01]  /*d360*/  F2FP.BF16.F32.PACK_AB R28, R76, R87 ;  /* 0x000000574c1c723e */ /* 0x000fe200000010ff */
[----:B------:R-:W-:Y:S01]  /*d370*/  FFMA.FTZ R20, R31, R20, R37 ;  /* 0x000000141f147223 */ /* 0x000fe20000010025 */
[----:B------:R-:W-:-:S02]  /*d380*/  F2FP.BF16.F32.PACK_AB R29, R46, R53 ;  /* 0x000000352e1d723e */ /* 0x000fc400000010ff */
[----:B------:R-:W-:Y:S02]  /*d390*/  F2FP.BF16.F32.PACK_AB R30, R21, R78 ;  /* 0x0000004e151e723e */ /* 0x000fe400000010ff */
[----:B------:R-:W-:Y:S02]  /*d3a0*/  F2FP.BF16.F32.PACK_AB R34, R35, R50 ;  /* 0x000000322322723e */ /* 0x000fe400000010ff */
[----:B------:R-:W-:Y:S02]  /*d3b0*/  F2FP.BF16.F32.PACK_AB R31, R82, R51 ;  /* 0x00000033521f723e */ /* 0x000fe400000010ff */
[----:B------:R-:W-:Y:S02]  /*d3c0*/  F2FP.BF16.F32.PACK_AB R33, R80, R47 ;  /* 0x0000002f5021723e */ /* 0x000fe400000010ff */
[----:B------:R-:W-:Y:S01]  /*d3d0*/  F2FP.BF16.F32.PACK_AB R35, R20, R79 ;  /* 0x0000004f1423723e */ /* 0x000fe200000010ff */
[----:B------:R1:W-:Y:S04]  /*d3e0*/  STS.128 [R205], R28 ;  /* 0x0000001ccd007388 */ /* 0x0003e80000000c00 */
[----:B------:R1:W-:Y:S02]  /*d3f0*/  STS.128 [R81+0x10400], R32 ;  /* 0x0104002051007388 */ /* 0x0003e40000000c00 */
.L_x_1840:
[----:B------:R-:W-:Y:S05]  /*d400*/  BSYNC B1 ;  /* 0x0000000000017941 */ /* 0x000fea0003800000 */
.L_x_1839:
[----:B------:R-:W-:Y:S04]  /*d410*/  BSSY B1, `(.L_x_1841) ;  /* 0x0000068000017945 */ /* 0x000fe80003800000 */
[----:B------:R-:W-:Y:S05]  /*d420*/  @P2 BRA `(.L_x_1842) ;  /* 0x0000000400982947 */ /* 0x000fea0003800000 */
[----:B------:R-:W-:Y:S02]  /*d430*/  LEA.HI R20, R58, R207, RZ, 0x1d ;  /* 0x000000cf3a147211 */ /* 0x000fe400078fe8ff */
[--C-:B------:R-:W-:Y:S02]  /*d440*/  SHF.R.U64 R37, R6, 0x10, R7.reuse ;  /* 0x0000001006257819 */ /* 0x100fe40000001207 */
[----:B------:R-:W-:Y:S01]  /*d450*/  SHF.R.S32.HI R21, RZ, 0x1f, R20 ;  /* 0x0000001fff157819 */ /* 0x000fe20000011414 */
[----:B-1----:R-:W-:Y:S01]  /*d460*/  IMAD.SHL.U32 R28, R20, 0x8, RZ ;  /* 0x00000008141c7824 */ /* 0x002fe200078e00ff */
[----:B------:R-:W-:Y:S02]  /*d470*/  SHF.R.U32.HI R6, RZ, 0x10, R7 ;  /* 0x00000010ff067819 */ /* 0x000fe40000011607 */
[----:B------:R-:W-:Y:S02]  /*d480*/  LEA.HI R21, R21, R20, RZ, 0x3 ;  /* 0x0000001415157211 */ /* 0x000fe400078f18ff */
[----:B------:R-:W-:-:S02]  /*d490*/  LOP3.LUT R20, R199, 0x38, R28, 0xf8, !PT ;  /* 0x00000038c7147812 */ /* 0x000fc400078ef81c */
[----:B------:R-:W-:Y:S01]  /*d4a0*/  SHF.R.U64 R7, R24, 0x10, R25 ;  /* 0x0000001018077819 */ /* 0x000fe20000001219 */
[----:B------:R-:W-:Y:S01]  /*d4b0*/  IMAD.SHL.U32 R28, R21, 0x400, RZ ;  /* 0x00000400151c7824 */ /* 0x000fe200078e00ff */
[----:B------:R-:W-:Y:S02]  /*d4c0*/  LOP3.LUT R21, R20, R225, RZ, 0x3c, !PT ;  /* 0x000000e114157212 */ /* 0x000fe400078e3cff */
[----:B------:R-:W-:Y:S02]  /*d4d0*/  SHF.R.U64 R47, R4, 0x10, R5 ;  /* 0x00000010042f7819 */ /* 0x000fe40000001205 */
[----:B------:R-:W-:Y:S02]  /*d4e0*/  LOP3.LUT R28, R28, 0x7fffe000, RZ, 0xc0, !PT ;  /* 0x7fffe0001c1c7812 */ /* 0x000fe400078ec0ff */
[----:B------:R-:W-:Y:S02]  /*d4f0*/  PRMT R60, R60, 0x5410, R7 ;  /* 0x000054103c3c7816 */ /* 0x000fe40000000007 */
[----:B------:R-:W-:-:S02]  /*d500*/  IADD3 R21, R21, R28, R202 ;  /* 0x0000001c15157210 */ /* 0x000fc40007ffe0ca */
[----:B0-----:R-:W0:Y:S01]  /*d510*/  LDS.128 R28, [R214] ;  /* 0x00000000d61c7984 */ /* 0x001e220000000c00 */
[----:B------:R-:W-:Y:S02]  /*d520*/  SHF.R.U32.HI R4, RZ, 0x10, R5 ;  /* 0x00000010ff047819 */ /* 0x000fe40000011605 */
[----:B------:R-:W-:Y:S01]  /*d530*/  IMAD R21, R21, 0x2, R18 ;  /* 0x0000000215157824 */ /* 0x000fe200078e0212 */
[----:B------:R-:W-:Y:S02]  /*d540*/  SHF.R.U32.HI R24, RZ, 0x10, R25 ;  /* 0x00000010ff187819 */ /* 0x000fe40000011619 */
[----:B------:R-:W-:Y:S02]  /*d550*/  SHF.R.U64 R5, R26, 0x10, R27 ;  /* 0x000000101a057819 */ /* 0x000fe4000000121b */
[----:B------:R-:W1:Y:S01]  /*d560*/  LDS.128 R32, [R21+0x10400] ;  /* 0x0104000015207984 */ /* 0x000e620000000c00 */
[----:B------:R-:W-:Y:S02]  /*d570*/  PRMT R64, R64, 0x5410, R47 ;  /* 0x0000541040407816 */ /* 0x000fe4000000002f */
[----:B------:R-:W-:Y:S01]  /*d580*/  PRMT R66, R66, 0x5410, R37 ;  /* 0x0000541042427816 */ /* 0x000fe20000000025 */
[----:B------:R-:W-:Y:S01]  /*d590*/  IMAD.U32 R37, R60, 0x10000, RZ ;  /* 0x000100003c257824 */ /* 0x000fe200078e00ff */
[----:B------:R-:W-:Y:S01]  /*d5a0*/  SHF.R.U32.HI R26, RZ, 0x10, R27 ;  /* 0x00000010ff1a7819 */ /* 0x000fe2000001161b */
[----:B------:R-:W-:Y:S01]  /*d5b0*/  IMAD.U32 R36, R64, 0x10000, RZ ;  /* 0x0001000040247824 */ /* 0x000fe200078e00ff */
[----:B------:R-:W-:-:S02]  /*d5c0*/  PRMT R65, R65, 0x5410, R4 ;  /* 0x0000541041417816 */ /* 0x000fc40000000004 */
[----:B------:R-:W-:Y:S02]  /*d5d0*/  PRMT R63, R63, 0x5410, R26 ;  /* 0x000054103f3f7816 */ /* 0x000fe4000000001a */
[----:B------:R-:W-:Y:S02]  /*d5e0*/  PRMT R61, R61, 0x5410, R24 ;  /* 0x000054103d3d7816 */ /* 0x000fe40000000018 */
[----:B------:R-:W-:Y:S02]  /*d5f0*/  PRMT R62, R62, 0x5410, R5 ;  /* 0x000054103e3e7816 */ /* 0x000fe40000000005 */
[----:B------:R-:W-:Y:S02]  /*d600*/  PRMT R67, R67, 0x5410, R6 ;  /* 0x0000541043437816 */ /* 0x000fe40000000006 */
        /* <DEDUP_REMOVED lines=16> */
[----:B------:R-:W-:Y:S01]  /*d710*/  IMAD.U32 R33, R35, 0x10000, RZ ;  /* 0x0001000023217824 */ /* 0x000fe200078e00ff */
[----:B------:R-:W-:Y:S01]  /*d720*/  LOP3.LUT R31, R34, 0xffff0000, RZ, 0xc0, !PT ;  /* 0xffff0000221f7812 */ /* 0x000fe200078ec0ff */
[----:B------:R-:W-:Y:S01]  /*d730*/  FFMA.FTZ R47, R4, R36, -R47 ;  /* 0x00000024042f7223 */ /* 0x000fe2000001082f */
[----:B------:R-:W-:-:S02]  /*d740*/  IMAD.U32 R36, R63, 0x10000, RZ ;  /* 0x000100003f247824 */ /* 0x000fc400078e00ff */
[----:B------:R-:W-:Y:S01]  /*d750*/  FFMA.FTZ R51, R4, R37, R51 ;  /* 0x0000002504337223 */ /* 0x000fe20000010033 */
[----:B------:R-:W-:Y:S01]  /*d760*/  IMAD.U32 R29, R34, 0x10000, RZ ;  /* 0x00010000221d7824 */ /* 0x000fe200078e00ff */
[----:B------:R-:W-:Y:S01]  /*d770*/  LOP3.LUT R34, R35, 0xffff0000, RZ, 0xc0, !PT ;  /* 0xffff000023227812 */ /* 0x000fe200078ec0ff */
[----:B------:R-:W-:Y:S02]  /*d780*/  IMAD.U32 R35, R61, 0x10000, RZ ;  /* 0x000100003d237824 */ /* 0x000fe400078e00ff */
[----:B------:R-:W-:Y:S01]  /*d790*/  FMUL.FTZ R37, R33, R36 ;  /* 0x0000002421257220 */ /* 0x000fe20000410000 */
[----:B------:R-:W-:Y:S01]  /*d7a0*/  IMAD.U32 R25, R65, 0x10000, RZ ;  /* 0x0001000041197824 */ /* 0x000fe200078e00ff */
[----:B------:R-:W-:Y:S01]  /*d7b0*/  LOP3.LUT R61, R61, 0xffff0000, RZ, 0xc0, !PT ;  /* 0xffff00003d3d7812 */ /* 0x000fe200078ec0ff */
[----:B------:R-:W-:Y:S02]  /*d7c0*/  IMAD.U32 R4, R67, 0x10000, RZ ;  /* 0x0001000043047824 */ /* 0x000fe400078e00ff */
[C---:B------:R-:W-:Y:S01]  /*d7d0*/  FMUL.FTZ R53, R27.reuse, R35 ;  /* 0x000000231b357220 */ /* 0x040fe20000410000 */
[-C--:B------:R-:W-:Y:S01]  /*d7e0*/  FMUL.FTZ R27, R27, R25.reuse ;  /* 0x000000191b1b7220 */ /* 0x080fe20000410000 */
[----:B------:R-:W-:Y:S01]  /*d7f0*/  LOP3.LUT R65, R65, 0xffff0000, RZ, 0xc0, !PT ;  /* 0xffff000041417812 */ /* 0x000fe200078ec0ff */
[-C--:B------:R-:W-:Y:S01]  /*d800*/  FMUL.FTZ R33, R33, R4.reuse ;  /* 0x0000000421217220 */ /* 0x080fe20000410000 */
[----:B------:R-:W-:Y:S01]  /*d810*/  FFMA.FTZ R37, R24, R4, -R37 ;  /* 0x0000000418257223 */ /* 0x000fe20000010825 */
[----:B------:R-:W-:Y:S01]  /*d820*/  FMUL.FTZ R4, R26, R60 ;  /* 0x0000003c1a047220 */ /* 0x000fe20000410000 */
[C---:B------:R-:W-:Y:S01]  /*d830*/  FFMA.FTZ R53, R6.reuse, R25, -R53 ;  /* 0x0000001906357223 */ /* 0x040fe20000010835 */
[----:B------:R-:W-:Y:S01]  /*d840*/  FFMA.FTZ R25, R6, R35, R27 ;  /* 0x0000002306197223 */ /* 0x000fe2000001001b */
[-C--:B------:R-:W-:Y:S01]  /*d850*/  FMUL.FTZ R26, R26, R64.reuse ;  /* 0x000000401a1a7220 */ /* 0x080fe20000410000 */
[----:B------:R-:W-:Y:S01]  /*d860*/  FFMA.FTZ R64, R5, R64, -R4 ;  /* 0x0000004005407223 */ /* 0x000fe20000010804 */
[----:B------:R-:W-:-:S02]  /*d870*/  IMAD.U32 R6, R62, 0x10000, RZ ;  /* 0x000100003e067824 */ /* 0x000fc400078e00ff */
[----:B------:R-:W-:Y:S01]  /*d880*/  FMUL.FTZ R27, R32, R61 ;  /* 0x0000003d201b7220 */ /* 0x000fe20000410000 */
[----:B------:R-:W-:Y:S02]  /*d890*/  IMAD.U32 R4, R66, 0x10000, RZ ;  /* 0x0001000042047824 */ /* 0x000fe400078e00ff */
[-C--:B------:R-:W-:Y:S01]  /*d8a0*/  FMUL.FTZ R32, R32, R65.reuse ;  /* 0x0000004120207220 */ /* 0x080fe20000410000 */
[----:B------:R-:W-:Y:S01]  /*d8b0*/  LOP3.LUT R62, R62, 0xffff0000, RZ, 0xc0, !PT ;  /* 0xffff00003e3e7812 */ /* 0x000fe200078ec0ff */
[----:B------:R-:W-:Y:S01]  /*d8c0*/  FFMA.FTZ R33, R24, R36, R33 ;  /* 0x0000002418217223 */ /* 0x000fe20000010021 */
[----:B------:R-:W-:Y:S01]  /*d8d0*/  LOP3.LUT R66, R66, 0xffff0000, RZ, 0xc0, !PT ;  /* 0xffff000042427812 */ /* 0x000fe200078ec0ff */
[----:B------:R-:W-:Y:S01]  /*d8e0*/  FFMA.FTZ R24, R5, R60, R26 ;  /* 0x0000003c05187223 */ /* 0x000fe2000001001a */
[----:B------:R-:W-:Y:S01]  /*d8f0*/  LOP3.LUT R63, R63, 0xffff0000, RZ, 0xc0, !PT ;  /* 0xffff00003f3f7812 */ /* 0x000fe200078ec0ff */
[C---:B------:R-:W-:Y:S01]  /*d900*/  FFMA.FTZ R26, R28.reuse, R65, -R27 ;  /* 0x000000411c1a7223 */ /* 0x040fe2000001081b */
[----:B------:R-:W-:Y:S01]  /*d910*/  LOP3.LUT R67, R67, 0xffff0000, RZ, 0xc0, !PT ;  /* 0xffff000043437812 */ /* 0x000fe200078ec0ff */
[----:B------:R-:W-:Y:S01]  /*d920*/  FFMA.FTZ R32, R28, R61, R32 ;  /* 0x0000003d1c207223 */ /* 0x000fe20000010020 */
[C---:B------:R-:W-:Y:S01]  /*d930*/  FMUL.FTZ R36, R29.reuse, R6 ;  /* 0x000000061d247220 */ /* 0x040fe20000410000 */
[----:B------:R-:W-:Y:S01]  /*d940*/  FMUL.FTZ R28, R29, R4 ;  /* 0x000000041d1c7220 */ /* 0x000fe20000410000 */
        /* <DEDUP_REMOVED lines=20> */
.L_x_1842:
[----:B------:R-:W-:Y:S05]  /*da90*/  BSYNC B1 ;  /* 0x0000000000017941 */ /* 0x000fea0003800000 */
.L_x_1841:
[----:B------:R-:W-:Y:S04]  /*daa0*/  BSSY B1, `(.L_x_1843) ;  /* 0x0000068000017945 */ /* 0x000fe80003800000 */
[----:B------:R-:W-:Y:S05]  /*dab0*/  @P1 BRA `(.L_x_1844) ;  /* 0x0000000400981947 */ /* 0x000fea0003800000 */
[----:B--2---:R-:W-:Y:S02]  /*dac0*/  LEA.HI R4, R58, R207, RZ, 0x1d ;  /* 0x000000cf3a047211 */ /* 0x004fe400078fe8ff */
[----:B-1----:R-:W-:Y:S02]  /*dad0*/  SHF.R.U64 R31, R38, 0x10, R39 ;  /* 0x00000010261f7819 */ /* 0x002fe40000001227 */
[----:B------:R-:W-:Y:S01]  /*dae0*/  SHF.R.S32.HI R5, RZ, 0x1f, R4 ;  /* 0x0000001fff057819 */ /* 0x000fe20000011404 */
[----:B------:R-:W-:Y:S01]  /*daf0*/  IMAD.SHL.U32 R6, R4, 0x8, RZ ;  /* 0x0000000804067824 */ /* 0x000fe200078e00ff */
[----:B------:R-:W-:Y:S02]  /*db00*/  SHF.R.U64 R35, R54, 0x10, R55 ;  /* 0x0000001036237819 */ /* 0x000fe40000001237 */
[----:B------:R-:W-:Y:S02]  /*db10*/  LEA.HI R4, R5, R4, RZ, 0x3 ;  /* 0x0000000405047211 */ /* 0x000fe400078f18ff */
[----:B------:R-:W-:-:S02]  /*db20*/  LOP3.LUT R5, R197, 0x38, R6, 0xf8, !PT ;  /* 0x00000038c5057812 */ /* 0x000fc400078ef806 */
[----:B------:R-:W-:Y:S01]  /*db30*/  PRMT R72, R72, 0x5410, R31 ;  /* 0x0000541048487816 */ /* 0x000fe2000000001f */
[----:B------:R-:W-:Y:S01]  /*db40*/  IMAD.SHL.U32 R6, R4, 0x400, RZ ;  /* 0x0000040004067824 */ /* 0x000fe200078e00ff */
[----:B------:R-:W-:Y:S02]  /*db50*/  LOP3.LUT R4, R5, R224, RZ, 0x3c, !PT ;  /* 0x000000e005047212 */ /* 0x000fe400078e3cff */
[----:B------:R-:W-:Y:S01]  /*db60*/  SHF.R.U32.HI R38, RZ, 0x10, R39 ;  /* 0x00000010ff267819 */ /* 0x000fe20000011627 */
[----:B------:R-:W-:Y:S01]  /*db70*/  IMAD.U32 R36, R72, 0x10000, RZ ;  /* 0x0001000048247824 */ /* 0x000fe200078e00ff */
[----:B------:R-:W-:Y:S02]  /*db80*/  LOP3.LUT R6, R6, 0x7fffe000, RZ, 0xc0, !PT ;  /* 0x7fffe00006067812 */ /* 0x000fe400078ec0ff */
[----:B------:R-:W-:Y:S02]  /*db90*/  PRMT R68, R68, 0x5410, R35 ;  /* 0x0000541044447816 */ /* 0x000fe40000000023 */
[----:B------:R-:W-:-:S02]  /*dba0*/  IADD3 R21, R4, R6, R201 ;  /* 0x0000000604157210 */ /* 0x000fc40007ffe0c9 */
[----:B------:R-:W1:Y:S01]  /*dbb0*/  LDS.128 R4, [R213] ;  /* 0x00000000d5047984 */ /* 0x000e620000000c00 */
[----:B------:R-:W-:Y:S01]  /*dbc0*/  SHF.R.U32.HI R54, RZ, 0x10, R55 ;  /* 0x00000010ff367819 */ /* 0x000fe20000011637 */
[----:B------:R-:W-:Y:S01]  /*dbd0*/  IMAD.U32 R35, R68, 0x10000, RZ ;  /* 0x0001000044237824 */ /* 0x000fe200078e00ff */
[--C-:B0-----:R-:W-:Y:S01]  /*dbe0*/  SHF.R.U64 R29, R40, 0x10, R41.reuse ;  /* 0x00000010281d7819 */ /* 0x101fe20000001229 */
[----:B------:R-:W-:Y:S01]  /*dbf0*/  IMAD R21, R21, 0x2, R18 ;  /* 0x0000000215157824 */ /* 0x000fe200078e0212 */
[----:B------:R-:W-:Y:S02]  /*dc00*/  PRMT R73, R73, 0x5410, R38 ;  /* 0x0000541049497816 */ /* 0x000fe40000000026 */
[----:B------:R-:W-:Y:S02]  /*dc10*/  SHF.R.U32.HI R40, RZ, 0x10, R41 ;  /* 0x00000010ff287819 */ /* 0x000fe40000011629 */
[----:B------:R-:W0:Y:S01]  /*dc20*/  LDS.128 R24, [R21+0x10400] ;  /* 0x0104000015187984 */ /* 0x000e220000000c00 */
[----:B------:R-:W-:Y:S01]  /*dc30*/  SHF.R.U64 R33, R56, 0x10, R57 ;  /* 0x0000001038217819 */ /* 0x000fe20000001239 */
[----:B------:R-:W-:Y:S01]  /*dc40*/  IMAD.U32 R39, R73, 0x10000, RZ ;  /* 0x0001000049277824 */ /* 0x000fe200078e00ff */
[----:B------:R-:W-:-:S02]  /*dc50*/  PRMT R69, R69, 0x5410, R54 ;  /* 0x0000541045457816 */ /* 0x000fc40000000036 */
[----:B------:R-:W-:Y:S02]  /*dc60*/  SHF.R.U32.HI R56, RZ, 0x10, R57 ;  /* 0x00000010ff387819 */ /* 0x000fe40000011639 */
[----:B------:R-:W-:Y:S02]  /*dc70*/  PRMT R75, R75, 0x5410, R40 ;  /* 0x000054104b4b7816 */ /* 0x000fe40000000028 */
[----:B------:R-:W-:Y:S02]  /*dc80*/  PRMT R49, R49, 0x5410, R56 ;  /* 0x0000541031317816 */ /* 0x000fe40000000038 */
[----:B------:R-:W-:Y:S01]  /*dc90*/  PRMT R74, R74, 0x5410, R29 ;  /* 0x000054104a4a7816 */ /* 0x000fe2000000001d */
[----:B------:R-:W-:Y:S01]  /*dca0*/  IMAD.U32 R41, R75, 0x10000, RZ ;  /* 0x000100004b297824 */ /* 0x000fe200078e00ff */
[----:B------:R-:W-:Y:S01]  /*dcb0*/  PRMT R48, R48, 0x5410, R33 ;  /* 0x0000541030307816 */ /* 0x000fe20000000021 */
[C---:B-1----:R-:W-:Y:S01]  /*dcc0*/  IMAD.U32 R20, R4.reuse, 0x10000, RZ ;  /* 0x0001000004147824 */ /* 0x042fe200078e00ff */
[----:B------:R-:W-:Y:S01]  /*dcd0*/  LOP3.LUT R4, R4, 0xffff0000, RZ, 0xc0, !PT ;  /* 0xffff000004047812 */ /* 0x000fe200078ec0ff */
        /* <DEDUP_REMOVED lines=10> */
[C---:B------:R-:W-:Y:S01]  /*dd80*/  FMUL.FTZ R37, R31.reuse, R36 ;  /* 0x000000241f257220 */ /* 0x040fe20000410000 */
[----:B------:R-:W-:Y:S01]  /*dd90*/  FMUL.FTZ R47, R31, R35 ;  /* 0x000000231f2f7220 */ /* 0x000fe20000410000 */
[----:B------:R-:W-:-:S02]  /*dda0*/  IMAD.U32 R31, R69, 0x10000, RZ ;  /* 0x00010000451f7824 */ /* 0x000fc400078e00ff */
[----:B------:R-:W-:Y:S01]  /*ddb0*/  FFMA.FTZ R38, R20, R35, -R37 ;  /* 0x0000002314267223 */ /* 0x000fe20000010825 */
[----:B------:R-:W-:Y:S01]  /*ddc0*/  FMUL.FTZ R37, R32, R39 ;  /* 0x0000002720257220 */ /* 0x000fe20000410000 */
[----:B------:R-:W-:Y:S02]  /*ddd0*/  IMAD.U32 R34, R27, 0x10000, RZ ;  /* 0x000100001b227824 */ /* 0x000fe400078e00ff */
[----:B------:R-:W-:Y:S01]  /*dde0*/  FFMA.FTZ R47, R20, R36, R47 ;  /* 0x00000024142f7223 */ /* 0x000fe2000001002f */
[-C--:B------:R-:W-:Y:S01]  /*ddf0*/  FMUL.FTZ R51, R32, R31.reuse ;  /* 0x0000001f20337220 */ /* 0x080fe20000410000 */
[----:B------:R-:W-:Y:S01]  /*de00*/  FFMA.FTZ R36, R28, R31, -R37 ;  /* 0x0000001f1c247223 */ /* 0x000fe20000010825 */
[----:B------:R-:W-:Y:S02]  /*de10*/  IMAD.U32 R35, R49, 0x10000, RZ ;  /* 0x0001000031237824 */ /* 0x000fe400078e00ff */
[----:B------:R-:W-:Y:S01]  /*de20*/  FMUL.FTZ R31, R34, R41 ;  /* 0x00000029221f7220 */ /* 0x000fe20000410000 */
[----:B------:R-:W-:Y:S01]  /*de30*/  LOP3.LUT R37, R72, 0xffff0000, RZ, 0xc0, !PT ;  /* 0xffff000048257812 */ /* 0x000fe200078ec0ff */
[----:B------:R-:W-:Y:S01]  /*de40*/  FFMA.FTZ R51, R28, R39, R51 ;  /* 0x000000271c337223 */ /* 0x000fe20000010033 */
[-C--:B------:R-:W-:Y:S01]  /*de50*/  FMUL.FTZ R34, R34, R35.reuse ;  /* 0x0000002322227220 */ /* 0x080fe20000410000 */
[----:B------:R-:W-:Y:S01]  /*de60*/  FFMA.FTZ R40, R30, R35, -R31 ;  /* 0x000000231e287223 */ /* 0x000fe2000001081f */
[----:B------:R-:W-:Y:S01]  /*de70*/  LOP3.LUT R31, R68, 0xffff0000, RZ, 0xc0, !PT ;  /* 0xffff0000441f7812 */ /* 0x000fe200078ec0ff */
[----:B------:R-:W-:Y:S01]  /*de80*/  FMUL.FTZ R35, R24, R37 ;  /* 0x0000002518237220 */ /* 0x000fe20000410000 */
[----:B------:R-:W-:Y:S01]  /*de90*/  LOP3.LUT R28, R73, 0xffff0000, RZ, 0xc0, !PT ;  /* 0xffff0000491c7812 */ /* 0x000fe200078ec0ff */
[----:B------:R-:W-:Y:S01]  /*dea0*/  FFMA.FTZ R41, R30, R41, R34 ;  /* 0x000000291e297223 */ /* 0x000fe20000010022 */
[----:B------:R-:W-:Y:S01]  /*deb0*/  LOP3.LUT R20, R69, 0xffff0000, RZ, 0xc0, !PT ;  /* 0xffff000045147812 */ /* 0x000fe200078ec0ff */
[----:B------:R-:W-:Y:S01]  /*dec0*/  FMUL.FTZ R39, R24, R31 ;  /* 0x0000001f18277220 */ /* 0x000fe20000410000 */
[----:B------:R-:W-:-:S02]  /*ded0*/  IMAD.U32 R33, R26, 0x10000, RZ ;  /* 0x000100001a217824 */ /* 0x000fc400078e00ff */
[C---:B------:R-:W-:Y:S01]  /*dee0*/  FMUL.FTZ R34, R25.reuse, R28 ;  /* 0x0000001c19227220 */ /* 0x040fe20000410000 */
[----:B------:R-:W-:Y:S02]  /*def0*/  IMAD.U32 R30, R74, 0x10000, RZ ;  /* 0x000100004a1e7824 */ /* 0x000fe400078e00ff */
[----:B------:R-:W-:Y:S01]  /*df00*/  FMUL.FTZ R25, R25, R20 ;  /* 0x0000001419197220 */ /* 0x000fe20000410000 */
[----:B------:R-:W-:Y:S01]  /*df10*/  FFMA.FTZ R35, R4, R31, -R35 ;  /* 0x0000001f04237223 */ /* 0x000fe20000010823 */
[----:B------:R-:W-:Y:S02]  /*df20*/  IMAD.U32 R24, R48, 0x10000, RZ ;  /* 0x0001000030187824 */ /* 0x000fe400078e00ff */
[----:B------:R-:W-:Y:S01]  /*df30*/  FFMA.FTZ R32, R4, R37, R39 ;  /* 0x0000002504207223 */ /* 0x000fe20000010027 */
[----:B------:R-:W-:Y:S01]  /*df40*/  FMUL.FTZ R4, R33, R30 ;  /* 0x0000001e21047220 */ /* 0x000fe20000410000 */
[C---:B------:R-:W-:Y:S01]  /*df50*/  FFMA.FTZ R31, R5.reuse, R20, -R34 ;  /* 0x00000014051f7223 */ /* 0x040fe20000010822 */
[----:B------:R-:W-:Y:S01]  /*df60*/  FFMA.FTZ R28, R5, R28, R25 ;  /* 0x0000001c051c7223 */ /* 0x000fe20000010019 */
[----:B------:R-:W-:Y:S01]  /*df70*/  LOP3.LUT R26, R26, 0xffff0000, RZ, 0xc0, !PT ;  /* 0xffff00001a1a7812 */ /* 0x000fe200078ec0ff */
[-C--:B------:R-:W-:Y:S01]  /*df80*/  FMUL.FTZ R34, R33, R24.reuse ;  /* 0x0000001821227220 */ /* 0x080fe20000410000 */
[----:B------:R-:W-:Y:S01]  /*df90*/  LOP3.LUT R25, R74, 0xffff0000, RZ, 0xc0, !PT ;  /* 0xffff00004a197812 */ /* 0x000fe200078ec0ff */
[----:B------:R-:W-:Y:S01]  /*dfa0*/  FFMA.FTZ R33, R29, R24, -R4 ;  /* 0x000000181d217223 */ /* 0x000fe20000010804 */
[----:B------:R-:W-:Y:S01]  /*dfb0*/  LOP3.LUT R27, R27, 0xffff0000, RZ, 0xc0, !PT ;  /* 0xffff00001b1b7812 */ /* 0x000fe200078ec0ff */
[----:B------:R-:W-:Y:S01]  /*dfc0*/  FFMA.FTZ R34, R29, R30, R34 ;  /* 0x0000001e1d227223 */ /* 0x000fe20000010022 */
[----:B------:R-:W-:Y:S01]  /*dfd0*/  LOP3.LUT R5, R48, 0xffff0000, RZ, 0xc0, !PT ;  /* 0xffff000030057812 */ /* 0x000fe200078ec0ff */
[----:B------:R-:W-:Y:S01]  /*dfe0*/  FMUL.FTZ R29, R26, R25 ;  /* 0x000000191a1d7220 */ /* 0x000fe20000410000 */
[----:B------:R-:W-:-:S02]  /*dff0*/  LOP3.LUT R20, R75, 0xffff0000, RZ, 0xc0, !PT ;  /* 0xffff00004b147812 */ /* 0x000fc400078ec0ff */
[----:B------:R-:W-:Y:S01]  /*e000*/  LOP3.LUT R4, R49, 0xffff0000, RZ, 0xc0, !PT ;  /* 0xffff000031047812 */ /* 0x000fe200078ec0ff */
[-C--:B------:R-:W-:Y:S01]  /*e010*/  FMUL.FTZ R24, R26, R5.reuse ;  /* 0x000000051a187220 */ /* 0x080fe20000410000 */
[C---:B------:R-:W-:Y:S01]  /*e020*/  FFMA.FTZ R26, R6.reuse, R5, -R29 ;  /* 0x00000005061a7223 */ /* 0x040fe2000001081d */
[----:B------:R-:W-:Y:S01]  /*e030*/  FMUL.FTZ R30, R27, R20 ;  /* 0x000000141b1e7220 */ /* 0x000fe20000410000 */
[----:B------:R-:W-:Y:S01]  /*e040*/  F2FP.BF16.F32.PACK_AB R5, R31, R36 ;  /* 0x000000241f05723e */ /* 0x000fe200000010ff */
        /* <DEDUP_REMOVED lines=13> */
.L_x_1844:
[----:B------:R-:W-:Y:S05]  /*e120*/  BSYNC B1 ;  /* 0x0000000000017941 */ /* 0x000fea0003800000 */
.L_x_1843:
[----:B------:R-:W-:Y:S01]  /*e130*/  PRMT R20, R3, 0x5410, R0 ;  /* 0x0000541003147816 */ /* 0x000fe20000000000 */
[----:B------:R-:W-:Y:S06]  /*e140*/  @P0 BRA `(.L_x_1828) ;  /* 0x0000000400980947 */ /* 0x000fec0003800000 */
[----:B------:R-:W-:Y:S02]  /*e150*/  LEA.HI R58, R58, R207, RZ, 0x1d ;  /* 0x000000cf3a3a7211 */ /* 0x000fe400078fe8ff */
[----:B------:R-:W-:Y:S02]  /*e160*/  SHF.R.U64 R8, R8, 0x10, R9 ;  /* 0x0000001008087819 */ /* 0x000fe40000001209 */
[----:B--23--:R-:W-:Y:S01]  /*e170*/  SHF.R.S32.HI R5, RZ, 0x1f, R58 ;  /* 0x0000001fff057819 */ /* 0x00cfe2000001143a */
[----:B------:R-:W-:Y:S01]  /*e180*/  IMAD.SHL.U32 R3, R58, 0x8, RZ ;  /* 0x000000083a037824 */ /* 0x000fe200078e00ff */
[----:B------:R-:W-:Y:S02]  /*e190*/  SHF.R.U64 R21, R12, 0x10, R13 ;  /* 0x000000100c157819 */ /* 0x000fe4000000120d */
[----:B------:R-:W-:Y:S02]  /*e1a0*/  LEA.HI R5, R5, R58, RZ, 0x3 ;  /* 0x0000003a05057211 */ /* 0x000fe400078f18ff */
[----:B------:R-:W-:-:S02]  /*e1b0*/  LOP3.LUT R0, R196, 0x38, R3, 0xf8, !PT ;  /* 0x00000038c4007812 */ /* 0x000fc400078ef803 */
[----:B------:R-:W-:Y:S01]  /*e1c0*/  SHF.R.U32.HI R12, RZ, 0x10, R13 ;  /* 0x00000010ff0c7819 */ /* 0x000fe2000001160d */
[----:B------:R-:W-:Y:S01]  /*e1d0*/  IMAD.SHL.U32 R5, R5, 0x400, RZ ;  /* 0x0000040005057824 */ /* 0x000fe200078e00ff */
[----:B------:R-:W-:Y:S02]  /*e1e0*/  LOP3.LUT R3, R0, R223, RZ, 0x3c, !PT ;  /* 0x000000df00037212 */ /* 0x000fe400078e3cff */
[----:B------:R-:W-:Y:S02]  /*e1f0*/  SHF.R.U32.HI R9, RZ, 0x10, R9 ;  /* 0x00000010ff097819 */ /* 0x000fe40000011609 */
[----:B------:R-:W-:Y:S02]  /*e200*/  LOP3.LUT R5, R5, 0x7fffe000, RZ, 0xc0, !PT ;  /* 0x7fffe00005057812 */ /* 0x000fe400078ec0ff */
[----:B------:R-:W-:Y:S02]  /*e210*/  PRMT R43, R43, 0x5410, R8 ;  /* 0x000054102b2b7816 */ /* 0x000fe40000000008 */
[----:B------:R-:W-:-:S02]  /*e220*/  IADD3 R3, R3, R5, R200 ;  /* 0x0000000503037210 */ /* 0x000fc40007ffe0c8 */
[----:B------:R-:W2:Y:S01]  /*e230*/  LDS.128 R4, [R212] ;  /* 0x00000000d4047984 */ /* 0x000ea20000000c00 */
[--C-:B------:R-:W-:Y:S02]  /*e240*/  SHF.R.U64 R0, R10, 0x10, R11.reuse ;  /* 0x000000100a007819 */ /* 0x100fe4000000120b */
[----:B------:R-:W-:Y:S01]  /*e250*/  IMAD R3, R3, 0x2, R18 ;  /* 0x0000000203037824 */ /* 0x000fe200078e0212 */
[----:B------:R-:W-:Y:S02]  /*e260*/  SHF.R.U32.HI R10, RZ, 0x10, R11 ;  /* 0x00000010ff0a7819 */ /* 0x000fe4000001160b */
[----:B------:R-:W-:Y:S02]  /*e270*/  PRMT R71, R71, 0x5410, R12 ;  /* 0x0000541047477816 */ /* 0x000fe4000000000c */
[----:B------:R-:W3:Y:S01]  /*e280*/  LDS.128 R24, [R3+0x10400] ;  /* 0x0104000003187984 */ /* 0x000ee20000000c00 */
[--C-:B-1----:R-:W-:Y:S02]  /*e290*/  SHF.R.U64 R28, R14, 0x10, R15.reuse ;  /* 0x000000100e1c7819 */ /* 0x102fe4000000120f */
[----:B0-----:R-:W-:-:S02]  /*e2a0*/  SHF.R.U32.HI R29, RZ, 0x10, R15 ;  /* 0x00000010ff1d7819 */ /* 0x001fc4000001160f */
[----:B------:R-:W-:Y:S02]  /*e2b0*/  PRMT R70, R70, 0x5410, R21 ;  /* 0x0000541046467816 */ /* 0x000fe40000000015 */
[----:B------:R-:W-:Y:S02]  /*e2c0*/  PRMT R44, R44, 0x5410, R9 ;  /* 0x000054102c2c7816 */ /* 0x000fe40000000009 */
[----:B------:R-:W-:Y:S01]  /*e2d0*/  PRMT R28, R20, 0x5432, R28 ;  /* 0x00005432141c7816 */ /* 0x000fe2000000001c */
[----:B------:R-:W-:Y:S01]  /*e2e0*/  IMAD.U32 R21, R70, 0x10000, RZ ;  /* 0x0001000046157824 */ /* 0x000fe200078e00ff */
[----:B------:R-:W-:Y:S02]  /*e2f0*/  PRMT R29, R20, 0x5410, R29 ;  /* 0x00005410141d7816 */ /* 0x000fe4000000001d */
[----:B------:R-:W-:Y:S02]  /*e300*/  PRMT R45, R45, 0x5410, R0 ;  /* 0x000054102d2d7816 */ /* 0x000fe40000000000 */
[----:B------:R-:W-:Y:S01]  /*e310*/  PRMT R59, R59, 0x5410, R10 ;  /* 0x000054103b3b7816 */ /* 0x000fe2000000000a */
[C---:B--2---:R-:W-:Y:S01]  /*e320*/  IMAD.U32 R0, R4.reuse, 0x10000, RZ ;  /* 0x0001000004007824 */ /* 0x044fe200078e00ff */
[----:B------:R-:W-:Y:S01]  /*e330*/  LOP3.LUT R4, R4, 0xffff0000, RZ, 0xc0, !PT ;  /* 0xffff000004047812 */ /* 0x000fe200078ec0ff */
[C---:B------:R-:W-:Y:S01]  /*e340*/  IMAD.U32 R8, R5.reuse, 0x10000, RZ ;  /* 0x0001000005087824 */ /* 0x040fe200078e00ff */
[----:B------:R-:W-:Y:S01]  /*e350*/  LOP3.LUT R5, R5, 0xffff0000, RZ, 0xc0, !PT ;  /* 0xffff000005057812 */ /* 0x000fe200078ec0ff */
[C---:B------:R-:W-:Y:S01]  /*e360*/  IMAD.U32 R10, R7.reuse, 0x10000, RZ ;  /* 0x00010000070a7824 */ /* 0x040fe200078e00ff */
[----:B------:R-:W-:Y:S01]  /*e370*/  LOP3.LUT R7, R7, 0xffff0000, RZ, 0xc0, !PT ;  /* 0xffff000007077812 */ /* 0x000fe200078ec0ff */
[C---:B------:R-:W-:Y:S01]  /*e380*/  IMAD.U32 R9, R6.reuse, 0x10000, RZ ;  /* 0x0001000006097824 */ /* 0x040fe200078e00ff */
[----:B------:R-:W-:Y:S01]  /*e390*/  LOP3.LUT R6, R6, 0xffff0000, RZ, 0xc0, !PT ;  /* 0xffff000006067812 */ /* 0x000fe200078ec0ff */
[C---:B---3--:R-:W-:Y:S01]  /*e3a0*/  IMAD.U32 R11, R24.reuse, 0x10000, RZ ;  /* 0x00010000180b7824 */ /* 0x048fe200078e00ff */
[----:B------:R-:W-:Y:S01]  /*e3b0*/  LOP3.LUT R12, R24, 0xffff0000, RZ, 0xc0, !PT ;  /* 0xffff0000180c7812 */ /* 0x000fe200078ec0ff */
[C---:B------:R-:W-:Y:S01]  /*e3c0*/  IMAD.U32 R13, R25.reuse, 0x10000, RZ ;  /* 0x00010000190d7824 */ /* 0x040fe200078e00ff */
[----:B------:R-:W-:Y:S01]  /*e3d0*/  LOP3.LUT R24, R25, 0xffff0000, RZ, 0xc0, !PT ;  /* 0xffff000019187812 */ /* 0x000fe200078ec0ff */
[----:B------:R-:W-:Y:S01]  /*e3e0*/  IMAD.U32 R25, R43, 0x10000, RZ ;  /* 0x000100002b197824 */ /* 0x000fe200078e00ff */
[C---:B------:R-:W-:Y:S01]  /*e3f0*/  LOP3.LUT R15, R26.reuse, 0xffff0000, RZ, 0xc0, !PT ;  /* 0xffff00001a0f7812 */ /* 0x040fe200078ec0ff */
[----:B------:R-:W-:Y:S01]  /*e400*/  IMAD.U32 R14, R26, 0x10000, RZ ;  /* 0x000100001a0e7824 */ /* 0x000fe200078e00ff */
[C---:B------:R-:W-:Y:S01]  /*e410*/  LOP3.LUT R26, R27.reuse, 0xffff0000, RZ, 0xc0, !PT ;  /* 0xffff00001b1a7812 */ /* 0x040fe200078ec0ff */
[----:B------:R-:W-:-:S02]  /*e420*/  IMAD.U32 R20, R27, 0x10000, RZ ;  /* 0x000100001b147824 */ /* 0x000fc400078e00ff */
[C---:B------:R-:W-:Y:S01]  /*e430*/  FMUL.FTZ R31, R11.reuse, R25 ;  /* 0x000000190b1f7220 */ /* 0x040fe20000410000 */
[----:B------:R-:W-:Y:S02]  /*e440*/  IMAD.U32 R27, R44, 0x10000, RZ ;  /* 0x000100002c1b7824 */ /* 0x000fe400078e00ff */
[-C--:B------:R-:W-:Y:S01]  /*e450*/  FMUL.FTZ R33, R11, R21.reuse ;  /* 0x000000150b217220 */ /* 0x080fe20000410000 */
[----:B------:R-:W-:Y:S02]  /*e460*/  IMAD.U32 R11, R71, 0x10000, RZ ;  /* 0x00010000470b7824 */ /* 0x000fe400078e00ff */
[----:B------:R-:W-:Y:S01]  /*e470*/  FFMA.FTZ R30, R0, R21, -R31 ;  /* 0x00000015001e7223 */ /* 0x000fe2000001081f */
[----:B------:R-:W-:Y:S01]  /*e480*/  FMUL.FTZ R35, R13, R27 ;  /* 0x0000001b0d237220 */ /* 0x000fe20000410000 */
[----:B------:R-:W-:Y:S02]  /*e490*/  IMAD.U32 R31, R59, 0x10000, RZ ;  /* 0x000100003b1f7824 */ /* 0x000fe400078e00ff */
[----:B------:R-:W-:Y:S01]  /*e4a0*/  FMUL.FTZ R13, R13, R11 ;  /* 0x0000000b0d0d7220 */ /* 0x000fe20000410000 */
[----:B------:R-:W-:-:S02]  /*e4b0*/  IMAD.U32 R21, R29, 0x10000, RZ ;  /* 0x000100001d157824 */ /* 0x000fc400078e00ff */
[----:B------:R-:W-:Y:S01]  /*e4c0*/  FFMA.FTZ R35, R8, R11, -R35 ;  /* 0x0000000b08237223 */ /* 0x000fe20000010823 */
[----:B------:R-:W-:Y:S01]  /*e4d0*/  FMUL.FTZ R11, R20, R31 ;  /* 0x0000001f140b7220 */ /* 0x000fe20000410000 */
[----:B------:R-:W-:Y:S01]  /*e4e0*/  FFMA.FTZ R33, R0, R25, R33 ;  /* 0x0000001900217223 */ /* 0x000fe20000010021 */
[-C--:B------:R-:W-:Y:S01]  /*e4f0*/  FMUL.FTZ R0, R20, R21.reuse ;  /* 0x0000001514007220 */ /* 0x080fe20000410000 */
[----:B------:R-:W-:Y:S01]  /*e500*/  LOP3.LUT R43, R43, 0xffff0000, RZ, 0xc0, !PT ;  /* 0xffff00002b2b7812 */ /* 0x000fe200078ec0ff */
[----:B------:R-:W-:Y:S01]  /*e510*/  FFMA.FTZ R20, R10, R21, -R11 ;  /* 0x000000150a147223 */ /* 0x000fe2000001080b */
[----:B------:R-:W-:Y:S01]  /*e520*/  LOP3.LUT R11, R70, 0xffff0000, RZ, 0xc0, !PT ;  /* 0xffff0000460b7812 */ /* 0x000fe200078ec0ff */
[----:B------:R-:W-:Y:S01]  /*e530*/  FFMA.FTZ R27, R8, R27, R13 ;  /* 0x0000001b081b7223 */ /* 0x000fe2000001000d */
[----:B------:R-:W-:Y:S01]  /*e540*/  FFMA.FTZ R31, R10, R31, R0 ;  /* 0x0000001f0a1f7223 */ /* 0x000fe20000010000 */
[C---:B------:R-:W-:Y:S01]  /*e550*/  FMUL.FTZ R13, R12.reuse, R43 ;  /* 0x0000002b0c0d7220 */ /* 0x040fe20000410000 */
[----:B------:R-:W-:Y:S01]  /*e560*/  LOP3.LUT R71, R71, 0xffff0000, RZ, 0xc0, !PT ;  /* 0xffff000047477812 */ /* 0x000fe200078ec0ff */
[----:B------:R-:W-:Y:S01]  /*e570*/  FMUL.FTZ R21, R12, R11 ;  /* 0x0000000b0c157220 */ /* 0x000fe20000410000 */
[----:B------:R-:W-:Y:S01]  /*e580*/  LOP3.LUT R44, R44, 0xffff0000, RZ, 0xc0, !PT ;  /* 0xffff00002c2c7812 */ /* 0x000fe200078ec0ff */
[----:B------:R-:W-:-:S02]  /*e590*/  IMAD.U32 R8, R45, 0x10000, RZ ;  /* 0x000100002d087824 */ /* 0x000fc400078e00ff */
[----:B------:R-:W-:Y:S01]  /*e5a0*/  FFMA.FTZ R13, R4, R11, -R13 ;  /* 0x0000000b040d7223 */ /* 0x000fe2000001080d */
[----:B------:R-:W-:Y:S02]  /*e5b0*/  IMAD.U32 R0, R28, 0x10000, RZ ;  /* 0x000100001c007824 */ /* 0x000fe400078e00ff */
[----:B------:R-:W-:Y:S01]  /*e5c0*/  FFMA.FTZ R10, R4, R43, R21 ;  /* 0x0000002b040a7223 */ /* 0x000fe20000010015 */
[----:B------:R-:W-:Y:S01]  /*e5d0*/  FMUL.FTZ R4, R14, R8 ;  /* 0x000000080e047220 */ /* 0x000fe20000410000 */
[C---:B------:R-:W-:Y:S01]  /*e5e0*/  FMUL.FTZ R12, R24.reuse, R44 ;  /* 0x0000002c180c7220 */ /* 0x040fe20000410000 */
[-C--:B------:R-:W-:Y:S01]  /*e5f0*/  FMUL.FTZ R11, R24, R71.reuse ;  /* 0x00000047180b7220 */ /* 0x080fe20000410000 */
[----:B------:R-:W-:Y:S01]  /*e600*/  FMUL.FTZ R14, R14, R0 ;  /* 0x000000000e0e7220 */ /* 0x000fe20000410000 */
[----:B------:R-:W-:Y:S01]  /*e610*/  LOP3.LUT R45, R45, 0xffff0000, RZ, 0xc0, !PT ;  /* 0xffff00002d2d7812 */ /* 0x000fe200078ec0ff */
[----:B------:R-:W-:Y:S01]  /*e620*/  FFMA.FTZ R12, R5, R71, -R12 ;  /* 0x00000047050c7223 */ /* 0x000fe2000001080c */
[----:B------:R-:W-:Y:S01]  /*e630*/  LOP3.LUT R59, R59, 0xffff0000, RZ, 0xc0, !PT ;  /* 0xffff00003b3b7812 */ /* 0x000fe200078ec0ff */
[----:B------:R-:W-:Y:S01]  /*e640*/  FFMA.FTZ R44, R5, R44, R11 ;  /* 0x0000002c052c7223 */ /* 0x000fe2000001000b */
[----:B------:R-:W-:Y:S01]  /*e650*/  LOP3.LUT R28, R28, 0xffff0000, RZ, 0xc0, !PT ;  /* 0xffff00001c1c7812 */ /* 0x000fe200078ec0ff */
[----:B------:R-:W-:Y:S01]  /*e660*/  FFMA.FTZ R14, R9, R8, R14 ;  /* 0x00000008090e7223 */ /* 0x000fe2000001000e */
[----:B------:R-:W-:Y:S01]  /*e670*/  LOP3.LUT R29, R29, 0xffff0000, RZ, 0xc0, !PT ;  /* 0xffff00001d1d7812 */ /* 0x000fe200078ec0ff */
[----:B------:R-:W-:Y:S01]  /*e680*/  FFMA.FTZ R0, R9, R0, -R4 ;  /* 0x0000000009007223 */ /* 0x000fe20000010804 */
        /* <DEDUP_REMOVED lines=12> */
[----:B------:R-:W-:Y:S02]  /*e750*/  F2FP.BF16.F32.PACK_AB R7, R29, R20 ;  /* 0x000000141d07723e */ /* 0x000fe400000010ff */
[----:B------:R-:W-:Y:S02]  /*e760*/  F2FP.BF16.F32.PACK_AB R9, R44, R27 ;  /* 0x0000001b2c09723e */ /* 0x000fe400000010ff */
[----:B------:R-:W-:Y:S01]  /*e770*/  F2FP.BF16.F32.PACK_AB R10, R45, R14 ;  /* 0x0000000e2d0a723e */ /* 0x000fe200000010ff */
[----:B------:R4:W-:Y:S01]  /*e780*/  STS.128 [R212], R4 ;  /* 0x00000004d4007388 */ /* 0x0009e20000000c00 */
[----:B------:R-:W-:-:S05]  /*e790*/  F2FP.BF16.F32.PACK_AB R11, R26, R31 ;  /* 0x0000001f1a0b723e */ /* 0x000fca00000010ff */
[----:B------:R4:W-:Y:S02]  /*e7a0*/  STS.128 [R3+0x10400], R8 ;  /* 0x0104000803007388 */ /* 0x0009e40000000c00 */
.L_x_1828:
[----:B------:R-:W-:Y:S05]  /*e7b0*/  BSYNC B0 ;  /* 0x0000000000007941 */ /* 0x000fea0003800000 */
.L_x_1800:
        /* <DEDUP_REMOVED lines=8> */
.L_x_1798:
[----:B------:R-:W-:-:S05]  /*e840*/  IMAD.U32 R0, RZ, RZ, UR39 ;  /* 0x00000027ff007e24 */ /* 0x000fca000f8e00ff */
[----:B------:R-:W-:-:S13]  /*e850*/  ISETP.NE.AND P0, PT, R0, 0x3, PT ;  /* 0x000000030000780c */ /* 0x000fda0003f05270 */
[----:B------:R-:W-:Y:S05]  /*e860*/  @!P0 BRA `(.L_x_1845) ;  /* 0x0000000000048947 */ /* 0x000fea0003800000 */
[----:B------:R-:W-:Y:S01]  /*e870*/  BPT.TRAP 0x1 ;  /* 0x000000040000795c */ /* 0x000fe20000300000 */
.L_x_1845:
[----:B----4-:R-:W-:Y:S01]  /*e880*/  IMAD R11, R184, 0x8, R18 ;  /* 0x00000008b80b7824 */ /* 0x010fe200078e0212 */
[----:B------:R-:W-:-:S04]  /*e890*/  SHF.L.U32 R0, R187, 0x1f, RZ ;  /* 0x0000001fbb007819 */ /* 0x000fc800000006ff */
[----:B------:R4:W0:Y:S01]  /*e8a0*/  SYNCS.PHASECHK.TRANS64.TRYWAIT P1, [R11+URZ+0x28830], R0 ;  /* 0x028830000b0075a7 */ /* 0x000822000802017f */
[----:B------:R-:W-:Y:S05]  /*e8b0*/  @!P0 BRA `(.L_x_1846) ;  /* 0x0000000000048947 */ /* 0x000fea0003800000 */
[----:B------:R-:W-:Y:S01]  /*e8c0*/  BPT.TRAP 0x1 ;  /* 0x000000040000795c */ /* 0x000fe20000300000 */
.L_x_1846:
[----:B0-----:R-:W-:Y:S05]  /*e8d0*/  @P1 BRA `(.L_x_1847) ;  /* 0x0000000000081947 */ /* 0x001fea0003800000 */
[----:B------:R-:W0:Y:S02]  /*e8e0*/  SYNCS.PHASECHK.TRANS64.TRYWAIT P1, [R11+URZ+0x28830], R0 ;  /* 0x028830000b0075a7 */ /* 0x000e24000802017f */
[----:B0-----:R-:W-:Y:S05]  /*e8f0*/  @!P1 BRA `(.L_x_1848) ;  /* 0x0000017c00d09947 */ /* 0x001fea0003800000 */
.L_x_1847:
[----:B------:R-:W-:Y:S05]  /*e900*/  WARPSYNC.ALL ;  /* 0x0000000000007948 */ /* 0x000fea0003800000 */
[----:B----4-:R-:W-:Y:S01]  /*e910*/  VIADD R0, R18, 0x18400 ;  /* 0x0001840012007836 */ /* 0x010fe20000000000 */
[----:B------:R-:W-:Y:S01]  /*e920*/  R2UR UR32, R42 ;  /* 0x000000002a2072ca */ /* 0x000fe200000e0000 */
[----:B-123--:R-:W-:Y:S01]  /*e930*/  IMAD.MOV.U32 R5, RZ, RZ, 0x40000040 ;  /* 0x40000040ff057424 */ /* 0x00efe200078e00ff */
[----:B-----5:R-:W-:Y:S01]  /*e940*/  WARPGROUP.ARRIVE ;  /* 0x00000000000079c5 */ /* 0x020fe20000000000 */
[----:B------:R-:W-:Y:S01]  /*e950*/  UMOV UR33, 0x40000040 ;  /* 0x4000004000217882 */ /* 0x000fe20000000000 */
        /* <DEDUP_REMOVED lines=37> */
[----:B------:R-:W-:Y:S01]  /*ebb0*/  UIADD3 UR24, UR32, 0x404, URZ ;  /* 0x0000040420187890 */ /* 0x000fe2000fffe03f */
[----:B------:R-:W-:Y:S01]  /*ebc0*/  IMAD.MOV.U32 R9, RZ, RZ, 0x40000040 ;  /* 0x40000040ff097424 */ /* 0x000fe200078e00ff */
[----:B------:R-:W-:Y:S01]  /*ebd0*/  UMOV UR25, 0x40000040 ;  /* 0x4000004000197882 */ /* 0x000fe20000000000 */
[----:B------:R-:W-:Y:S01]  /*ebe0*/  UIADD3 UR28, UR32, 0x406, URZ ;  /* 0x00000406201c7890 */ /* 0x000fe2000fffe03f */
[----:B------:R-:W-:Y:S01]  /*ebf0*/  R2UR UR18, R8 ;  /* 0x00000000081272ca */ /* 0x000fe200000e0000 */
[----:B------:R-:W-:Y:S01]  /*ec00*/  VIADD R8, R4, 0x402 ;  /* 0x0000040204087836 */ /* 0x000fe20000000000 */
[----:B------:R-:W-:Y:S01]  /*ec10*/  R2UR UR27, R9 ;  /* 0x00000000091b72ca */ /* 0x000fe200000e0000 */
[----:B------:R-:W-:-:S03]  /*ec20*/  UMOV UR29, 0x40000040 ;  /* 0x40000040001d7882 */ /* 0x000fc60000000000 */
        /* <DEDUP_REMOVED lines=29> */
.L_x_1849:
[----:B------:R-:W0:Y:S01]  /*ee00*/  LDC R0, c[0x0][0x448] ;  /* 0x00011200ff007b82 */ /* 0x000e220000000800 */
[----:B------:R-:W-:Y:S01]  /*ee10*/  ULDC UR51, c[0x0][0x9dc] ;  /* 0x0002770000337ab9 */ /* 0x000fe20000000800 */
[----:B------:R-:W-:Y:S01]  /*ee20*/  LEA R12, R89, 0xffffff80, 0x7 ;  /* 0xffffff80590c7811 */ /* 0x000fe200078e38ff */
[----:B------:R-:W-:-:S05]  /*ee30*/  ULOP3.LUT UR6, URZ, UR51, URZ, 0x33, !UPT ;  /* 0x000000333f067292 */ /* 0x000fca000f8e333f */
[----:B------:R-:W1:Y:S01]  /*ee40*/  LDC.64 R8, c[0x0][0x9e0] ;  /* 0x00027800ff087b82 */ /* 0x000e620000000a00 */
[----:B0-----:R-:W-:Y:S01]  /*ee50*/  ISETP.NE.AND P1, PT, R0, 0x1, PT ;  /* 0x000000010000780c */ /* 0x001fe20003f25270 */
[----:B------:R-:W-:Y:S01]  /*ee60*/  IMAD.IADD R0, R195, 0x1, R193 ;  /* 0x00000001c3007824 */ /* 0x000fe200078e02c1 */
[----:B-1----:R-:W-:-:S11]  /*ee70*/  ISETP.GE.AND P2, PT, R9, 0x1, PT ;  /* 0x000000010900780c */ /* 0x002fd60003f46270 */
[----:B------:R-:W0:Y:S08]  /*ee80*/  @P1 LDC R3, c[0x0][0x44c] ;  /* 0x00011300ff031b82 */ /* 0x000e300000000800 */
[----:B------:R-:W1:Y:S01]  /*ee90*/  @P1 LDC R5, c[0x0][0x450] ;  /* 0x00011400ff051b82 */ /* 0x000e620000000800 */
[----:B0-----:R-:W-:-:S04]  /*eea0*/  @P1 IMAD.HI.U32 R4, R0, R3, RZ ;  /* 0x0000000300041227 */ /* 0x001fc800078e00ff */
[----:B------:R-:W-:Y:S02]  /*eeb0*/  IMAD.MOV.U32 R3, RZ, RZ, R0 ;  /* 0x000000ffff037224 */ /* 0x000fe400078e0000 */
[----:B------:R-:W-:Y:S01]  /*eec0*/  VIADD R0, R11, 0x28840 ;  /* 0x000288400b007836 */ /* 0x000fe20000000000 */
[----:B-1----:R-:W-:Y:S01]  /*eed0*/  @P1 SHF.R.U32.HI R3, RZ, R5, R4 ;  /* 0x00000005ff031219 */ /* 0x002fe20000011604 */
[----:B------:R-:W-:Y:S02]  /*eee0*/  IMAD.MOV.U32 R4, RZ, RZ, -0x80 ;  /* 0xffffff80ff047424 */ /* 0x000fe400078e00ff */
[----:B------:R-:W-:Y:S02]  /*eef0*/  IMAD.U32 R5, RZ, RZ, UR38 ;  /* 0x00000026ff057e24 */ /* 0x000fe4000f8e00ff */
[----:B------:R-:W0:Y:S01]  /*ef00*/  SHFL.IDX PT, R15, R3, RZ, 0x1c1f ;  /* 0x001c1fff030f7589 */ /* 0x000e2200000e0000 */
[----:B------:R-:W-:Y:S02]  /*ef10*/  IMAD R11, R89, R4, 0x80 ;  /* 0x00000080590b7424 */ /* 0x000fe400078e0204 */
[----:B------:R-:W-:-:S02]  /*ef20*/  PRMT R0, R5, 0x654, R0 ;  /* 0x0000065405007816 */ /* 0x000fc40000000000 */
[----:B------:R-:W-:Y:S02]  /*ef30*/  VIADD R4, R11, 0x1 ;  /* 0x000000010b047836 */ /* 0x000fe40000000000 */
[----:B------:R1:W-:Y:S02]  /*ef40*/  SYNCS.ARRIVE.TRANS64.RED.A1T0 RZ, [R0+URZ], RZ ;  /* 0x000000ff00ff79a7 */ /* 0x0003e4000810043f */
[----:B------:R-:W-:-:S05]  /*ef50*/  IMAD R4, R191, -0x2, R4 ;  /* 0xfffffffebf047824 */ /* 0x000fca00078e0204 */
[----:B------:R-:W-:Y:S01]  /*ef60*/  IADD3 R5, -R189, R4, R190 ;  /* 0x00000004bd057210 */ /* 0x000fe20007ffe1be */
[----:B-1----:R-:W-:-:S04]  /*ef70*/  IMAD.IADD R0, R190, 0x1, R11 ;  /* 0x00000001be007824 */ /* 0x002fc800078e020b */
[----:B------:R-:W-:Y:S02]  /*ef80*/  IMAD R10, R191, -0x2, R0 ;  /* 0xfffffffebf0a7824 */ /* 0x000fe400078e0200 */
[C---:B------:R-:W-:Y:S02]  /*ef90*/  IMAD.IADD R13, R5.reuse, 0x1, R8 ;  /* 0x00000001050d7824 */ /* 0x040fe400078e0208 */
[----:B------:R-:W-:-:S03]  /*efa0*/  VIADD R14, R5, UR6 ;  /* 0x00000006050e7c36 */ /* 0x000fc60008000000 */
[----:B0-----:R-:W-:Y:S01]  /*efb0*/  VIADDMNMX R0, R15, R13, R10, PT ;  /* 0x0000000d0f007246 */ /* 0x001fe2000380010a */
[----:B------:R-:W-:Y:S01]  /*efc0*/  IMAD.IADD R4, R14, 0x1, R15 ;  /* 0x000000010e047824 */ /* 0x000fe200078e020f */
[----:B------:R-:W-:Y:S06]  /*efd0*/  @!P2 BRA `(.L_x_1850) ;  /* 0x000000000050a947 */ /* 0x000fec0003800000 */
[----:B------:R-:W-:Y:S01]  /*efe0*/  IADD3 R5, -R189, R190, R15 ;  /* 0x000000bebd057210 */ /* 0x000fe20007ffe10f */
[----:B------:R-:W-:Y:S03]  /*eff0*/  BSSY B0, `(.L_x_1851) ;  /* 0x000000e000007945 */ /* 0x000fe60003800000 */
[----:B------:R-:W-:-:S13]  /*f000*/  ISETP.GT.AND P3, PT, R5, -0x1, PT ;  /* 0xffffffff0500780c */ /* 0x000fda0003f64270 */
        /* <DEDUP_REMOVED lines=8> */
.L_x_1852:
[----:B------:R-:W-:-:S13]  /*f090*/  ISETP.NE.AND P3, PT, R9, 0x1, PT ;  /* 0x000000010900780c */ /* 0x000fda0003f65270 */
[----:B------:R-:W0:Y:S02]  /*f0a0*/  @P3 LDC.64 R20, c[0x0][0x9e8] ;  /* 0x00027a00ff143b82 */ /* 0x000e240000000a00 */
[----:B0-----:R-:W-:-:S05]  /*f0b0*/  @P3 IMAD.HI.U32 R6, R5, R20, RZ ;  /* 0x0000001405063227 */ /* 0x001fca00078e00ff */
[----:B------:R-:W-:-:S07]  /*f0c0*/  @P3 SHF.R.U32.HI R5, RZ, R21, R6 ;  /* 0x00000015ff053219 */ /* 0x000fce0000011606 */
.L_x_1853:
[----:B------:R-:W-:Y:S05]  /*f0d0*/  BSYNC B0 ;  /* 0x0000000000007941 */ /* 0x000fea0003800000 */
.L_x_1851:
[----:B------:R-:W-:-:S04]  /*f0e0*/  IMAD R6, R5, R9, -R12 ;  /* 0x0000000905067224 */ /* 0x000fc800078e0a0c */
[----:B------:R-:W-:-:S05]  /*f0f0*/  IMAD R5, R191, -0x2, R6 ;  /* 0xfffffffebf057824 */ /* 0x000fca00078e0206 */
[----:B------:R-:W-:Y:S02]  /*f100*/  VIMNMX R4, R4, R5, !PT ;  /* 0x0000000504047248 */ /* 0x000fe40007fe0100 */
[----:B------:R-:W-:-:S07]  /*f110*/  VIADDMNMX R0, R5, R9, R0, PT ;  /* 0x0000000905007246 */ /* 0x000fce0003800100 */
.L_x_1850:
[C---:B------:R-:W-:Y:S01]  /*f120*/  ISETP.GE.AND P3, PT, R11.reuse, 0x2, PT ;  /* 0x000000020b00780c */ /* 0x040fe20003f66270 */
[----:B------:R-:W0:Y:S01]  /*f130*/  SHFL.IDX PT, R3, R3, 0x1, 0x1c1f ;  /* 0x003c1f0003037f89 */ /* 0x000e2200000e0000 */
[----:B------:R-:W-:Y:S02]  /*f140*/  ISETP.GE.AND P5, PT, R11, 0x9, PT ;  /* 0x000000090b00780c */ /* 0x000fe40003fa6270 */
[----:B------:R-:W-:Y:S02]  /*f150*/  ISETP.GT.AND P4, PT, R4, 0x1, !P3 ;  /* 0x000000010400780c */ /* 0x000fe40005f84270 */
[----:B------:R-:W-:Y:S02]  /*f160*/  P2R R20, PR, RZ, 0x20 ;  /* 0x00000020ff147803 */ /* 0x000fe40000000000 */
[----:B------:R-:W-:-:S04]  /*f170*/  ISETP.LT.OR P4, PT, R0, 0x2, P4 ;  /* 0x000000020000780c */ /* 0x000fc80002781670 */
[----:B------:R-:W-:Y:S02]  /*f180*/  FSEL R25, R25, -INF , !P4 ;  /* 0xff80000019197808 */ /* 0x000fe40006000000 */
[----:B------:R-:W-:Y:S02]  /*f190*/  ISETP.GT.AND P4, PT, R4, 0x8, !P5 ;  /* 0x000000080400780c */ /* 0x000fe40006f84270 */
[----:B------:R-:W-:Y:S02]  /*f1a0*/  ISETP.GE.AND P5, PT, R11, 0xa, PT ;  /* 0x0000000a0b00780c */ /* 0x000fe40003fa6270 */
[----:B------:R-:W-:Y:S02]  /*f1b0*/  ISETP.LT.OR P4, PT, R0, 0x9, P4 ;  /* 0x000000090000780c */ /* 0x000fe40002781670 */
[----:B------:R-:W-:Y:S02]  /*f1c0*/  P2R R21, PR, RZ, 0x20 ;  /* 0x00000020ff157803 */ /* 0x000fe40000000000 */
[----:B------:R-:W-:-:S02]  /*f1d0*/  FSEL R28, R28, -INF , !P4 ;  /* 0xff8000001c1c7808 */ /* 0x000fc40006000000 */
[----:B------:R-:W-:Y:S02]  /*f1e0*/  ISETP.GT.AND P4, PT, R4, 0x9, !P5 ;  /* 0x000000090400780c */ /* 0x000fe40006f84270 */
[----:B------:R-:W-:Y:S02]  /*f1f0*/  ISETP.GE.AND P5, PT, R11, 0x11, PT ;  /* 0x000000110b00780c */ /* 0x000fe40003fa6270 */
[----:B------:R-:W-:Y:S02]  /*f200*/  ISETP.LT.OR P4, PT, R0, 0xa, P4 ;  /* 0x0000000a0000780c */ /* 0x000fe40002781670 */
[----:B------:R-:W-:Y:S02]  /*f210*/  P2R R88, PR, RZ, 0x20 ;  /* 0x00000020ff587803 */ /* 0x000fe40000000000 */
[----:B------:R-:W-:Y:S02]  /*f220*/  FSEL R29, R29, -INF , !P4 ;  /* 0xff8000001d1d7808 */ /* 0x000fe40006000000 */
[----:B------:R-:W-:-:S02]  /*f230*/  ISETP.GT.AND P4, PT, R4, 0x10, !P5 ;  /* 0x000000100400780c */ /* 0x000fc40006f84270 */
[C---:B------:R-:W-:Y:S02]  /*f240*/  ISETP.GE.AND P5, PT, R11.reuse, 0x12, PT ;  /* 0x000000120b00780c */ /* 0x040fe40003fa6270 */
[----:B------:R-:W-:Y:S02]  /*f250*/  ISETP.LT.OR P4, PT, R0, 0x11, P4 ;  /* 0x000000110000780c */ /* 0x000fe40002781670 */
[----:B------:R-:W-:Y:S02]  /*f260*/  P2R R90, PR, RZ, 0x20 ;  /* 0x00000020ff5a7803 */ /* 0x000fe40000000000 */
[----:B------:R-:W-:Y:S02]  /*f270*/  FSEL R32, R32, -INF , !P4 ;  /* 0xff80000020207808 */ /* 0x000fe40006000000 */
[----:B------:R-:W-:Y:S02]  /*f280*/  ISETP.GT.AND P4, PT, R4, 0x11, !P5 ;  /* 0x000000110400780c */ /* 0x000fe40006f84270 */
[----:B------:R-:W-:-:S02]  /*f290*/  ISETP.GE.AND P5, PT, R11, 0x19, PT ;  /* 0x000000190b00780c */ /* 0x000fc40003fa6270 */
[----:B------:R-:W-:Y:S02]  /*f2a0*/  ISETP.LT.OR P4, PT, R0, 0x12, P4 ;  /* 0x000000120000780c */ /* 0x000fe40002781670 */
[----:B------:R-:W-:Y:S02]  /*f2b0*/  P2R R91, PR, RZ, 0x20 ;  /* 0x00000020ff5b7803 */ /* 0x000fe40000000000 */
[----:B------:R-:W-:Y:S02]  /*f2c0*/  FSEL R33, R33, -INF , !P4 ;  /* 0xff80000021217808 */ /* 0x000fe40006000000 */
[----:B------:R-:W-:Y:S02]  /*f2d0*/  ISETP.GT.AND P4, PT, R4, 0x18, !P5 ;  /* 0x000000180400780c */ /* 0x000fe40006f84270 */
[----:B------:R-:W-:Y:S02]  /*f2e0*/  ISETP.GE.AND P5, PT, R11, 0x1a, PT ;  /* 0x0000001a0b00780c */ /* 0x000fe40003fa6270 */
[----:B------:R-:W-:-:S02]  /*f2f0*/  ISETP.LT.OR P4, PT, R0, 0x19, P4 ;  /* 0x000000190000780c */ /* 0x000fc40002781670 */
[----:B------:R-:W-:Y:S02]  /*f300*/  P2R R92, PR, RZ, 0x20 ;  /* 0x00000020ff5c7803 */ /* 0x000fe40000000000 */
[----:B------:R-:W-:Y:S02]  /*f310*/  FSEL R36, R36, -INF , !P4 ;  /* 0xff80000024247808 */ /* 0x000fe40006000000 */
[----:B------:R-:W-:Y:S02]  /*f320*/  ISETP.GT.AND P4, PT, R4, 0x19, !P5 ;  /* 0x000000190400780c */ /* 0x000fe40006f84270 */
[----:B------:R-:W-:Y:S02]  /*f330*/  ISETP.GE.AND P5, PT, R11, 0x21, PT ;  /* 0x000000210b00780c */ /* 0x000fe40003fa6270 */
[----:B------:R-:W-:Y:S02]  /*f340*/  ISETP.LT.OR P4, PT, R0, 0x1a, P4 ;  /* 0x0000001a0000780c */ /* 0x000fe40002781670 */
[----:B------:R-:W-:-:S02]  /*f350*/  P2R R93, PR, RZ, 0x20 ;  /* 0x00000020ff5d7803 */ /* 0x000fc40000000000 */
        /* <DEDUP_REMOVED lines=119> */
[----:B------:R-:W-:Y:S01]  /*fad0*/  ISETP.GT.AND P6, PT, R4, 0x79, !P6 ;  /* 0x000000790400780c */ /* 0x000fe200077c4270 */
[----:B0-----:R-:W-:-:S03]  /*fae0*/  IMAD.IADD R4, R14, 0x1, R3 ;  /* 0x000000010e047824 */ /* 0x001fc600078e0203 */
[----:B------:R-:W-:Y:S02]  /*faf0*/  ISETP.LT.OR P6, PT, R0, 0x7a, P6 ;  /* 0x0000007a0000780c */ /* 0x000fe400037c1670 */
[----:B------:R-:W-:Y:S02]  /*fb00*/  VIADDMNMX R0, R3, R13, R10, PT ;  /* 0x0000000d03007246 */ /* 0x000fe4000380010a */
[----:B------:R-:W-:Y:S01]  /*fb10*/  FSEL R85, R85, -INF , !P6 ;  /* 0xff80000055557808 */ /* 0x000fe20007000000 */
[----:B------:R-:W-:Y:S08]  /*fb20*/  @!P2 BRA `(.L_x_1854) ;  /* 0x000000000050a947 */ /* 0x000ff00003800000 */
        /* <DEDUP_REMOVED lines=11> */
.L_x_1856:
[----:B------:R-:W-:-:S13]  /*fbe0*/  ISETP.NE.AND P6, PT, R9, 0x1, PT ;  /* 0x000000010900780c */ /* 0x000fda0003fc5270 */
[----:B------:R-:W0:Y:S02]  /*fbf0*/  @P6 LDC.64 R10, c[0x0][0x9e8] ;  /* 0x00027a00ff0a6b82 */ /* 0x000e240000000a00 */
[----:B0-----:R-:W-:-:S05]  /*fc00*/  @P6 IMAD.HI.U32 R10, R3, R10, RZ ;  /* 0x0000000a030a6227 */ /* 0x001fca00078e00ff */
[----:B------:R-:W-:-:S07]  /*fc10*/  @P6 SHF.R.U32.HI R3, RZ, R11, R10 ;  /* 0x0000000bff036219 */ /* 0x000fce000001160a */
.L_x_1857:
[----:B------:R-:W-:Y:S05]  /*fc20*/  BSYNC B0 ;  /* 0x0000000000007941 */ /* 0x000fea0003800000 */
.L_x_1855:
[----:B------:R-:W-:-:S04]  /*fc30*/  IMAD R6, R3, R9, -R12 ;  /* 0x0000000903067224 */ /* 0x000fc800078e0a0c */
[----:B------:R-:W-:-:S05]  /*fc40*/  IMAD R3, R191, -0x2, R6 ;  /* 0xfffffffebf037824 */ /* 0x000fca00078e0206 */
[----:B------:R-:W-:Y:S02]  /*fc50*/  VIMNMX R4, R4, R3, !PT ;  /* 0x0000000304047248 */ /* 0x000fe40007fe0100 */
[----:B------:R-:W-:-:S07]  /*fc60*/  VIADDMNMX R0, R3, R9, R0, PT ;  /* 0x0000000903007246 */ /* 0x000fce0003800100 */
.L_x_1854:
[----:B------:R-:W-:Y:S01]  /*fc70*/  ISETP.GT.AND P3, PT, R4, 0x1, !P3 ;  /* 0x000000010400780c */ /* 0x000fe20005f64270 */
[----:B------:R-:W-:Y:S01]  /*fc80*/  ULDC UR52, c[0x0][0x988] ;  /* 0x0002620000347ab9 */ /* 0x000fe20000000800 */
        /* <DEDUP_REMOVED lines=77> */
[----:B------:R-:W-:Y:S01]  /*10160*/  ISETP.GT.AND P4, PT, R4, 0x71, !P4 ;  /* 0x000000710400780c */ /* 0x000fe20006784270 */
[----:B------:R-:W0:Y:S01]  /*10170*/  SHFL.BFLY PT, R3, R6, 0x2, 0x1f ;  /* 0x0c401f0006037f89 */ /* 0x000e2200000e0000 */
[----:B------:R-:W-:Y:S02]  /*10180*/  FSEL R50, R50, -INF , !P3 ;  /* 0xff80000032327808 */ /* 0x000fe40005800000 */
[----:B------:R-:W-:Y:S02]  /*10190*/  ISETP.NE.AND P3, PT, R99, RZ, PT ;  /* 0x000000ff6300720c */ /* 0x000fe40003f65270 */
[C---:B------:R-:W-:Y:S02]  /*101a0*/  ISETP.GT.AND P5, PT, R4.reuse, 0x78, !P5 ;  /* 0x000000780400780c */ /* 0x040fe40006fa4270 */
[----:B------:R-:W-:Y:S02]  /*101b0*/  ISETP.GT.AND P3, PT, R4, 0x31, !P3 ;  /* 0x000000310400780c */ /* 0x000fe40005f64270 */
[----:B------:R-:W-:-:S02]  /*101c0*/  ISETP.LT.OR P4, PT, R0, 0x72, P4 ;  /* 0x000000720000780c */ /* 0x000fc40002781670 */
[C---:B------:R-:W-:Y:S02]  /*101d0*/  ISETP.LT.OR P3, PT, R0.reuse, 0x32, P3 ;  /* 0x000000320000780c */ /* 0x040fe40001f61670 */
[----:B------:R-:W-:Y:S02]  /*101e0*/  ISETP.LT.OR P5, PT, R0, 0x79, P5 ;  /* 0x000000790000780c */ /* 0x000fe40002fa1670 */
[----:B------:R-:W-:Y:S02]  /*101f0*/  FSEL R51, R51, -INF , !P3 ;  /* 0xff80000033337808 */ /* 0x000fe40005800000 */
[----:B------:R-:W-:Y:S02]  /*10200*/  ISETP.NE.AND P3, PT, R100, RZ, PT ;  /* 0x000000ff6400720c */ /* 0x000fe40003f65270 */
[----:B------:R-:W-:Y:S02]  /*10210*/  FSEL R83, R83, -INF , !P4 ;  /* 0xff80000053537808 */ /* 0x000fe40006000000 */
[----:B------:R-:W-:-:S02]  /*10220*/  ISETP.GT.AND P3, PT, R4, 0x38, !P3 ;  /* 0x000000380400780c */ /* 0x000fc40005f64270 */
        /* <DEDUP_REMOVED lines=57> */
[----:B0-----:R-:W-:Y:S02]  /*105c0*/  FMNMX.FTZ R5, R6, R3, !PT ;  /* 0x0000000306057209 */ /* 0x001fe40007810000 */
[----:B------:R-:W-:-:S03]  /*105d0*/  ISETP.LT.OR P3, PT, R0, 0x71, P3 ;  /* 0x000000710000780c */ /* 0x000fc60001f61670 */
[----:B------:R-:W0:Y:S01]  /*105e0*/  SHFL.BFLY PT, R10, R5, 0x1, 0x1f ;  /* 0x0c201f00050a7f89 */ /* 0x000e2200000e0000 */
[----:B------:R-:W-:Y:S02]  /*105f0*/  FSEL R82, R82, -INF , !P3 ;  /* 0xff80000052527808 */ /* 0x000fe40005800000 */
[----:B0-----:R-:W-:-:S04]  /*10600*/  FMNMX.FTZ R3, R5, R10, !PT ;  /* 0x0000000a05037209 */ /* 0x001fc80007810000 */
[C---:B------:R-:W-:Y:S01]  /*10610*/  FSETP.NEU.FTZ.AND P3, PT, R3.reuse, -INF , PT ;  /* 0xff8000000300780b */ /* 0x040fe20003f7d000 */
[----:B------:R-:W-:-:S05]  /*10620*/  FMUL.FTZ R10, R3, UR52 ;  /* 0x00000034030a7c20 */ /* 0x000fca0008410000 */
[----:B------:R-:W-:Y:S02]  /*10630*/  FSEL R10, R10, RZ, P3 ;  /* 0x000000ff0a0a7208 */ /* 0x000fe40001800000 */
[----:B------:R-:W-:Y:S02]  /*10640*/  ISETP.GT.AND P3, PT, R4, RZ, !P6 ;  /* 0x000000ff0400720c */ /* 0x000fe40007764270 */
[----:B------:R-:W-:Y:S01]  /*10650*/  ISETP.NE.AND P6, PT, R15, RZ, PT ;  /* 0x000000ff0f00720c */ /* 0x000fe20003fc5270 */
[--C-:B------:R-:W-:Y:S01]  /*10660*/  FFMA.FTZ R5, R25, UR52, -R10.reuse ;  /* 0x0000003419057c23 */ /* 0x100fe2000801080a */
[----:B------:R-:W-:Y:S01]  /*10670*/  ISETP.LT.OR P3, PT, R0, 0x1, P3 ;  /* 0x000000010000780c */ /* 0x000fe20001f61670 */
[--C-:B------:R-:W-:Y:S01]  /*10680*/  FFMA.FTZ R11, R29, UR52, -R10.reuse ;  /* 0x000000341d0b7c23 */ /* 0x100fe2000801080a */
[--C-:B------:R-:W-:Y:S01]  /*10690*/  FFMA.FTZ R33, R33, UR52, -R10.reuse ;  /* 0x0000003421217c23 */ /* 0x100fe2000801080a */
[--C-:B------:R-:W-:Y:S01]  /*106a0*/  FFMA.FTZ R37, R37, UR52, -R10.reuse ;  /* 0x0000003425257c23 */ /* 0x100fe2000801080a */
[----:B------:R-:W-:Y:S01]  /*106b0*/  FSEL R26, R26, -INF , !P3 ;  /* 0xff8000001a1a7808 */ /* 0x000fe20005800000 */
[--C-:B------:R-:W-:Y:S01]  /*106c0*/  FFMA.FTZ R41, R41, UR52, -R10.reuse ;  /* 0x0000003429297c23 */ /* 0x100fe2000801080a */
[----:B------:R-:W-:Y:S01]  /*106d0*/  ISETP.GT.AND P3, PT, R4, 0x79, !P6 ;  /* 0x000000790400780c */ /* 0x000fe20007764270 */
[--C-:B------:R-:W-:Y:S01]  /*106e0*/  FFMA.FTZ R53, R53, UR52, -R10.reuse ;  /* 0x0000003435357c23 */ /* 0x100fe2000801080a */
[----:B------:R-:W-:Y:S01]  /*106f0*/  FMNMX.FTZ R13, R26, R27, !PT ;  /* 0x0000001b1a0d7209 */ /* 0x000fe20007810000 */
[--C-:B------:R-:W-:Y:S01]  /*10700*/  FFMA.FTZ R45, R45, UR52, -R10.reuse ;  /* 0x000000342d2d7c23 */ /* 0x100fe2000801080a */
[----:B------:R-:W-:Y:S01]  /*10710*/  ISETP.LT.OR P3, PT, R0, 0x7a, P3 ;  /* 0x0000007a0000780c */ /* 0x000fe20001f61670 */
[--C-:B------:R-:W-:Y:S01]  /*10720*/  FFMA.FTZ R180, R24, UR52, -R10.reuse ;  /* 0x0000003418b47c23 */ /* 0x100fe2000801080a */
[----:B------:R-:W-:Y:S01]  /*10730*/  FMNMX.FTZ R6, R30, R13, !PT ;  /* 0x0000000d1e067209 */ /* 0x000fe20007810000 */
[--C-:B------:R-:W-:Y:S01]  /*10740*/  FFMA.FTZ R182, R28, UR52, -R10.reuse ;  /* 0x000000341cb67c23 */ /* 0x100fe2000801080a */
[----:B------:R-:W-:Y:S01]  /*10750*/  FSEL R87, R87, -INF , !P3 ;  /* 0xff80000057577808 */ /* 0x000fe20005800000 */
[----:B------:R-:W-:Y:S01]  /*10760*/  MUFU.EX2 R5, R5 ;  /* 0x0000000500057308 */ /* 0x000fe20000000800 */
[----:B------:R-:W-:Y:S01]  /*10770*/  FMNMX.FTZ R13, R31, R6, !PT ;  /* 0x000000061f0d7209 */ /* 0x000fe20007810000 */
[--C-:B------:R-:W-:Y:S01]  /*10780*/  FFMA.FTZ R176, R32, UR52, -R10.reuse ;  /* 0x0000003420b07c23 */ /* 0x100fe2000801080a */
[--C-:B------:R-:W-:Y:S01]  /*10790*/  FFMA.FTZ R178, R36, UR52, -R10.reuse ;  /* 0x0000003424b27c23 */ /* 0x100fe2000801080a */
[--C-:B------:R-:W-:Y:S01]  /*107a0*/  FFMA.FTZ R49, R49, UR52, -R10.reuse ;  /* 0x0000003431317c23 */ /* 0x100fe2000801080a */
[----:B------:R-:W-:Y:S01]  /*107b0*/  FMNMX.FTZ R6, R34, R13, !PT ;  /* 0x0000000d22067209 */ /* 0x000fe20007810000 */
[--C-:B------:R-:W-:Y:S01]  /*107c0*/  FFMA.FTZ R57, R57, UR52, -R10.reuse ;  /* 0x0000003439397c23 */ /* 0x100fe2000801080a */
[--C-:B------:R-:W-:Y:S01]  /*107d0*/  FFMA.FTZ R172, R40, UR52, -R10.reuse ;  /* 0x0000003428ac7c23 */ /* 0x100fe2000801080a */
        /* <DEDUP_REMOVED lines=8> */
[----:B------:R-:W0:Y:S01]  /*10860*/  MUFU.EX2 R180, R180 ;  /* 0x000000b400b47308 */ /* 0x000e220000000800 */
        /* <DEDUP_REMOVED lines=9> */
[----:B------:R-:W-:Y:S01]  /*10900*/  FFMA.FTZ R154, R84, UR52, -R10 ;  /* 0x00000034549a7c23 */ /* 0x000fe2000801080a */
[----:B------:R-:W1:Y:S02]  /*10910*/  @P1 LDC R40, c[0x0][0x450] ;  /* 0x00011400ff281b82 */ /* 0x000e640000000800 */
[----:B------:R-:W-:-:S03]  /*10920*/  FMNMX.FTZ R6, R46, R21, !PT ;  /* 0x000000152e067209 */ /* 0x000fc60007810000 */
[----:B------:R-:W2:Y:S01]  /*10930*/  MUFU.EX2 R182, R182 ;  /* 0x000000b600b67308 */ /* 0x000ea20000000800 */
[----:B------:R-:W-:-:S04]  /*10940*/  FMNMX.FTZ R21, R47, R6, !PT ;  /* 0x000000062f157209 */ /* 0x000fc80007810000 */
[----:B------:R-:W-:-:S03]  /*10950*/  FMNMX.FTZ R6, R50, R21, !PT ;  /* 0x0000001532067209 */ /* 0x000fc60007810000 */
[----:B------:R-:W-:Y:S01]  /*10960*/  MUFU.EX2 R21, R41 ;  /* 0x0000002900157308 */ /* 0x000fe20000000800 */
[----:B------:R-:W-:-:S04]  /*10970*/  FMNMX.FTZ R25, R51, R6, !PT ;  /* 0x0000000633197209 */ /* 0x000fc80007810000 */
[----:B------:R-:W-:-:S03]  /*10980*/  FMNMX.FTZ R6, R54, R25, !PT ;  /* 0x0000001936067209 */ /* 0x000fc60007810000 */
[----:B------:R-:W3:Y:S01]  /*10990*/  MUFU.EX2 R11, R11 ;  /* 0x0000000b000b7308 */ /* 0x000ee20000000800 */
[----:B------:R-:W-:-:S04]  /*109a0*/  FMNMX.FTZ R25, R55, R6, !PT ;  /* 0x0000000637197209 */ /* 0x000fc80007810000 */
[----:B------:R-:W-:-:S03]  /*109b0*/  FMNMX.FTZ R6, R58, R25, !PT ;  /* 0x000000193a067209 */ /* 0x000fc60007810000 */
[----:B------:R4:W-:Y:S01]  /*109c0*/  MUFU.EX2 R25, R45 ;  /* 0x0000002d00197308 */ /* 0x0009e20000000800 */
[----:B------:R-:W-:-:S04]  /*109d0*/  FMNMX.FTZ R29, R59, R6, !PT ;  /* 0x000000063b1d7209 */ /* 0x000fc80007810000 */
[----:B------:R-:W-:-:S03]  /*109e0*/  FMNMX.FTZ R6, R62, R29, !PT ;  /* 0x0000001d3e067209 */ /* 0x000fc60007810000 */
[----:B------:R-:W5:Y:S01]  /*109f0*/  MUFU.EX2 R176, R176 ;  /* 0x000000b000b07308 */ /* 0x000f620000000800 */
[----:B------:R-:W-:Y:S01]  /*10a00*/  FMNMX.FTZ R29, R63, R6, !PT ;  /* 0x000000063f1d7209 */ /* 0x000fe20007810000 */
[----:B----4-:R-:W-:-:S03]  /*10a10*/  FFMA.FTZ R45, R65, UR52, -R10 ;  /* 0x00000034412d7c23 */ /* 0x010fc6000801080a */
[----:B------:R-:W-:-:S03]  /*10a20*/  FMNMX.FTZ R6, R66, R29, !PT ;  /* 0x0000001d42067209 */ /* 0x000fc60007810000 */
[----:B------:R-:W4:Y:S01]  /*10a30*/  MUFU.EX2 R178, R178 ;  /* 0x000000b200b27308 */ /* 0x000f220000000800 */
[----:B------:R-:W-:-:S04]  /*10a40*/  FMNMX.FTZ R33, R67, R6, !PT ;  /* 0x0000000643217209 */ /* 0x000fc80007810000 */
[----:B------:R-:W-:-:S03]  /*10a50*/  FMNMX.FTZ R6, R70, R33, !PT ;  /* 0x0000002146067209 */ /* 0x000fc60007810000 */
[----:B------:R0:W-:Y:S01]  /*10a60*/  MUFU.EX2 R29, R49 ;  /* 0x00000031001d7308 */ /* 0x0001e20000000800 */
[----:B------:R-:W-:-:S04]  /*10a70*/  FMNMX.FTZ R33, R71, R6, !PT ;  /* 0x0000000647217209 */ /* 0x000fc80007810000 */
[----:B------:R-:W-:-:S03]  /*10a80*/  FMNMX.FTZ R6, R74, R33, !PT ;  /* 0x000000214a067209 */ /* 0x000fc60007810000 */
[----:B------:R-:W-:Y:S01]  /*10a90*/  MUFU.EX2 R33, R53 ;  /* 0x0000003500217308 */ /* 0x000fe20000000800 */
[----:B------:R-:W-:Y:S01]  /*10aa0*/  FMNMX.FTZ R37, R75, R6, !PT ;  /* 0x000000064b257209 */ /* 0x000fe20007810000 */
[----:B0-----:R-:W-:-:S03]  /*10ab0*/  FFMA.FTZ R49, R69, UR52, -R10 ;  /* 0x0000003445317c23 */ /* 0x001fc6000801080a */
[----:B------:R-:W-:-:S03]  /*10ac0*/  FMNMX.FTZ R6, R78, R37, !PT ;  /* 0x000000254e067209 */ /* 0x000fc60007810000 */
[----:B------:R-:W0:Y:S01]  /*10ad0*/  MUFU.EX2 R172, R172 ;  /* 0x000000ac00ac7308 */ /* 0x000e220000000800 */
[----:B------:R-:W-:-:S04]  /*10ae0*/  FMNMX.FTZ R37, R79, R6, !PT ;  /* 0x000000064f257209 */ /* 0x000fc80007810000 */
[----:B------:R-:W-:-:S03]  /*10af0*/  FMNMX.FTZ R4, R82, R37, !PT ;  /* 0x0000002552047209 */ /* 0x000fc60007810000 */
[----:B------:R2:W-:Y:S01]  /*10b00*/  MUFU.EX2 R37, R57 ;  /* 0x0000003900257308 */ /* 0x0005e20000000800 */
[----:B------:R-:W-:-:S04]  /*10b10*/  FMNMX.FTZ R41, R83, R4, !PT ;  /* 0x0000000453297209 */ /* 0x000fc80007810000 */
[----:B------:R-:W-:Y:S01]  /*10b20*/  FMNMX.FTZ R0, R86, R41, !PT ;  /* 0x0000002956007209 */ /* 0x000fe20007810000 */
[--C-:B------:R-:W-:Y:S01]  /*10b30*/  FFMA.FTZ R41, R61, UR52, -R10.reuse ;  /* 0x000000343d297c23 */ /* 0x100fe2000801080a */
[--C-:B------:R-:W-:Y:S01]  /*10b40*/  FFMA.FTZ R61, R81, UR52, -R10.reuse ;  /* 0x00000034513d7c23 */ /* 0x100fe2000801080a */
[----:B------:R-:W-:Y:S01]  /*10b50*/  MUFU.EX2 R174, R174 ;  /* 0x000000ae00ae7308 */ /* 0x000fe20000000800 */
[----:B------:R-:W-:Y:S01]  /*10b60*/  FMNMX.FTZ R0, R87, R0, !PT ;  /* 0x0000000057007209 */ /* 0x000fe20007810000 */
[----:B--2---:R-:W-:-:S04]  /*10b70*/  FFMA.FTZ R57, R77, UR52, -R10 ;  /* 0x000000344d397c23 */ /* 0x004fc8000801080a */
[----:B------:R-:W2:Y:S02]  /*10b80*/  SHFL.BFLY PT, R53, R0, 0x2, 0x1f ;  /* 0x0c401f0000357f89 */ /* 0x000ea400000e0000 */
[----:B------:R-:W-:Y:S08]  /*10b90*/  MUFU.EX2 R168, R168 ;  /* 0x000000a800a87308 */ /* 0x000ff00000000800 */
[----:B------:R-:W-:Y:S08]  /*10ba0*/  MUFU.EX2 R170, R170 ;  /* 0x000000aa00aa7308 */ /* 0x000ff00000000800 */
[----:B------:R-:W-:Y:S01]  /*10bb0*/  MUFU.EX2 R164, R164 ;  /* 0x000000a400a47308 */ /* 0x000fe20000000800 */
[----:B--2---:R-:W-:Y:S01]  /*10bc0*/  FMNMX.FTZ R4, R0, R53, !PT ;  /* 0x0000003500047209 */ /* 0x004fe20007810000 */
[----:B------:R-:W-:-:S06]  /*10bd0*/  FFMA.FTZ R53, R73, UR52, -R10 ;  /* 0x0000003449357c23 */ /* 0x000fcc000801080a */
[----:B------:R-:W-:Y:S01]  /*10be0*/  MUFU.EX2 R166, R166 ;  /* 0x000000a600a67308 */ /* 0x000fe20000000800 */
[----:B------:R-:W2:Y:S07]  /*10bf0*/  SHFL.BFLY PT, R65, R4, 0x1, 0x1f ;  /* 0x0c201f0004417f89 */ /* 0x000eae00000e0000 */
[----:B------:R-:W-:Y:S08]  /*10c00*/  MUFU.EX2 R41, R41 ;  /* 0x0000002900297308 */ /* 0x000ff00000000800 */
[----:B------:R-:W-:Y:S08]  /*10c10*/  MUFU.EX2 R160, R160 ;  /* 0x000000a000a07308 */ /* 0x000ff00000000800 */
[----:B------:R-:W-:Y:S01]  /*10c20*/  MUFU.EX2 R45, R45 ;  /* 0x0000002d002d7308 */ /* 0x000fe20000000800 */
[----:B--2---:R-:W-:Y:S01]  /*10c30*/  FMNMX.FTZ R0, R4, R65, !PT ;  /* 0x0000004104007209 */ /* 0x004fe20007810000 */
[----:B------:R-:W-:-:S03]  /*10c40*/  FFMA.FTZ R65, R85, UR52, -R10 ;  /* 0x0000003455417c23 */ /* 0x000fc6000801080a */
[C---:B------:R-:W-:Y:S01]  /*10c50*/  FSETP.NEU.FTZ.AND P3, PT, R0.reuse, -INF , PT ;  /* 0xff8000000000780b */ /* 0x040fe20003f7d000 */
[----:B------:R-:W-:Y:S02]  /*10c60*/  FMUL.FTZ R4, R0, UR52 ;  /* 0x0000003400047c20 */ /* 0x000fe40008410000 */
[----:B------:R-:W-:Y:S03]  /*10c70*/  MUFU.EX2 R162, R162 ;  /* 0x000000a200a27308 */ /* 0x000fe60000000800 */
[----:B------:R-:W-:-:S05]  /*10c80*/  FSEL R6, R4, RZ, P3 ;  /* 0x000000ff04067208 */ /* 0x000fca0001800000 */
[----:B------:R-:W-:Y:S01]  /*10c90*/  MUFU.EX2 R49, R49 ;  /* 0x0000003100317308 */ /* 0x000fe20000000800 */
[--C-:B------:R-:W-:Y:S01]  /*10ca0*/  FFMA.FTZ R181, R26, UR52, -R6.reuse ;  /* 0x000000341ab57c23 */ /* 0x100fe20008010806 */
[--C-:B------:R-:W-:Y:S01]  /*10cb0*/  FFMA.FTZ R4, R27, UR52, -R6.reuse ;  /* 0x000000341b047c23 */ /* 0x100fe20008010806 */
[----:B------:R-:W-:Y:S01]  /*10cc0*/  FADD.FTZ R27, R180, R5 ;  /* 0x00000005b41b7221 */ /* 0x000fe20000010000 */
[--C-:B------:R-:W-:Y:S01]  /*10cd0*/  FFMA.FTZ R183, R30, UR52, -R6.reuse ;  /* 0x000000341eb77c23 */ /* 0x100fe20008010806 */
[--C-:B------:R-:W-:Y:S01]  /*10ce0*/  FFMA.FTZ R10, R31, UR52, -R6.reuse ;  /* 0x000000341f0a7c23 */ /* 0x100fe20008010806 */
[--C-:B------:R-:W-:Y:S01]  /*10cf0*/  FFMA.FTZ R177, R34, UR52, -R6.reuse ;  /* 0x0000003422b17c23 */ /* 0x100fe20008010806 */
[----:B------:R-:W-:Y:S01]  /*10d00*/  FADD.FTZ R30, R182, R27 ;  /* 0x0000001bb61e7221 */ /* 0x000fe20000010000 */
[----:B------:R-:W-:Y:S01]  /*10d10*/  MUFU.EX2 R181, R181 ;  /* 0x000000b500b57308 */ /* 0x000fe20000000800 */
[--C-:B------:R-:W-:Y:S01]  /*10d20*/  FFMA.FTZ R12, R35, UR52, -R6.reuse ;  /* 0x00000034230c7c23 */ /* 0x100fe20008010806 */
[----:B------:R-:W-:Y:S01]  /*10d30*/  FFMA.FTZ R179, R38, UR52, -R6 ;  /* 0x0000003426b37c23 */ /* 0x000fe20008010806 */
[----:B---3--:R-:W-:Y:S01]  /*10d40*/  FADD.FTZ R27, R11, R30 ;  /* 0x0000001e0b1b7221 */ /* 0x008fe20000010000 */
[--C-:B------:R-:W-:Y:S01]  /*10d50*/  FFMA.FTZ R14, R39, UR52, -R6.reuse ;  /* 0x00000034270e7c23 */ /* 0x100fe20008010806 */
[--C-:B------:R-:W-:Y:S01]  /*10d60*/  FFMA.FTZ R173, R42, UR52, -R6.reuse ;  /* 0x000000342aad7c23 */ /* 0x100fe20008010806 */
[--C-:B------:R-:W-:Y:S01]  /*10d70*/  FFMA.FTZ R20, R43, UR52, -R6.reuse ;  /* 0x000000342b147c23 */ /* 0x100fe20008010806 */
[----:B-----5:R-:W-:Y:S01]  /*10d80*/  FADD.FTZ R32, R176, R27 ;  /* 0x0000001bb0207221 */ /* 0x020fe20000010000 */
[----:B------:R-:W2:Y:S01]  /*10d90*/  MUFU.EX2 R4, R4 ;  /* 0x0000000400047308 */ /* 0x000ea20000000800 */
[--C-:B------:R-:W-:Y:S01]  /*10da0*/  FFMA.FTZ R175, R46, UR52, -R6.reuse ;  /* 0x000000342eaf7c23 */ /* 0x100fe20008010806 */
[----:B------:R-:W-:Y:S01]  /*10db0*/  FFMA.FTZ R24, R47, UR52, -R6 ;  /* 0x000000342f187c23 */ /* 0x000fe20008010806 */
[----:B------:R-:W-:Y:S01]  /*10dc0*/  FADD.FTZ R27, R13, R32 ;  /* 0x000000200d1b7221 */ /* 0x000fe20000010000 */
[--C-:B------:R-:W-:Y:S01]  /*10dd0*/  FFMA.FTZ R169, R50, UR52, -R6.reuse ;  /* 0x0000003432a97c23 */ /* 0x100fe20008010806 */
[--C-:B------:R-:W-:Y:S01]  /*10de0*/  FFMA.FTZ R26, R51, UR52, -R6.reuse ;  /* 0x00000034331a7c23 */ /* 0x100fe20008010806 */
[--C-:B------:R-:W-:Y:S01]  /*10df0*/  FFMA.FTZ R171, R54, UR52, -R6.reuse ;  /* 0x0000003436ab7c23 */ /* 0x100fe20008010806 */
[----:B----4-:R-:W-:Y:S01]  /*10e00*/  FADD.FTZ R32, R178, R27 ;  /* 0x0000001bb2207221 */ /* 0x010fe20000010000 */
[----:B------:R-:W3:Y:S01]  /*10e10*/  MUFU.EX2 R183, R183 ;  /* 0x000000b700b77308 */ /* 0x000ee20000000800 */
[--C-:B------:R-:W-:Y:S01]  /*10e20*/  FFMA.FTZ R28, R55, UR52, -R6.reuse ;  /* 0x00000034371c7c23 */ /* 0x100fe20008010806 */
[----:B------:R-:W-:Y:S01]  /*10e30*/  FFMA.FTZ R165, R58, UR52, -R6 ;  /* 0x000000343aa57c23 */ /* 0x000fe20008010806 */
[----:B------:R-:W-:Y:S01]  /*10e40*/  FADD.FTZ R31, R15, R32 ;  /* 0x000000200f1f7221 */ /* 0x000fe20000010000 */
[--C-:B------:R-:W-:Y:S01]  /*10e50*/  FFMA.FTZ R30, R59, UR52, -R6.reuse ;  /* 0x000000343b1e7c23 */ /* 0x100fe20008010806 */
[--C-:B------:R-:W-:Y:S01]  /*10e60*/  FFMA.FTZ R167, R62, UR52, -R6.reuse ;  /* 0x000000343ea77c23 */ /* 0x100fe20008010806 */
[----:B------:R-:W-:Y:S01]  /*10e70*/  FFMA.FTZ R32, R63, UR52, -R6 ;  /* 0x000000343f207c23 */ /* 0x000fe20008010806 */
[----:B0-----:R-:W-:Y:S01]  /*10e80*/  FADD.FTZ R36, R172, R31 ;  /* 0x0000001fac247221 */ /* 0x001fe20000010000 */
[----:B------:R-:W0:Y:S01]  /*10e90*/  MUFU.EX2 R10, R10 ;  /* 0x0000000a000a7308 */ /* 0x000e220000000800 */
[----:B--2---:R-:W-:Y:S01]  /*10ea0*/  FADD.FTZ R34, R181, R4 ;  /* 0x00000004b5227221 */ /* 0x004fe20000010000 */
[----:B------:R-:W-:Y:S01]  /*10eb0*/  FFMA.FTZ R66, R66, UR52, -R6 ;  /* 0x0000003442427c23 */ /* 0x000fe20008010806 */
[----:B------:R-:W-:Y:S01]  /*10ec0*/  FADD.FTZ R31, R21, R36 ;  /* 0x00000024151f7221 */ /* 0x000fe20000010000 */
[--C-:B------:R-:W-:Y:S01]  /*10ed0*/  FFMA.FTZ R67, R67, UR52, -R6.reuse ;  /* 0x0000003443437c23 */ /* 0x100fe20008010806 */
[--C-:B------:R-:W-:Y:S01]  /*10ee0*/  FFMA.FTZ R70, R70, UR52, -R6.reuse ;  /* 0x0000003446467c23 */ /* 0x100fe20008010806 */
[----:B------:R-:W-:Y:S01]  /*10ef0*/  FFMA.FTZ R71, R71, UR52, -R6 ;  /* 0x0000003447477c23 */ /* 0x000fe20008010806 */
[----:B------:R-:W-:Y:S01]  /*10f00*/  FADD.FTZ R36, R174, R31 ;  /* 0x0000001fae247221 */ /* 0x000fe20000010000 */
[----:B------:R-:W2:Y:S01]  /*10f10*/  MUFU.EX2 R177, R177 ;  /* 0x000000b100b17308 */ /* 0x000ea20000000800 */
[----:B---3--:R-:W-:Y:S01]  /*10f20*/  FADD.FTZ R27, R183, R34 ;  /* 0x00000022b71b7221 */ /* 0x008fe20000010000 */
[----:B------:R-:W-:Y:S01]  /*10f30*/  FFMA.FTZ R74, R74, UR52, -R6 ;  /* 0x000000344a4a7c23 */ /* 0x000fe20008010806 */
[----:B------:R-:W-:Y:S01]  /*10f40*/  FADD.FTZ R31, R25, R36 ;  /* 0x00000024191f7221 */ /* 0x000fe20000010000 */
[--C-:B------:R-:W-:Y:S01]  /*10f50*/  FFMA.FTZ R75, R75, UR52, -R6.reuse ;  /* 0x000000344b4b7c23 */ /* 0x100fe20008010806 */
[--C-:B------:R-:W-:Y:S01]  /*10f60*/  FFMA.FTZ R78, R78, UR52, -R6.reuse ;  /* 0x000000344e4e7c23 */ /* 0x100fe20008010806 */
[--C-:B------:R-:W-:Y:S01]  /*10f70*/  FFMA.FTZ R79, R79, UR52, -R6.reuse ;  /* 0x000000344f4f7c23 */ /* 0x100fe20008010806 */
[----:B------:R-:W-:Y:S01]  /*10f80*/  FADD.FTZ R36, R168, R31 ;  /* 0x0000001fa8247221 */ /* 0x000fe20000010000 */
[----:B------:R-:W3:Y:S01]  /*10f90*/  MUFU.EX2 R12, R12 ;  /* 0x0000000c000c7308 */ /* 0x000ee20000000800 */
[----:B0-----:R-:W-:Y:S01]  /*10fa0*/  FADD.FTZ R34, R10, R27 ;  /* 0x0000001b0a227221 */ /* 0x001fe20000010000 */
[----:B------:R-:W-:Y:S01]  /*10fb0*/  FFMA.FTZ R82, R82, UR52, -R6 ;  /* 0x0000003452527c23 */ /* 0x000fe20008010806 */
[----:B------:R-:W-:Y:S01]  /*10fc0*/  FADD.FTZ R31, R29, R36 ;  /* 0x000000241d1f7221 */ /* 0x000fe20000010000 */
[--C-:B------:R-:W-:Y:S01]  /*10fd0*/  FFMA.FTZ R83, R83, UR52, -R6.reuse ;  /* 0x0000003453537c23 */ /* 0x100fe20008010806 */
[--C-:B------:R-:W-:Y:S01]  /*10fe0*/  FFMA.FTZ R86, R86, UR52, -R6.reuse ;  /* 0x0000003456567c23 */ /* 0x100fe20008010806 */
[----:B------:R-:W-:Y:S01]  /*10ff0*/  FFMA.FTZ R87, R87, UR52, -R6 ;  /* 0x0000003457577c23 */ /* 0x000fe20008010806 */
[----:B------:R-:W-:Y:S01]  /*11000*/  FADD.FTZ R36, R170, R31 ;  /* 0x0000001faa247221 */ /* 0x000fe20000010000 */
[----:B------:R-:W0:Y:S01]  /*11010*/  MUFU.EX2 R179, R179 ;  /* 0x000000b300b37308 */ /* 0x000e220000000800 */
[----:B--2---:R-:W-:Y:S01]  /*11020*/  FADD.FTZ R27, R177, R34 ;  /* 0x00000022b11b7221 */ /* 0x004fe20000010000 */
[----:B------:R-:W-:Y:S01]  /*11030*/  F2FP.BF16.F32.PACK_AB R180, R5, R180 ;  /* 0x000000b405b4723e */ /* 0x000fe200000010ff */
[----:B------:R-:W-:Y:S01]  /*11040*/  FADD.FTZ R31, R33, R36 ;  /* 0x00000024211f7221 */ /* 0x000fe20000010000 */
[----:B------:R-:W-:Y:S01]  /*11050*/  F2FP.BF16.F32.PACK_AB R182, R11, R182 ;  /* 0x000000b60bb6723e */ /* 0x000fe200000010ff */
[----:B------:R-:W2:Y:S01]  /*11060*/  @P1 LDC R38, c[0x0][0x44c] ;  /* 0x00011300ff261b82 */ /* 0x000ea20000000800 */
[----:B------:R-:W-:Y:S01]  /*11070*/  F2FP.BF16.F32.PACK_AB R181, R4, R181 ;  /* 0x000000b504b5723e */ /* 0x000fe200000010ff */
[----:B------:R-:W-:Y:S01]  /*11080*/  FADD.FTZ R36, R164, R31 ;  /* 0x0000001fa4247221 */ /* 0x000fe20000010000 */
[----:B------:R-:W4:Y:S01]  /*11090*/  MUFU.EX2 R14, R14 ;  /* 0x0000000e000e7308 */ /* 0x000f220000000800 */
[----:B---3--:R-:W-:Y:S01]  /*110a0*/  FADD.FTZ R34, R12, R27 ;  /* 0x0000001b0c227221 */ /* 0x008fe20000010000 */
[----:B------:R-:W-:Y:S01]  /*110b0*/  F2FP.BF16.F32.PACK_AB R176, R13, R176 ;  /* 0x000000b00db0723e */ /* 0x000fe200000010ff */
[----:B------:R-:W-:Y:S01]  /*110c0*/  FADD.FTZ R31, R37, R36 ;  /* 0x00000024251f7221 */ /* 0x000fe20000010000 */
[----:B------:R-:W-:-:S02]  /*110d0*/  F2FP.BF16.F32.PACK_AB R178, R15, R178 ;  /* 0x000000b20fb2723e */ /* 0x000fc400000010ff */
[----:B------:R-:W-:Y:S01]  /*110e0*/  F2FP.BF16.F32.PACK_AB R172, R21, R172 ;  /* 0x000000ac15ac723e */ /* 0x000fe200000010ff */
[----:B------:R-:W-:Y:S01]  /*110f0*/  FADD.FTZ R36, R166, R31 ;  /* 0x0000001fa6247221 */ /* 0x000fe20000010000 */
[----:B------:R-:W3:Y:S01]  /*11100*/  MUFU.EX2 R173, R173 ;  /* 0x000000ad00ad7308 */ /* 0x000ee20000000800 */
[----:B0-----:R-:W-:Y:S01]  /*11110*/  FADD.FTZ R27, R179, R34 ;  /* 0x00000022b31b7221 */ /* 0x001fe20000010000 */
[----:B------:R-:W-:Y:S01]  /*11120*/  F2FP.BF16.F32.PACK_AB R174, R25, R174 ;  /* 0x000000ae19ae723e */ /* 0x000fe200000010ff */
[----:B------:R-:W-:Y:S01]  /*11130*/  FADD.FTZ R31, R41, R36 ;  /* 0x00000024291f7221 */ /* 0x000fe20000010000 */
[----:B------:R-:W-:Y:S02]  /*11140*/  F2FP.BF16.F32.PACK_AB R168, R29, R168 ;  /* 0x000000a81da8723e */ /* 0x000fe400000010ff */
[----:B------:R-:W-:Y:S02]  /*11150*/  F2FP.BF16.F32.PACK_AB R170, R33, R170 ;  /* 0x000000aa21aa723e */ /* 0x000fe400000010ff */
[----:B------:R-:W0:Y:S01]  /*11160*/  MUFU.EX2 R20, R20 ;  /* 0x0000001400147308 */ /* 0x000e220000000800 */
[----:B----4-:R-:W-:Y:S01]  /*11170*/  FADD.FTZ R34, R14, R27 ;  /* 0x0000001b0e227221 */ /* 0x010fe20000010000 */
[----:B------:R-:W-:-:S02]  /*11180*/  F2FP.BF16.F32.PACK_AB R164, R37, R164 ;  /* 0x000000a425a4723e */ /* 0x000fc400000010ff */
[----:B------:R-:W-:Y:S01]  /*11190*/  F2FP.BF16.F32.PACK_AB R166, R41, R166 ;  /* 0x000000a629a6723e */ /* 0x000fe200000010ff */
[----:B--2---:R-:W-:Y:S01]  /*111a0*/  @P1 IMAD.HI.U32 R35, R193, R38, RZ ;  /* 0x00000026c1231227 */ /* 0x004fe200078e00ff */
[----:B------:R-:W-:Y:S02]  /*111b0*/  F2FP.BF16.F32.PACK_AB R183, R10, R183 ;  /* 0x000000b70ab7723e */ /* 0x000fe400000010ff */
[----:B------:R-:W2:Y:S01]  /*111c0*/  MUFU.EX2 R175, R175 ;  /* 0x000000af00af7308 */ /* 0x000ea20000000800 */
[----:B---3--:R-:W-:Y:S01]  /*111d0*/  FADD.FTZ R27, R173, R34 ;  /* 0x00000022ad1b7221 */ /* 0x008fe20000010000 */
[----:B------:R-:W-:Y:S01]  /*111e0*/  IMAD.MOV.U32 R38, RZ, RZ, R193 ;  /* 0x000000ffff267224 */ /* 0x000fe200078e00c1 */
[----:B-1----:R-:W-:Y:S02]  /*111f0*/  @P1 SHF.R.U32.HI R38, RZ, R40, R35 ;  /* 0x00000028ff261219 */ /* 0x002fe40000011623 */
[----:B------:R-:W-:Y:S02]  /*11200*/  F2FP.BF16.F32.PACK_AB R177, R12, R177 ;  /* 0x000000b10cb1723e */ /* 0x000fe400000010ff */
[----:B------:R-:W-:Y:S01]  /*11210*/  F2FP.BF16.F32.PACK_AB R179, R14, R179 ;  /* 0x000000b30eb3723e */ /* 0x000fe200000010ff */
[----:B------:R-:W1:Y:S01]  /*11220*/  MUFU.EX2 R24, R24 ;  /* 0x0000001800187308 */ /* 0x000e620000000800 */
[C---:B0-----:R-:W-:Y:S01]  /*11230*/  FADD.FTZ R34, R20.reuse, R27 ;  /* 0x0000001b14227221 */ /* 0x041fe20000010000 */
[----:B------:R-:W-:Y:S01]  /*11240*/  IMAD.IADD R95, R95, 0x1, R38 ;  /* 0x000000015f5f7824 */ /* 0x000fe200078e0226 */
[----:B------:R-:W-:-:S03]  /*11250*/  F2FP.BF16.F32.PACK_AB R173, R20, R173 ;  /* 0x000000ad14ad723e */ /* 0x000fc600000010ff */
[----:B------:R-:W-:Y:S02]  /*11260*/  IMAD.IADD R8, R95, 0x1, R8 ;  /* 0x000000015f087824 */ /* 0x000fe400078e0208 */
        /* <DEDUP_REMOVED lines=11> */
[----:B-1----:R-:W-:Y:S01]  /*11320*/  FADD.FTZ R27, R171, R34 ;  /* 0x00000022ab1b7221 */ /* 0x002fe20000010000 */
[----:B------:R-:W-:Y:S01]  /*11330*/  FADD.FTZ R34, R160, R31 ;  /* 0x0000001fa0227221 */ /* 0x000fe20000010000 */
[----:B------:R-:W-:-:S05]  /*11340*/  F2FP.BF16.F32.PACK_AB R160, R45, R160 ;  /* 0x000000a02da0723e */ /* 0x000fca00000010ff */
[----:B------:R-:W1:Y:S01]  /*11350*/  MUFU.EX2 R30, R30 ;  /* 0x0000001e001e7308 */ /* 0x000e620000000800 */
[C---:B0-----:R-:W-:Y:S01]  /*11360*/  FADD.FTZ R6, R28.reuse, R27 ;  /* 0x0000001b1c067221 */ /* 0x041fe20000010000 */
[----:B------:R-:W-:Y:S01]  /*11370*/  FADD.FTZ R27, R45, R34 ;  /* 0x000000222d1b7221 */ /* 0x000fe20000010000 */
[----:B------:R-:W-:-:S03]  /*11380*/  F2FP.BF16.F32.PACK_AB R171, R28, R171 ;  /* 0x000000ab1cab723e */ /* 0x000fc600000010ff */
[----:B------:R-:W-:Y:S01]  /*11390*/  FADD.FTZ R34, R162, R27 ;  /* 0x0000001ba2227221 */ /* 0x000fe20000010000 */
[----:B------:R-:W-:Y:S01]  /*113a0*/  F2FP.BF16.F32.PACK_AB R162, R49, R162 ;  /* 0x000000a231a2723e */ /* 0x000fe200000010ff */
[----:B------:R-:W0:Y:S01]  /*113b0*/  MUFU.EX2 R167, R167 ;  /* 0x000000a700a77308 */ /* 0x000e220000000800 */
[----:B--2---:R-:W-:Y:S01]  /*113c0*/  FADD.FTZ R5, R165, R6 ;  /* 0x00000006a5057221 */ /* 0x004fe20000010000 */
[----:B------:R-:W-:-:S06]  /*113d0*/  FADD.FTZ R11, R49, R34 ;  /* 0x00000022310b7221 */ /* 0x000fcc0000010000 */
        /* <DEDUP_REMOVED lines=51> */
[----:B--2---:R-:W-:Y:S01]  /*11710*/  FADD.FTZ R34, R154, R11 ;  /* 0x0000000b9a227221 */ /* 0x004fe20000010000 */
[C---:B-1----:R-:W-:Y:S01]  /*11720*/  FADD.FTZ R5, R87.reuse, R4 ;  /* 0x0000000457057221 */ /* 0x042fe20000010000 */
[----:B------:R-:W-:Y:S01]  /*11730*/  F2FP.BF16.F32.PACK_AB R155, R87, R86 ;  /* 0x00000056579b723e */ /* 0x000fe200000010ff */
[----:B------:R-:W-:Y:S02]  /*11740*/  VIADD R4, R89, 0xfffffffe ;  /* 0xfffffffe59047836 */ /* 0x000fe40000000000 */
[C---:B0-----:R-:W-:Y:S01]  /*11750*/  FADD.FTZ R6, R65.reuse, R34 ;  /* 0x0000002241067221 */ /* 0x041fe20000010000 */
[----:B------:R-:W-:Y:S01]  /*11760*/  F2FP.BF16.F32.PACK_AB R154, R65, R154 ;  /* 0x0000009a419a723e */ /* 0x000fe200000010ff */
        /* <DEDUP_REMOVED lines=12> */
.L_x_1860:
[----:B------:R-:W-:-:S13]  /*11830*/  ISETP.NE.AND P3, PT, R9, 0x1, PT ;  /* 0x000000010900780c */ /* 0x000fda0003f65270 */
[----:B------:R-:W0:Y:S02]  /*11840*/  @P3 LDC.64 R12, c[0x0][0x9e8] ;  /* 0x00027a00ff0c3b82 */ /* 0x000e240000000a00 */
[----:B0-----:R-:W-:-:S05]  /*11850*/  @P3 IMAD.HI.U32 R12, R10, R12, RZ ;  /* 0x0000000c0a0c3227 */ /* 0x001fca00078e00ff */
[----:B------:R-:W-:-:S07]  /*11860*/  @P3 SHF.R.U32.HI R10, RZ, R13, R12 ;  /* 0x0000000dff0a3219 */ /* 0x000fce000001160c */
.L_x_1861:
[----:B------:R-:W-:Y:S05]  /*11870*/  BSYNC B0 ;  /* 0x0000000000007941 */ /* 0x000fea0003800000 */
.L_x_1859:
[----:B------:R-:W-:-:S05]  /*11880*/  IMAD R9, R10, R9, R9 ;  /* 0x000000090a097224 */ /* 0x000fca00078e0209 */
[----:B------:R-:W-:-:S07]  /*11890*/  VIMNMX R8, R8, R9, PT ;  /* 0x0000000908087248 */ /* 0x000fce0003fe0100 */
.L_x_1858:
[----:B------:R-:W-:Y:S01]  /*118a0*/  SHF.R.S32.HI R9, RZ, 0x1f, R8 ;  /* 0x0000001fff097819 */ /* 0x000fe20000011408 */
[----:B------:R-:W-:Y:S01]  /*118b0*/  ULDC UR46, c[0x0][0x9e4] ;  /* 0x00027900002e7ab9 */ /* 0x000fe20000000800 */
[----:B------:R-:W-:Y:S01]  /*118c0*/  ULDC UR43, c[0x0][0x9e4] ;  /* 0x00027900002b7ab9 */ /* 0x000fe20000000800 */
[----:B------:R-:W-:Y:S01]  /*118d0*/  ULDC UR47, c[0x0][0x9dc] ;  /* 0x00027700002f7ab9 */ /* 0x000fe20000000800 */
[----:B------:R-:W-:Y:S01]  /*118e0*/  LEA.HI R9, R9, R8, RZ, 0x7 ;  /* 0x0000000809097211 */ /* 0x000fe200078f38ff */
[----:B------:R-:W-:Y:S01]  /*118f0*/  ULDC UR49, c[0x0][0x9dc] ;  /* 0x0002770000317ab9 */ /* 0x000fe20000000800 */
[----:B------:R-:W-:Y:S01]  /*11900*/  ULDC UR42, c[0x0][0x988] ;  /* 0x00026200002a7ab9 */ /* 0x000fe20000000800 */
[----:B------:R-:W-:Y:S01]  /*11910*/  ULDC UR45, c[0x0][0x988] ;  /* 0x00026200002d7ab9 */ /* 0x000fe20000000800 */
[----:B------:R-:W-:Y:S01]  /*11920*/  SHF.R.S32.HI R9, RZ, 0x7, R9 ;  /* 0x00000007ff097819 */ /* 0x000fe20000011409 */
[----:B------:R-:W-:Y:S01]  /*11930*/  ULDC UR44, c[0x0][0x988] ;  /* 0x00026200002c7ab9 */ /* 0x000fe20000000800 */
[----:B------:R-:W-:Y:S01]  /*11940*/  ULDC UR50, c[0x0][0x9e0] ;  /* 0x0002780000327ab9 */ /* 0x000fe20000000800 */
[----:B------:R-:W-:Y:S01]  /*11950*/  ULDC UR48, c[0x0][0x9e0] ;  /* 0x0002780000307ab9 */ /* 0x000fe20000000800 */
[----:B------:R-:W-:-:S02]  /*11960*/  VIMNMX R12, R198, R9, !PT ;  /* 0x00000009c60c7248 */ /* 0x000fc40007fe0100 */
[----:B------:R-:W-:Y:S02]  /*11970*/  CS2R R150, SRZ ;  /* 0x0000000000967805 */ /* 0x000fe4000001ff00 */
[----:B------:R-:W-:Y:S02]  /*11980*/  CS2R R148, SRZ ;  /* 0x0000000000947805 */ /* 0x000fe4000001ff00 */
[----:B------:R-:W-:Y:S02]  /*11990*/  CS2R R146, SRZ ;  /* 0x0000000000927805 */ /* 0x000fe4000001ff00 */
[----:B------:R-:W-:Y:S02]  /*119a0*/  ISETP.GE.AND P3, PT, R4, R12, PT ;  /* 0x0000000c0400720c */ /* 0x000fe40003f66270 */
        /* <DEDUP_REMOVED lines=28> */
[----:B------:R-:W-:Y:S01]  /*11b70*/  CS2R R88, SRZ ;  /* 0x0000000000587805 */ /* 0x000fe2000001ff00 */
[----:B------:R-:W-:Y:S06]  /*11b80*/  @!P3 BRA `(.L_x_1862) ;  /* 0x0000003000c0b947 */ /* 0x000fec0003800000 */
[----:B------:R-:W-:-:S07]  /*11b90*/  IMAD.MOV.U32 R151, RZ, RZ, RZ ;  /* 0x000000ffff977224 */ /* 0x000fce00078e00ff */
.L_x_1882:
[----:B------:R-:W-:Y:S01]  /*11ba0*/  ISETP.NE.AND P3, PT, R194, RZ, PT ;  /* 0x000000ffc200720c */ /* 0x000fe20003f65270 */
[----:B------:R-:W-:Y:S01]  /*11bb0*/  VIADD R13, R184, 0x1 ;  /* 0x00000001b80d7836 */ /* 0x000fe20000000000 */
[----:B------:R-:W-:Y:S05]  /*11bc0*/  YIELD ;  /* 0x0000000000007946 */ /* 0x000fea0003800000 */
[----:B------:R-:W-:-:S04]  /*11bd0*/  ISETP.NE.AND P4, PT, R13, 0x2, PT ;  /* 0x000000020d00780c */ /* 0x000fc80003f85270 */
[----:B------:R-:W-:Y:S02]  /*11be0*/  SEL R14, RZ, 0x1, P4 ;  /* 0x00000001ff0e7807 */ /* 0x000fe40002000000 */
[----:B------:R-:W-:Y:S02]  /*11bf0*/  SEL R13, R13, RZ, P4 ;  /* 0x000000ff0d0d7207 */ /* 0x000fe40002000000 */
[----:B------:R-:W-:Y:S01]  /*11c00*/  LOP3.LUT R14, R187, R14, RZ, 0x3c, !PT ;  /* 0x0000000ebb0e7212 */ /* 0x000fe200078e3cff */
[----:B------:R-:W-:Y:S06]  /*11c10*/  @P3 BRA `(.L_x_1863) ;  /* 0x0000000000303947 */ /* 0x000fec0003800000 */
[----:B------:R-:W-:Y:S05]  /*11c20*/  @!P0 BRA `(.L_x_1864) ;  /* 0x0000000000048947 */ /* 0x000fea0003800000 */
[----:B------:R-:W-:Y:S01]  /*11c30*/  BPT.TRAP 0x1 ;  /* 0x000000040000795c */ /* 0x000fe20000300000 */
.L_x_1864:
[----:B------:R-:W-:Y:S01]  /*11c40*/  IMAD R9, R13, 0x8, R18 ;  /* 0x000000080d097824 */ /* 0x000fe200078e0212 */
[----:B------:R-:W-:-:S04]  /*11c50*/  SHF.L.U32 R8, R14, 0x1f, RZ ;  /* 0x0000001f0e087819 */ /* 0x000fc800000006ff */
[----:B------:R0:W1:Y:S01]  /*11c60*/  SYNCS.PHASECHK.TRANS64.TRYWAIT P4, [R9+URZ+0x28830], R8 ;  /* 0x02883008090075a7 */ /* 0x000062000808017f */
[----:B------:R-:W-:Y:S05]  /*11c70*/  @!P0 BRA `(.L_x_1865) ;  /* 0x0000000000048947 */ /* 0x000fea0003800000 */
[----:B------:R-:W-:Y:S01]  /*11c80*/  BPT.TRAP 0x1 ;  /* 0x000000040000795c */ /* 0x000fe20000300000 */
.L_x_1865:
[----:B------:R-:W-:Y:S04]  /*11c90*/  BSSY B0, `(.L_x_1863) ;  /* 0x0000004000007945 */ /* 0x000fe80003800000 */
[----:B-1----:R-:W-:Y:S05]  /*11ca0*/  @P4 BRA `(.L_x_1866) ;  /* 0x0000000000084947 */ /* 0x002fea0003800000 */
[----:B------:R-:W1:Y:S02]  /*11cb0*/  SYNCS.PHASECHK.TRANS64.TRYWAIT P4, [R9+URZ+0x28830], R8 ;  /* 0x02883008090075a7 */ /* 0x000e64000808017f */
[----:B-1----:R-:W-:Y:S05]  /*11cc0*/  @!P4 BRA `(.L_x_1867) ;  /* 0x0000014800f0c947 */ /* 0x002fea0003800000 */
.L_x_1866:
[----:B------:R-:W-:Y:S05]  /*11cd0*/  BSYNC B0 ;  /* 0x0000000000007941 */ /* 0x000fea0003800000 */
.L_x_1863:
[----:B------:R-:W2:Y:S01]  /*11ce0*/  S2R R10, SR_TID.X ;  /* 0x00000000000a7919 */ /* 0x000ea20000002100 */
[----:B01----:R-:W-:Y:S01]  /*11cf0*/  IMAD.MOV.U32 R9, RZ, RZ, 0x40000040 ;  /* 0x40000040ff097424 */ /* 0x003fe200078e00ff */
[----:B------:R-:W-:Y:S05]  /*11d00*/  WARPSYNC.ALL ;  /* 0x0000000000007948 */ /* 0x000fea0003800000 */
[----:B------:R-:W-:Y:S01]  /*11d10*/  R2UR UR35, R9 ;  /* 0x00000000092372ca */ /* 0x000fe200000e0000 */
[----:B------:R-:W-:Y:S02]  /*11d20*/  IMAD R8, R13, 0x800, R7 ;  /* 0x000008000d087824 */ /* 0x000fe400078e0207 */
[----:B------:R-:W-:-:S03]  /*11d30*/  IMAD.MOV.U32 R11, RZ, RZ, 0x40000040 ;  /* 0x40000040ff0b7424 */ /* 0x000fc600078e00ff */
[----:B------:R-:W-:Y:S02]  /*11d40*/  R2UR UR34, R8 ;  /* 0x00000000082272ca */ /* 0x000fe400000e0000 */
[----:B------:R-:W-:Y:S01]  /*11d50*/  R2UR UR7, R11 ;  /* 0x000000000b0772ca */ /* 0x000fe200000e0000 */
[----:B------:R-:W-:-:S05]  /*11d60*/  IMAD.MOV.U32 R11, RZ, RZ, 0x40000040 ;  /* 0x40000040ff0b7424 */ /* 0x000fca00078e00ff */
[----:B------:R-:W-:Y:S01]  /*11d70*/  R2UR UR11, R11 ;  /* 0x000000000b0b72ca */ /* 0x000fe200000e0000 */
[----:B------:R-:W-:-:S05]  /*11d80*/  IMAD.MOV.U32 R11, RZ, RZ, 0x40000040 ;  /* 0x40000040ff0b7424 */ /* 0x000fca00078e00ff */
[----:B------:R-:W-:Y:S01]  /*11d90*/  R2UR UR15, R11 ;  /* 0x000000000b0f72ca */ /* 0x000fe200000e0000 */
[----:B------:R-:W-:Y:S01]  /*11da0*/  IMAD.MOV.U32 R11, RZ, RZ, 0x40000040 ;  /* 0x40000040ff0b7424 */ /* 0x000fe200078e00ff */
[----:B--2---:R-:W-:-:S04]  /*11db0*/  SHF.R.U32.HI R10, RZ, 0x7, R10 ;  /* 0x00000007ff0a7819 */ /* 0x004fc8000001160a */
[----:B------:R-:W-:Y:S01]  /*11dc0*/  R2UR UR19, R11 ;  /* 0x000000000b1372ca */ /* 0x000fe200000e0000 */
[----:B------:R-:W-:Y:S02]  /*11dd0*/  IMAD.MOV.U32 R11, RZ, RZ, 0x40000040 ;  /* 0x40000040ff0b7424 */ /* 0x000fe400078e00ff */
[----:B------:R-:W-:Y:S02]  /*11de0*/  VIADD R9, R10, 0x8 ;  /* 0x000000080a097836 */ /* 0x000fe40000000000 */
[----:B------:R-:W-:Y:S01]  /*11df0*/  VIADD R10, R8, 0x2 ;  /* 0x00000002080a7836 */ /* 0x000fe20000000000 */
[----:B------:R-:W-:Y:S01]  /*11e00*/  R2UR UR23, R11 ;  /* 0x000000000b1772ca */ /* 0x000fe200000e0000 */
[----:B------:R-:W-:Y:S01]  /*11e10*/  IMAD.MOV.U32 R11, RZ, RZ, 0x40000040 ;  /* 0x40000040ff0b7424 */ /* 0x000fe200078e00ff */
[----:B------:R0:W-:Y:S02]  /*11e20*/  BAR.SYNC.DEFER_BLOCKING R9, 0x100 ;  /* 0x000400090000751d */ /* 0x0001e40000010000 */
[----:B------:R-:W-:Y:S01]  /*11e30*/  R2UR UR6, R10 ;  /* 0x000000000a0672ca */ /* 0x000fe200000e0000 */
[----:B------:R-:W-:Y:S01]  /*11e40*/  VIADD R10, R8, 0x4 ;  /* 0x00000004080a7836 */ /* 0x000fe20000000000 */
[----:B------:R-:W-:-:S04]  /*11e50*/  R2UR UR27, R11 ;  /* 0x000000000b1b72ca */ /* 0x000fc800000e0000 */
[----:B------:R-:W-:Y:S01]  /*11e60*/  R2UR UR10, R10 ;  /* 0x000000000a0a72ca */ /* 0x000fe200000e0000 */
[----:B------:R-:W-:Y:S02]  /*11e70*/  VIADD R10, R8, 0x6 ;  /* 0x00000006080a7836 */ /* 0x000fe40000000000 */
[----:B0-----:R-:W-:-:S03]  /*11e80*/  IMAD.MOV.U32 R9, RZ, RZ, 0x40000040 ;  /* 0x40000040ff097424 */ /* 0x001fc600078e00ff */
[----:B------:R-:W-:Y:S01]  /*11e90*/  R2UR UR14, R10 ;  /* 0x000000000a0e72ca */ /* 0x000fe200000e0000 */
[----:B------:R-:W-:Y:S01]  /*11ea0*/  VIADD R10, R8, 0x400 ;  /* 0x00000400080a7836 */ /* 0x000fe20000000000 */
[----:B------:R-:W-:-:S04]  /*11eb0*/  R2UR UR31, R9 ;  /* 0x00000000091f72ca */ /* 0x000fc800000e0000 */
[----:B------:R-:W-:Y:S01]  /*11ec0*/  R2UR UR18, R10 ;  /* 0x000000000a1272ca */ /* 0x000fe200000e0000 */
[----:B------:R-:W-:Y:S01]  /*11ed0*/  VIADD R10, R8, 0x402 ;  /* 0x00000402080a7836 */ /* 0x000fe20000000000 */
[----:B------:R-:W-:-:S04]  /*11ee0*/  WARPGROUP.ARRIVE ;  /* 0x00000000000079c5 */ /* 0x000fc80000000000 */
[----:B------:R-:W-:Y:S01]  /*11ef0*/  R2UR UR22, R10 ;  /* 0x000000000a1672ca */ /* 0x000fe200000e0000 */
[C---:B------:R-:W-:Y:S02]  /*11f00*/  VIADD R10, R8.reuse, 0x404 ;  /* 0x00000404080a7836 */ /* 0x040fe40000000000 */
[----:B------:R-:W-:Y:S01]  /*11f10*/  VIADD R8, R8, 0x406 ;  /* 0x0000040608087836 */ /* 0x000fe20000000000 */
[----:B------:R-:W-:Y:S02]  /*11f20*/  HGMMA.64x128x16.F32.BF16 R24, gdesc[UR32], RZ, !UPT, gsb0 ;  /* 0x01e00000201879f0 */ /* 0x000fe4000c0018ff */
        /* <DEDUP_REMOVED lines=24> */
[----:B------:R-:W-:Y:S05]  /*120b0*/  @P3 BRA `(.L_x_1868) ;  /* 0x0000000000283947 */ /* 0x000fea0003800000 */
[----:B------:R-:W-:Y:S05]  /*120c0*/  @!P0 BRA `(.L_x_1869) ;  /* 0x0000000000048947 */ /* 0x000fea0003800000 */
[----:B------:R-:W-:Y:S01]  /*120d0*/  BPT.TRAP 0x1 ;  /* 0x000000040000795c */ /* 0x000fe20000300000 */
.L_x_1869:
[----:B------:R-:W-:Y:S01]  /*120e0*/  SHF.L.U32 R8, R187, 0x1f, RZ ;  /* 0x0000001fbb087819 */ /* 0x000fe200000006ff */
[----:B------:R-:W-:-:S04]  /*120f0*/  IMAD R9, R184, 0x8, R18 ;  /* 0x00000008b8097824 */ /* 0x000fc800078e0212 */
[----:B------:R0:W1:Y:S01]  /*12100*/  SYNCS.PHASECHK.TRANS64.TRYWAIT P3, [R9+URZ+0x28850], R8 ;  /* 0x02885008090075a7 */ /* 0x000062000806017f */
[----:B------:R-:W-:Y:S05]  /*12110*/  @!P0 BRA `(.L_x_1870) ;  /* 0x0000000000048947 */ /* 0x000fea0003800000 */
[----:B------:R-:W-:Y:S01]  /*12120*/  BPT.TRAP 0x1 ;  /* 0x000000040000795c */ /* 0x000fe20000300000 */
.L_x_1870:
[----:B-1----:R-:W-:Y:S05]  /*12130*/  @P3 BRA `(.L_x_1868) ;  /* 0x0000000000083947 */ /* 0x002fea0003800000 */
[----:B------:R-:W1:Y:S02]  /*12140*/  SYNCS.PHASECHK.TRANS64.TRYWAIT P3, [R9+URZ+0x28850], R8 ;  /* 0x02885008090075a7 */ /* 0x000e64000806017f */
[----:B-1----:R-:W-:Y:S05]  /*12150*/  @!P3 BRA `(.L_x_1871) ;  /* 0x0000014400e0b947 */ /* 0x002fea0003800000 */
.L_x_1868:
[----:B01----:R-:W-:Y:S01]  /*12160*/  VIADD R8, R18, 0x400 ;  /* 0x0000040012087836 */ /* 0x003fe20000000000 */
[----:B------:R-:W-:Y:S05]  /*12170*/  WARPSYNC.ALL ;  /* 0x0000000000007948 */ /* 0x000fea0003800000 */
[----:B------:R-:W-:Y:S01]  /*12180*/  SHF.R.U32.HI R8, RZ, 0x4, R8 ;  /* 0x00000004ff087819 */ /* 0x000fe20000011608 */
[----:B------:R-:W-:Y:S01]  /*12190*/  WARPGROUP.ARRIVE ;  /* 0x00000000000079c5 */ /* 0x000fe20000000000 */
[----:B------:R-:W-:-:S05]  /*121a0*/  IMAD.MOV.U32 R11, RZ, RZ, 0x40000040 ;  /* 0x40000040ff0b7424 */ /* 0x000fca00078e00ff */
[----:B------:R-:W0:Y:S01]  /*121b0*/  S2R R15, SR_TID.X ;  /* 0x00000000000f7919 */ /* 0x000e220000002100 */
[----:B------:R-:W-:-:S04]  /*121c0*/  LOP3.LUT R8, R8, 0x3fff, RZ, 0xc0, !PT ;  /* 0x00003fff08087812 */ /* 0x000fc800078ec0ff */
[----:B------:R-:W-:-:S05]  /*121d0*/  LOP3.LUT R9, R8, 0x4000000, RZ, 0xfc, !PT ;  /* 0x0400000008097812 */ /* 0x000fca00078efcff */
[----:B------:R-:W-:Y:S02]  /*121e0*/  IMAD R8, R184, 0x800, R9 ;  /* 0x00000800b8087824 */ /* 0x000fe400078e0209 */
[----:B------:R-:W-:Y:S02]  /*121f0*/  IMAD.MOV.U32 R9, RZ, RZ, 0x40000040 ;  /* 0x40000040ff097424 */ /* 0x000fe400078e00ff */
[C---:B------:R-:W-:Y:S01]  /*12200*/  VIADD R10, R8.reuse, 0x80 ;  /* 0x00000080080a7836 */ /* 0x040fe20000000000 */
[----:B------:R-:W-:Y:S02]  /*12210*/  R2UR UR6, R8 ;  /* 0x00000000080672ca */ /* 0x000fe400000e0000 */
[----:B------:R-:W-:Y:S01]  /*12220*/  R2UR UR7, R9 ;  /* 0x00000000090772ca */ /* 0x000fe200000e0000 */
[----:B------:R-:W-:-:S12]  /*12230*/  IMAD.MOV.U32 R9, RZ, RZ, 0x40000040 ;  /* 0x40000040ff097424 */ /* 0x000fd800078e00ff */
[----:B------:R-:W-:Y:S01]  /*12240*/  HGMMA.64x128x16.F32.BF16 R88, R180, gdesc[UR4].tnspB, R88, gsb0 ;  /* 0x41e00004b4587df0 */ /* 0x000fe20008001858 */
[----:B------:R-:W-:Y:S01]  /*12250*/  R2UR UR6, R10 ;  /* 0x000000000a0672ca */ /* 0x000fe200000e0000 */
[----:B------:R-:W-:Y:S01]  /*12260*/  VIADD R10, R8, 0x100 ;  /* 0x00000100080a7836 */ /* 0x000fe20000000000 */
[----:B------:R-:W-:Y:S01]  /*12270*/  R2UR UR7, R11 ;  /* 0x000000000b0772ca */ /* 0x000fe200000e0000 */
[----:B------:R-:W-:Y:S01]  /*12280*/  IMAD.MOV.U32 R11, RZ, RZ, 0x40000040 ;  /* 0x40000040ff0b7424 */ /* 0x000fe200078e00ff */
[----:B0-----:R-:W-:Y:S01]  /*12290*/  SHF.R.U32.HI R15, RZ, 0x7, R15 ;  /* 0x00000007ff0f7819 */ /* 0x001fe2000001160f */
[----:B------:R-:W-:Y:S02]  /*122a0*/  WARPGROUP.DEPBAR.LE gsb0, 0x0 ;  /* 0x00008000000079c5 */ /* 0x000fe40000010000 */
[----:B------:R-:W-:-:S08]  /*122b0*/  WARPGROUP.ARRIVE ;  /* 0x00000000000079c5 */ /* 0x000fd00000000000 */
        /* <DEDUP_REMOVED lines=45> */
.L_x_1872:
[----:B------:R-:W1:Y:S01]  /*12590*/  @P1 LDC R9, c[0x0][0x44c] ;  /* 0x00011300ff091b82 */ /* 0x000e620000000800 */
[----:B------:R-:W-:Y:S01]  /*125a0*/  IMAD.IADD R20, R195, 0x1, R193 ;  /* 0x00000001c3147824 */ /* 0x000fe200078e02c1 */
[----:B------:R-:W-:Y:S01]  /*125b0*/  UMOV UR51, UR47 ;  /* 0x0000002f00337c82 */ /* 0x000fe20008000000 */
[----:B0-----:R-:W-:Y:S01]  /*125c0*/  IMAD R8, R13, 0x8, R18 ;  /* 0x000000080d087824 */ /* 0x001fe200078e0212 */
[----:B------:R-:W-:-:S03]  /*125d0*/  ULOP3.LUT UR6, URZ, UR51, URZ, 0x33, !UPT ;  /* 0x000000333f067292 */ /* 0x000fc6000f8e333f */
[----:B------:R-:W-:Y:S01]  /*125e0*/  VIADD R8, R8, 0x28840 ;  /* 0x0002884008087836 */ /* 0x000fe20000000000 */
[----:B------:R-:W0:Y:S01]  /*125f0*/  @P1 LDC R10, c[0x0][0x450] ;  /* 0x00011400ff0a1b82 */ /* 0x000e220000000800 */
[----:B-1----:R-:W-:-:S05]  /*12600*/  @P1 IMAD.HI.U32 R9, R20, R9, RZ ;  /* 0x0000000914091227 */ /* 0x002fca00078e00ff */
[----:B0-----:R-:W-:Y:S01]  /*12610*/  @P1 SHF.R.U32.HI R20, RZ, R10, R9 ;  /* 0x0000000aff141219 */ /* 0x001fe20000011609 */
[----:B------:R-:W-:Y:S02]  /*12620*/  IMAD.SHL.U32 R10, R4, 0x80, RZ ;  /* 0x00000080040a7824 */ /* 0x000fe400078e00ff */
[----:B------:R-:W-:Y:S02]  /*12630*/  IMAD.U32 R9, RZ, RZ, UR38 ;  /* 0x00000026ff097e24 */ /* 0x000fe4000f8e00ff */
[----:B------:R-:W0:Y:S01]  /*12640*/  SHFL.IDX PT, R154, R20, RZ, 0x1c1f ;  /* 0x001c1fff149a7589 */ /* 0x000e2200000e0000 */
[----:B------:R-:W-:Y:S02]  /*12650*/  IADD3 R152, -R10, 0x1, RZ ;  /* 0x000000010a987810 */ /* 0x000fe40007ffe1ff */
[----:B------:R-:W-:-:S03]  /*12660*/  PRMT R8, R9, 0x654, R8 ;  /* 0x0000065409087816 */ /* 0x000fc60000000008 */
[----:B------:R-:W-:Y:S01]  /*12670*/  IMAD R152, R191, -0x2, R152 ;  /* 0xfffffffebf987824 */ /* 0x000fe200078e0298 */
[----:B------:R1:W-:Y:S04]  /*12680*/  SYNCS.ARRIVE.TRANS64.RED.A1T0 RZ, [R8+URZ], RZ ;  /* 0x000000ff08ff79a7 */ /* 0x0003e8000810043f */
[----:B------:R-:W-:-:S05]  /*12690*/  IADD3 R152, -R189, R152, R190 ;  /* 0x00000098bd987210 */ /* 0x000fca0007ffe1be */
[C---:B------:R-:W-:Y:S02]  /*126a0*/  VIADD R15, R152.reuse, UR50 ;  /* 0x00000032980f7c36 */ /* 0x040fe40008000000 */
[----:B------:R-:W-:Y:S02]  /*126b0*/  VIADD R11, R152, UR6 ;  /* 0x00000006980b7c36 */ /* 0x000fe40008000000 */
[--C-:B0-----:R-:W-:Y:S02]  /*126c0*/  IMAD.IADD R21, R15, 0x1, R154.reuse ;  /* 0x000000010f157824 */ /* 0x101fe400078e029a */
[----:B------:R-:W-:Y:S01]  /*126d0*/  IMAD.IADD R152, R11, 0x1, R154 ;  /* 0x000000010b987824 */ /* 0x000fe200078e029a */
[----:B-1----:R-:W-:Y:S06]  /*126e0*/  @!P2 BRA `(.L_x_1873) ;  /* 0x000000000058a947 */ /* 0x002fec0003800000 */
[----:B------:R-:W-:Y:S01]  /*126f0*/  IADD3 R153, -R189, R190, R154 ;  /* 0x000000bebd997210 */ /* 0x000fe20007ffe19a */
[----:B------:R-:W-:Y:S03]  /*12700*/  BSSY B0, `(.L_x_1874) ;  /* 0x0000010000007945 */ /* 0x000fe60003800000 */
        /* <DEDUP_REMOVED lines=10> */
.L_x_1875:
[----:B------:R-:W-:-:S05]  /*127b0*/  IMAD.U32 R154, RZ, RZ, UR46 ;  /* 0x0000002eff9a7e24 */ /* 0x000fca000f8e00ff */
[----:B------:R-:W-:-:S13]  /*127c0*/  ISETP.NE.AND P3, PT, R154, 0x1, PT ;  /* 0x000000019a00780c */ /* 0x000fda0003f65270 */
[----:B------:R-:W0:Y:S02]  /*127d0*/  @P3 LDC.64 R8, c[0x0][0x9e8] ;  /* 0x00027a00ff083b82 */ /* 0x000e240000000a00 */
[----:B0-----:R-:W-:-:S05]  /*127e0*/  @P3 IMAD.HI.U32 R8, R153, R8, RZ ;  /* 0x0000000899083227 */ /* 0x001fca00078e00ff */
[----:B------:R-:W-:-:S07]  /*127f0*/  @P3 SHF.R.U32.HI R153, RZ, R9, R8 ;  /* 0x00000009ff993219 */ /* 0x000fce0000011608 */
.L_x_1876:
[----:B------:R-:W-:Y:S05]  /*12800*/  BSYNC B0 ;  /* 0x0000000000007941 */ /* 0x000fea0003800000 */
.L_x_1874:
[----:B------:R-:W-:-:S04]  /*12810*/  IMAD R8, R153, R154, -R10 ;  /* 0x0000009a99087224 */ /* 0x000fc800078e0a0a */
[----:B------:R-:W-:-:S05]  /*12820*/  IMAD R8, R191, -0x2, R8 ;  /* 0xfffffffebf087824 */ /* 0x000fca00078e0208 */
[----:B------:R-:W-:Y:S02]  /*12830*/  VIADDMNMX R21, R8, R154, R21, PT ;  /* 0x0000009a08157246 */ /* 0x000fe40003800115 */
[----:B------:R-:W-:-:S07]  /*12840*/  VIMNMX R152, R152, R8, !PT ;  /* 0x0000000898987248 */ /* 0x000fce0007fe0100 */
.L_x_1873:
[----:B------:R-:W-:Y:S01]  /*12850*/  ISETP.GT.AND P3, PT, R4, -0x1, PT ;  /* 0xffffffff0400780c */ /* 0x000fe20003f64270 */
[----:B------:R-:W0:Y:S03]  /*12860*/  SHFL.IDX PT, R20, R20, 0x1, 0x1c1f ;  /* 0x003c1f0014147f89 */ /* 0x000e2600000e0000 */
[C---:B------:R-:W-:Y:S02]  /*12870*/  ISETP.GT.AND P5, PT, R152.reuse, RZ, P3 ;  /* 0x000000ff9800720c */ /* 0x040fe40001fa4270 */
[----:B------:R-:W-:Y:S02]  /*12880*/  ISETP.GT.AND P4, PT, R152, 0x1, P3 ;  /* 0x000000019800780c */ /* 0x000fe40001f84270 */
[C---:B------:R-:W-:Y:S02]  /*12890*/  ISETP.LT.OR P5, PT, R21.reuse, 0x1, P5 ;  /* 0x000000011500780c */ /* 0x040fe40002fa1670 */
[----:B------:R-:W-:-:S02]  /*128a0*/  ISETP.LT.OR P4, PT, R21, 0x2, P4 ;  /* 0x000000021500780c */ /* 0x000fc40002781670 */
[----:B------:R-:W-:Y:S02]  /*128b0*/  FSEL R24, R24, -INF , !P5 ;  /* 0xff80000018187808 */ /* 0x000fe40006800000 */
[----:B------:R-:W-:Y:S02]  /*128c0*/  FSEL R25, R25, -INF , !P4 ;  /* 0xff80000019197808 */ /* 0x000fe40006000000 */
[C---:B------:R-:W-:Y:S02]  /*128d0*/  ISETP.GT.AND P5, PT, R152.reuse, 0x8, P3 ;  /* 0x000000089800780c */ /* 0x040fe40001fa4270 */
[----:B------:R-:W-:Y:S02]  /*128e0*/  ISETP.GT.AND P4, PT, R152, 0x9, P3 ;  /* 0x000000099800780c */ /* 0x000fe40001f84270 */
[C---:B------:R-:W-:Y:S02]  /*128f0*/  ISETP.LT.OR P5, PT, R21.reuse, 0x9, P5 ;  /* 0x000000091500780c */ /* 0x040fe40002fa1670 */
[----:B------:R-:W-:-:S02]  /*12900*/  ISETP.LT.OR P4, PT, R21, 0xa, P4 ;  /* 0x0000000a1500780c */ /* 0x000fc40002781670 */
[----:B------:R-:W-:Y:S01]  /*12910*/  FSEL R28, R28, -INF , !P5 ;  /* 0xff8000001c1c7808 */ /* 0x000fe20006800000 */
[--C-:B0-----:R-:W-:Y:S01]  /*12920*/  IMAD.IADD R15, R15, 0x1, R20.reuse ;  /* 0x000000010f0f7824 */ /* 0x101fe200078e0214 */
[----:B------:R-:W-:Y:S01]  /*12930*/  FSEL R29, R29, -INF , !P4 ;  /* 0xff8000001d1d7808 */ /* 0x000fe20006000000 */
[----:B------:R-:W-:Y:S01]  /*12940*/  IMAD.IADD R11, R11, 0x1, R20 ;  /* 0x000000010b0b7824 */ /* 0x000fe200078e0214 */
[C---:B------:R-:W-:Y:S02]  /*12950*/  ISETP.GT.AND P5, PT, R152.reuse, 0x10, P3 ;  /* 0x000000109800780c */ /* 0x040fe40001fa4270 */
        /* <DEDUP_REMOVED lines=82> */
[----:B------:R-:W-:Y:S01]  /*12e80*/  FSEL R85, R85, -INF , !P4 ;  /* 0xff80000055557808 */ /* 0x000fe20006000000 */
[----:B------:R-:W-:Y:S08]  /*12e90*/  @!P2 BRA `(.L_x_1877) ;  /* 0x000000000058a947 */ /* 0x000ff00003800000 */
        /* <DEDUP_REMOVED lines=12> */
.L_x_1879:
[----:B------:R-:W-:-:S05]  /*12f60*/  IMAD.U32 R20, RZ, RZ, UR46 ;  /* 0x0000002eff147e24 */ /* 0x000fca000f8e00ff */
[----:B------:R-:W-:-:S13]  /*12f70*/  ISETP.NE.AND P4, PT, R20, 0x1, PT ;  /* 0x000000011400780c */ /* 0x000fda0003f85270 */
[----:B------:R-:W0:Y:S02]  /*12f80*/  @P4 LDC.64 R8, c[0x0][0x9e8] ;  /* 0x00027a00ff084b82 */ /* 0x000e240000000a00 */
[----:B0-----:R-:W-:-:S05]  /*12f90*/  @P4 IMAD.HI.U32 R8, R21, R8, RZ ;  /* 0x0000000815084227 */ /* 0x001fca00078e00ff */
[----:B------:R-:W-:-:S07]  /*12fa0*/  @P4 SHF.R.U32.HI R21, RZ, R9, R8 ;  /* 0x00000009ff154219 */ /* 0x000fce0000011608 */
.L_x_1880:
[----:B------:R-:W-:Y:S05]  /*12fb0*/  BSYNC B0 ;  /* 0x0000000000007941 */ /* 0x000fea0003800000 */
.L_x_1878:
[----:B------:R-:W-:-:S04]  /*12fc0*/  IMAD R10, R21, R20, -R10 ;  /* 0x00000014150a7224 */ /* 0x000fc800078e0a0a */
[----:B------:R-:W-:-:S05]  /*12fd0*/  IMAD R10, R191, -0x2, R10 ;  /* 0xfffffffebf0a7824 */ /* 0x000fca00078e020a */
[----:B------:R-:W-:Y:S02]  /*12fe0*/  VIADDMNMX R15, R10, R20, R15, PT ;  /* 0x000000140a0f7246 */ /* 0x000fe4000380010f */
[----:B------:R-:W-:-:S07]  /*12ff0*/  VIMNMX R11, R11, R10, !PT ;  /* 0x0000000a0b0b7248 */ /* 0x000fce0007fe0100 */
.L_x_1877:
[----:B------:R-:W-:Y:S01]  /*13000*/  FMNMX.FTZ R8, R24, R3, !PT ;  /* 0x0000000318087209 */ /* 0x000fe20007810000 */
[----:B------:R-:W-:Y:S01]  /*13010*/  UMOV UR52, UR45 ;  /* 0x0000002d00347c82 */ /* 0x000fe20008000000 */
        /* <DEDUP_REMOVED lines=63> */
[----:B------:R-:W-:Y:S01]  /*13410*/  ISETP.GT.AND P4, PT, R11, 0x21, P3 ;  /* 0x000000210b00780c */ /* 0x000fe20001f84270 */
[----:B------:R-:W0:Y:S01]  /*13420*/  SHFL.BFLY PT, R9, R8, 0x2, 0x1f ;  /* 0x0c401f0008097f89 */ /* 0x000e2200000e0000 */
[----:B------:R-:W-:-:S02]  /*13430*/  FSEL R54, R54, -INF , !P5 ;  /* 0xff80000036367808 */ /* 0x000fc40006800000 */
[----:B------:R-:W-:Y:S02]  /*13440*/  ISETP.GT.AND P5, PT, R11, 0x40, P3 ;  /* 0x000000400b00780c */ /* 0x000fe40001fa4270 */
[C---:B------:R-:W-:Y:S02]  /*13450*/  ISETP.LT.OR P4, PT, R15.reuse, 0x22, P4 ;  /* 0x000000220f00780c */ /* 0x040fe40002781670 */
[----:B------:R-:W-:Y:S02]  /*13460*/  ISETP.LT.OR P5, PT, R15, 0x41, P5 ;  /* 0x000000410f00780c */ /* 0x000fe40002fa1670 */
[----:B------:R-:W-:Y:S02]  /*13470*/  FSEL R43, R43, -INF , !P4 ;  /* 0xff8000002b2b7808 */ /* 0x000fe40006000000 */
[----:B------:R-:W-:Y:S02]  /*13480*/  ISETP.GT.AND P4, PT, R11, 0x29, P3 ;  /* 0x000000290b00780c */ /* 0x000fe40001f84270 */
[----:B------:R-:W-:-:S02]  /*13490*/  FSEL R58, R58, -INF , !P5 ;  /* 0xff8000003a3a7808 */ /* 0x000fc40006800000 */
[----:B------:R-:W-:Y:S02]  /*134a0*/  ISETP.GT.AND P5, PT, R11, 0x41, P3 ;  /* 0x000000410b00780c */ /* 0x000fe40001fa4270 */
[C---:B------:R-:W-:Y:S02]  /*134b0*/  ISETP.LT.OR P4, PT, R15.reuse, 0x2a, P4 ;  /* 0x0000002a0f00780c */ /* 0x040fe40002781670 */
[----:B------:R-:W-:Y:S02]  /*134c0*/  ISETP.LT.OR P5, PT, R15, 0x42, P5 ;  /* 0x000000420f00780c */ /* 0x000fe40002fa1670 */
[----:B------:R-:W-:Y:S02]  /*134d0*/  FSEL R47, R47, -INF , !P4 ;  /* 0xff8000002f2f7808 */ /* 0x000fe40006000000 */
[----:B------:R-:W-:Y:S02]  /*134e0*/  ISETP.GT.AND P4, PT, R11, 0x31, P3 ;  /* 0x000000310b00780c */ /* 0x000fe40001f84270 */
[----:B0-----:R-:W-:-:S02]  /*134f0*/  FMNMX.FTZ R8, R8, R9, !PT ;  /* 0x0000000908087209 */ /* 0x001fc40007810000 */
[----:B------:R-:W-:Y:S02]  /*13500*/  FSEL R59, R59, -INF , !P5 ;  /* 0xff8000003b3b7808 */ /* 0x000fe40006800000 */
[----:B------:R-:W-:Y:S01]  /*13510*/  ISETP.GT.AND P5, PT, R11, 0x48, P3 ;  /* 0x000000480b00780c */ /* 0x000fe20001fa4270 */
[----:B------:R-:W0:Y:S01]  /*13520*/  SHFL.BFLY PT, R9, R8, 0x1, 0x1f ;  /* 0x0c201f0008097f89 */ /* 0x000e2200000e0000 */
[C---:B------:R-:W-:Y:S02]  /*13530*/  ISETP.LT.OR P4, PT, R15.reuse, 0x32, P4 ;  /* 0x000000320f00780c */ /* 0x040fe40002781670 */
[----:B------:R-:W-:Y:S02]  /*13540*/  ISETP.LT.OR P5, PT, R15, 0x49, P5 ;  /* 0x000000490f00780c */ /* 0x000fe40002fa1670 */
[----:B------:R-:W-:Y:S02]  /*13550*/  FSEL R51, R51, -INF , !P4 ;  /* 0xff80000033337808 */ /* 0x000fe40006000000 */
[----:B------:R-:W-:-:S02]  /*13560*/  ISETP.GT.AND P4, PT, R11, 0x39, P3 ;  /* 0x000000390b00780c */ /* 0x000fc40001f84270 */
[----:B------:R-:W-:Y:S02]  /*13570*/  FSEL R62, R62, -INF , !P5 ;  /* 0xff8000003e3e7808 */ /* 0x000fe40006800000 */
[----:B------:R-:W-:Y:S02]  /*13580*/  ISETP.GT.AND P5, PT, R11, RZ, P3 ;  /* 0x000000ff0b00720c */ /* 0x000fe40001fa4270 */
[C---:B------:R-:W-:Y:S02]  /*13590*/  ISETP.LT.OR P4, PT, R15.reuse, 0x3a, P4 ;  /* 0x0000003a0f00780c */ /* 0x040fe40002781670 */
[----:B------:R-:W-:Y:S02]  /*135a0*/  ISETP.LT.OR P5, PT, R15, 0x1, P5 ;  /* 0x000000010f00780c */ /* 0x000fe40002fa1670 */
[----:B------:R-:W-:Y:S02]  /*135b0*/  FSEL R55, R55, -INF , !P4 ;  /* 0xff80000037377808 */ /* 0x000fe40006000000 */
[----:B------:R-:W-:-:S02]  /*135c0*/  FSEL R153, R26, -INF , !P5 ;  /* 0xff8000001a997808 */ /* 0x000fc40006800000 */
[----:B------:R-:W-:Y:S02]  /*135d0*/  ISETP.GT.AND P5, PT, R11, 0x49, P3 ;  /* 0x000000490b00780c */ /* 0x000fe40001fa4270 */
[----:B------:R-:W-:Y:S02]  /*135e0*/  FMNMX.FTZ R20, R153, R0, !PT ;  /* 0x0000000099147209 */ /* 0x000fe40007810000 */
[----:B0-----:R-:W-:Y:S02]  /*135f0*/  FMNMX.FTZ R8, R8, R9, !PT ;  /* 0x0000000908087209 */ /* 0x001fe40007810000 */
[----:B------:R-:W-:Y:S02]  /*13600*/  ISETP.LT.OR P5, PT, R15, 0x4a, P5 ;  /* 0x0000004a0f00780c */ /* 0x000fe40002fa1670 */
[C---:B------:R-:W-:Y:S01]  /*13610*/  FSETP.NEU.FTZ.AND P4, PT, R8.reuse, -INF , PT ;  /* 0xff8000000800780b */ /* 0x040fe20003f9d000 */
[----:B------:R-:W-:Y:S01]  /*13620*/  FMUL.FTZ R10, R8, UR52 ;  /* 0x00000034080a7c20 */ /* 0x000fe20008410000 */
[----:B------:R-:W-:-:S02]  /*13630*/  FSEL R63, R63, -INF , !P5 ;  /* 0xff8000003f3f7808 */ /* 0x000fc40006800000 */
[----:B------:R-:W-:Y:S02]  /*13640*/  ISETP.GT.AND P5, PT, R11, 0x50, P3 ;  /* 0x000000500b00780c */ /* 0x000fe40001fa4270 */
[----:B------:R-:W-:Y:S02]  /*13650*/  FSEL R10, R10, RZ, P4 ;  /* 0x000000ff0a0a7208 */ /* 0x000fe40002000000 */
[----:B------:R-:W-:-:S03]  /*13660*/  ISETP.LT.OR P5, PT, R15, 0x51, P5 ;  /* 0x000000510f00780c */ /* 0x000fc60002fa1670 */
[--C-:B------:R-:W-:Y:S01]  /*13670*/  FFMA.FTZ R21, R29, UR52, -R10.reuse ;  /* 0x000000341d157c23 */ /* 0x100fe2000801080a */
[----:B------:R-:W-:Y:S01]  /*13680*/  FMNMX.FTZ R29, R27, R20, !PT ;  /* 0x000000141b1d7209 */ /* 0x000fe20007810000 */
[--C-:B------:R-:W-:Y:S01]  /*13690*/  FFMA.FTZ R180, R25, UR52, -R10.reuse ;  /* 0x0000003419b47c23 */ /* 0x100fe2000801080a */
[--C-:B------:R-:W-:Y:S01]  /*136a0*/  FFMA.FTZ R25, R33, UR52, -R10.reuse ;  /* 0x0000003421197c23 */ /* 0x100fe2000801080a */
[----:B------:R-:W-:Y:S01]  /*136b0*/  FSEL R66, R66, -INF , !P5 ;  /* 0xff80000042427808 */ /* 0x000fe20006800000 */
[--C-:B------:R-:W-:Y:S01]  /*136c0*/  FFMA.FTZ R9, R24, UR52, -R10.reuse ;  /* 0x0000003418097c23 */ /* 0x100fe2000801080a */
[----:B------:R-:W-:Y:S01]  /*136d0*/  FMNMX.FTZ R20, R30, R29, !PT ;  /* 0x0000001d1e147209 */ /* 0x000fe20007810000 */
[--C-:B------:R-:W-:Y:S01]  /*136e0*/  FFMA.FTZ R57, R57, UR52, -R10.reuse ;  /* 0x0000003439397c23 */ /* 0x100fe2000801080a */
[----:B------:R-:W-:Y:S01]  /*136f0*/  ISETP.GT.AND P5, PT, R11, 0x51, P3 ;  /* 0x000000510b00780c */ /* 0x000fe20001fa4270 */
        /* <DEDUP_REMOVED lines=36> */
[----:B------:R-:W-:Y:S01]  /*13940*/  MUFU.EX2 R9, R9 ;  /* 0x0000000900097308 */ /* 0x000fe20000000800 */
[----:B------:R-:W-:Y:S01]  /*13950*/  FMNMX.FTZ R20, R50, R37, !PT ;  /* 0x0000002532147209 */ /* 0x000fe20007810000 */
[----:B------:R-:W-:Y:S01]  /*13960*/  FFMA.FTZ R37, R45, UR52, -R10 ;  /* 0x000000342d257c23 */ /* 0x000fe2000801080a */
[----:B------:R-:W-:-:S02]  /*13970*/  ISETP.LT.OR P5, PT, R15, 0x61, P5 ;  /* 0x000000610f00780c */ /* 0x000fc40002fa1670 */
[----:B------:R-:W-:Y:S02]  /*13980*/  FMNMX.FTZ R41, R51, R20, !PT ;  /* 0x0000001433297209 */ /* 0x000fe40007810000 */
[----:B------:R-:W-:Y:S01]  /*13990*/  FSEL R74, R74, -INF , !P5 ;  /* 0xff8000004a4a7808 */ /* 0x000fe20006800000 */
[----:B------:R-:W-:Y:S01]  /*139a0*/  MUFU.EX2 R180, R180 ;  /* 0x000000b400b47308 */ /* 0x000fe20000000800 */
[----:B------:R-:W-:Y:S02]  /*139b0*/  FMNMX.FTZ R20, R54, R41, !PT ;  /* 0x0000002936147209 */ /* 0x000fe40007810000 */
[----:B------:R-:W-:Y:S02]  /*139c0*/  ISETP.GT.AND P5, PT, R11, 0x61, P3 ;  /* 0x000000610b00780c */ /* 0x000fe40001fa4270 */
[----:B------:R-:W-:Y:S02]  /*139d0*/  FMNMX.FTZ R41, R55, R20, !PT ;  /* 0x0000001437297209 */ /* 0x000fe40007810000 */
[----:B------:R-:W-:Y:S01]  /*139e0*/  ISETP.LT.OR P5, PT, R15, 0x62, P5 ;  /* 0x000000620f00780c */ /* 0x000fe20002fa1670 */
[----:B------:R-:W-:Y:S01]  /*139f0*/  MUFU.EX2 R182, R182 ;  /* 0x000000b600b67308 */ /* 0x000fe20000000800 */
[----:B------:R-:W-:Y:S01]  /*13a00*/  FMNMX.FTZ R20, R58, R41, !PT ;  /* 0x000000293a147209 */ /* 0x000fe20007810000 */
[--C-:B------:R-:W-:Y:S01]  /*13a10*/  FFMA.FTZ R41, R49, UR52, -R10.reuse ;  /* 0x0000003431297c23 */ /* 0x100fe2000801080a */
[----:B------:R-:W-:Y:S01]  /*13a20*/  FSEL R24, R75, -INF , !P5 ;  /* 0xff8000004b187808 */ /* 0x000fe20006800000 */
[--C-:B------:R-:W-:Y:S01]  /*13a30*/  FFMA.FTZ R75, R61, UR52, -R10.reuse ;  /* 0x000000343d4b7c23 */ /* 0x100fe2000801080a */
[----:B------:R-:W-:Y:S01]  /*13a40*/  FMNMX.FTZ R45, R59, R20, !PT ;  /* 0x000000143b2d7209 */ /* 0x000fe20007810000 */
[----:B------:R-:W-:Y:S01]  /*13a50*/  FFMA.FTZ R61, R65, UR52, -R10 ;  /* 0x00000034413d7c23 */ /* 0x000fe2000801080a */
[----:B------:R-:W-:Y:S01]  /*13a60*/  ISETP.GT.AND P5, PT, R11, 0x68, P3 ;  /* 0x000000680b00780c */ /* 0x000fe20001fa4270 */
[----:B------:R-:W-:Y:S01]  /*13a70*/  MUFU.EX2 R21, R21 ;  /* 0x0000001500157308 */ /* 0x000fe20000000800 */
[----:B------:R-:W-:-:S02]  /*13a80*/  FMNMX.FTZ R20, R62, R45, !PT ;  /* 0x0000002d3e147209 */ /* 0x000fc40007810000 */
[----:B------:R-:W-:Y:S02]  /*13a90*/  ISETP.LT.OR P5, PT, R15, 0x69, P5 ;  /* 0x000000690f00780c */ /* 0x000fe40002fa1670 */
[----:B------:R-:W-:Y:S02]  /*13aa0*/  FMNMX.FTZ R45, R63, R20, !PT ;  /* 0x000000143f2d7209 */ /* 0x000fe40007810000 */
[----:B------:R-:W-:Y:S01]  /*13ab0*/  FSEL R78, R78, -INF , !P5 ;  /* 0xff8000004e4e7808 */ /* 0x000fe20006800000 */
[----:B------:R-:W-:Y:S01]  /*13ac0*/  MUFU.EX2 R176, R176 ;  /* 0x000000b000b07308 */ /* 0x000fe20000000800 */
[----:B------:R-:W-:Y:S01]  /*13ad0*/  FMNMX.FTZ R20, R66, R45, !PT ;  /* 0x0000002d42147209 */ /* 0x000fe20007810000 */
[----:B------:R-:W-:Y:S01]  /*13ae0*/  FFMA.FTZ R45, R53, UR52, -R10 ;  /* 0x00000034352d7c23 */ /* 0x000fe2000801080a */
[----:B------:R-:W-:Y:S02]  /*13af0*/  ISETP.GT.AND P5, PT, R11, 0x69, P3 ;  /* 0x000000690b00780c */ /* 0x000fe40001fa4270 */
[----:B------:R-:W-:-:S02]  /*13b00*/  FMNMX.FTZ R49, R67, R20, !PT ;  /* 0x0000001443317209 */ /* 0x000fc40007810000 */
[----:B------:R-:W-:Y:S01]  /*13b10*/  ISETP.LT.OR P5, PT, R15, 0x6a, P5 ;  /* 0x0000006a0f00780c */ /* 0x000fe20002fa1670 */
[----:B------:R-:W-:Y:S01]  /*13b20*/  MUFU.EX2 R25, R25 ;  /* 0x0000001900197308 */ /* 0x000fe20000000800 */
[----:B------:R-:W-:Y:S02]  /*13b30*/  FMNMX.FTZ R20, R70, R49, !PT ;  /* 0x0000003146147209 */ /* 0x000fe40007810000 */
[----:B------:R-:W-:Y:S02]  /*13b40*/  FSEL R79, R79, -INF , !P5 ;  /* 0xff8000004f4f7808 */ /* 0x000fe40006800000 */
[----:B------:R-:W-:Y:S02]  /*13b50*/  ISETP.GT.AND P5, PT, R11, 0x70, P3 ;  /* 0x000000700b00780c */ /* 0x000fe40001fa4270 */
[----:B------:R-:W-:Y:S01]  /*13b60*/  FMNMX.FTZ R49, R71, R20, !PT ;  /* 0x0000001447317209 */ /* 0x000fe20007810000 */
[----:B------:R-:W-:Y:S01]  /*13b70*/  MUFU.EX2 R178, R178 ;  /* 0x000000b200b27308 */ /* 0x000fe20000000800 */
[----:B------:R-:W-:-:S02]  /*13b80*/  ISETP.LT.OR P5, PT, R15, 0x71, P5 ;  /* 0x000000710f00780c */ /* 0x000fc40002fa1670 */
[----:B------:R-:W-:Y:S02]  /*13b90*/  FMNMX.FTZ R49, R74, R49, !PT ;  /* 0x000000314a317209 */ /* 0x000fe40007810000 */
[----:B------:R-:W-:Y:S02]  /*13ba0*/  FSEL R82, R82, -INF , !P5 ;  /* 0xff80000052527808 */ /* 0x000fe40006800000 */
[----:B------:R-:W-:Y:S01]  /*13bb0*/  ISETP.GT.AND P5, PT, R11, 0x71, P3 ;  /* 0x000000710b00780c */ /* 0x000fe20001fa4270 */
[----:B------:R-:W-:Y:S01]  /*13bc0*/  MUFU.EX2 R29, R29 ;  /* 0x0000001d001d7308 */ /* 0x000fe20000000800 */
[----:B------:R-:W-:Y:S02]  /*13bd0*/  FMNMX.FTZ R53, R24, R49, !PT ;  /* 0x0000003118357209 */ /* 0x000fe40007810000 */
[----:B------:R-:W-:Y:S02]  /*13be0*/  ISETP.LT.OR P5, PT, R15, 0x72, P5 ;  /* 0x000000720f00780c */ /* 0x000fe40002fa1670 */
[----:B------:R-:W-:-:S02]  /*13bf0*/  FMNMX.FTZ R20, R78, R53, !PT ;  /* 0x000000354e147209 */ /* 0x000fc40007810000 */
[----:B------:R-:W-:Y:S01]  /*13c00*/  FSEL R83, R83, -INF , !P5 ;  /* 0xff80000053537808 */ /* 0x000fe20006800000 */
[----:B------:R0:W-:Y:S01]  /*13c10*/  MUFU.EX2 R49, R57 ;  /* 0x0000003900317308 */ /* 0x0001e20000000800 */
[----:B------:R-:W-:Y:S02]  /*13c20*/  ISETP.GT.AND P5, PT, R11, 0x78, P3 ;  /* 0x000000780b00780c */ /* 0x000fe40001fa4270 */
[----:B------:R-:W-:Y:S02]  /*13c30*/  FMNMX.FTZ R53, R79, R20, !PT ;  /* 0x000000144f357209 */ /* 0x000fe40007810000 */
[----:B------:R-:W-:Y:S02]  /*13c40*/  ISETP.GT.AND P3, PT, R11, 0x79, P3 ;  /* 0x000000790b00780c */ /* 0x000fe40001f64270 */
[----:B------:R-:W-:Y:S01]  /*13c50*/  ISETP.LT.OR P5, PT, R15, 0x79, P5 ;  /* 0x000000790f00780c */ /* 0x000fe20002fa1670 */
[----:B------:R-:W-:Y:S01]  /*13c60*/  MUFU.EX2 R172, R172 ;  /* 0x000000ac00ac7308 */ /* 0x000fe20000000800 */
[----:B------:R-:W-:Y:S01]  /*13c70*/  FMNMX.FTZ R20, R82, R53, !PT ;  /* 0x0000003552147209 */ /* 0x000fe20007810000 */
[--C-:B0-----:R-:W-:Y:S01]  /*13c80*/  FFMA.FTZ R57, R69, UR52, -R10.reuse ;  /* 0x0000003445397c23 */ /* 0x101fe2000801080a */
[----:B------:R-:W-:Y:S01]  /*13c90*/  ISETP.LT.OR P3, PT, R15, 0x7a, P3 ;  /* 0x0000007a0f00780c */ /* 0x000fe20001f61670 */
[--C-:B------:R-:W-:Y:S01]  /*13ca0*/  FFMA.FTZ R53, R73, UR52, -R10.reuse ;  /* 0x0000003449357c23 */ /* 0x100fe2000801080a */
[----:B------:R-:W-:Y:S01]  /*13cb0*/  FSEL R86, R86, -INF , !P5 ;  /* 0xff80000056567808 */ /* 0x000fe20006800000 */
[----:B------:R-:W-:Y:S01]  /*13cc0*/  FFMA.FTZ R15, R77, UR52, -R10 ;  /* 0x000000344d0f7c23 */ /* 0x000fe2000801080a */
[----:B------:R-:W-:Y:S01]  /*13cd0*/  FMNMX.FTZ R11, R83, R20, !PT ;  /* 0x00000014530b7209 */ /* 0x000fe20007810000 */
[----:B------:R-:W-:Y:S01]  /*13ce0*/  MUFU.EX2 R33, R33 ;  /* 0x0000002100217308 */ /* 0x000fe20000000800 */
[----:B------:R-:W-:-:S02]  /*13cf0*/  FSEL R87, R87, -INF , !P3 ;  /* 0xff80000057577808 */ /* 0x000fc40005800000 */
[----:B------:R-:W-:-:S04]  /*13d00*/  FMNMX.FTZ R20, R86, R11, !PT ;  /* 0x0000000b56147209 */ /* 0x000fc80007810000 */
[----:B------:R-:W-:Y:S01]  /*13d10*/  FMNMX.FTZ R20, R87, R20, !PT ;  /* 0x0000001457147209 */ /* 0x000fe20007810000 */
[----:B------:R-:W-:Y:S04]  /*13d20*/  MUFU.EX2 R174, R174 ;  /* 0x000000ae00ae7308 */ /* 0x000fe80000000800 */
[----:B------:R-:W0:Y:S04]  /*13d30*/  SHFL.BFLY PT, R11, R20, 0x2, 0x1f ;  /* 0x0c401f00140b7f89 */ /* 0x000e2800000e0000 */
[----:B------:R-:W-:Y:S08]  /*13d40*/  MUFU.EX2 R37, R37 ;  /* 0x0000002500257308 */ /* 0x000ff00000000800 */
[----:B------:R-:W-:Y:S08]  /*13d50*/  MUFU.EX2 R168, R168 ;  /* 0x000000a800a87308 */ /* 0x000ff00000000800 */
[----:B------:R-:W-:Y:S01]  /*13d60*/  MUFU.EX2 R41, R41 ;  /* 0x0000002900297308 */ /* 0x000fe20000000800 */
[----:B0-----:R-:W-:Y:S01]  /*13d70*/  FMNMX.FTZ R26, R20, R11, !PT ;  /* 0x0000000b141a7209 */ /* 0x001fe20007810000 */
[----:B------:R-:W-:Y:S01]  /*13d80*/  FFMA.FTZ R11, R81, UR52, -R10 ;  /* 0x00000034510b7c23 */ /* 0x000fe2000801080a */
[----:B------:R-:W-:-:S05]  /*13d90*/  FSEL R20, R8, RZ, P4 ;  /* 0x000000ff08147208 */ /* 0x000fca0002000000 */
[----:B------:R-:W-:Y:S01]  /*13da0*/  MUFU.EX2 R170, R170 ;  /* 0x000000aa00aa7308 */ /* 0x000fe20000000800 */
[----:B------:R-:W0:Y:S01]  /*13db0*/  SHFL.BFLY PT, R65, R26, 0x1, 0x1f ;  /* 0x0c201f001a417f89 */ /* 0x000e2200000e0000 */
[----:B------:R-:W-:-:S04]  /*13dc0*/  FADD.FTZ R20, -R20, R3 ;  /* 0x0000000314147221 */ /* 0x000fc80000010100 */
[----:B------:R-:W-:Y:S02]  /*13dd0*/  FMUL.FTZ R20, R20, UR52 ;  /* 0x0000003414147c20 */ /* 0x000fe40008410000 */
[----:B------:R-:W-:Y:S08]  /*13de0*/  MUFU.EX2 R45, R45 ;  /* 0x0000002d002d7308 */ /* 0x000ff00000000800 */
[----:B------:R-:W1:Y:S08]  /*13df0*/  MUFU.EX2 R20, R20 ;  /* 0x0000001400147308 */ /* 0x000e700000000800 */
[----:B------:R-:W-:Y:S01]  /*13e00*/  MUFU.EX2 R164, R164 ;  /* 0x000000a400a47308 */ /* 0x000fe20000000800 */
[----:B0-----:R-:W-:-:S04]  /*13e10*/  FMNMX.FTZ R10, R26, R65, !PT ;  /* 0x000000411a0a7209 */ /* 0x001fc80007810000 */
[C---:B------:R-:W-:Y:S01]  /*13e20*/  FSETP.NEU.FTZ.AND P3, PT, R10.reuse, -INF , PT ;  /* 0xff8000000a00780b */ /* 0x040fe20003f7d000 */
[----:B------:R-:W-:Y:S02]  /*13e30*/  FMUL.FTZ R26, R10, UR52 ;  /* 0x000000340a1a7c20 */ /* 0x000fe40008410000 */
[----:B------:R-:W-:Y:S03]  /*13e40*/  MUFU.EX2 R166, R166 ;  /* 0x000000a600a67308 */ /* 0x000fe60000000800 */
[----:B------:R-:W-:-:S05]  /*13e50*/  FSEL R26, R26, RZ, P3 ;  /* 0x000000ff1a1a7208 */ /* 0x000fca0001800000 */
[--C-:B------:R-:W-:Y:S01]  /*13e60*/  FFMA.FTZ R28, R27, UR52, -R26.reuse ;  /* 0x000000341b1c7c23 */ /* 0x100fe2000801081a */
[----:B------:R-:W-:Y:S01]  /*13e70*/  FSEL R27, R10, RZ, P3 ;  /* 0x000000ff0a1b7208 */ /* 0x000fe20001800000 */
[--C-:B------:R-:W-:Y:S01]  /*13e80*/  FFMA.FTZ R181, R153, UR52, -R26.reuse ;  /* 0x0000003499b57c23 */ /* 0x100fe2000801081a */
[--C-:B------:R-:W-:Y:S01]  /*13e90*/  FFMA.FTZ R183, R30, UR52, -R26.reuse ;  /* 0x000000341eb77c23 */ /* 0x100fe2000801081a */
[--C-:B------:R-:W-:Y:S01]  /*13ea0*/  FFMA.FTZ R30, R31, UR52, -R26.reuse ;  /* 0x000000341f1e7c23 */ /* 0x100fe2000801081a */
[----:B------:R-:W-:Y:S01]  /*13eb0*/  FFMA.FTZ R177, R34, UR52, -R26 ;  /* 0x0000003422b17c23 */ /* 0x000fe2000801081a */
[----:B------:R-:W-:Y:S01]  /*13ec0*/  FADD.FTZ R27, -R27, R0 ;  /* 0x000000001b1b7221 */ /* 0x000fe20000010100 */
[----:B------:R-:W-:Y:S01]  /*13ed0*/  MUFU.EX2 R28, R28 ;  /* 0x0000001c001c7308 */ /* 0x000fe20000000800 */
[--C-:B------:R-:W-:Y:S01]  /*13ee0*/  FFMA.FTZ R32, R35, UR52, -R26.reuse ;  /* 0x0000003423207c23 */ /* 0x100fe2000801081a */
[--C-:B------:R-:W-:Y:S01]  /*13ef0*/  FFMA.FTZ R179, R38, UR52, -R26.reuse ;  /* 0x0000003426b37c23 */ /* 0x100fe2000801081a */
[----:B------:R-:W-:Y:S01]  /*13f00*/  FMUL.FTZ R0, R27, UR52 ;  /* 0x000000341b007c20 */ /* 0x000fe20008410000 */
[----:B-1----:R-:W-:Y:S01]  /*13f10*/  FFMA.FTZ R27, R20, R6, R9 ;  /* 0x00000006141b7223 */ /* 0x002fe20000010009 */
[--C-:B------:R-:W-:Y:S01]  /*13f20*/  FFMA.FTZ R34, R39, UR52, -R26.reuse ;  /* 0x0000003427227c23 */ /* 0x100fe2000801081a */
[--C-:B------:R-:W-:Y:S01]  /*13f30*/  FFMA.FTZ R173, R42, UR52, -R26.reuse ;  /* 0x000000342aad7c23 */ /* 0x100fe2000801081a */
[--C-:B------:R-:W-:Y:S01]  /*13f40*/  FFMA.FTZ R36, R43, UR52, -R26.reuse ;  /* 0x000000342b247c23 */ /* 0x100fe2000801081a */
[----:B------:R-:W-:Y:S01]  /*13f50*/  MUFU.EX2 R181, R181 ;  /* 0x000000b500b57308 */ /* 0x000fe20000000800 */
[----:B------:R-:W-:Y:S01]  /*13f60*/  FADD.FTZ R27, R180, R27 ;  /* 0x0000001bb41b7221 */ /* 0x000fe20000010000 */
[--C-:B------:R-:W-:Y:S01]  /*13f70*/  FFMA.FTZ R175, R46, UR52, -R26.reuse ;  /* 0x000000342eaf7c23 */ /* 0x100fe2000801081a */
[--C-:B------:R-:W-:Y:S01]  /*13f80*/  FFMA.FTZ R38, R47, UR52, -R26.reuse ;  /* 0x000000342f267c23 */ /* 0x100fe2000801081a */
[--C-:B------:R-:W-:Y:S01]  /*13f90*/  FFMA.FTZ R169, R50, UR52, -R26.reuse ;  /* 0x0000003432a97c23 */ /* 0x100fe2000801081a */
[----:B------:R-:W-:Y:S01]  /*13fa0*/  FADD.FTZ R48, R182, R27 ;  /* 0x0000001bb6307221 */ /* 0x000fe20000010000 */
[--C-:B------:R-:W-:Y:S01]  /*13fb0*/  FFMA.FTZ R40, R51, UR52, -R26.reuse ;  /* 0x0000003433287c23 */ /* 0x100fe2000801081a */
[----:B------:R-:W-:Y:S01]  /*13fc0*/  FFMA.FTZ R171, R54, UR52, -R26 ;  /* 0x0000003436ab7c23 */ /* 0x000fe2000801081a */
[----:B------:R-:W0:Y:S01]  /*13fd0*/  MUFU.EX2 R0, R0 ;  /* 0x0000000000007308 */ /* 0x000e220000000800 */
[----:B------:R-:W-:Y:S01]  /*13fe0*/  FADD.FTZ R27, R21, R48 ;  /* 0x00000030151b7221 */ /* 0x000fe20000010000 */
[--C-:B------:R-:W-:Y:S01]  /*13ff0*/  FFMA.FTZ R42, R55, UR52, -R26.reuse ;  /* 0x00000034372a7c23 */ /* 0x100fe2000801081a */
[--C-:B------:R-:W-:Y:S01]  /*14000*/  FFMA.FTZ R165, R58, UR52, -R26.reuse ;  /* 0x000000343aa57c23 */ /* 0x100fe2000801081a */
[--C-:B------:R-:W-:Y:S01]  /*14010*/  FFMA.FTZ R44, R59, UR52, -R26.reuse ;  /* 0x000000343b2c7c23 */ /* 0x100fe2000801081a */
[----:B------:R-:W-:Y:S01]  /*14020*/  FADD.FTZ R48, R176, R27 ;  /* 0x0000001bb0307221 */ /* 0x000fe20000010000 */
[--C-:B------:R-:W-:Y:S01]  /*14030*/  FFMA.FTZ R167, R62, UR52, -R26.reuse ;  /* 0x000000343ea77c23 */ /* 0x100fe2000801081a */
[----:B------:R-:W-:Y:S01]  /*14040*/  FFMA.FTZ R46, R63, UR52, -R26 ;  /* 0x000000343f2e7c23 */ /* 0x000fe2000801081a */
[----:B------:R-:W1:Y:S01]  /*14050*/  MUFU.EX2 R183, R183 ;  /* 0x000000b700b77308 */ /* 0x000e620000000800 */
[----:B------:R-:W-:Y:S01]  /*14060*/  FADD.FTZ R27, R25, R48 ;  /* 0x00000030191b7221 */ /* 0x000fe20000010000 */
[--C-:B------:R-:W-:Y:S01]  /*14070*/  FFMA.FTZ R161, R66, UR52, -R26.reuse ;  /* 0x0000003442a17c23 */ /* 0x100fe2000801081a */
[--C-:B------:R-:W-:Y:S01]  /*14080*/  FFMA.FTZ R48, R67, UR52, -R26.reuse ;  /* 0x0000003443307c23 */ /* 0x100fe2000801081a */
[--C-:B------:R-:W-:Y:S01]  /*14090*/  FFMA.FTZ R163, R70, UR52, -R26.reuse ;  /* 0x0000003446a37c23 */ /* 0x100fe2000801081a */
[----:B------:R-:W-:Y:S01]  /*140a0*/  FADD.FTZ R50, R178, R27 ;  /* 0x0000001bb2327221 */ /* 0x000fe20000010000 */
[--C-:B------:R-:W-:Y:S01]  /*140b0*/  FFMA.FTZ R157, R74, UR52, -R26.reuse ;  /* 0x000000344a9d7c23 */ /* 0x100fe2000801081a */
[----:B------:R-:W-:Y:S01]  /*140c0*/  FFMA.FTZ R24, R24, UR52, -R26 ;  /* 0x0000003418187c23 */ /* 0x000fe2000801081a */
[----:B------:R-:W2:Y:S01]  /*140d0*/  MUFU.EX2 R30, R30 ;  /* 0x0000001e001e7308 */ /* 0x000ea20000000800 */
[----:B0-----:R-:W-:Y:S01]  /*140e0*/  FFMA.FTZ R5, R0, R5, R181 ;  /* 0x0000000500057223 */ /* 0x001fe200000100b5 */
[----:B------:R-:W-:Y:S01]  /*140f0*/  FADD.FTZ R27, R29, R50 ;  /* 0x000000321d1b7221 */ /* 0x000fe20000010000 */
[--C-:B------:R-:W-:Y:S01]  /*14100*/  FFMA.FTZ R159, R78, UR52, -R26.reuse ;  /* 0x000000344e9f7c23 */ /* 0x100fe2000801081a */
[--C-:B------:R-:W-:Y:S01]  /*14110*/  FFMA.FTZ R153, R82, UR52, -R26.reuse ;  /* 0x0000003452997c23 */ /* 0x100fe2000801081a */
[----:B------:R-:W-:Y:S01]  /*14120*/  FADD.FTZ R6, R28, R5 ;  /* 0x000000051c067221 */ /* 0x000fe20000010000 */
[----:B------:R-:W-:Y:S01]  /*14130*/  FADD.FTZ R50, R172, R27 ;  /* 0x0000001bac327221 */ /* 0x000fe20000010000 */
[----:B------:R-:W-:Y:S01]  /*14140*/  FFMA.FTZ R155, R86, UR52, -R26 ;  /* 0x00000034569b7c23 */ /* 0x000fe2000801081a */
[----:B------:R-:W0:Y:S01]  /*14150*/  MUFU.EX2 R177, R177 ;  /* 0x000000b100b17308 */ /* 0x000e220000000800 */
[----:B-1----:R-:W-:Y:S01]  /*14160*/  FADD.FTZ R5, R183, R6 ;  /* 0x00000006b7057221 */ /* 0x002fe20000010000 */
[----:B------:R-:W-:Y:S01]  /*14170*/  FADD.FTZ R27, R33, R50 ;  /* 0x00000032211b7221 */ /* 0x000fe20000010000 */
[----:B------:R-:W-:-:S03]  /*14180*/  FFMA.FTZ R50, R71, UR52, -R26 ;  /* 0x0000003447327c23 */ /* 0x000fc6000801081a */
        /* <DEDUP_REMOVED lines=16> */
[----:B------:R-:W-:-:S03]  /*14290*/  FFMA.FTZ R52, R79, UR52, -R26 ;  /* 0x000000344f347c23 */ /* 0x000fc6000801081a */
[----:B------:R-:W-:Y:S02]  /*142a0*/  FADD.FTZ R54, R166, R27 ;  /* 0x0000001ba6367221 */ /* 0x000fe40000010000 */
        /* <DEDUP_REMOVED lines=34> */
[--C-:B------:R-:W-:Y:S01]  /*144d0*/  FFMA.FTZ R54, R83, UR52, -R26.reuse ;  /* 0x0000003453367c23 */ /* 0x100fe2000801081a */
[----:B------:R-:W-:-:S05]  /*144e0*/  FFMA.FTZ R26, R87, UR52, -R26 ;  /* 0x00000034571a7c23 */ /* 0x000fca000801081a */
        /* <DEDUP_REMOVED lines=38> */
[----:B0-----:R-:W-:-:S03]  /*14750*/  FADD.FTZ R6, R3, R56 ;  /* 0x0000003803067221 */ /* 0x001fc60000010000 */
[----:B-1----:R-:W-:Y:S01]  /*14760*/  FADD.FTZ R5, R26, R5 ;  /* 0x000000051a057221 */ /* 0x002fe20000010000 */
[----:B------:R-:W-:Y:S06]  /*14770*/  @!P0 BRA `(.L_x_1881) ;  /* 0x0000000000048947 */ /* 0x000fec0003800000 */
[----:B------:R-:W-:Y:S01]  /*14780*/  BPT.TRAP 0x1 ;  /* 0x000000040000795c */ /* 0x000fe20000300000 */
.L_x_1881:
[----:B------:R-:W-:Y:S01]  /*14790*/  IMAD R27, R184, 0x8, R18 ;  /* 0x00000008b81b7824 */ /* 0x000fe200078e0212 */
[----:B------:R-:W-:Y:S01]  /*147a0*/  ISETP.GT.AND P3, PT, R4, R12, PT ;  /* 0x0000000c0400720c */ /* 0x000fe20003f64270 */
[----:B------:R-:W-:Y:S01]  /*147b0*/  IMAD.U32 R56, RZ, RZ, UR38 ;  /* 0x00000026ff387e24 */ /* 0x000fe2000f8e00ff */
[----:B------:R-:W-:Y:S01]  /*147c0*/  F2FP.BF16.F32.PACK_AB R154, R3, R154 ;  /* 0x0000009a039a723e */ /* 0x000fe200000010ff */
[----:B------:R-:W-:Y:S02]  /*147d0*/  VIADD R27, R27, 0x28860 ;  /* 0x000288601b1b7836 */ /* 0x000fe40000000000 */
[-C--:B------:R-:W-:Y:S01]  /*147e0*/  FMUL.FTZ R90, R90, R0.reuse ;  /* 0x000000005a5a7220 */ /* 0x080fe20000410000 */
[-C--:B------:R-:W-:Y:S01]  /*147f0*/  FMUL.FTZ R91, R91, R0.reuse ;  /* 0x000000005b5b7220 */ /* 0x080fe20000410000 */
[-C--:B------:R-:W-:Y:S01]  /*14800*/  FMUL.FTZ R94, R94, R0.reuse ;  /* 0x000000005e5e7220 */ /* 0x080fe20000410000 */
[-C--:B------:R-:W-:Y:S01]  /*14810*/  FMUL.FTZ R95, R95, R0.reuse ;  /* 0x000000005f5f7220 */ /* 0x080fe20000410000 */
[----:B------:R-:W-:Y:S01]  /*14820*/  PRMT R27, R56, 0x654, R27 ;  /* 0x00000654381b7816 */ /* 0x000fe2000000001b */
[-C--:B------:R-:W-:Y:S01]  /*14830*/  FMUL.FTZ R98, R98, R0.reuse ;  /* 0x0000000062627220 */ /* 0x080fe20000410000 */
[-C--:B------:R-:W-:Y:S01]  /*14840*/  FMUL.FTZ R99, R99, R0.reuse ;  /* 0x0000000063637220 */ /* 0x080fe20000410000 */
        /* <DEDUP_REMOVED lines=87> */
[----:B------:R-:W-:Y:S01]  /*14dc0*/  F2FP.BF16.F32.PACK_AB R155, R26, R155 ;  /* 0x0000009b1a9b723e */ /* 0x000fe200000010ff */
[-C--:B------:R-:W-:Y:S01]  /*14dd0*/  FMUL.FTZ R148, R148, R20.reuse ;  /* 0x0000001494947220 */ /* 0x080fe20000410000 */
[----:B------:R-:W-:Y:S01]  /*14de0*/  FMUL.FTZ R149, R149, R20 ;  /* 0x0000001495957220 */ /* 0x000fe20000410000 */
[----:B------:R-:W-:-:S02]  /*14df0*/  VIADD R4, R4, 0xffffffff ;  /* 0xffffffff04047836 */ /* 0x000fc40000000000 */
[----:B------:R-:W-:Y:S02]  /*14e00*/  IMAD.MOV.U32 R0, RZ, RZ, R10 ;  /* 0x000000ffff007224 */ /* 0x000fe400078e000a */
[----:B------:R-:W-:Y:S02]  /*14e10*/  IMAD.MOV.U32 R3, RZ, RZ, R8 ;  /* 0x000000ffff037224 */ /* 0x000fe400078e0008 */
[----:B------:R-:W-:Y:S02]  /*14e20*/  IMAD.MOV.U32 R187, RZ, RZ, R14 ;  /* 0x000000ffffbb7224 */ /* 0x000fe400078e000e */
[----:B------:R-:W-:Y:S01]  /*14e30*/  IMAD.MOV.U32 R184, RZ, RZ, R13 ;  /* 0x000000ffffb87224 */ /* 0x000fe200078e000d */
[----:B0-----:R-:W-:Y:S06]  /*14e40*/  @P3 BRA `(.L_x_1882) ;  /* 0xffffffcc00543947 */ /* 0x001fec000383ffff */
[----:B------:R-:W-:Y:S02]  /*14e50*/  IMAD.MOV.U32 R0, RZ, RZ, R10 ;  /* 0x000000ffff007224 */ /* 0x000fe400078e000a */
[----:B------:R-:W-:Y:S02]  /*14e60*/  IMAD.MOV.U32 R3, RZ, RZ, R8 ;  /* 0x000000ffff037224 */ /* 0x000fe400078e0008 */
[----:B------:R-:W-:Y:S02]  /*14e70*/  IMAD.MOV.U32 R184, RZ, RZ, R13 ;  /* 0x000000ffffb87224 */ /* 0x000fe400078e000d */
[----:B------:R-:W-:-:S07]  /*14e80*/  IMAD.MOV.U32 R187, RZ, RZ, R14 ;  /* 0x000000ffffbb7224 */ /* 0x000fce00078e000e */
.L_x_1862:
[----:B------:R-:W0:Y:S01]  /*14e90*/  LDC R8, c[0x0][0x448] ;  /* 0x00011200ff087b82 */ /* 0x000e220000000800 */
[----:B------:R-:W-:-:S07]  /*14ea0*/  IADD3 R11, R190, 0x1, -R189 ;  /* 0x00000001be0b7810 */ /* 0x000fce0007ffe8bd */
[----:B------:R-:W1:Y:S01]  /*14eb0*/  LDC R13, c[0x0][0x9e4] ;  /* 0x00027900ff0d7b82 */ /* 0x000e620000000800 */
[----:B0-----:R-:W-:Y:S01]  /*14ec0*/  ISETP.NE.AND P4, PT, R8, 0x1, PT ;  /* 0x000000010800780c */ /* 0x001fe20003f85270 */
[----:B------:R-:W-:Y:S01]  /*14ed0*/  VIADD R8, R193, 0x7f ;  /* 0x0000007fc1087836 */ /* 0x000fe20000000000 */
[----:B-1----:R-:W-:-:S11]  /*14ee0*/  ISETP.GE.AND P5, PT, R13, 0x1, PT ;  /* 0x000000010d00780c */ /* 0x002fd60003fa6270 */
[----:B------:R-:W0:Y:S08]  /*14ef0*/  @P4 LDC R9, c[0x0][0x44c] ;  /* 0x00011300ff094b82 */ /* 0x000e300000000800 */
[----:B------:R-:W1:Y:S01]  /*14f00*/  @P4 LDC R10, c[0x0][0x450] ;  /* 0x00011400ff0a4b82 */ /* 0x000e620000000800 */
[----:B0-----:R-:W-:-:S05]  /*14f10*/  @P4 IMAD.HI.U32 R9, R8, R9, RZ ;  /* 0x0000000908094227 */ /* 0x001fca00078e00ff */
        /* <DEDUP_REMOVED lines=14> */
.L_x_1885:
[----:B------:R-:W-:-:S13]  /*15000*/  ISETP.NE.AND P1, PT, R13, 0x1, PT ;  /* 0x000000010d00780c */ /* 0x000fda0003f25270 */
[----:B------:R-:W0:Y:S02]  /*15010*/  @P1 LDC.64 R10, c[0x0][0x9e8] ;  /* 0x00027a00ff0a1b82 */ /* 0x000e240000000a00 */
[----:B0-----:R-:W-:-:S05]  /*15020*/  @P1 IMAD.HI.U32 R10, R8, R10, RZ ;  /* 0x0000000a080a1227 */ /* 0x001fca00078e00ff */
[----:B------:R-:W-:-:S07]  /*15030*/  @P1 SHF.R.U32.HI R8, RZ, R11, R10 ;  /* 0x0000000bff081219 */ /* 0x000fce000001160a */
.L_x_1886:
[----:B------:R-:W-:Y:S05]  /*15040*/  BSYNC B0 ;  /* 0x0000000000007941 */ /* 0x000fea0003800000 */
.L_x_1884:
[----:B------:R-:W-:-:S05]  /*15050*/  IMAD R8, R8, R13, RZ ;  /* 0x0000000d08087224 */ /* 0x000fca00078e02ff */
[----:B------:R-:W-:-:S07]  /*15060*/  VIMNMX R9, R9, R8, !PT ;  /* 0x0000000809097248 */ /* 0x000fce0007fe0100 */
.L_x_1883:
[----:B------:R-:W-:-:S05]  /*15070*/  VIADD R9, R9, 0x7f ;  /* 0x0000007f09097836 */ /* 0x000fca0000000000 */
[----:B------:R-:W-:-:S04]  /*15080*/  SHF.R.S32.HI R8, RZ, 0x1f, R9 ;  /* 0x0000001fff087819 */ /* 0x000fc80000011409 */
[----:B------:R-:W-:-:S04]  /*15090*/  LEA.HI R8, R8, R9, RZ, 0x7 ;  /* 0x0000000908087211 */ /* 0x000fc800078f38ff */
[----:B------:R-:W-:-:S04]  /*150a0*/  SHF.R.S32.HI R9, RZ, 0x7, R8 ;  /* 0x00000007ff097819 */ /* 0x000fc80000011408 */
[----:B------:R-:W-:-:S04]  /*150b0*/  VIMNMX R12, R198, R9, !PT ;  /* 0x00000009c60c7248 */ /* 0x000fc80007fe0100 */
[----:B------:R-:W-:-:S13]  /*150c0*/  ISETP.GE.AND P1, PT, R4, R12, PT ;  /* 0x0000000c0400720c */ /* 0x000fda0003f26270 */
[----:B------:R-:W-:Y:S05]  /*150d0*/  @!P1 BRA `(.L_x_1887) ;  /* 0x0000002000ac9947 */ /* 0x000fea0003800000 */
[----:B------:R-:W-:Y:S02]  /*150e0*/  IMAD.MOV.U32 R13, RZ, RZ, R0 ;  /* 0x000000ffff0d7224 */ /* 0x000fe400078e0000 */
[----:B------:R-:W-:Y:S02]  /*150f0*/  IMAD.MOV.U32 R14, RZ, RZ, R3 ;  /* 0x000000ffff0e7224 */ /* 0x000fe400078e0003 */
[----:B------:R-:W-:Y:S02]  /*15100*/  IMAD.MOV.U32 R20, RZ, RZ, R187 ;  /* 0x000000ffff147224 */ /* 0x000fe400078e00bb */
[----:B------:R-:W-:-:S07]  /*15110*/  IMAD.MOV.U32 R15, RZ, RZ, R184 ;  /* 0x000000ffff0f7224 */ /* 0x000fce00078e00b8 */
.L_x_1899:
        /* <DEDUP_REMOVED lines=8> */
.L_x_1889:
        /* <DEDUP_REMOVED lines=8> */
.L_x_1890:
[----:B------:R-:W-:Y:S04]  /*15220*/  BSSY B0, `(.L_x_1888) ;  /* 0x0000004000007945 */ /* 0x000fe80003800000 */
[----:B-1----:R-:W-:Y:S05]  /*15230*/  @P2 BRA `(.L_x_1891) ;  /* 0x0000000000082947 */ /* 0x002fea0003800000 */
[----:B------:R-:W1:Y:S02]  /*15240*/  SYNCS.PHASECHK.TRANS64.TRYWAIT P2, [R3+URZ+0x28830], R0 ;  /* 0x02883000030075a7 */ /* 0x000e64000804017f */
[----:B-1----:R-:W-:Y:S05]  /*15250*/  @!P2 BRA `(.L_x_1892) ;  /* 0x0000011400b4a947 */ /* 0x002fea0003800000 */
.L_x_1891:
[----:B------:R-:W-:Y:S05]  /*15260*/  BSYNC B0 ;  /* 0x0000000000007941 */ /* 0x000fea0003800000 */
.L_x_1888:
[----:B01----:R-:W0:Y:S01]  /*15270*/  S2R R0, SR_TID.X ;  /* 0x0000000000007919 */ /* 0x003e220000002100 */
[----:B------:R-:W-:Y:S01]  /*15280*/  VIADD R184, R15, 0x1 ;  /* 0x000000010fb87836 */ /* 0x000fe20000000000 */
[----:B------:R-:W-:Y:S05]  /*15290*/  WARPSYNC.ALL ;  /* 0x0000000000007948 */ /* 0x000fea0003800000 */
[C---:B------:R-:W-:Y:S01]  /*152a0*/  ISETP.NE.AND P2, PT, R184.reuse, 0x2, PT ;  /* 0x00000002b800780c */ /* 0x040fe20003f45270 */
[----:B------:R-:W-:Y:S02]  /*152b0*/  IMAD.MOV.U32 R9, RZ, RZ, 0x40000040 ;  /* 0x40000040ff097424 */ /* 0x000fe400078e00ff */
[----:B------:R-:W-:Y:S01]  /*152c0*/  IMAD.MOV.U32 R11, RZ, RZ, 0x40000040 ;  /* 0x40000040ff0b7424 */ /* 0x000fe200078e00ff */
[----:B------:R-:W-:-:S02]  /*152d0*/  SEL R184, R184, RZ, P2 ;  /* 0x000000ffb8b87207 */ /* 0x000fc40001000000 */
[----:B------:R-:W-:Y:S01]  /*152e0*/  R2UR UR35, R9 ;  /* 0x00000000092372ca */ /* 0x000fe200000e0000 */
[----:B------:R-:W-:Y:S01]  /*152f0*/  IMAD.MOV.U32 R9, RZ, RZ, 0x40000040 ;  /* 0x40000040ff097424 */ /* 0x000fe200078e00ff */
[----:B------:R-:W-:Y:S01]  /*15300*/  R2UR UR7, R11 ;  /* 0x000000000b0772ca */ /* 0x000fe200000e0000 */
[----:B------:R-:W-:Y:S02]  /*15310*/  IMAD R8, R184, 0x800, R7 ;  /* 0x00000800b8087824 */ /* 0x000fe400078e0207 */
[----:B------:R-:W-:Y:S01]  /*15320*/  IMAD.MOV.U32 R11, RZ, RZ, 0x40000040 ;  /* 0x40000040ff0b7424 */ /* 0x000fe200078e00ff */
[----:B------:R-:W-:Y:S01]  /*15330*/  R2UR UR31, R9 ;  /* 0x00000000091f72ca */ /* 0x000fe200000e0000 */
[C---:B------:R-:W-:Y:S01]  /*15340*/  VIADD R10, R8.reuse, 0x2 ;  /* 0x00000002080a7836 */ /* 0x040fe20000000000 */
[----:B------:R-:W-:Y:S02]  /*15350*/  R2UR UR34, R8 ;  /* 0x00000000082272ca */ /* 0x000fe400000e0000 */
[----:B------:R-:W-:Y:S01]  /*15360*/  R2UR UR11, R11 ;  /* 0x000000000b0b72ca */ /* 0x000fe200000e0000 */
[----:B------:R-:W-:Y:S01]  /*15370*/  IMAD.MOV.U32 R11, RZ, RZ, 0x40000040 ;  /* 0x40000040ff0b7424 */ /* 0x000fe200078e00ff */
[----:B------:R-:W-:Y:S01]  /*15380*/  R2UR UR6, R10 ;  /* 0x000000000a0672ca */ /* 0x000fe200000e0000 */
[----:B------:R-:W-:-:S03]  /*15390*/  VIADD R10, R8, 0x4 ;  /* 0x00000004080a7836 */ /* 0x000fc60000000000 */
[----:B------:R-:W-:Y:S01]  /*153a0*/  R2UR UR15, R11 ;  /* 0x000000000b0f72ca */ /* 0x000fe200000e0000 */
[----:B------:R-:W-:Y:S01]  /*153b0*/  IMAD.MOV.U32 R11, RZ, RZ, 0x40000040 ;  /* 0x40000040ff0b7424 */ /* 0x000fe200078e00ff */
[----:B------:R-:W-:Y:S01]  /*153c0*/  R2UR UR10, R10 ;  /* 0x000000000a0a72ca */ /* 0x000fe200000e0000 */
[----:B------:R-:W-:Y:S01]  /*153d0*/  VIADD R10, R8, 0x6 ;  /* 0x00000006080a7836 */ /* 0x000fe20000000000 */
[----:B0-----:R-:W-:Y:S02]  /*153e0*/  SHF.R.U32.HI R0, RZ, 0x7, R0 ;  /* 0x00000007ff007819 */ /* 0x001fe40000011600 */
[----:B------:R-:W-:Y:S01]  /*153f0*/  R2UR UR19, R11 ;  /* 0x000000000b1372ca */ /* 0x000fe200000e0000 */
[----:B------:R-:W-:Y:S01]  /*15400*/  IMAD.MOV.U32 R11, RZ, RZ, 0x40000040 ;  /* 0x40000040ff0b7424 */ /* 0x000fe200078e00ff */
[----:B------:R-:W-:Y:S01]  /*15410*/  R2UR UR14, R10 ;  /* 0x000000000a0e72ca */ /* 0x000fe200000e0000 */
        /* <DEDUP_REMOVED lines=9> */
[C---:B------:R-:W-:Y:S02]  /*154b0*/  VIADD R10, R8.reuse, 0x404 ;  /* 0x00000404080a7836 */ /* 0x040fe40000000000 */
[----:B------:R-:W-:-:S03]  /*154c0*/  VIADD R8, R8, 0x406 ;  /* 0x0000040608087836 */ /* 0x000fc60000000000 */
        /* <DEDUP_REMOVED lines=29> */
.L_x_1894:
[----:B------:R-:W-:Y:S01]  /*156a0*/  SHF.L.U32 R0, R20, 0x1f, RZ ;  /* 0x0000001f14007819 */ /* 0x000fe200000006ff */
[----:B------:R-:W-:-:S04]  /*156b0*/  IMAD R3, R15, 0x8, R18 ;  /* 0x000000080f037824 */ /* 0x000fc800078e0212 */
[----:B------:R0:W1:Y:S01]  /*156c0*/  SYNCS.PHASECHK.TRANS64.TRYWAIT P1, [R3+URZ+0x28850], R0 ;  /* 0x02885000030075a7 */ /* 0x000062000802017f */
[----:B------:R-:W-:Y:S05]  /*156d0*/  @!P0 BRA `(.L_x_1895) ;  /* 0x0000000000048947 */ /* 0x000fea0003800000 */
[----:B------:R-:W-:Y:S01]  /*156e0*/  BPT.TRAP 0x1 ;  /* 0x000000040000795c */ /* 0x000fe20000300000 */
.L_x_1895:
[----:B-1----:R-:W-:Y:S05]  /*156f0*/  @P1 BRA `(.L_x_1893) ;  /* 0x0000000000081947 */ /* 0x002fea0003800000 */
[----:B------:R-:W1:Y:S02]  /*15700*/  SYNCS.PHASECHK.TRANS64.TRYWAIT P1, [R3+URZ+0x28850], R0 ;  /* 0x02885000030075a7 */ /* 0x000e64000802017f */
[----:B-1----:R-:W-:Y:S05]  /*15710*/  @!P1 BRA `(.L_x_1896) ;  /* 0x0000011000989947 */ /* 0x002fea0003800000 */
.L_x_1893:
        /* <DEDUP_REMOVED lines=15> */
[----:B------:R-:W-:Y:S01]  /*15810*/  R2UR UR6, R10 ;  /* 0x000000000a0672ca */ /* 0x000fe200000e0000 */
[----:B------:R-:W-:Y:S01]  /*15820*/  VIADD R10, R8, 0x100 ;  /* 0x00000100080a7836 */ /* 0x000fe20000000000 */
[----:B------:R-:W-:Y:S01]  /*15830*/  R2UR UR7, R11 ;  /* 0x000000000b0772ca */ /* 0x000fe200000e0000 */
[----:B------:R-:W-:Y:S01]  /*15840*/  IMAD.MOV.U32 R11, RZ, RZ, 0x40000040 ;  /* 0x40000040ff0b7424 */ /* 0x000fe200078e00ff */
[----:B0-----:R-:W-:-:S04]  /*15850*/  SHF.R.U32.HI R20, RZ, 0x7, R20 ;  /* 0x00000007ff147819 */ /* 0x001fc80000011614 */
[----:B------:R-:W-:Y:S01]  /*15860*/  IADD3 R0, -R20, 0xb, RZ ;  /* 0x0000000b14007810 */ /* 0x000fe20007ffe1ff */
        /* <DEDUP_REMOVED lines=39> */
[----:B------:R-:W-:Y:S02]  /*15ae0*/  WARPGROUP.DEPBAR.LE gsb0, 0x0 ;  /* 0x00008000000079c5 */ /* 0x000fe40000010000 */
[----:B------:R-:W-:-:S10]  /*15af0*/  WARPGROUP.ARRIVE ;  /* 0x00000000000079c5 */ /* 0x000fd40000000000 */
[----:B------:R-:W-:Y:S03]  /*15b00*/  HGMMA.64x128x16.F32.BF16 R88, R152, gdesc[UR4].tnspB, R88, gsb0 ;  /* 0x41e0000498587df0 */ /* 0x000fe60008001858 */
[----:B------:R-:W-:Y:S02]  /*15b10*/  WARPGROUP.DEPBAR.LE gsb0, 0x0 ;  /* 0x00008000000079c5 */ /* 0x000fe40000010000 */
[----:B------:R0:W-:Y:S06]  /*15b20*/  BAR.ARV R0, 0x100 ;  /* 0x000400000000751d */ /* 0x0001ec0000002000 */
[----:B------:R-:W-:Y:S05]  /*15b30*/  @!P0 BRA `(.L_x_1897) ;  /* 0x0000000000048947 */ /* 0x000fea0003800000 */
[----:B------:R-:W-:Y:S01]  /*15b40*/  BPT.TRAP 0x1 ;  /* 0x000000040000795c */ /* 0x000fe20000300000 */
.L_x_1897:
[----:B0-----:R-:W-:Y:S01]  /*15b50*/  FMNMX.FTZ R0, R24, R14, !PT ;  /* 0x0000000e18007209 */ /* 0x001fe20007810000 */
[----:B------:R-:W-:Y:S01]  /*15b60*/  UMOV UR52, UR44 ;  /* 0x0000002c00347c82 */ /* 0x000fe20008000000 */
        /* <DEDUP_REMOVED lines=67> */
[----:B------:R-:W0:Y:S04]  /*15fa0*/  SHFL.BFLY PT, R0, R11, 0x1, 0x1f ;  /* 0x0c201f000b007f89 */ /* 0x000e2800000e0000 */
[----:B------:R-:W1:Y:S01]  /*15fb0*/  SHFL.BFLY PT, R21, R20, 0x1, 0x1f ;  /* 0x0c201f0014157f89 */ /* 0x000e6200000e0000 */
[----:B0-----:R-:W-:Y:S02]  /*15fc0*/  FMNMX.FTZ R3, R11, R0, !PT ;  /* 0x000000000b037209 */ /* 0x001fe40007810000 */
[----:B-1----:R-:W-:-:S03]  /*15fd0*/  FMNMX.FTZ R0, R20, R21, !PT ;  /* 0x0000001514007209 */ /* 0x002fc60007810000 */
[----:B------:R-:W-:-:S04]  /*15fe0*/  FADD.FTZ R10, -R3, R14 ;  /* 0x0000000e030a7221 */ /* 0x000fc80000010100 */
[----:B------:R-:W-:Y:S01]  /*15ff0*/  FMUL.FTZ R14, R10, UR52 ;  /* 0x000000340a0e7c20 */ /* 0x000fe20008410000 */
[----:B------:R-:W-:-:S03]  /*16000*/  FADD.FTZ R10, -R0, R13 ;  /* 0x0000000d000a7221 */ /* 0x000fc60000010100 */
[----:B------:R0:W-:Y:S01]  /*16010*/  MUFU.EX2 R9, R14 ;  /* 0x0000000e00097308 */ /* 0x0001e20000000800 */
[----:B------:R-:W-:Y:S01]  /*16020*/  FMUL.FTZ R8, R10, UR52 ;  /* 0x000000340a087c20 */ /* 0x000fe20008410000 */
[----:B------:R-:W-:-:S04]  /*16030*/  FMUL.FTZ R10, R3, UR52 ;  /* 0x00000034030a7c20 */ /* 0x000fc80008410000 */
[--C-:B------:R-:W-:Y:S01]  /*16040*/  FFMA.FTZ R153, R45, UR52, -R10.reuse ;  /* 0x000000342d997c23 */ /* 0x100fe2000801080a */
        /* <DEDUP_REMOVED lines=30> */
[----:B------:R-:W-:Y:S01]  /*16230*/  FFMA.FTZ R49, R85, UR52, -R10 ;  /* 0x0000003455317c23 */ /* 0x000fe2000801080a */
[----:B------:R-:W-:Y:S01]  /*16240*/  FMUL.FTZ R10, R0, UR52 ;  /* 0x00000034000a7c20 */ /* 0x000fe20008410000 */
[----:B------:R-:W1:Y:S01]  /*16250*/  MUFU.EX2 R180, R180 ;  /* 0x000000b400b47308 */ /* 0x000e620000000800 */
[----:B------:R-:W-:-:S02]  /*16260*/  IMAD R52, R184, 0x8, R18 ;  /* 0x00000008b8347824 */ /* 0x000fc400078e0212 */
[--C-:B------:R-:W-:Y:S01]  /*16270*/  FFMA.FTZ R181, R26, UR52, -R10.reuse ;  /* 0x000000341ab57c23 */ /* 0x100fe2000801080a */
[--C-:B0-----:R-:W-:Y:S01]  /*16280*/  FFMA.FTZ R14, R27, UR52, -R10.reuse ;  /* 0x000000341b0e7c23 */ /* 0x101fe2000801080a */
[--C-:B------:R-:W-:Y:S01]  /*16290*/  FFMA.FTZ R183, R30, UR52, -R10.reuse ;  /* 0x000000341eb77c23 */ /* 0x100fe2000801080a */
[--C-:B------:R-:W-:Y:S01]  /*162a0*/  FFMA.FTZ R20, R31, UR52, -R10.reuse ;  /* 0x000000341f147c23 */ /* 0x100fe2000801080a */
[--C-:B------:R-:W-:Y:S01]  /*162b0*/  FFMA.FTZ R177, R34, UR52, -R10.reuse ;  /* 0x0000003422b17c23 */ /* 0x100fe2000801080a */
[----:B------:R-:W-:Y:S01]  /*162c0*/  MUFU.EX2 R8, R8 ;  /* 0x0000000800087308 */ /* 0x000fe20000000800 */
[--C-:B------:R-:W-:Y:S01]  /*162d0*/  FFMA.FTZ R24, R35, UR52, -R10.reuse ;  /* 0x0000003423187c23 */ /* 0x100fe2000801080a */
[--C-:B------:R-:W-:Y:S01]  /*162e0*/  FFMA.FTZ R179, R38, UR52, -R10.reuse ;  /* 0x0000003426b37c23 */ /* 0x100fe2000801080a */
[--C-:B------:R-:W-:Y:S01]  /*162f0*/  FFMA.FTZ R26, R39, UR52, -R10.reuse ;  /* 0x00000034271a7c23 */ /* 0x100fe2000801080a */
[--C-:B------:R-:W-:Y:S01]  /*16300*/  FFMA.FTZ R173, R42, UR52, -R10.reuse ;  /* 0x000000342aad7c23 */ /* 0x100fe2000801080a */
[--C-:B------:R-:W-:Y:S01]  /*16310*/  FFMA.FTZ R28, R43, UR52, -R10.reuse ;  /* 0x000000342b1c7c23 */ /* 0x100fe2000801080a */
[--C-:B------:R-:W-:Y:S01]  /*16320*/  FFMA.FTZ R175, R46, UR52, -R10.reuse ;  /* 0x000000342eaf7c23 */ /* 0x100fe2000801080a */
[----:B------:R-:W-:Y:S01]  /*16330*/  FFMA.FTZ R30, R47, UR52, -R10 ;  /* 0x000000342f1e7c23 */ /* 0x000fe2000801080a */
[----:B------:R-:W0:Y:S01]  /*16340*/  MUFU.EX2 R181, R181 ;  /* 0x000000b500b57308 */ /* 0x000e220000000800 */
[----:B-1----:R-:W-:Y:S01]  /*16350*/  FFMA.FTZ R6, R9, R6, R180 ;  /* 0x0000000609067223 */ /* 0x002fe200000100b4 */
[--C-:B------:R-:W-:Y:S01]  /*16360*/  FFMA.FTZ R169, R50, UR52, -R10.reuse ;  /* 0x0000003432a97c23 */ /* 0x100fe2000801080a */
[--C-:B------:R-:W-:Y:S01]  /*16370*/  FFMA.FTZ R32, R51, UR52, -R10.reuse ;  /* 0x0000003433207c23 */ /* 0x100fe2000801080a */
[--C-:B------:R-:W-:Y:S01]  /*16380*/  FFMA.FTZ R171, R54, UR52, -R10.reuse ;  /* 0x0000003436ab7c23 */ /* 0x100fe2000801080a */
[--C-:B------:R-:W-:Y:S01]  /*16390*/  FFMA.FTZ R34, R55, UR52, -R10.reuse ;  /* 0x0000003437227c23 */ /* 0x100fe2000801080a */
[--C-:B------:R-:W-:Y:S01]  /*163a0*/  FFMA.FTZ R165, R58, UR52, -R10.reuse ;  /* 0x000000343aa57c23 */ /* 0x100fe2000801080a */
[--C-:B------:R-:W-:Y:S01]  /*163b0*/  FFMA.FTZ R36, R59, UR52, -R10.reuse ;  /* 0x000000343b247c23 */ /* 0x100fe2000801080a */
[----:B------:R-:W1:Y:S01]  /*163c0*/  MUFU.EX2 R163, R163 ;  /* 0x000000a300a37308 */ /* 0x000e620000000800 */
[--C-:B------:R-:W-:Y:S01]  /*163d0*/  FFMA.FTZ R167, R62, UR52, -R10.reuse ;  /* 0x000000343ea77c23 */ /* 0x100fe2000801080a */
[----:B------:R-:W-:Y:S01]  /*163e0*/  FFMA.FTZ R38, R63, UR52, -R10 ;  /* 0x000000343f267c23 */ /* 0x000fe2000801080a */
[----:B------:R-:W-:-:S05]  /*163f0*/  IMAD.U32 R54, RZ, RZ, UR38 ;  /* 0x00000026ff367e24 */ /* 0x000fca000f8e00ff */
[----:B------:R-:W2:Y:S01]  /*16400*/  MUFU.EX2 R14, R14 ;  /* 0x0000000e000e7308 */ /* 0x000ea20000000800 */
[----:B0-----:R-:W-:-:S07]  /*16410*/  FFMA.FTZ R5, R8, R5, R181 ;  /* 0x0000000508057223 */ /* 0x001fce00000100b5 */
[----:B------:R-:W0:Y:S01]  /*16420*/  MUFU.EX2 R182, R182 ;  /* 0x000000b600b67308 */ /* 0x000e220000000800 */
[----:B-1----:R-:W-:-:S07]  /*16430*/  FADD.FTZ R27, R163, R6 ;  /* 0x00000006a31b7221 */ /* 0x002fce0000010000 */
[----:B------:R-:W1:Y:S01]  /*16440*/  MUFU.EX2 R183, R183 ;  /* 0x000000b700b77308 */ /* 0x000e620000000800 */
[----:B--2---:R-:W-:-:S07]  /*16450*/  FADD.FTZ R6, R14, R5 ;  /* 0x000000050e067221 */ /* 0x004fce0000010000 */
[----:B------:R-:W2:Y:S01]  /*16460*/  MUFU.EX2 R161, R161 ;  /* 0x000000a100a17308 */ /* 0x000ea20000000800 */
[----:B0-----:R-:W-:Y:S01]  /*16470*/  FADD.FTZ R40, R182, R27 ;  /* 0x0000001bb6287221 */ /* 0x001fe20000010000 */
[----:B------:R-:W-:-:S06]  /*16480*/  FFMA.FTZ R27, R66, UR52, -R10 ;  /* 0x00000034421b7c23 */ /* 0x000fcc000801080a */
        /* <DEDUP_REMOVED lines=16> */
[----:B--2---:R-:W-:Y:S01]  /*16590*/  FADD.FTZ R42, R178, R31 ;  /* 0x0000001fb22a7221 */ /* 0x004fe20000010000 */
[----:B------:R-:W-:-:S06]  /*165a0*/  FFMA.FTZ R31, R70, UR52, -R10 ;  /* 0x00000034461f7c23 */ /* 0x000fcc000801080a */
        /* <DEDUP_REMOVED lines=16> */
[----:B-1----:R-:W-:Y:S01]  /*166b0*/  FADD.FTZ R44, R174, R35 ;  /* 0x00000023ae2c7221 */ /* 0x002fe20000010000 */
[----:B------:R-:W-:-:S06]  /*166c0*/  FFMA.FTZ R35, R74, UR52, -R10 ;  /* 0x000000344a237c23 */ /* 0x000fcc000801080a */
        /* <DEDUP_REMOVED lines=60> */
[----:B-1----:R-:W-:Y:S01]  /*16a90*/  FADD.FTZ R6, R42, R5 ;  /* 0x000000052a067221 */ /* 0x002fe20000010000 */
[----:B------:R-:W-:-:S05]  /*16aa0*/  VIADD R5, R52, 0x28840 ;  /* 0x0002884034057836 */ /* 0x000fca0000000000 */
[----:B------:R-:W-:Y:S01]  /*16ab0*/  PRMT R5, R54, 0x654, R5 ;  /* 0x0000065436057816 */ /* 0x000fe20000000005 */
[----:B------:R-:W1:Y:S01]  /*16ac0*/  MUFU.EX2 R21, R21 ;  /* 0x0000001500157308 */ /* 0x000e620000000800 */
[----:B--2---:R-:W-:Y:S02]  /*16ad0*/  FADD.FTZ R50, R156, R51 ;  /* 0x000000339c327221 */ /* 0x004fe40000010000 */
[----:B------:R2:W-:Y:S05]  /*16ae0*/  SYNCS.ARRIVE.TRANS64.RED.A1T0 RZ, [R5+URZ], RZ ;  /* 0x000000ff05ff79a7 */ /* 0x0005ea000810043f */
[----:B------:R-:W3:Y:S01]  /*16af0*/  MUFU.EX2 R44, R44 ;  /* 0x0000002c002c7308 */ /* 0x000ee20000000800 */
[----:B0-----:R-:W-:-:S07]  /*16b00*/  FADD.FTZ R51, R35, R6 ;  /* 0x0000000623337221 */ /* 0x001fce0000010000 */
[----:B------:R-:W0:Y:S01]  /*16b10*/  MUFU.EX2 R158, R158 ;  /* 0x0000009e009e7308 */ /* 0x000e220000000800 */
[----:B-1----:R-:W-:-:S07]  /*16b20*/  FADD.FTZ R53, R21, R50 ;  /* 0x0000003215357221 */ /* 0x002fce0000010000 */
[----:B------:R-:W1:Y:S01]  /*16b30*/  MUFU.EX2 R39, R39 ;  /* 0x0000002700277308 */ /* 0x000e620000000800 */
[----:B---3--:R-:W-:-:S07]  /*16b40*/  FADD.FTZ R6, R44, R51 ;  /* 0x000000332c067221 */ /* 0x008fce0000010000 */
        /* <DEDUP_REMOVED lines=24> */
.L_x_1898:
[----:B------:R-:W-:Y:S01]  /*16cd0*/  IMAD R15, R15, 0x8, R18 ;  /* 0x000000080f0f7824 */ /* 0x000fe200078e0212 */
[----:B------:R-:W-:Y:S01]  /*16ce0*/  ISETP.GT.AND P1, PT, R4, R12, PT ;  /* 0x0000000c0400720c */ /* 0x000fe20003f24270 */
[----:B------:R-:W-:Y:S01]  /*16cf0*/  IMAD.U32 R50, RZ, RZ, UR38 ;  /* 0x00000026ff327e24 */ /* 0x000fe2000f8e00ff */
[----:B------:R-:W-:Y:S01]  /*16d00*/  F2FP.BF16.F32.PACK_AB R180, R163, R180 ;  /* 0x000000b4a3b4723e */ /* 0x000fe200000010ff */
[----:B------:R-:W-:Y:S01]  /*16d10*/  VIADD R15, R15, 0x28860 ;  /* 0x000288600f0f7836 */ /* 0x000fe20000000000 */
[----:B------:R-:W-:Y:S01]  /*16d20*/  F2FP.BF16.F32.PACK_AB R181, R14, R181 ;  /* 0x000000b50eb5723e */ /* 0x000fe200000010ff */
[-C--:B------:R-:W-:Y:S01]  /*16d30*/  FMUL.FTZ R88, R88, R9.reuse ;  /* 0x0000000958587220 */ /* 0x080fe20000410000 */
[----:B------:R-:W-:Y:S01]  /*16d40*/  F2FP.BF16.F32.PACK_AB R182, R161, R182 ;  /* 0x000000b6a1b6723e */ /* 0x000fe200000010ff */
[-C--:B------:R-:W-:Y:S01]  /*16d50*/  FMUL.FTZ R89, R89, R9.reuse ;  /* 0x0000000959597220 */ /* 0x080fe20000410000 */
[----:B------:R-:W-:Y:S01]  /*16d60*/  PRMT R15, R50, 0x654, R15 ;  /* 0x00000654320f7816 */ /* 0x000fe2000000000f */
[----:B------:R-:W-:Y:S01]  /*16d70*/  FMUL.FTZ R92, R92, R9 ;  /* 0x000000095c5c7220 */ /* 0x000fe20000410000 */
        /* <DEDUP_REMOVED lines=91> */
[----:B------:R-:W-:-:S02]  /*17330*/  VIADD R4, R4, 0xffffffff ;  /* 0xffffffff04047836 */ /* 0x000fc40000000000 */
[----:B------:R-:W-:Y:S02]  /*17340*/  IMAD.MOV.U32 R13, RZ, RZ, R0 ;  /* 0x000000ffff0d7224 */ /* 0x000fe400078e0000 */
[----:B------:R-:W-:Y:S02]  /*17350*/  IMAD.MOV.U32 R14, RZ, RZ, R3 ;  /* 0x000000ffff0e7224 */ /* 0x000fe400078e0003 */
[----:B------:R-:W-:Y:S02]  /*17360*/  IMAD.MOV.U32 R20, RZ, RZ, R187 ;  /* 0x000000ffff147224 */ /* 0x000fe400078e00bb */
[----:B0-----:R-:W-:Y:S01]  /*17370*/  IMAD.MOV.U32 R15, RZ, RZ, R184 ;  /* 0x000000ffff0f7224 */ /* 0x001fe200078e00b8 */
[----:B------:R-:W-:Y:S06]  /*17380*/  @P1 BRA `(.L_x_1899) ;  /* 0xffffffdc00641947 */ /* 0x000fec000383ffff */
.L_x_1887:
[----:B------:R-:W-:-:S13]  /*17390*/  ISETP.GE.AND P1, PT, R4, R198, PT ;  /* 0x000000c60400720c */ /* 0x000fda0003f26270 */
[----:B------:R-:W-:Y:S05]  /*173a0*/  @!P1 BRA `(.L_x_1900) ;  /* 0x0000003000c89947 */ /* 0x000fea0003800000 */
[----:B------:R-:W-:Y:S02]  /*173b0*/  IMAD.MOV.U32 R12, RZ, RZ, R0 ;  /* 0x000000ffff0c7224 */ /* 0x000fe400078e0000 */
[----:B------:R-:W-:Y:S02]  /*173c0*/  IMAD.MOV.U32 R13, RZ, RZ, R3 ;  /* 0x000000ffff0d7224 */ /* 0x000fe400078e0003 */
[----:B------:R-:W-:Y:S02]  /*173d0*/  IMAD.MOV.U32 R15, RZ, RZ, R187 ;  /* 0x000000ffff0f7224 */ /* 0x000fe400078e00bb */
[----:B------:R-:W-:-:S07]  /*173e0*/  IMAD.MOV.U32 R14, RZ, RZ, R184 ;  /* 0x000000ffff0e7224 */ /* 0x000fce00078e00b8 */
.L_x_1920:
        /* <DEDUP_REMOVED lines=8> */
.L_x_1902:
        /* <DEDUP_REMOVED lines=8> */
.L_x_1903:
[----:B------:R-:W-:Y:S04]  /*174f0*/  BSSY B0, `(.L_x_1901) ;  /* 0x0000004000007945 */ /* 0x000fe80003800000 */
[----:B-1----:R-:W-:Y:S05]  /*17500*/  @P2 BRA `(.L_x_1904) ;  /* 0x0000000000082947 */ /* 0x002fea0003800000 */
[----:B------:R-:W1:Y:S02]  /*17510*/  SYNCS.PHASECHK.TRANS64.TRYWAIT P2, [R3+URZ+0x28830], R0 ;  /* 0x02883000030075a7 */ /* 0x000e64000804017f */
[----:B-1----:R-:W-:Y:S05]  /*17520*/  @!P2 BRA `(.L_x_1905) ;  /* 0x000000f40028a947 */ /* 0x002fea0003800000 */
.L_x_1904:
[----:B------:R-:W-:Y:S05]  /*17530*/  BSYNC B0 ;  /* 0x0000000000007941 */ /* 0x000fea0003800000 */
.L_x_1901:
        /* <DEDUP_REMOVED lines=67> */
.L_x_1907:
[----:B------:R-:W-:Y:S01]  /*17970*/  SHF.L.U32 R0, R15, 0x1f, RZ ;  /* 0x0000001f0f007819 */ /* 0x000fe200000006ff */
[----:B------:R-:W-:-:S04]  /*17980*/  IMAD R3, R14, 0x8, R18 ;  /* 0x000000080e037824 */ /* 0x000fc800078e0212 */
[----:B------:R0:W1:Y:S01]  /*17990*/  SYNCS.PHASECHK.TRANS64.TRYWAIT P1, [R3+URZ+0x28850], R0 ;  /* 0x02885000030075a7 */ /* 0x000062000802017f */
[----:B------:R-:W-:Y:S05]  /*179a0*/  @!P0 BRA `(.L_x_1908) ;  /* 0x0000000000048947 */ /* 0x000fea0003800000 */
[----:B------:R-:W-:Y:S01]  /*179b0*/  BPT.TRAP 0x1 ;  /* 0x000000040000795c */ /* 0x000fe20000300000 */
.L_x_1908:
[----:B-1----:R-:W-:Y:S05]  /*179c0*/  @P1 BRA `(.L_x_1906) ;  /* 0x0000000000081947 */ /* 0x002fea0003800000 */
[----:B------:R-:W1:Y:S02]  /*179d0*/  SYNCS.PHASECHK.TRANS64.TRYWAIT P1, [R3+URZ+0x28850], R0 ;  /* 0x02885000030075a7 */ /* 0x000e64000802017f */
[----:B-1----:R-:W-:Y:S05]  /*179e0*/  @!P1 BRA `(.L_x_1909) ;  /* 0x000000f0000c9947 */ /* 0x002fea0003800000 */
.L_x_1906:
        /* <DEDUP_REMOVED lines=67> */
.L_x_1910:
[----:B------:R-:W1:Y:S01]  /*17e20*/  @P4 LDC R3, c[0x0][0x44c] ;  /* 0x00011300ff034b82 */ /* 0x000e620000000800 */
[----:B------:R-:W-:Y:S01]  /*17e30*/  IMAD.IADD R20, R195, 0x1, R193 ;  /* 0x00000001c3147824 */ /* 0x000fe200078e02c1 */
[----:B------:R-:W-:Y:S01]  /*17e40*/  ULOP3.LUT UR6, URZ, UR49, URZ, 0x33, !UPT ;  /* 0x000000313f067292 */ /* 0x000fe2000f8e333f */
[----:B0-----:R-:W-:-:S05]  /*17e50*/  IMAD R0, R184, 0x8, R18 ;  /* 0x00000008b8007824 */ /* 0x001fca00078e0212 */
[----:B------:R-:W0:Y:S01]  /*17e60*/  @P4 LDC R8, c[0x0][0x450] ;  /* 0x00011400ff084b82 */ /* 0x000e220000000800 */
[----:B-1----:R-:W-:-:S05]  /*17e70*/  @P4 IMAD.HI.U32 R3, R20, R3, RZ ;  /* 0x0000000314034227 */ /* 0x002fca00078e00ff */
[----:B0-----:R-:W-:Y:S01]  /*17e80*/  @P4 SHF.R.U32.HI R20, RZ, R8, R3 ;  /* 0x00000008ff144219 */ /* 0x001fe20000011603 */
[----:B------:R-:W-:Y:S02]  /*17e90*/  IMAD.U32 R8, RZ, RZ, UR38 ;  /* 0x00000026ff087e24 */ /* 0x000fe4000f8e00ff */
[----:B------:R-:W-:Y:S02]  /*17ea0*/  VIADD R3, R0, 0x28840 ;  /* 0x0002884000037836 */ /* 0x000fe40000000000 */
[----:B------:R-:W0:Y:S01]  /*17eb0*/  SHFL.IDX PT, R21, R20, RZ, 0x1c1f ;  /* 0x001c1fff14157589 */ /* 0x000e2200000e0000 */
[----:B------:R-:W-:Y:S02]  /*17ec0*/  IMAD.SHL.U32 R0, R4, 0x80, RZ ;  /* 0x0000008004007824 */ /* 0x000fe400078e00ff */
[----:B------:R-:W-:-:S03]  /*17ed0*/  PRMT R3, R8, 0x654, R3 ;  /* 0x0000065408037816 */ /* 0x000fc60000000003 */
[----:B------:R-:W-:Y:S01]  /*17ee0*/  IADD3 R8, -R0, 0x1, RZ ;  /* 0x0000000100087810 */ /* 0x000fe20007ffe1ff */
[----:B------:R0:W-:Y:S04]  /*17ef0*/  SYNCS.ARRIVE.TRANS64.RED.A1T0 RZ, [R3+URZ], RZ ;  /* 0x000000ff03ff79a7 */ /* 0x0001e8000810043f */
[----:B------:R-:W-:-:S05]  /*17f00*/  IMAD R8, R191, -0x2, R8 ;  /* 0xfffffffebf087824 */ /* 0x000fca00078e0208 */
[----:B------:R-:W-:-:S05]  /*17f10*/  IADD3 R8, -R189, R8, R190 ;  /* 0x00000008bd087210 */ /* 0x000fca0007ffe1be */
[C---:B------:R-:W-:Y:S02]  /*17f20*/  VIADD R11, R8.reuse, UR48 ;  /* 0x00000030080b7c36 */ /* 0x040fe40008000000 */
[----:B------:R-:W-:Y:S02]  /*17f30*/  VIADD R10, R8, UR6 ;  /* 0x00000006080a7c36 */ /* 0x000fe40008000000 */
[--C-:B0-----:R-:W-:Y:S02]  /*17f40*/  IMAD.IADD R3, R11, 0x1, R21.reuse ;  /* 0x000000010b037824 */ /* 0x101fe400078e0215 */
[----:B------:R-:W-:Y:S01]  /*17f50*/  IMAD.IADD R15, R10, 0x1, R21 ;  /* 0x000000010a0f7824 */ /* 0x000fe200078e0215 */
[----:B------:R-:W-:Y:S06]  /*17f60*/  @!P5 BRA `(.L_x_1911) ;  /* 0x000000000058d947 */ /* 0x000fec0003800000 */
        /* <DEDUP_REMOVED lines=12> */
.L_x_1913:
[----:B------:R-:W-:-:S05]  /*18030*/  IMAD.U32 R152, RZ, RZ, UR43 ;  /* 0x0000002bff987e24 */ /* 0x000fca000f8e00ff */
[----:B------:R-:W-:-:S13]  /*18040*/  ISETP.NE.AND P1, PT, R152, 0x1, PT ;  /* 0x000000019800780c */ /* 0x000fda0003f25270 */
[----:B------:R-:W0:Y:S02]  /*18050*/  @P1 LDC.64 R8, c[0x0][0x9e8] ;  /* 0x00027a00ff081b82 */ /* 0x000e240000000a00 */
[----:B0-----:R-:W-:-:S05]  /*18060*/  @P1 IMAD.HI.U32 R8, R21, R8, RZ ;  /* 0x0000000815081227 */ /* 0x001fca00078e00ff */
[----:B------:R-:W-:-:S07]  /*18070*/  @P1 SHF.R.U32.HI R21, RZ, R9, R8 ;  /* 0x00000009ff151219 */ /* 0x000fce0000011608 */
.L_x_1914:
[----:B------:R-:W-:Y:S05]  /*18080*/  BSYNC B0 ;  /* 0x0000000000007941 */ /* 0x000fea0003800000 */
.L_x_1912:
[----:B------:R-:W-:-:S04]  /*18090*/  IMAD R8, R21, R152, -R0 ;  /* 0x0000009815087224 */ /* 0x000fc800078e0a00 */
[----:B------:R-:W-:-:S05]  /*180a0*/  IMAD R8, R191, -0x2, R8 ;  /* 0xfffffffebf087824 */ /* 0x000fca00078e0208 */
[----:B------:R-:W-:Y:S02]  /*180b0*/  VIADDMNMX R3, R8, R152, R3, PT ;  /* 0x0000009808037246 */ /* 0x000fe40003800103 */
[----:B------:R-:W-:-:S07]  /*180c0*/  VIMNMX R15, R15, R8, !PT ;  /* 0x000000080f0f7248 */ /* 0x000fce0007fe0100 */
.L_x_1911:
        /* <DEDUP_REMOVED lines=113> */
.L_x_1917:
[----:B------:R-:W-:-:S05]  /*187e0*/  IMAD.U32 R15, RZ, RZ, UR43 ;  /* 0x0000002bff0f7e24 */ /* 0x000fca000f8e00ff */
[----:B------:R-:W-:-:S13]  /*187f0*/  ISETP.NE.AND P2, PT, R15, 0x1, PT ;  /* 0x000000010f00780c */ /* 0x000fda0003f45270 */
[----:B------:R-:W0:Y:S02]  /*18800*/  @P2 LDC.64 R8, c[0x0][0x9e8] ;  /* 0x00027a00ff082b82 */ /* 0x000e240000000a00 */
[----:B0-----:R-:W-:-:S05]  /*18810*/  @P2 IMAD.HI.U32 R8, R3, R8, RZ ;  /* 0x0000000803082227 */ /* 0x001fca00078e00ff */
[----:B------:R-:W-:-:S07]  /*18820*/  @P2 SHF.R.U32.HI R3, RZ, R9, R8 ;  /* 0x00000009ff032219 */ /* 0x000fce0000011608 */
.L_x_1918:
[----:B------:R-:W-:Y:S05]  /*18830*/  BSYNC B0 ;  /* 0x0000000000007941 */ /* 0x000fea0003800000 */
.L_x_1916:
[----:B------:R-:W-:-:S04]  /*18840*/  IMAD R0, R3, R15, -R0 ;  /* 0x0000000f03007224 */ /* 0x000fc800078e0a00 */
[----:B------:R-:W-:-:S05]  /*18850*/  IMAD R0, R191, -0x2, R0 ;  /* 0xfffffffebf007824 */ /* 0x000fca00078e0200 */
[----:B------:R-:W-:Y:S02]  /*18860*/  VIADDMNMX R11, R0, R15, R11, PT ;  /* 0x0000000f000b7246 */ /* 0x000fe4000380010b */
[----:B------:R-:W-:-:S07]  /*18870*/  VIMNMX R10, R10, R0, !PT ;  /* 0x000000000a0a7248 */ /* 0x000fce0007fe0100 */
.L_x_1915:
        /* <DEDUP_REMOVED lines=65> */
[C---:B------:R-:W-:Y:S01]  /*18c90*/  ISETP.LT.OR P2, PT, R11.reuse, 0x22, P2 ;  /* 0x000000220b00780c */ /* 0x040fe20001741670 */
[----:B------:R-:W0:Y:S01]  /*18ca0*/  SHFL.BFLY PT, R3, R0, 0x2, 0x1f ;  /* 0x0c401f0000037f89 */ /* 0x000e2200000e0000 */
[----:B------:R-:W-:-:S02]  /*18cb0*/  ISETP.LT.OR P3, PT, R11, 0x39, P3 ;  /* 0x000000390b00780c */ /* 0x000fc40001f61670 */
[----:B------:R-:W-:Y:S02]  /*18cc0*/  FSEL R43, R43, -INF , !P2 ;  /* 0xff8000002b2b7808 */ /* 0x000fe40005000000 */
[----:B------:R-:W-:Y:S02]  /*18cd0*/  ISETP.GT.AND P2, PT, R10, 0x29, P1 ;  /* 0x000000290a00780c */ /* 0x000fe40000f44270 */
[----:B------:R-:W-:Y:S02]  /*18ce0*/  FSEL R54, R54, -INF , !P3 ;  /* 0xff80000036367808 */ /* 0x000fe40005800000 */
[----:B------:R-:W-:Y:S02]  /*18cf0*/  ISETP.GT.AND P3, PT, R10, 0x40, P1 ;  /* 0x000000400a00780c */ /* 0x000fe40000f64270 */
[C---:B------:R-:W-:Y:S02]  /*18d00*/  ISETP.LT.OR P2, PT, R11.reuse, 0x2a, P2 ;  /* 0x0000002a0b00780c */ /* 0x040fe40001741670 */
[----:B------:R-:W-:-:S02]  /*18d10*/  ISETP.LT.OR P3, PT, R11, 0x41, P3 ;  /* 0x000000410b00780c */ /* 0x000fc40001f61670 */
[----:B------:R-:W-:Y:S02]  /*18d20*/  FSEL R47, R47, -INF , !P2 ;  /* 0xff8000002f2f7808 */ /* 0x000fe40005000000 */
[----:B------:R-:W-:Y:S02]  /*18d30*/  ISETP.GT.AND P2, PT, R10, 0x31, P1 ;  /* 0x000000310a00780c */ /* 0x000fe40000f44270 */
[----:B------:R-:W-:Y:S02]  /*18d40*/  FSEL R58, R58, -INF , !P3 ;  /* 0xff8000003a3a7808 */ /* 0x000fe40005800000 */
[----:B------:R-:W-:Y:S02]  /*18d50*/  ISETP.GT.AND P3, PT, R10, 0x41, P1 ;  /* 0x000000410a00780c */ /* 0x000fe40000f64270 */
[----:B------:R-:W-:Y:S02]  /*18d60*/  ISETP.LT.OR P2, PT, R11, 0x32, P2 ;  /* 0x000000320b00780c */ /* 0x000fe40001741670 */
[----:B0-----:R-:W-:-:S02]  /*18d70*/  FMNMX.FTZ R3, R0, R3, !PT ;  /* 0x0000000300037209 */ /* 0x001fc40007810000 */
[----:B------:R-:W-:Y:S02]  /*18d80*/  ISETP.LT.OR P3, PT, R11, 0x42, P3 ;  /* 0x000000420b00780c */ /* 0x000fe40001f61670 */
[----:B------:R-:W-:Y:S01]  /*18d90*/  FSEL R51, R51, -INF , !P2 ;  /* 0xff80000033337808 */ /* 0x000fe20005000000 */
[----:B------:R-:W0:Y:S01]  /*18da0*/  SHFL.BFLY PT, R0, R3, 0x1, 0x1f ;  /* 0x0c201f0003007f89 */ /* 0x000e2200000e0000 */
[C---:B------:R-:W-:Y:S02]  /*18db0*/  ISETP.GT.AND P2, PT, R10.reuse, 0x39, P1 ;  /* 0x000000390a00780c */ /* 0x040fe40000f44270 */
[----:B------:R-:W-:Y:S02]  /*18dc0*/  FSEL R59, R59, -INF , !P3 ;  /* 0xff8000003b3b7808 */ /* 0x000fe40005800000 */
[----:B------:R-:W-:Y:S02]  /*18dd0*/  ISETP.GT.AND P3, PT, R10, 0x48, P1 ;  /* 0x000000480a00780c */ /* 0x000fe40000f64270 */
[----:B------:R-:W-:-:S02]  /*18de0*/  ISETP.LT.OR P2, PT, R11, 0x3a, P2 ;  /* 0x0000003a0b00780c */ /* 0x000fc40001741670 */
[----:B------:R-:W-:Y:S02]  /*18df0*/  ISETP.LT.OR P3, PT, R11, 0x49, P3 ;  /* 0x000000490b00780c */ /* 0x000fe40001f61670 */
[----:B------:R-:W-:Y:S02]  /*18e00*/  FSEL R55, R55, -INF , !P2 ;  /* 0xff80000037377808 */ /* 0x000fe40005000000 */
[----:B------:R-:W-:Y:S02]  /*18e10*/  FSEL R62, R62, -INF , !P3 ;  /* 0xff8000003e3e7808 */ /* 0x000fe40005800000 */
[----:B------:R-:W-:-:S04]  /*18e20*/  ISETP.GT.AND P3, PT, R10, RZ, P1 ;  /* 0x000000ff0a00720c */ /* 0x000fc80000f64270 */
[----:B------:R-:W-:Y:S02]  /*18e30*/  ISETP.LT.OR P3, PT, R11, 0x1, P3 ;  /* 0x000000010b00780c */ /* 0x000fe40001f61670 */
[----:B0-----:R-:W-:-:S04]  /*18e40*/  FMNMX.FTZ R3, R3, R0, !PT ;  /* 0x0000000003037209 */ /* 0x001fc80007810000 */
[C---:B------:R-:W-:Y:S01]  /*18e50*/  FSETP.NEU.FTZ.AND P2, PT, R3.reuse, -INF , PT ;  /* 0xff8000000300780b */ /* 0x040fe20003f5d000 */
[----:B------:R-:W-:-:S05]  /*18e60*/  FMUL.FTZ R0, R3, UR52 ;  /* 0x0000003403007c20 */ /* 0x000fca0008410000 */
[----:B------:R-:W-:-:S05]  /*18e70*/  FSEL R0, R0, RZ, P2 ;  /* 0x000000ff00007208 */ /* 0x000fca0001000000 */
[--C-:B------:R-:W-:Y:S01]  /*18e80*/  FFMA.FTZ R15, R29, UR52, -R0.reuse ;  /* 0x000000341d0f7c23 */ /* 0x100fe20008010800 */
[----:B------:R-:W-:Y:S01]  /*18e90*/  FSEL R29, R26, -INF , !P3 ;  /* 0xff8000001a1d7808 */ /* 0x000fe20005800000 */
        /* <DEDUP_REMOVED lines=44> */
[----:B------:R-:W-:Y:S01]  /*19160*/  FFMA.FTZ R85, R85, UR52, -R0 ;  /* 0x0000003455557c23 */ /* 0x000fe20008010800 */
[----:B------:R-:W-:Y:S01]  /*19170*/  FSEL R70, R70, -INF , !P3 ;  /* 0xff80000046467808 */ /* 0x000fe20005800000 */
[----:B------:R-:W-:Y:S01]  /*19180*/  MUFU.EX2 R9, R9 ;  /* 0x0000000900097308 */ /* 0x000fe20000000800 */
[----:B------:R-:W-:-:S02]  /*19190*/  FMNMX.FTZ R37, R47, R8, !PT ;  /* 0x000000082f257209 */ /* 0x000fc40007810000 */
[----:B------:R-:W-:Y:S02]  /*191a0*/  ISETP.GT.AND P3, PT, R10, 0x59, P1 ;  /* 0x000000590a00780c */ /* 0x000fe40000f64270 */
[----:B------:R-:W-:Y:S01]  /*191b0*/  FMNMX.FTZ R8, R50, R37, !PT ;  /* 0x0000002532087209 */ /* 0x000fe20007810000 */
[----:B------:R-:W-:Y:S01]  /*191c0*/  FFMA.FTZ R37, R45, UR52, -R0 ;  /* 0x000000342d257c23 */ /* 0x000fe20008010800 */
[----:B------:R-:W-:Y:S01]  /*191d0*/  ISETP.LT.OR P3, PT, R11, 0x5a, P3 ;  /* 0x0000005a0b00780c */ /* 0x000fe20001f61670 */
[----:B------:R-:W-:Y:S01]  /*191e0*/  MUFU.EX2 R180, R180 ;  /* 0x000000b400b47308 */ /* 0x000fe20000000800 */
[----:B------:R-:W-:Y:S02]  /*191f0*/  FMNMX.FTZ R41, R51, R8, !PT ;  /* 0x0000000833297209 */ /* 0x000fe40007810000 */
[----:B------:R-:W-:Y:S02]  /*19200*/  FSEL R71, R71, -INF , !P3 ;  /* 0xff80000047477808 */ /* 0x000fe40005800000 */
[----:B------:R-:W-:-:S02]  /*19210*/  ISETP.GT.AND P3, PT, R10, 0x60, P1 ;  /* 0x000000600a00780c */ /* 0x000fc40000f64270 */
[----:B------:R-:W-:Y:S01]  /*19220*/  FMNMX.FTZ R8, R54, R41, !PT ;  /* 0x0000002936087209 */ /* 0x000fe20007810000 */
[----:B------:R-:W-:Y:S01]  /*19230*/  MUFU.EX2 R182, R182 ;  /* 0x000000b600b67308 */ /* 0x000fe20000000800 */
[----:B------:R-:W-:Y:S02]  /*19240*/  ISETP.LT.OR P3, PT, R11, 0x61, P3 ;  /* 0x000000610b00780c */ /* 0x000fe40001f61670 */
[----:B------:R-:W-:Y:S02]  /*19250*/  FMNMX.FTZ R41, R55, R8, !PT ;  /* 0x0000000837297209 */ /* 0x000fe40007810000 */
[----:B------:R-:W-:Y:S02]  /*19260*/  FSEL R74, R74, -INF , !P3 ;  /* 0xff8000004a4a7808 */ /* 0x000fe40005800000 */
[----:B------:R-:W-:Y:S01]  /*19270*/  ISETP.GT.AND P3, PT, R10, 0x61, P1 ;  /* 0x000000610a00780c */ /* 0x000fe20000f64270 */
[----:B------:R-:W-:Y:S01]  /*19280*/  MUFU.EX2 R15, R15 ;  /* 0x0000000f000f7308 */ /* 0x000fe20000000800 */
[----:B------:R-:W-:Y:S01]  /*19290*/  FMNMX.FTZ R8, R58, R41, !PT ;  /* 0x000000293a087209 */ /* 0x000fe20007810000 */
[----:B------:R-:W-:Y:S01]  /*192a0*/  FFMA.FTZ R41, R49, UR52, -R0 ;  /* 0x0000003431297c23 */ /* 0x000fe20008010800 */
[----:B------:R-:W-:-:S02]  /*192b0*/  ISETP.LT.OR P3, PT, R11, 0x62, P3 ;  /* 0x000000620b00780c */ /* 0x000fc40001f61670 */
[----:B------:R-:W-:Y:S02]  /*192c0*/  FMNMX.FTZ R45, R59, R8, !PT ;  /* 0x000000083b2d7209 */ /* 0x000fe40007810000 */
[----:B------:R-:W-:Y:S01]  /*192d0*/  FSEL R20, R75, -INF , !P3 ;  /* 0xff8000004b147808 */ /* 0x000fe20005800000 */
[--C-:B------:R-:W-:Y:S01]  /*192e0*/  FFMA.FTZ R75, R61, UR52, -R0.reuse ;  /* 0x000000343d4b7c23 */ /* 0x100fe20008010800 */
[----:B------:R-:W-:Y:S01]  /*192f0*/  ISETP.GT.AND P3, PT, R10, 0x68, P1 ;  /* 0x000000680a00780c */ /* 0x000fe20000f64270 */
[----:B------:R-:W-:Y:S01]  /*19300*/  FFMA.FTZ R61, R69, UR52, -R0 ;  /* 0x00000034453d7c23 */ /* 0x000fe20008010800 */
[----:B------:R-:W-:Y:S01]  /*19310*/  FMNMX.FTZ R8, R62, R45, !PT ;  /* 0x0000002d3e087209 */ /* 0x000fe20007810000 */
[----:B------:R-:W-:Y:S01]  /*19320*/  MUFU.EX2 R176, R176 ;  /* 0x000000b000b07308 */ /* 0x000fe20000000800 */
[----:B------:R-:W-:Y:S02]  /*19330*/  ISETP.LT.OR P3, PT, R11, 0x69, P3 ;  /* 0x000000690b00780c */ /* 0x000fe40001f61670 */
[----:B------:R-:W-:-:S02]  /*19340*/  FMNMX.FTZ R45, R63, R8, !PT ;  /* 0x000000083f2d7209 */ /* 0x000fc40007810000 */
[----:B------:R-:W-:Y:S02]  /*19350*/  FSEL R78, R78, -INF , !P3 ;  /* 0xff8000004e4e7808 */ /* 0x000fe40005800000 */
[----:B------:R-:W-:Y:S01]  /*19360*/  FMNMX.FTZ R8, R66, R45, !PT ;  /* 0x0000002d42087209 */ /* 0x000fe20007810000 */
[----:B------:R-:W-:Y:S01]  /*19370*/  FFMA.FTZ R45, R53, UR52, -R0 ;  /* 0x00000034352d7c23 */ /* 0x000fe20008010800 */
[----:B------:R-:W-:Y:S01]  /*19380*/  ISETP.GT.AND P3, PT, R10, 0x69, P1 ;  /* 0x000000690a00780c */ /* 0x000fe20000f64270 */
[----:B------:R-:W-:Y:S01]  /*19390*/  MUFU.EX2 R21, R21 ;  /* 0x0000001500157308 */ /* 0x000fe20000000800 */
[----:B------:R-:W-:Y:S02]  /*193a0*/  FMNMX.FTZ R49, R67, R8, !PT ;  /* 0x0000000843317209 */ /* 0x000fe40007810000 */
[----:B------:R-:W-:Y:S02]  /*193b0*/  ISETP.LT.OR P3, PT, R11, 0x6a, P3 ;  /* 0x0000006a0b00780c */ /* 0x000fe40001f61670 */
[----:B------:R-:W-:-:S02]  /*193c0*/  FMNMX.FTZ R8, R70, R49, !PT ;  /* 0x0000003146087209 */ /* 0x000fc40007810000 */
[----:B------:R-:W-:Y:S01]  /*193d0*/  FSEL R79, R79, -INF , !P3 ;  /* 0xff8000004f4f7808 */ /* 0x000fe20005800000 */
[----:B------:R-:W-:Y:S01]  /*193e0*/  MUFU.EX2 R178, R178 ;  /* 0x000000b200b27308 */ /* 0x000fe20000000800 */
[----:B------:R-:W-:Y:S02]  /*193f0*/  ISETP.GT.AND P3, PT, R10, 0x70, P1 ;  /* 0x000000700a00780c */ /* 0x000fe40000f64270 */
[----:B------:R-:W-:Y:S02]  /*19400*/  FMNMX.FTZ R49, R71, R8, !PT ;  /* 0x0000000847317209 */ /* 0x000fe40007810000 */
[----:B------:R-:W-:Y:S02]  /*19410*/  ISETP.LT.OR P3, PT, R11, 0x71, P3 ;  /* 0x000000710b00780c */ /* 0x000fe40001f61670 */
[----:B------:R-:W-:Y:S01]  /*19420*/  FMNMX.FTZ R49, R74, R49, !PT ;  /* 0x000000314a317209 */ /* 0x000fe20007810000 */
[----:B------:R-:W-:Y:S01]  /*19430*/  MUFU.EX2 R25, R25 ;  /* 0x0000001900197308 */ /* 0x000fe20000000800 */
[----:B------:R-:W-:-:S02]  /*19440*/  FSEL R82, R82, -INF , !P3 ;  /* 0xff80000052527808 */ /* 0x000fc40005800000 */
[----:B------:R-:W-:Y:S02]  /*19450*/  ISETP.GT.AND P3, PT, R10, 0x71, P1 ;  /* 0x000000710a00780c */ /* 0x000fe40000f64270 */
[----:B------:R-:W-:Y:S02]  /*19460*/  FMNMX.FTZ R53, R20, R49, !PT ;  /* 0x0000003114357209 */ /* 0x000fe40007810000 */
[----:B------:R-:W-:Y:S01]  /*19470*/  ISETP.LT.OR P3, PT, R11, 0x72, P3 ;  /* 0x000000720b00780c */ /* 0x000fe20001f61670 */
[----:B------:R0:W-:Y:S01]  /*19480*/  MUFU.EX2 R49, R57 ;  /* 0x0000003900317308 */ /* 0x0001e20000000800 */
[----:B------:R-:W-:Y:S02]  /*19490*/  FMNMX.FTZ R8, R78, R53, !PT ;  /* 0x000000354e087209 */ /* 0x000fe40007810000 */
[----:B------:R-:W-:Y:S02]  /*194a0*/  FSEL R83, R83, -INF , !P3 ;  /* 0xff80000053537808 */ /* 0x000fe40005800000 */
[----:B------:R-:W-:-:S02]  /*194b0*/  ISETP.GT.AND P3, PT, R10, 0x78, P1 ;  /* 0x000000780a00780c */ /* 0x000fc40000f64270 */
[----:B------:R-:W-:Y:S01]  /*194c0*/  FMNMX.FTZ R53, R79, R8, !PT ;  /* 0x000000084f357209 */ /* 0x000fe20007810000 */
[----:B------:R-:W-:Y:S01]  /*194d0*/  MUFU.EX2 R172, R172 ;  /* 0x000000ac00ac7308 */ /* 0x000fe20000000800 */
[----:B------:R-:W-:Y:S01]  /*194e0*/  ISETP.GT.AND P1, PT, R10, 0x79, P1 ;  /* 0x000000790a00780c */ /* 0x000fe20000f24270 */
[--C-:B0-----:R-:W-:Y:S01]  /*194f0*/  FFMA.FTZ R57, R73, UR52, -R0.reuse ;  /* 0x0000003449397c23 */ /* 0x101fe20008010800 */
[----:B------:R-:W-:Y:S02]  /*19500*/  ISETP.LT.OR P3, PT, R11, 0x79, P3 ;  /* 0x000000790b00780c */ /* 0x000fe40001f61670 */
[----:B------:R-:W-:Y:S01]  /*19510*/  FMNMX.FTZ R8, R82, R53, !PT ;  /* 0x0000003552087209 */ /* 0x000fe20007810000 */
[----:B------:R-:W-:Y:S01]  /*19520*/  FFMA.FTZ R53, R77, UR52, -R0 ;  /* 0x000000344d357c23 */ /* 0x000fe20008010800 */
[----:B------:R-:W-:Y:S01]  /*19530*/  ISETP.LT.OR P1, PT, R11, 0x7a, P1 ;  /* 0x0000007a0b00780c */ /* 0x000fe20000f21670 */
[----:B------:R-:W-:Y:S01]  /*19540*/  MUFU.EX2 R33, R33 ;  /* 0x0000002100217308 */ /* 0x000fe20000000800 */
[----:B------:R-:W-:-:S02]  /*19550*/  FSEL R86, R86, -INF , !P3 ;  /* 0xff80000056567808 */ /* 0x000fc40005800000 */
[----:B------:R-:W-:Y:S02]  /*19560*/  FMNMX.FTZ R11, R83, R8, !PT ;  /* 0x00000008530b7209 */ /* 0x000fe40007810000 */
[----:B------:R-:W-:Y:S02]  /*19570*/  FSEL R87, R87, -INF , !P1 ;  /* 0xff80000057577808 */ /* 0x000fe40004800000 */
[----:B------:R-:W-:Y:S01]  /*19580*/  FMNMX.FTZ R8, R86, R11, !PT ;  /* 0x0000000b56087209 */ /* 0x000fe20007810000 */
[----:B------:R-:W-:Y:S03]  /*19590*/  MUFU.EX2 R174, R174 ;  /* 0x000000ae00ae7308 */ /* 0x000fe60000000800 */
[----:B------:R-:W-:-:S05]  /*195a0*/  FMNMX.FTZ R8, R87, R8, !PT ;  /* 0x0000000857087209 */ /* 0x000fca0007810000 */
[----:B------:R-:W0:Y:S01]  /*195b0*/  SHFL.BFLY PT, R11, R8, 0x2, 0x1f ;  /* 0x0c401f00080b7f89 */ /* 0x000e2200000e0000 */
        /* <DEDUP_REMOVED lines=165> */
.L_x_1919:
[----:B------:R-:W-:Y:S01]  /*1a010*/  IMAD R14, R14, 0x8, R18 ;  /* 0x000000080e0e7824 */ /* 0x000fe200078e0212 */
[----:B------:R-:W-:Y:S01]  /*1a020*/  ISETP.GT.AND P1, PT, R4, R198, PT ;  /* 0x000000c60400720c */ /* 0x000fe20003f24270 */
[----:B------:R-:W-:Y:S01]  /*1a030*/  IMAD.U32 R27, RZ, RZ, UR38 ;  /* 0x00000026ff1b7e24 */ /* 0x000fe2000f8e00ff */
[----:B------:R-:W-:Y:S01]  /*1a040*/  F2FP.BF16.F32.PACK_AB R182, R15, R182 ;  /* 0x000000b60fb6723e */ /* 0x000fe200000010ff */
[----:B------:R-:W-:Y:S01]  /*1a050*/  VIADD R14, R14, 0x28860 ;  /* 0x000288600e0e7836 */ /* 0x000fe20000000000 */
[----:B------:R-:W-:Y:S01]  /*1a060*/  F2FP.BF16.F32.PACK_AB R171, R12, R171 ;  /* 0x000000ab0cab723e */ /* 0x000fe200000010ff */
[----:B------:R-:W-:Y:S01]  /*1a070*/  FMUL.FTZ R88, R88, R8 ;  /* 0x0000000858587220 */ /* 0x000fe20000410000 */
        /* <DEDUP_REMOVED lines=101> */
.L_x_1900:
[----:B------:R-:W-:Y:S05]  /*1a6d0*/  WARPSYNC.ALL ;  /* 0x0000000000007948 */ /* 0x000fea0003800000 */
[----:B------:R-:W-:Y:S06]  /*1a6e0*/  BAR.ARV 0x8, 0x180 ;  /* 0x0206000000007b1d */ /* 0x000fec0000002000 */
[----:B------:R-:W-:Y:S05]  /*1a6f0*/  @!P0 BRA `(.L_x_1921) ;  /* 0x0000000000048947 */ /* 0x000fea0003800000 */
[----:B------:R-:W-:Y:S01]  /*1a700*/  BPT.TRAP 0x1 ;  /* 0x000000040000795c */ /* 0x000fe20000300000 */
.L_x_1921:
[----:B------:R-:W-:Y:S01]  /*1a710*/  IMAD R11, R184, 0x8, R18 ;  /* 0x00000008b80b7824 */ /* 0x000fe200078e0212 */
[----:B------:R-:W-:-:S04]  /*1a720*/  SHF.L.U32 R4, R187, 0x1f, RZ ;  /* 0x0000001fbb047819 */ /* 0x000fc800000006ff */
[----:B------:R0:W1:Y:S01]  /*1a730*/  SYNCS.PHASECHK.TRANS64.TRYWAIT P1, [R11+URZ+0x28850], R4 ;  /* 0x028850040b0075a7 */ /* 0x000062000802017f */
[----:B------:R-:W-:Y:S05]  /*1a740*/  @!P0 BRA `(.L_x_1922) ;  /* 0x0000000000048947 */ /* 0x000fea0003800000 */
[----:B------:R-:W-:Y:S01]  /*1a750*/  BPT.TRAP 0x1 ;  /* 0x000000040000795c */ /* 0x000fe20000300000 */
.L_x_1922:
[----:B------:R-:W-:-:S05]  /*1a760*/  VIADD R18, R18, 0x400 ;  /* 0x0000040012127836 */ /* 0x000fca0000000000 */
[----:B------:R-:W-:-:S04]  /*1a770*/  SHF.R.U32.HI R18, RZ, 0x4, R18 ;  /* 0x00000004ff127819 */ /* 0x000fc80000011612 */
[----:B------:R-:W-:-:S04]  /*1a780*/  LOP3.LUT R18, R18, 0x3fff, RZ, 0xc0, !PT ;  /* 0x00003fff12127812 */ /* 0x000fc800078ec0ff */
[----:B------:R-:W-:Y:S01]  /*1a790*/  LOP3.LUT R9, R18, 0x4000000, RZ, 0xfc, !PT ;  /* 0x0400000012097812 */ /* 0x000fe200078efcff */
[----:B-1----:R-:W-:Y:S06]  /*1a7a0*/  @P1 BRA `(.L_x_1923) ;  /* 0x0000000000081947 */ /* 0x002fec0003800000 */
[----:B------:R-:W1:Y:S02]  /*1a7b0*/  SYNCS.PHASECHK.TRANS64.TRYWAIT P1, [R11+URZ+0x28850], R4 ;  /* 0x028850040b0075a7 */ /* 0x000e64000802017f */
[----:B-1----:R-:W-:Y:S05]  /*1a7c0*/  @!P1 BRA `(.L_x_1924) ;  /* 0x000000c000a89947 */ /* 0x002fea0003800000 */
.L_x_1923:
[----:B------:R-:W-:Y:S01]  /*1a7d0*/  IMAD R8, R184, 0x800, R9 ;  /* 0x00000800b8087824 */ /* 0x000fe200078e0209 */
[----:B------:R-:W-:Y:S05]  /*1a7e0*/  WARPSYNC.ALL ;  /* 0x0000000000007948 */ /* 0x000fea0003800000 */
[----:B------:R-:W-:Y:S01]  /*1a7f0*/  IMAD.MOV.U32 R9, RZ, RZ, 0x40000040 ;  /* 0x40000040ff097424 */ /* 0x000fe200078e00ff */
[C---:B------:R-:W-:Y:S01]  /*1a800*/  R2UR UR6, R8.reuse ;  /* 0x00000000080672ca */ /* 0x040fe200000e0000 */
[----:B------:R-:W-:Y:S01]  /*1a810*/  WARPGROUP.ARRIVE ;  /* 0x00000000000079c5 */ /* 0x000fe20000000000 */
[----:B------:R-:W-:Y:S01]  /*1a820*/  VIADD R12, R8, 0x80 ;  /* 0x00000080080c7836 */ /* 0x000fe20000000000 */
[----:B------:R-:W2:Y:S01]  /*1a830*/  SHFL.BFLY PT, R7, R6, 0x2, 0x1f ;  /* 0x0c401f0006077f89 */ /* 0x000ea200000e0000 */
[----:B------:R-:W-:Y:S01]  /*1a840*/  R2UR UR7, R9 ;  /* 0x00000000090772ca */ /* 0x000fe200000e0000 */
[----:B------:R-:W-:-:S02]  /*1a850*/  IMAD.MOV.U32 R13, RZ, RZ, 0x40000040 ;  /* 0x40000040ff0d7424 */ /* 0x000fc400078e00ff */
[----:B------:R-:W-:Y:S01]  /*1a860*/  IMAD.MOV.U32 R9, RZ, RZ, 0x40000040 ;  /* 0x40000040ff097424 */ /* 0x000fe200078e00ff */
[----:B01----:R-:W0:Y:S01]  /*1a870*/  SHFL.BFLY PT, R4, R5, 0x2, 0x1f ;  /* 0x0c401f0005047f89 */ /* 0x003e2200000e0000 */
[----:B------:R-:W-:Y:S02]  /*1a880*/  IMAD.MOV.U32 R20, RZ, RZ, -0x800000 ;  /* 0xff800000ff147424 */ /* 0x000fe400078e00ff */
[----:B------:R-:W-:-:S06]  /*1a890*/  IMAD.MOV.U32 R21, RZ, RZ, -0x800000 ;  /* 0xff800000ff157424 */ /* 0x000fcc00078e00ff */
[----:B------:R-:W-:Y:S01]  /*1a8a0*/  HGMMA.64x128x16.F32.BF16 R88, R180, gdesc[UR4].tnspB, R88, gsb0 ;  /* 0x41e00004b4587df0 */ /* 0x000fe20008001858 */
[----:B------:R-:W-:Y:S01]  /*1a8b0*/  R2UR UR6, R12 ;  /* 0x000000000c0672ca */ /* 0x000fe200000e0000 */
[----:B------:R-:W-:Y:S01]  /*1a8c0*/  VIADD R12, R8, 0x100 ;  /* 0x00000100080c7836 */ /* 0x000fe20000000000 */
[----:B------:R-:W-:Y:S01]  /*1a8d0*/  R2UR UR7, R13 ;  /* 0x000000000d0772ca */ /* 0x000fe200000e0000 */
[----:B------:R-:W-:Y:S02]  /*1a8e0*/  IMAD.MOV.U32 R13, RZ, RZ, 0x40000040 ;  /* 0x40000040ff0d7424 */ /* 0x000fe400078e00ff */
[----:B--2---:R-:W-:Y:S01]  /*1a8f0*/  FADD.FTZ R7, R7, R6 ;  /* 0x0000000607077221 */ /* 0x004fe20000010000 */
[----:B------:R-:W-:Y:S01]  /*1a900*/  IMAD.U32 R6, RZ, RZ, UR52 ;  /* 0x00000034ff067e24 */ /* 0x000fe2000f8e00ff */
        /* <DEDUP_REMOVED lines=37> */
[----:B------:R-:W-:Y:S01]  /*1ab60*/  R2UR UR6, R8 ;  /* 0x00000000080672ca */ /* 0x000fe200000e0000 */
[----:B0-----:R-:W-:Y:S01]  /*1ab70*/  FADD.FTZ R8, R4, R5 ;  /* 0x0000000504087221 */ /* 0x001fe20000010000 */
[----:B------:R-:W-:Y:S01]  /*1ab80*/  R2UR UR7, R9 ;  /* 0x00000000090772ca */ /* 0x000fe200000e0000 */
[----:B------:R-:W0:Y:S04]  /*1ab90*/  SHFL.BFLY PT, R4, R7, 0x1, 0x1f ;  /* 0x0c201f0007047f89 */ /* 0x000e2800000e0000 */
[----:B------:R-:W1:Y:S01]  /*1aba0*/  SHFL.BFLY PT, R9, R8, 0x1, 0x1f ;  /* 0x0c201f0008097f89 */ /* 0x000e6200000e0000 */
[----:B0-----:R-:W-:Y:S01]  /*1abb0*/  FADD.FTZ R12, R7, R4 ;  /* 0x00000004070c7221 */ /* 0x001fe20000010000 */
[----:B------:R-:W-:Y:S01]  /*1abc0*/  CS2R R4, SRZ ;  /* 0x0000000000047805 */ /* 0x000fe2000001ff00 */
[----:B-1----:R-:W-:-:S03]  /*1abd0*/  FADD.FTZ R13, R8, R9 ;  /* 0x00000009080d7221 */ /* 0x002fc60000010000 */
[----:B------:R-:W-:Y:S01]  /*1abe0*/  FSETP.NE.FTZ.AND P1, PT, R12, RZ, PT ;  /* 0x000000ff0c00720b */ /* 0x000fe20003f35000 */
[----:B------:R-:W-:Y:S01]  /*1abf0*/  IMAD.U32 R8, RZ, RZ, UR52 ;  /* 0x00000034ff087e24 */ /* 0x000fe2000f8e00ff */
[----:B------:R-:W-:-:S11]  /*1ac00*/  FSETP.NE.FTZ.AND P2, PT, R13, RZ, PT ;  /* 0x000000ff0d00720b */ /* 0x000fd60003f55000 */
[----:B------:R-:W0:Y:S01]  /*1ac10*/  @P1 MUFU.LG2 R9, R12 ;  /* 0x0000000c00091308 */ /* 0x000e220000000c00 */
[----:B------:R-:W-:Y:S01]  /*1ac20*/  @P1 FMUL.FTZ R6, R6, 0.69314718246459960938 ;  /* 0x3f31721806061820 */ /* 0x000fe20000410000 */
        /* <DEDUP_REMOVED lines=10> */
[----:B------:R-:W-:Y:S03]  /*1acd0*/  HGMMA.64x128x16.F32.BF16 R88, R152, gdesc[UR4].tnspB, R88, gsb0 ;  /* 0x41e0000498587df0 */ /* 0x000fe60008001858 */
[----:B------:R-:W-:Y:S02]  /*1ace0*/  WARPGROUP.DEPBAR.LE gsb0, 0x0 ;  /* 0x00008000000079c5 */ /* 0x000fe40000010000 */
[----:B--23--:R-:W-:Y:S05]  /*1acf0*/  @!P0 BRA `(.L_x_1925) ;  /* 0x0000000000048947 */ /* 0x00cfea0003800000 */
[----:B------:R-:W-:Y:S01]  /*1ad00*/  BPT.TRAP 0x1 ;  /* 0x000000040000795c */ /* 0x000fe20000300000 */
.L_x_1925:
[----:B------:R-:W-:Y:S02]  /*1ad10*/  VIADD R0, R11, 0x28860 ;  /* 0x000288600b007836 */ /* 0x000fe40000000000 */
[-C--:B------:R-:W-:Y:S01]  /*1ad20*/  FMUL.FTZ R88, R88, R4.reuse ;  /* 0x0000000458587220 */ /* 0x080fe20000410000 */
[----:B------:R-:W-:Y:S02]  /*1ad30*/  IMAD.U32 R7, RZ, RZ, UR38 ;  /* 0x00000026ff077e24 */ /* 0x000fe4000f8e00ff */
        /* <DEDUP_REMOVED lines=16> */
[----:B-1----:R-:W-:Y:S01]  /*1ae40*/  SEL R0, RZ, 0x1, P1 ;  /* 0x00000001ff007807 */ /* 0x002fe20000800000 */
        /* <DEDUP_REMOVED lines=19> */
[-C--:B0-----:R-:W-:Y:S01]  /*1af80*/  FMUL.FTZ R90, R90, R5.reuse ;  /* 0x000000055a5a7220 */ /* 0x081fe20000410000 */
        /* <DEDUP_REMOVED lines=33> */
[----:B------:R-:W-:Y:S01]  /*1b1a0*/  UIADD3 UR37, UR37, 0x1, URZ ;  /* 0x0000000125257890 */ /* 0x000fe2000fffe03f */
[----:B------:R-:W-:-:S11]  /*1b1b0*/  SEL R184, R184, RZ, P1 ;  /* 0x000000ffb8b87207 */ /* 0x000fd60000800000 */
.L_x_1791:
[----:B------:R-:W-:Y:S05]  /*1b1c0*/  WARPSYNC.ALL ;  /* 0x0000000000007948 */ /* 0x000fea0003800000 */
[----:B------:R-:W0:Y:S08]  /*1b1d0*/  S2UR UR38, SR_CgaCtaId ;  /* 0x00000000002679c3 */ /* 0x000e300000008800 */
[----:B------:R-:W-:Y:S06]  /*1b1e0*/  BAR.SYNC.DEFER_BLOCKING 0x5, 0x180 ;  /* 0x0146000000007b1d */ /* 0x000fec0000010000 */
[----:B------:R-:W-:Y:S01]  /*1b1f0*/  UMOV UR4, 0x400 ;  /* 0x0000040000047882 */ /* 0x000fe20000000000 */
[----:B------:R-:W-:Y:S01]  /*1b200*/  BSSY B0, `(.L_x_1926) ;  /* 0x00001fc000007945 */ /* 0x000fe20003800000 */
[----:B0-----:R-:W-:-:S06]  /*1b210*/  ULEA UR4, UR38, UR4, 0x18 ;  /* 0x0000000426047291 */ /* 0x001fcc000f8ec03f */
[----:B------:R-:W-:-:S05]  /*1b220*/  IMAD.U32 R18, RZ, RZ, UR4 ;  /* 0x00000004ff127e24 */ /* 0x000fca000f8e00ff */
[----:B------:R0:W3:Y:S01]  /*1b230*/  LDS.128 R40, [R18+0x288d0] ;  /* 0x0288d00012287984 */ /* 0x0000e20000000c00 */
[----:B------:R-:W-:Y:S06]  /*1b240*/  BAR.ARV 0x4, 0x180 ;  /* 0x0106000000007b1d */ /* 0x000fec0000002000 */
[----:B------:R-:W-:Y:S05]  /*1b250*/  @P0 BRA `(.L_x_1927) ;  /* 0x0000001400080947 */ /* 0x000fea0003800000 */
[----:B------:R-:W4:Y:S01]  /*1b260*/  S2R R5, SR_SWINHI ;  /* 0x0000000000057919 */ /* 0x000f220000002f00 */
[----:B------:R-:W-:Y:S05]  /*1b270*/  WARPSYNC.ALL ;  /* 0x0000000000007948 */ /* 0x000fea0003800000 */
[----:B------:R-:W-:Y:S01]  /*1b280*/  BAR.SYNC.DEFER_BLOCKING 0x1, 0x100 ;  /* 0x0044000000007b1d */ /* 0x000fe20000010000 */
[----:B------:R-:W-:Y:S01]  /*1b290*/  F2FP.BF16.F32.PACK_AB R6, R93, R6 ;  /* 0x000000065d06723e */ /* 0x000fe200000010ff */
[----:B------:R-:W-:Y:S01]  /*1b2a0*/  IMAD.MOV.U32 R48, RZ, RZ, RZ ;  /* 0x000000ffff307224 */ /* 0x000fe200078e00ff */
[----:B------:R-:W-:Y:S02]  /*1b2b0*/  F2FP.BF16.F32.PACK_AB R7, R7, R94 ;  /* 0x0000005e0707723e */ /* 0x000fe400000010ff */
[----:B------:R-:W-:Y:S01]  /*1b2c0*/  F2FP.BF16.F32.PACK_AB R30, R133, R30 ;  /* 0x0000001e851e723e */ /* 0x000fe200000010ff */
[----:B------:R-:W-:Y:S01]  /*1b2d0*/  ULDC.64 UR4, c[0x0][0xc00] ;  /* 0x0003000000047ab9 */ /* 0x000fe20000000a00 */
[----:B------:R-:W-:-:S02]  /*1b2e0*/  F2FP.BF16.F32.PACK_AB R31, R31, R134 ;  /* 0x000000861f1f723e */ /* 0x000fc400000010ff */
[----:B------:R-:W-:Y:S02]  /*1b2f0*/  F2FP.BF16.F32.PACK_AB R32, R137, R32 ;  /* 0x000000208920723e */ /* 0x000fe400000010ff */
[----:B------:R-:W-:Y:S02]  /*1b300*/  F2FP.BF16.F32.PACK_AB R33, R33, R138 ;  /* 0x0000008a2121723e */ /* 0x000fe400000010ff */
[----:B------:R-:W-:Y:S02]  /*1b310*/  F2FP.BF16.F32.PACK_AB R34, R141, R34 ;  /* 0x000000228d22723e */ /* 0x000fe400000010ff */
[----:B------:R-:W-:Y:S02]  /*1b320*/  F2FP.BF16.F32.PACK_AB R35, R35, R142 ;  /* 0x0000008e2323723e */ /* 0x000fe400000010ff */
[----:B------:R-:W-:Y:S02]  /*1b330*/  MOV R36, R18 ;  /* 0x0000001200247202 */ /* 0x000fe40000000f00 */
[----:B----4-:R-:W-:-:S03]  /*1b340*/  MOV R37, R5 ;  /* 0x0000000500257202 */ /* 0x010fc60000000f00 */
[----:B------:R-:W-:-:S03]  /*1b350*/  IMAD.WIDE R4, R220, 0x2, R36 ;  /* 0x00000002dc047825 */ /* 0x000fc600078e0224 */
[C---:B------:R-:W-:Y:S02]  /*1b360*/  IADD3 R39, P5, R4.reuse, 0x20, RZ ;  /* 0x0000002004277810 */ /* 0x040fe40007fbe0ff */
[C---:B------:R-:W-:Y:S02]  /*1b370*/  IADD3 R45, P0, R4.reuse, 0x40, RZ ;  /* 0x00000040042d7810 */ /* 0x040fe40007f1e0ff */
[----:B------:R-:W-:Y:S01]  /*1b380*/  LOP3.LUT R0, R39, 0x380, RZ, 0xc0, !PT ;  /* 0x0000038027007812 */ /* 0x000fe200078ec0ff */
[--C-:B------:R-:W-:Y:S01]  /*1b390*/  IMAD.X R9, RZ, RZ, R5.reuse, P5 ;  /* 0x000000ffff097224 */ /* 0x100fe200028e0605 */
[C---:B------:R-:W-:Y:S01]  /*1b3a0*/  LOP3.LUT R29, R4.reuse, 0x380, RZ, 0xc0, !PT ;  /* 0x00000380041d7812 */ /* 0x040fe200078ec0ff */
[----:B------:R-:W-:Y:S01]  /*1b3b0*/  IMAD.X R11, RZ, RZ, R5, P0 ;  /* 0x000000ffff0b7224 */ /* 0x000fe200000e0605 */
[----:B------:R-:W-:Y:S02]  /*1b3c0*/  ISETP.NE.U32.AND P0, PT, RZ, UR4, PT ;  /* 0x00000004ff007c0c */ /* 0x000fe4000bf05070 */
[----:B------:R-:W-:-:S02]  /*1b3d0*/  IADD3 R49, P2, R4, 0x4000, RZ ;  /* 0x0000400004317810 */ /* 0x000fc40007f5e0ff */
[----:B------:R-:W-:Y:S02]  /*1b3e0*/  SHF.R.U64 R0, R0, 0x3, RZ ;  /* 0x0000000300007819 */ /* 0x000fe400000012ff */
[C---:B-1----:R-:W-:Y:S01]  /*1b3f0*/  IADD3 R47, P1, R4.reuse, 0x60, RZ ;  /* 0x00000060042f7810 */ /* 0x042fe20007f3e0ff */
[--C-:B------:R-:W-:Y:S01]  /*1b400*/  IMAD.X R15, RZ, RZ, R5.reuse, P2 ;  /* 0x000000ffff0f7224 */ /* 0x100fe200010e0605 */
[----:B------:R-:W-:Y:S02]  /*1b410*/  SHF.R.U64 R29, R29, 0x3, RZ ;  /* 0x000000031d1d7819 */ /* 0x000fe400000012ff */
[C---:B------:R-:W-:Y:S01]  /*1b420*/  IADD3 R51, P3, R4.reuse, 0x4020, RZ ;  /* 0x0000402004337810 */ /* 0x040fe20007f7e0ff */
[--C-:B--2---:R-:W-:Y:S01]  /*1b430*/  IMAD.X R13, RZ, RZ, R5.reuse, P1 ;  /* 0x000000ffff0d7224 */ /* 0x104fe200008e0605 */
[C---:B------:R-:W-:Y:S02]  /*1b440*/  IADD3 R53, P4, R4.reuse, 0x4040, RZ ;  /* 0x0000404004357810 */ /* 0x040fe40007f9e0ff */
[----:B------:R-:W-:Y:S01]  /*1b450*/  LOP3.LUT R10, R45, 0x380, RZ, 0xc0, !PT ;  /* 0x000003802d0a7812 */ /* 0x000fe200078ec0ff */
[--C-:B------:R-:W-:Y:S01]  /*1b460*/  IMAD.X R25, RZ, RZ, R5.reuse, P3 ;  /* 0x000000ffff197224 */ /* 0x100fe200018e0605 */
[----:B------:R-:W-:Y:S01]  /*1b470*/  IADD3 R55, P5, R4, 0x4060, RZ ;  /* 0x0000406004377810 */ /* 0x000fe20007fbe0ff */
[----:B------:R-:W-:Y:S01]  /*1b480*/  IMAD.X R27, RZ, RZ, R5, P4 ;  /* 0x000000ffff1b7224 */ /* 0x000fe200020e0605 */
[----:B------:R-:W-:Y:S01]  /*1b490*/  ISETP.NE.AND.EX P0, PT, RZ, UR5, PT, P0 ;  /* 0x00000005ff007c0c */ /* 0x000fe2000bf05300 */
[----:B------:R-:W-:Y:S01]  /*1b4a0*/  ULDC.64 UR4, c[0x0][0xc08] ;  /* 0x0003020000047ab9 */ /* 0x000fe20000000a00 */
[----:B------:R-:W-:-:S02]  /*1b4b0*/  LOP3.LUT R8, R0, R39, RZ, 0x3c, !PT ;  /* 0x0000002700087212 */ /* 0x000fc400078e3cff */
[----:B------:R-:W-:Y:S02]  /*1b4c0*/  LOP3.LUT R12, R47, 0x380, RZ, 0xc0, !PT ;  /* 0x000003802f0c7812 */ /* 0x000fe400078ec0ff */
[----:B------:R-:W-:Y:S01]  /*1b4d0*/  LOP3.LUT R4, R29, R4, RZ, 0x3c, !PT ;  /* 0x000000041d047212 */ /* 0x000fe200078e3cff */
[----:B------:R-:W-:Y:S01]  /*1b4e0*/  IMAD.X R29, RZ, RZ, R5, P5 ;  /* 0x000000ffff1d7224 */ /* 0x000fe200028e0605 */
[----:B------:R-:W-:Y:S02]  /*1b4f0*/  LOP3.LUT R0, R49, 0x380, RZ, 0xc0, !PT ;  /* 0x0000038031007812 */ /* 0x000fe400078ec0ff */
[----:B------:R-:W-:Y:S02]  /*1b500*/  SHF.R.U64 R10, R10, 0x3, RZ ;  /* 0x000000030a0a7819 */ /* 0x000fe400000012ff */
[----:B-----5:R-:W-:Y:S02]  /*1b510*/  LOP3.LUT R24, R51, 0x380, RZ, 0xc0, !PT ;  /* 0x0000038033187812 */ /* 0x020fe400078ec0ff */
[----:B------:R-:W-:-:S02]  /*1b520*/  LOP3.LUT R26, R53, 0x380, RZ, 0xc0, !PT ;  /* 0x00000380351a7812 */ /* 0x000fc400078ec0ff */
[----:B------:R-:W-:Y:S02]  /*1b530*/  ISETP.NE.U32.AND P2, PT, RZ, UR4, PT ;  /* 0x00000004ff007c0c */ /* 0x000fe4000bf45070 */
[----:B------:R-:W-:Y:S02]  /*1b540*/  LOP3.LUT R28, R55, 0x380, RZ, 0xc0, !PT ;  /* 0x00000380371c7812 */ /* 0x000fe400078ec0ff */
[----:B------:R-:W-:Y:S02]  /*1b550*/  SHF.R.U64 R12, R12, 0x3, RZ ;  /* 0x000000030c0c7819 */ /* 0x000fe400000012ff */
[----:B------:R-:W-:Y:S02]  /*1b560*/  SHF.R.U64 R0, R0, 0x3, RZ ;  /* 0x0000000300007819 */ /* 0x000fe400000012ff */
[----:B------:R-:W-:Y:S02]  /*1b570*/  MOV R38, R4 ;  /* 0x0000000400267202 */ /* 0x000fe40000000f00 */
[----:B------:R-:W-:-:S02]  /*1b580*/  LOP3.LUT R10, R10, R45, RZ, 0x3c, !PT ;  /* 0x0000002d0a0a7212 */ /* 0x000fc400078e3cff */
[----:B------:R-:W-:Y:S02]  /*1b590*/  SHF.R.U64 R24, R24, 0x3, RZ ;  /* 0x0000000318187819 */ /* 0x000fe400000012ff */
[----:B------:R-:W-:Y:S02]  /*1b5a0*/  SHF.R.U64 R26, R26, 0x3, RZ ;  /* 0x000000031a1a7819 */ /* 0x000fe400000012ff */
[----:B------:R-:W-:Y:S02]  /*1b5b0*/  F2FP.BF16.F32.PACK_AB R4, R3, R88 ;  /* 0x000000580304723e */ /* 0x000fe400000010ff */
[----:B------:R-:W-:Y:S02]  /*1b5c0*/  F2FP.BF16.F32.PACK_AB R5, R91, R90 ;  /* 0x0000005a5b05723e */ /* 0x000fe400000010ff */
[----:B------:R-:W-:Y:S02]  /*1b5d0*/  ISETP.NE.AND.EX P2, PT, RZ, UR5, PT, P2 ;  /* 0x00000005ff007c0c */ /* 0x000fe4000bf45320 */
[----:B------:R-:W-:Y:S01]  /*1b5e0*/  SHF.R.U64 R28, R28, 0x3, RZ ;  /* 0x000000031c1c7819 */ /* 0x000fe200000012ff */
[----:B------:R1:W-:Y:S01]  /*1b5f0*/  STSM.16.M88.4 [R38], R4 ;  /* 0x0000000426007844 */ /* 0x0003e20000000200 */
[----:B------:R-:W-:-:S02]  /*1b600*/  LOP3.LUT R12, R12, R47, RZ, 0x3c, !PT ;  /* 0x0000002f0c0c7212 */ /* 0x000fc400078e3cff */
[----:B------:R-:W-:Y:S02]  /*1b610*/  LOP3.LUT R14, R0, R49, RZ, 0x3c, !PT ;  /* 0x00000031000e7212 */ /* 0x000fe400078e3cff */
[----:B------:R-:W-:Y:S02]  /*1b620*/  LOP3.LUT R24, R24, R51, RZ, 0x3c, !PT ;  /* 0x0000003318187212 */ /* 0x000fe400078e3cff */
[----:B------:R-:W-:Y:S02]  /*1b630*/  LOP3.LUT R26, R26, R53, RZ, 0x3c, !PT ;  /* 0x000000351a1a7212 */ /* 0x000fe400078e3cff */
[----:B------:R-:W-:Y:S02]  /*1b640*/  MOV R47, R8 ;  /* 0x00000008002f7202 */ /* 0x000fe40000000f00 */
[----:B------:R-:W-:Y:S02]  /*1b650*/  MOV R46, R10 ;  /* 0x0000000a002e7202 */ /* 0x000fe40000000f00 */
[----:B------:R-:W-:-:S02]  /*1b660*/  LOP3.LUT R28, R28, R55, RZ, 0x3c, !PT ;  /* 0x000000371c1c7212 */ /* 0x000fc400078e3cff */
[----:B------:R-:W-:Y:S01]  /*1b670*/  F2FP.BF16.F32.PACK_AB R8, R97, R96 ;  /* 0x000000606108723e */ /* 0x000fe200000010ff */
[----:B-1----:R-:W1:Y:S01]  /*1b680*/  LDC.64 R38, c[0x0][0xc00] ;  /* 0x00030000ff267b82 */ /* 0x002e620000000a00 */
[----:B------:R-:W-:Y:S02]  /*1b690*/  F2FP.BF16.F32.PACK_AB R9, R99, R98 ;  /* 0x000000626309723e */ /* 0x000fe400000010ff */
[----:B------:R-:W-:Y:S02]  /*1b6a0*/  F2FP.BF16.F32.PACK_AB R10, R101, R100 ;  /* 0x00000064650a723e */ /* 0x000fe400000010ff */
[----:B------:R-:W-:Y:S02]  /*1b6b0*/  F2FP.BF16.F32.PACK_AB R11, R103, R102 ;  /* 0x00000066670b723e */ /* 0x000fe400000010ff */
[----:B------:R-:W-:Y:S01]  /*1b6c0*/  F2FP.BF16.F32.PACK_AB R4, R105, R104 ;  /* 0x000000686904723e */ /* 0x000fe200000010ff */
[----:B------:R-:W-:Y:S01]  /*1b6d0*/  ULDC UR4, c[0x0][0xa88] ;  /* 0x0002a20000047ab9 */ /* 0x000fe20000000800 */
[----:B------:R-:W-:Y:S01]  /*1b6e0*/  F2FP.BF16.F32.PACK_AB R5, R107, R106 ;  /* 0x0000006a6b05723e */ /* 0x000fe200000010ff */
[----:B------:R2:W-:Y:S01]  /*1b6f0*/  STSM.16.M88.4 [R47], R8 ;  /* 0x000000082f007844 */ /* 0x0005e20000000200 */
[----:B------:R-:W-:Y:S01]  /*1b700*/  F2FP.BF16.F32.PACK_AB R6, R109, R108 ;  /* 0x0000006c6d06723e */ /* 0x000fe200000010ff */
[----:B------:R-:W4:Y:S01]  /*1b710*/  LDC R55, c[0x0][0xbe8] ;  /* 0x0002fa00ff377b82 */ /* 0x000f220000000800 */
[----:B------:R-:W-:-:S02]  /*1b720*/  F2FP.BF16.F32.PACK_AB R7, R111, R110 ;  /* 0x0000006e6f07723e */ /* 0x000fc400000010ff */
[----:B------:R-:W-:Y:S02]  /*1b730*/  MOV R45, R12 ;  /* 0x0000000c002d7202 */ /* 0x000fe40000000f00 */
[----:B------:R-:W-:Y:S01]  /*1b740*/  MOV R44, R14 ;  /* 0x0000000e002c7202 */ /* 0x000fe20000000f00 */
[----:B------:R0:W-:Y:S01]  /*1b750*/  STSM.16.M88.4 [R46], R4 ;  /* 0x000000042e007844 */ /* 0x0001e20000000200 */
[----:B---3--:R-:W-:Y:S02]  /*1b760*/  MOV R40, R24 ;  /* 0x0000001800287202 */ /* 0x008fe40000000f00 */
[----:B------:R-:W-:Y:S02]  /*1b770*/  MOV R3, R26 ;  /* 0x0000001a00037202 */ /* 0x000fe40000000f00 */
[----:B------:R-:W-:Y:S01]  /*1b780*/  F2FP.BF16.F32.PACK_AB R12, R113, R112 ;  /* 0x00000070710c723e */ /* 0x000fe200000010ff */
[----:B-1----:R-:W-:Y:S01]  /*1b790*/  IMAD.WIDE R38, R209, 0x4, R38 ;  /* 0x00000004d1267825 */ /* 0x002fe200078e0226 */
[----:B------:R-:W-:Y:S01]  /*1b7a0*/  F2FP.BF16.F32.PACK_AB R13, R115, R114 ;  /* 0x00000072730d723e */ /* 0x000fe200000010ff */
[----:B--2---:R-:W1:Y:S01]  /*1b7b0*/  @P2 LDC.64 R8, c[0x0][0xc08] ;  /* 0x00030200ff082b82 */ /* 0x004e620000000a00 */
[----:B------:R-:W-:-:S02]  /*1b7c0*/  F2FP.BF16.F32.PACK_AB R14, R117, R116 ;  /* 0x00000074750e723e */ /* 0x000fc400000010ff */
[----:B------:R-:W-:Y:S02]  /*1b7d0*/  F2FP.BF16.F32.PACK_AB R15, R119, R118 ;  /* 0x00000076770f723e */ /* 0x000fe400000010ff */
[----:B------:R-:W-:Y:S02]  /*1b7e0*/  MOV R0, R28 ;  /* 0x0000001c00007202 */ /* 0x000fe40000000f00 */
[----:B------:R-:W-:Y:S01]  /*1b7f0*/  F2FP.BF16.F32.PACK_AB R24, R121, R120 ;  /* 0x000000787918723e */ /* 0x000fe200000010ff */
[----:B------:R-:W-:Y:S01]  /*1b800*/  STSM.16.M88.4 [R45], R12 ;  /* 0x0000000c2d007844 */ /* 0x000fe20000000200 */
[----:B------:R-:W-:Y:S02]  /*1b810*/  F2FP.BF16.F32.PACK_AB R25, R123, R122 ;  /* 0x0000007a7b19723e */ /* 0x000fe400000010ff */
[----:B------:R-:W-:Y:S02]  /*1b820*/  F2FP.BF16.F32.PACK_AB R26, R125, R124 ;  /* 0x0000007c7d1a723e */ /* 0x000fe400000010ff */
[----:B------:R-:W-:-:S02]  /*1b830*/  F2FP.BF16.F32.PACK_AB R27, R127, R126 ;  /* 0x0000007e7f1b723e */ /* 0x000fc400000010ff */
[----:B------:R-:W-:Y:S02]  /*1b840*/  F2FP.BF16.F32.PACK_AB R28, R129, R128 ;  /* 0x00000080811c723e */ /* 0x000fe400000010ff */
[----:B------:R-:W-:Y:S01]  /*1b850*/  F2FP.BF16.F32.PACK_AB R29, R131, R130 ;  /* 0x00000082831d723e */ /* 0x000fe200000010ff */
[----:B------:R-:W-:Y:S01]  /*1b860*/  STSM.16.M88.4 [R44], R24 ;  /* 0x000000182c007844 */ /* 0x000fe20000000200 */
[----:B0-----:R-:W-:Y:S02]  /*1b870*/  F2FP.BF16.F32.PACK_AB R4, R145, R144 ;  /* 0x000000909104723e */ /* 0x001fe400000010ff */
[----:B------:R-:W-:Y:S01]  /*1b880*/  F2FP.BF16.F32.PACK_AB R5, R147, R146 ;  /* 0x000000929305723e */ /* 0x000fe200000010ff */
[----:B------:R-:W-:Y:S01]  /*1b890*/  STSM.16.M88.4 [R40], R28 ;  /* 0x0000001c28007844 */ /* 0x000fe20000000200 */
[----:B------:R-:W-:Y:S02]  /*1b8a0*/  F2FP.BF16.F32.PACK_AB R6, R149, R148 ;  /* 0x000000949506723e */ /* 0x000fe400000010ff */
[----:B------:R-:W-:Y:S01]  /*1b8b0*/  F2FP.BF16.F32.PACK_AB R7, R151, R150 ;  /* 0x000000969707723e */ /* 0x000fe200000010ff */
[----:B------:R-:W-:Y:S04]  /*1b8c0*/  STSM.16.M88.4 [R3], R32 ;  /* 0x0000002003007844 */ /* 0x000fe80000000200 */
[----:B------:R0:W-:Y:S01]  /*1b8d0*/  STSM.16.M88.4 [R0], R4 ;  /* 0x0000000400007844 */ /* 0x0001e20000000200 */
[----:B------:R-:W-:Y:S01]  /*1b8e0*/  BAR.SYNC.DEFER_BLOCKING 0x1, 0x100 ;  /* 0x0044000000007b1d */ /* 0x000fe20000010000 */
[----:B0-----:R-:W-:-:S02]  /*1b8f0*/  IMAD.U32 R0, RZ, RZ, UR4 ;  /* 0x00000004ff007e24 */ /* 0x001fc4000f8e00ff */
[----:B-1----:R-:W-:-:S03]  /*1b900*/  @P2 IMAD.WIDE R4, R209, 0x4, R8 ;  /* 0x00000004d1042825 */ /* 0x002fc600078e0208 */
[----:B------:R0:W5:Y:S01]  /*1b910*/  @P0 LDG.E R48, desc[UR54][R38.64] ;  /* 0x0000003626300981 */ /* 0x000162000c1e1900 */
[----:B----4-:R-:W-:Y:S01]  /*1b920*/  ISETP.NE.AND P1, PT, R55, 0x1, PT ;  /* 0x000000013700780c */ /* 0x010fe20003f25270 */
[----:B------:R-:W-:Y:S02]  /*1b930*/  IMAD.IADD R13, R195, 0x1, R193 ;  /* 0x00000001c30d7824 */ /* 0x000fe400078e02c1 */
[----:B------:R0:W5:Y:S10]  /*1b940*/  @P2 LDG.E R0, desc[UR54][R4.64] ;  /* 0x0000003604002981 */ /* 0x000174000c1e1900 */
[----:B------:R-:W1:Y:S08]  /*1b950*/  @P1 LDC R10, c[0x0][0xbec] ;  /* 0x0002fb00ff0a1b82 */ /* 0x000e700000000800 */
[----:B------:R-:W2:Y:S01]  /*1b960*/  @P1 LDC R11, c[0x0][0xbf0] ;  /* 0x0002fc00ff0b1b82 */ /* 0x000ea20000000800 */
[----:B0-----:R-:W-:Y:S05]  /*1b970*/  @P2 BRA `(.L_x_1928) ;  /* 0x0000000000102947 */ /* 0x001fea0003800000 */
[----:B------:R-:W-:Y:S05]  /*1b980*/  @!P0 BRA `(.L_x_1928) ;  /* 0x00000000000c8947 */ /* 0x000fea0003800000 */
[----:B------:R-:W3:Y:S04]  /*1b990*/  LDG.E R3, desc[UR54][R38.64] ;  /* 0x0000003626037981 */ /* 0x000ee8000c1e1900 */
[----:B-----5:R-:W3:Y:S02]  /*1b9a0*/  LDG.E R0, desc[UR54][R38.64+0x4] ;  /* 0x0000043626007981 */ /* 0x020ee4000c1e1900 */
[----:B---3--:R-:W-:-:S07]  /*1b9b0*/  IMAD.IADD R0, R0, 0x1, -R3 ;  /* 0x0000000100007824 */ /* 0x008fce00078e0a03 */
.L_x_1928:
[----:B------:R-:W-:Y:S01]  /*1b9c0*/  SHF.R.S32.HI R54, RZ, 0x1f, R208 ;  /* 0x0000001fff367819 */ /* 0x000fe200000114d0 */
[----:B-1----:R-:W-:Y:S01]  /*1b9d0*/  @P1 IMAD.HI.U32 R4, R13, R10, RZ ;  /* 0x0000000a0d041227 */ /* 0x002fe200078e00ff */
[----:B------:R-:W-:Y:S01]  /*1b9e0*/  ULDC.64 UR4, c[0x0][0xb90] ;  /* 0x0002e40000047ab9 */ /* 0x000fe20000000a00 */
[----:B-----5:R-:W-:Y:S02]  /*1b9f0*/  SHF.R.S32.HI R49, RZ, 0x1f, R48 ;  /* 0x0000001fff317819 */ /* 0x020fe40000011430 */
[----:B------:R-:W-:Y:S01]  /*1ba00*/  IMAD R7, R54, UR4, RZ ;  /* 0x0000000436077c24 */ /* 0x000fe2000f8e02ff */
[----:B------:R-:W-:Y:S01]  /*1ba10*/  SHF.R.S32.HI R6, RZ, 0x1f, R209 ;  /* 0x0000001fff067819 */ /* 0x000fe200000114d1 */
[----:B------:R-:W-:Y:S01]  /*1ba20*/  IMAD.MOV.U32 R3, RZ, RZ, R13 ;  /* 0x000000ffff037224 */ /* 0x000fe200078e000d */
[----:B--2---:R-:W-:Y:S01]  /*1ba30*/  @P1 SHF.R.U32.HI R3, RZ, R11, R4 ;  /* 0x0000000bff031219 */ /* 0x004fe20000011604 */
[----:B------:R-:W-:Y:S01]  /*1ba40*/  IMAD.WIDE.U32 R4, R208, UR4, R48 ;  /* 0x00000004d0047c25 */ /* 0x000fe2000f8e0030 */
[----:B------:R-:W-:-:S02]  /*1ba50*/  SEL R40, R6, RZ, !P0 ;  /* 0x000000ff06287207 */ /* 0x000fc40004000000 */
[----:B------:R-:W-:Y:S01]  /*1ba60*/  SEL R57, R209, RZ, !P0 ;  /* 0x000000ffd1397207 */ /* 0x000fe20004000000 */
[----:B------:R-:W-:Y:S01]  /*1ba70*/  IMAD R7, R208, UR5, R7 ;  /* 0x00000005d0077c24 */ /* 0x000fe2000f8e0207 */
[----:B------:R-:W-:Y:S01]  /*1ba80*/  ULDC.64 UR4, c[0x0][0xb98] ;  /* 0x0002e60000047ab9 */ /* 0x000fe20000000a00 */
[----:B------:R-:W-:Y:S02]  /*1ba90*/  IMAD.MOV R8, RZ, RZ, -R3 ;  /* 0x000000ffff087224 */ /* 0x000fe400078e0a03 */
[----:B------:R-:W-:Y:S02]  /*1baa0*/  IMAD.IADD R5, R5, 0x1, R7 ;  /* 0x0000000105057824 */ /* 0x000fe400078e0207 */
[----:B------:R-:W-:Y:S02]  /*1bab0*/  IMAD.IADD R9, R16, 0x1, R222 ;  /* 0x0000000110097824 */ /* 0x000fe400078e02de */
[----:B------:R-:W-:Y:S02]  /*1bac0*/  IMAD R7, R55, R8, R13 ;  /* 0x0000000837077224 */ /* 0x000fe400078e020d */
[----:B------:R-:W-:-:S02]  /*1bad0*/  IMAD R6, R40, UR4, RZ ;  /* 0x0000000428067c24 */ /* 0x000fc4000f8e02ff */
        /* <DEDUP_REMOVED lines=8> */
[----:B------:R-:W-:Y:S01]  /*1bb60*/  IMAD.IADD R10, R219, 0x1, R193 ;  /* 0x00000001db0a7824 */ /* 0x000fe200078e02c1 */
[----:B------:R-:W-:Y:S01]  /*1bb70*/  IADD3.X R5, R9, R5, R8, P2, !PT ;  /* 0x0000000509057210 */ /* 0x000fe200017fe408 */
[----:B------:R-:W-:Y:S01]  /*1bb80*/  IMAD R6, R6, UR4, RZ ;  /* 0x0000000406067c24 */ /* 0x000fe2000f8e02ff */
[----:B------:R-:W-:Y:S01]  /*1bb90*/  IADD3 R29, P3, R36, 0x4000, RZ ;  /* 0x00004000241d7810 */ /* 0x000fe20007f7e0ff */
[----:B------:R-:W-:Y:S01]  /*1bba0*/  IMAD R59, R0, R55, RZ ;  /* 0x00000037003b7224 */ /* 0x000fe200078e02ff */
[----:B------:R-:W-:Y:S01]  /*1bbb0*/  LOP3.LUT R8, R3, 0x380, RZ, 0xc0, !PT ;  /* 0x0000038003087812 */ /* 0x000fe200078ec0ff */
[----:B------:R-:W-:Y:S01]  /*1bbc0*/  IMAD R9, R7, UR5, R6 ;  /* 0x0000000507097c24 */ /* 0x000fe2000f8e0206 */
[----:B------:R-:W-:Y:S01]  /*1bbd0*/  LOP3.LUT R28, R29, 0x380, RZ, 0xc0, !PT ;  /* 0x000003801d1c7812 */ /* 0x000fe200078ec0ff */
[----:B------:R-:W-:Y:S01]  /*1bbe0*/  IMAD.WIDE.U32 R4, R7, UR4, R4 ;  /* 0x0000000407047c25 */ /* 0x000fe2000f8e0004 */
[----:B------:R-:W-:Y:S01]  /*1bbf0*/  ULDC.64 UR4, c[0x0][0xb50] ;  /* 0x0002d40000047ab9 */ /* 0x000fe20000000a00 */
[----:B------:R-:W-:-:S02]  /*1bc00*/  SHF.R.U64 R8, R8, 0x3, RZ ;  /* 0x0000000308087819 */ /* 0x000fc400000012ff */
[----:B------:R-:W-:Y:S01]  /*1bc10*/  IMAD.IADD R5, R5, 0x1, R9 ;  /* 0x0000000105057824 */ /* 0x000fe200078e0209 */
[----:B------:R-:W-:Y:S01]  /*1bc20*/  LEA R6, P2, R4, UR4, 0x2 ;  /* 0x0000000404067c11 */ /* 0x000fe2000f8410ff */
[----:B------:R-:W-:Y:S01]  /*1bc30*/  IMAD.X R9, RZ, RZ, R37, P0 ;  /* 0x000000ffff097224 */ /* 0x000fe200000e0625 */
[----:B------:R-:W-:Y:S01]  /*1bc40*/  LOP3.LUT P0, RZ, R211, 0x3, RZ, 0xc0, !PT ;  /* 0x00000003d3ff7812 */ /* 0x000fe2000780c0ff */
[----:B------:R-:W-:Y:S01]  /*1bc50*/  VIADD R0, R10, 0x8 ;  /* 0x000000080a007836 */ /* 0x000fe20000000000 */
[----:B------:R-:W-:Y:S01]  /*1bc60*/  LEA.HI.X R4, R4, UR5, R5, 0x2, P2 ;  /* 0x0000000504047c11 */ /* 0x000fe200090f1405 */
[----:B------:R-:W-:Y:S01]  /*1bc70*/  SHFL.IDX PT, R50, R6, RZ, 0x1c1f ;  /* 0x001c1fff06327589 */ /* 0x000fe200000e0000 */
[----:B------:R-:W-:Y:S01]  /*1bc80*/  IADD3 R25, P2, R36, 0x3000, RZ ;  /* 0x0000300024197810 */ /* 0x000fe20007f5e0ff */
[----:B------:R-:W-:Y:S01]  /*1bc90*/  ULDC.64 UR4, c[0x0][0xaa0] ;  /* 0x0002a80000047ab9 */ /* 0x000fe20000000a00 */
[----:B------:R-:W-:Y:S01]  /*1bca0*/  SHF.R.U64 R28, R28, 0x3, RZ ;  /* 0x000000031c1c7819 */ /* 0x000fe200000012ff */
[----:B------:R-:W0:Y:S01]  /*1bcb0*/  SHFL.IDX PT, R51, R4, RZ, 0x1c1f ;  /* 0x001c1fff04337589 */ /* 0x000e2200000e0000 */
[----:B------:R-:W-:-:S02]  /*1bcc0*/  LOP3.LUT R24, R25, 0x380, RZ, 0xc0, !PT ;  /* 0x0000038019187812 */ /* 0x000fc400078ec0ff */
[----:B------:R-:W-:Y:S01]  /*1bcd0*/  LOP3.LUT R28, R28, R29, RZ, 0x3c, !PT ;  /* 0x0000001d1c1c7212 */ /* 0x000fe200078e3cff */
[----:B------:R-:W-:Y:S01]  /*1bce0*/  SHFL.IDX PT, R52, R6, 0x1, 0x1c1f ;  /* 0x003c1f0006347f89 */ /* 0x000fe200000e0000 */
[----:B------:R-:W-:Y:S01]  /*1bcf0*/  SHF.R.U64 R24, R24, 0x3, RZ ;  /* 0x0000000318187819 */ /* 0x000fe200000012ff */
[--C-:B------:R-:W-:Y:S01]  /*1bd00*/  IMAD.X R29, RZ, RZ, R37.reuse, P3 ;  /* 0x000000ffff1d7224 */ /* 0x100fe200018e0625 */
[----:B------:R-:W-:Y:S01]  /*1bd10*/  LOP3.LUT R8, R8, R3, RZ, 0x3c, !PT ;  /* 0x0000000308087212 */ /* 0x000fe200078e3cff */
[----:B------:R-:W1:Y:S01]  /*1bd20*/  SHFL.IDX PT, R53, R4, 0x1, 0x1c1f ;  /* 0x003c1f0004357f89 */ /* 0x000e6200000e0000 */
[----:B------:R-:W-:Y:S01]  /*1bd30*/  LOP3.LUT R24, R24, R25, RZ, 0x3c, !PT ;  /* 0x0000001918187212 */ /* 0x000fe200078e3cff */
[----:B------:R-:W-:Y:S01]  /*1bd40*/  IMAD.X R25, RZ, RZ, R37, P2 ;  /* 0x000000ffff197224 */ /* 0x000fe200010e0625 */
[----:B------:R-:W-:Y:S02]  /*1bd50*/  ISETP.GE.OR P2, PT, R10, R59, P0 ;  /* 0x0000003b0a00720c */ /* 0x000fe40000746670 */
[----:B------:R-:W-:-:S02]  /*1bd60*/  IADD3 R3, P3, R36, 0x7000, RZ ;  /* 0x0000700024037810 */ /* 0x000fc40007f7e0ff */
[----:B------:R-:W-:Y:S02]  /*1bd70*/  ISETP.GE.OR P0, PT, R0, R59, P0 ;  /* 0x0000003b0000720c */ /* 0x000fe40000706670 */
[----:B------:R-:W-:Y:S01]  /*1bd80*/  LOP3.LUT R0, R3, 0x380, RZ, 0xc0, !PT ;  /* 0x0000038003007812 */ /* 0x000fe200078ec0ff */
[----:B------:R-:W-:Y:S01]  /*1bd90*/  IMAD.X R45, RZ, RZ, R37, P3 ;  /* 0x000000ffff2d7224 */ /* 0x000fe200018e0625 */
[----:B------:R-:W-:Y:S02]  /*1bda0*/  IADD3 R13, P4, R36, 0x2000, RZ ;  /* 0x00002000240d7810 */ /* 0x000fe40007f9e0ff */
[----:B------:R-:W-:Y:S02]  /*1bdb0*/  SHF.R.U64 R0, R0, 0x3, RZ ;  /* 0x0000000300007819 */ /* 0x000fe400000012ff */
[----:B------:R-:W-:Y:S01]  /*1bdc0*/  LOP3.LUT R12, R13, 0x380, RZ, 0xc0, !PT ;  /* 0x000003800d0c7812 */ /* 0x000fe200078ec0ff */
[----:B0-----:R0:W-:Y:S01]  /*1bdd0*/  @!P2 ST.E desc[UR54][R50.64], R20 ;  /* 0x000000143200a985 */ /* 0x0011e2000c101936 */
[----:B------:R-:W-:Y:S01]  /*1bde0*/  LOP3.LUT R44, R0, R3, RZ, 0x3c, !PT ;  /* 0x00000003002c7212 */ /* 0x000fe200078e3cff */
[----:B------:R-:W-:Y:S01]  /*1bdf0*/  IMAD R3, R49, UR4, RZ ;  /* 0x0000000431037c24 */ /* 0x000fe2000f8e02ff */
[----:B------:R-:W-:Y:S01]  /*1be00*/  SHF.R.U64 R12, R12, 0x3, RZ ;  /* 0x000000030c0c7819 */ /* 0x000fe200000012ff */
[----:B------:R-:W2:Y:S01]  /*1be10*/  @P1 LDC R49, c[0x0][0xbf0] ;  /* 0x0002fc00ff311b82 */ /* 0x000ea20000000800 */
[----:B------:R-:W-:-:S02]  /*1be20*/  IADD3 R33, P5, R36, 0x5000, RZ ;  /* 0x0000500024217810 */ /* 0x000fc40007fbe0ff */
[----:B------:R-:W-:Y:S01]  /*1be30*/  LOP3.LUT R5, R36, 0x380, RZ, 0xc0, !PT ;  /* 0x0000038024057812 */ /* 0x000fe200078ec0ff */
[----:B-1----:R1:W-:Y:S04]  /*1be40*/  @!P0 ST.E desc[UR54][R52.64], R21 ;  /* 0x0000001534008985 */ /* 0x0023e8000c101936 */
[----:B0-----:R-:W0:Y:S01]  /*1be50*/  @P1 LDC R51, c[0x0][0xbec] ;  /* 0x0002fb00ff331b82 */ /* 0x001e220000000800 */
[----:B------:R-:W-:Y:S01]  /*1be60*/  IMAD R3, R48, UR5, R3 ;  /* 0x0000000530037c24 */ /* 0x000fe2000f8e0203 */
[----:B------:R-:W-:Y:S01]  /*1be70*/  LOP3.LUT R12, R12, R13, RZ, 0x3c, !PT ;  /* 0x0000000d0c0c7212 */ /* 0x000fe200078e3cff */
[----:B------:R-:W-:Y:S01]  /*1be80*/  IMAD.X R13, RZ, RZ, R37, P4 ;  /* 0x000000ffff0d7224 */ /* 0x000fe200020e0625 */
[----:B------:R-:W-:Y:S01]  /*1be90*/  IADD3 R39, P4, R36, 0x6000, RZ ;  /* 0x0000600024277810 */ /* 0x000fe20007f9e0ff */
[----:B------:R-:W5:Y:S01]  /*1bea0*/  LD.E.128 R8, desc[UR54][R8.64] ;  /* 0x0000003608087980 */ /* 0x000f62000c101d00 */
[----:B------:R-:W-:Y:S01]  /*1beb0*/  LOP3.LUT R32, R33, 0x380, RZ, 0xc0, !PT ;  /* 0x0000038021207812 */ /* 0x000fe200078ec0ff */
[----:B-1----:R-:W-:Y:S01]  /*1bec0*/  IMAD.WIDE.U32 R20, R48, UR4, RZ ;  /* 0x0000000430147c25 */ /* 0x002fe2000f8e00ff */
[----:B------:R-:W-:Y:S01]  /*1bed0*/  ULDC.64 UR4, c[0x0][0xae8] ;  /* 0x0002ba0000047ab9 */ /* 0x000fe20000000a00 */
[----:B------:R-:W-:Y:S01]  /*1bee0*/  LOP3.LUT R38, R39, 0x380, RZ, 0xc0, !PT ;  /* 0x0000038027267812 */ /* 0x000fe200078ec0ff */
[----:B------:R-:W5:Y:S01]  /*1bef0*/  LD.E.128 R12, desc[UR54][R12.64] ;  /* 0x000000360c0c7980 */ /* 0x000f62000c101d00 */
[----:B------:R-:W-:Y:S01]  /*1bf00*/  IMAD R48, R207, 0x20, R188 ;  /* 0x00000020cf307824 */ /* 0x000fe200078e02bc */
[----:B------:R-:W-:Y:S01]  /*1bf10*/  SHF.R.U64 R32, R32, 0x3, RZ ;  /* 0x0000000320207819 */ /* 0x000fe200000012ff */
[----:B------:R-:W-:Y:S01]  /*1bf20*/  IMAD.IADD R21, R21, 0x1, R3 ;  /* 0x0000000115157824 */ /* 0x000fe200078e0203 */
[----:B------:R-:W-:Y:S01]  /*1bf30*/  SHF.R.U64 R38, R38, 0x3, RZ ;  /* 0x0000000326267819 */ /* 0x000fe200000012ff */
[----:B------:R-:W-:Y:S01]  /*1bf40*/  IMAD R3, R54, UR4, RZ ;  /* 0x0000000436037c24 */ /* 0x000fe2000f8e02ff */
[----:B------:R-:W-:Y:S01]  /*1bf50*/  SHF.R.U64 R5, R5, 0x3, RZ ;  /* 0x0000000305057819 */ /* 0x000fe200000012ff */
[----:B------:R-:W-:Y:S01]  /*1bf60*/  IMAD.IADD R48, R193, 0x1, R48 ;  /* 0x00000001c1307824 */ /* 0x000fe200078e0230 */
[----:B------:R-:W-:Y:S01]  /*1bf70*/  LOP3.LUT R32, R32, R33, RZ, 0x3c, !PT ;  /* 0x0000002120207212 */ /* 0x000fe200078e3cff */
[----:B------:R-:W-:Y:S01]  /*1bf80*/  IMAD R3, R208, UR5, R3 ;  /* 0x00000005d0037c24 */ /* 0x000fe2000f8e0203 */
[----:B------:R-:W-:Y:S01]  /*1bf90*/  LOP3.LUT R38, R38, R39, RZ, 0x3c, !PT ;  /* 0x0000002726267212 */ /* 0x000fe200078e3cff */
[----:B------:R-:W-:Y:S01]  /*1bfa0*/  IMAD.WIDE.U32 R20, R208, UR4, R20 ;  /* 0x00000004d0147c25 */ /* 0x000fe2000f8e0014 */
[----:B------:R-:W-:Y:S01]  /*1bfb0*/  ULDC.64 UR4, c[0x0][0xaf0] ;  /* 0x0002bc0000047ab9 */ /* 0x000fe20000000a00 */
[----:B------:R-:W-:Y:S01]  /*1bfc0*/  LOP3.LUT R4, R5, R36, RZ, 0x3c, !PT ;  /* 0x0000002405047212 */ /* 0x000fe200078e3cff */
[----:B------:R-:W5:Y:S01]  /*1bfd0*/  LD.E.128 R24, desc[UR54][R24.64] ;  /* 0x0000003618187980 */ /* 0x000f62000c101d00 */
[----:B0-----:R-:W-:-:S03]  /*1bfe0*/  @P1 IMAD.HI.U32 R0, R48, R51, RZ ;  /* 0x0000003330001227 */ /* 0x001fc600078e00ff */
[----:B------:R-:W5:Y:S01]  /*1bff0*/  LD.E.128 R28, desc[UR54][R28.64] ;  /* 0x000000361c1c7980 */ /* 0x000f62000c101d00 */
[----:B------:R-:W-:Y:S02]  /*1c000*/  IMAD.IADD R21, R21, 0x1, R3 ;  /* 0x0000000115157824 */ /* 0x000fe400078e0203 */
[----:B------:R-:W-:Y:S01]  /*1c010*/  IMAD.MOV.U32 R3, RZ, RZ, R48 ;  /* 0x000000ffff037224 */ /* 0x000fe200078e0030 */
[----:B--2---:R-:W-:Y:S01]  /*1c020*/  @P1 SHF.R.U32.HI R3, RZ, R49, R0 ;  /* 0x00000031ff031219 */ /* 0x004fe20000011600 */
[----:B------:R-:W-:Y:S01]  /*1c030*/  IMAD R40, R40, UR4, RZ ;  /* 0x0000000428287c24 */ /* 0x000fe2000f8e02ff */
[----:B------:R-:W5:Y:S01]  /*1c040*/  LD.E.128 R44, desc[UR54][R44.64] ;  /* 0x000000362c2c7980 */ /* 0x000f62000c101d00 */
[----:B------:R-:W-:Y:S01]  /*1c050*/  IMAD.WIDE.U32 R20, R57, UR4, R20 ;  /* 0x0000000439147c25 */ /* 0x000fe2000f8e0014 */
[----:B------:R-:W-:-:S03]  /*1c060*/  SHF.R.S32.HI R0, RZ, 0x1f, R3 ;  /* 0x0000001fff007819 */ /* 0x000fc60000011403 */
[----:B------:R-:W-:Y:S01]  /*1c070*/  IMAD R49, R57, UR5, R40 ;  /* 0x0000000539317c24 */ /* 0x000fe2000f8e0228 */
[----:B------:R-:W-:Y:S01]  /*1c080*/  ULDC.64 UR4, c[0x0][0xae0] ;  /* 0x0002b80000047ab9 */ /* 0x000fe20000000a00 */
[----:B------:R-:W-:Y:S02]  /*1c090*/  IMAD.MOV R40, RZ, RZ, -R3 ;  /* 0x000000ffff287224 */ /* 0x000fe400078e0a03 */
[--C-:B------:R-:W-:Y:S02]  /*1c0a0*/  IMAD.X R33, RZ, RZ, R37.reuse, P5 ;  /* 0x000000ffff217224 */ /* 0x100fe400028e0625 */
[--C-:B------:R-:W-:Y:S02]  /*1c0b0*/  IMAD.X R39, RZ, RZ, R37.reuse, P4 ;  /* 0x000000ffff277224 */ /* 0x100fe400020e0625 */
[----:B------:R-:W-:Y:S02]  /*1c0c0*/  IMAD.MOV.U32 R5, RZ, RZ, R37 ;  /* 0x000000ffff057224 */ /* 0x000fe400078e0025 */
[----:B------:R-:W-:Y:S01]  /*1c0d0*/  IMAD.IADD R21, R21, 0x1, R49 ;  /* 0x0000000115157824 */ /* 0x000fe200078e0231 */
[----:B------:R-:W5:Y:S01]  /*1c0e0*/  LD.E.128 R32, desc[UR54][R32.64] ;  /* 0x0000003620207980 */ /* 0x000f62000c101d00 */
[----:B------:R-:W-:-:S02]  /*1c0f0*/  IMAD R0, R0, UR4, RZ ;  /* 0x0000000400007c24 */ /* 0x000fc4000f8e02ff */
[----:B------:R-:W-:Y:S01]  /*1c100*/  IMAD R49, R55, R40, R48 ;  /* 0x0000002837317224 */ /* 0x000fe200078e0230 */
[----:B------:R-:W5:Y:S01]  /*1c110*/  LD.E.128 R4, desc[UR54][R4.64] ;  /* 0x0000003604047980 */ /* 0x000f62000c101d00 */
[----:B------:R-:W-:-:S03]  /*1c120*/  IMAD R51, R3, UR5, R0 ;  /* 0x0000000503337c24 */ /* 0x000fc6000f8e0200 */
[----:B------:R-:W5:Y:S01]  /*1c130*/  LD.E.128 R36, desc[UR54][R38.64] ;  /* 0x0000003626247980 */ /* 0x000f62000c101d00 */
[----:B------:R-:W-:Y:S01]  /*1c140*/  SHF.R.S32.HI R0, RZ, 0x1f, R49 ;  /* 0x0000001fff007819 */ /* 0x000fe20000011431 */
[----:B------:R-:W-:Y:S01]  /*1c150*/  IMAD.WIDE.U32 R20, R3, UR4, R20 ;  /* 0x0000000403147c25 */ /* 0x000fe2000f8e0014 */
[----:B------:R-:W-:Y:S01]  /*1c160*/  ULDC.64 UR4, c[0x0][0xad8] ;  /* 0x0002b60000047ab9 */ /* 0x000fe20000000a00 */
[----:B------:R-:W-:Y:S01]  /*1c170*/  @!PT LDS RZ, [RZ] ;  /* 0x00000000fffff984 */ /* 0x000fe20000000800 */
[----:B------:R-:W-:Y:S01]  /*1c180*/  @!PT LDS RZ, [RZ] ;  /* 0x00000000fffff984 */ /* 0x000fe20000000800 */
[----:B------:R-:W-:Y:S01]  /*1c190*/  @!PT LDS RZ, [RZ] ;  /* 0x00000000fffff984 */ /* 0x000fe20000000800 */
[----:B------:R-:W-:Y:S01]  /*1c1a0*/  @!PT LDS RZ, [RZ] ;  /* 0x00000000fffff984 */ /* 0x000fe20000000800 */
[----:B------:R0:W-:Y:S06]  /*1c1b0*/  MEMBAR.ALL.CTA ;  /* 0x0000000000007992 */ /* 0x0001ec0000008000 */
[----:B0-----:R-:W0:Y:S01]  /*1c1c0*/  FENCE.VIEW.ASYNC.S ;  /* 0x00000000000073c6 */ /* 0x001e220000000000 */
[----:B------:R-:W-:-:S02]  /*1c1d0*/  IMAD.IADD R50, R188, 0x1, R193 ;  /* 0x00000001bc327824 */ /* 0x000fc400078e02c1 */
[----:B------:R-:W-:Y:S02]  /*1c1e0*/  IMAD.IADD R21, R21, 0x1, R51 ;  /* 0x0000000115157824 */ /* 0x000fe400078e0233 */
[----:B------:R-:W-:Y:S02]  /*1c1f0*/  IMAD R40, R0, UR4, RZ ;  /* 0x0000000400287c24 */ /* 0x000fe4000f8e02ff */
[C---:B------:R-:W-:Y:S02]  /*1c200*/  VIADD R0, R50.reuse, 0x20 ;  /* 0x0000002032007836 */ /* 0x040fe40000000000 */
[C---:B------:R-:W-:Y:S02]  /*1c210*/  IMAD R51, R49.reuse, UR5, R40 ;  /* 0x0000000531337c24 */ /* 0x040fe4000f8e0228 */
[----:B------:R-:W-:Y:S01]  /*1c220*/  IMAD.WIDE.U32 R20, R49, UR4, R20 ;  /* 0x0000000431147c25 */ /* 0x000fe2000f8e0014 */
[-C--:B------:R-:W-:Y:S01]  /*1c230*/  ISETP.GE.AND P2, PT, R50, R59.reuse, PT ;  /* 0x0000003b3200720c */ /* 0x080fe20003f46270 */
[----:B------:R-:W-:Y:S01]  /*1c240*/  ULDC.64 UR4, c[0x0][0xa80] ;  /* 0x0002a00000047ab9 */ /* 0x000fe20000000a00 */
[----:B------:R-:W-:Y:S01]  /*1c250*/  ISETP.GE.AND P0, PT, R0, R59, PT ;  /* 0x0000003b0000720c */ /* 0x000fe20003f06270 */
[----:B------:R-:W-:Y:S01]  /*1c260*/  VIADD R3, R50, 0x40 ;  /* 0x0000004032037836 */ /* 0x000fe20000000000 */
[----:B------:R-:W-:Y:S01]  /*1c270*/  LEA R40, P3, R20, UR4, 0x1 ;  /* 0x0000000414287c11 */ /* 0x000fe2000f8608ff */
[----:B------:R-:W-:-:S02]  /*1c280*/  IMAD.IADD R21, R21, 0x1, R51 ;  /* 0x0000000115157824 */ /* 0x000fc400078e0233 */
[----:B------:R-:W-:Y:S01]  /*1c290*/  VIADD R0, R18, 0x28820 ;  /* 0x0002882012007836 */ /* 0x000fe20000000000 */
        /* <DEDUP_REMOVED lines=17> */
.L_x_1930:
[----:B------:R-:W-:Y:S05]  /*1c3b0*/  BSYNC B1 ;  /* 0x0000000000017941 */ /* 0x000fea0003800000 */
.L_x_1929:
[----:B---3-5:R3:W4:Y:S01]  /*1c3c0*/  SHFL.IDX PT, R7, R3, 0x1, 0x181f ;  /* 0x00381f0003077f89 */ /* 0x02872200000e0000 */
        /* <DEDUP_REMOVED lines=8> */
[-C--:B----4-:R-:W-:Y:S02]  /*1c450*/  @!P3 LEA.HI.X R5, R16, R7.reuse, R17, 0x1, P0 ;  /* 0x000000071005b211 */ /* 0x090fe400000f0c11 */
[----:B------:R-:W-:-:S03]  /*1c460*/  @!P4 LEA.HI.X R7, R2, R7, R185, 0x1, P2 ;  /* 0x000000070207c211 */ /* 0x000fc600010f0cb9 */
[----:B------:R0:W-:Y:S04]  /*1c470*/  @!P3 ST.E.128 desc[UR54][R4.64], R8 ;  /* 0x000000080400b985 */ /* 0x0001e8000c101d36 */
[----:B------:R0:W-:Y:S02]  /*1c480*/  @!P4 ST.E.128 desc[UR54][R6.64], R32 ;  /* 0x000000200600c985 */ /* 0x0001e4000c101d36 */
.L_x_1932:
[----:B------:R-:W-:Y:S05]  /*1c490*/  BSYNC B1 ;  /* 0x0000000000017941 */ /* 0x000fea0003800000 */
.L_x_1931:
[----:B0---4-:R0:W4:Y:S01]  /*1c4a0*/  SHFL.IDX PT, R7, R3, 0x2, 0x181f ;  /* 0x00581f0003077f89 */ /* 0x01112200000e0000 */
        /* <DEDUP_REMOVED lines=12> */
.L_x_1934:
[----:B------:R-:W-:Y:S05]  /*1c570*/  BSYNC B1 ;  /* 0x0000000000017941 */ /* 0x000fea0003800000 */
.L_x_1933:
[----:B------:R-:W-:Y:S01]  /*1c580*/  VIADD R0, R50, 0x60 ;  /* 0x0000006032007836 */ /* 0x000fe20000000000 */
[----:B0--3--:R-:W0:Y:S04]  /*1c590*/  SHFL.IDX PT, R3, R3, 0x3, 0x181f ;  /* 0x00781f0003037f89 */ /* 0x009e2800000e0000 */
[----:B------:R-:W-:Y:S01]  /*1c5a0*/  ISETP.GE.AND P0, PT, R0, R59, PT ;  /* 0x0000003b0000720c */ /* 0x000fe20003f06270 */
[----:B----4-:R3:W4:-:S12]  /*1c5b0*/  SHFL.IDX PT, R7, R40, 0x3, 0x181f ;  /* 0x00781f0028077f89 */ /* 0x01071800000e0000 */
[----:B---3--:R-:W-:Y:S05]  /*1c5c0*/  @P0 BRA `(.L_x_1935) ;  /* 0x0000000800fc0947 */ /* 0x008fea0003800000 */
[----:B------:R-:W-:Y:S02]  /*1c5d0*/  ULDC UR4, c[0x0][0xac8] ;  /* 0x0002b20000047ab9 */ /* 0x000fe40000000800 */
[----:B------:R-:W-:-:S13]  /*1c5e0*/  ISETP.GE.AND P1, PT, R16, UR4, PT ;  /* 0x0000000410007c0c */ /* 0x000fda000bf26270 */
[----:B----4-:R-:W-:-:S04]  /*1c5f0*/  @!P1 LEA R4, P0, R16, R7, 0x1 ;  /* 0x0000000710049211 */ /* 0x010fc800078008ff */
[----:B0-----:R-:W-:Y:S02]  /*1c600*/  @!P1 LEA.HI.X R5, R16, R3, R17, 0x1, P0 ;  /* 0x0000000310059211 */ /* 0x001fe400000f0c11 */
[----:B------:R-:W-:-:S03]  /*1c610*/  ISETP.GE.AND P0, PT, R2, UR4, PT ;  /* 0x0000000402007c0c */ /* 0x000fc6000bf06270 */
[----:B------:R3:W-:Y:S10]  /*1c620*/  @!P1 ST.E.128 desc[UR54][R4.64], R24 ;  /* 0x0000001804009985 */ /* 0x0007f4000c101d36 */
[----:B------:R-:W-:Y:S05]  /*1c630*/  @P0 BRA `(.L_x_1935) ;  /* 0x0000000800e00947 */ /* 0x000fea0003800000 */
[----:B---3--:R-:W-:-:S04]  /*1c640*/  LEA R4, P0, R2, R7, 0x1 ;  /* 0x0000000702047211 */ /* 0x008fc800078008ff */
[----:B------:R-:W-:-:S05]  /*1c650*/  LEA.HI.X R5, R2, R3, R185, 0x1, P0 ;  /* 0x0000000302057211 */ /* 0x000fca00000f0cb9 */
[----:B------:R0:W-:Y:S01]  /*1c660*/  ST.E.128 desc[UR54][R4.64], R44 ;  /* 0x0000002c04007985 */ /* 0x0001e2000c101d36 */
[----:B------:R-:W-:Y:S05]  /*1c670*/  BRA `(.L_x_1935) ;  /* 0x0000000800d07947 */ /* 0x000fea0003800000 */
.L_x_1927:
[----:B------:R-:W-:Y:S01]  /*1c680*/  ULDC.64 UR4, c[0x0][0xc00] ;  /* 0x0003000000047ab9 */ /* 0x000fe20000000a00 */
[----:B------:R-:W4:Y:S01]  /*1c690*/  LDC.64 R4, c[0x0][0xc00] ;  /* 0x00030000ff047b82 */ /* 0x000f220000000a00 */
[----:B------:R-:W-:Y:S01]  /*1c6a0*/  ISETP.NE.U32.AND P0, PT, RZ, UR4, PT ;  /* 0x00000004ff007c0c */ /* 0x000fe2000bf05070 */
[----:B------:R-:W-:-:S03]  /*1c6b0*/  IMAD.MOV.U32 R0, RZ, RZ, RZ ;  /* 0x000000ffff007224 */ /* 0x000fc600078e00ff */
[----:B------:R-:W-:Y:S01]  /*1c6c0*/  ISETP.NE.AND.EX P0, PT, RZ, UR5, PT, P0 ;  /* 0x00000005ff007c0c */ /* 0x000fe2000bf05300 */
[----:B------:R-:W-:Y:S02]  /*1c6d0*/  ULDC.64 UR4, c[0x0][0xc08] ;  /* 0x0003020000047ab9 */ /* 0x000fe40000000a00 */
[----:B------:R-:W-:Y:S01]  /*1c6e0*/  ISETP.NE.U32.AND P1, PT, RZ, UR4, PT ;  /* 0x00000004ff007c0c */ /* 0x000fe2000bf25070 */
[----:B------:R-:W1:Y:S03]  /*1c6f0*/  LDC R25, c[0x0][0xbe8] ;  /* 0x0002fa00ff197b82 */ /* 0x000e660000000800 */
[----:B------:R-:W-:Y:S01]  /*1c700*/  ISETP.NE.AND.EX P1, PT, RZ, UR5, PT, P1 ;  /* 0x00000005ff007c0c */ /* 0x000fe2000bf25310 */
[----:B----4-:R-:W-:-:S12]  /*1c710*/  IMAD.WIDE R4, R209, 0x4, R4 ;  /* 0x00000004d1047825 */ /* 0x010fd800078e0204 */
[----:B------:R-:W4:Y:S01]  /*1c720*/  @P1 LDC.64 R6, c[0x0][0xc08] ;  /* 0x00030200ff061b82 */ /* 0x000f220000000a00 */
[----:B------:R-:W-:Y:S02]  /*1c730*/  ULDC UR4, c[0x0][0xa88] ;  /* 0x0002a20000047ab9 */ /* 0x000fe40000000800 */
[----:B------:R-:W-:Y:S01]  /*1c740*/  IMAD.U32 R8, RZ, RZ, UR4 ;  /* 0x00000004ff087e24 */ /* 0x000fe2000f8e00ff */
[----:B------:R0:W5:Y:S01]  /*1c750*/  @P0 LDG.E R0, desc[UR54][R4.64] ;  /* 0x0000003604000981 */ /* 0x000162000c1e1900 */
[----:B----4-:R-:W-:-:S05]  /*1c760*/  @P1 IMAD.WIDE R6, R209, 0x4, R6 ;  /* 0x00000004d1061825 */ /* 0x010fca00078e0206 */
[----:B------:R0:W5:Y:S01]  /*1c770*/  @P1 LDG.E R8, desc[UR54][R6.64] ;  /* 0x0000003606081981 */ /* 0x000162000c1e1900 */
[----:B-1----:R-:W-:Y:S02]  /*1c780*/  ISETP.NE.AND P2, PT, R25, 0x1, PT ;  /* 0x000000011900780c */ /* 0x002fe40003f45270 */
[----:B------:R-:W-:Y:S02]  /*1c790*/  ISETP.GE.AND P3, PT, R226, 0x80, PT ;  /* 0x00000080e200780c */ /* 0x000fe40003f66270 */
[----:B------:R-:W-:-:S09]  /*1c7a0*/  SHF.R.S32.HI R9, RZ, 0x1f, R209 ;  /* 0x0000001fff097819 */ /* 0x000fd200000114d1 */
[----:B------:R-:W1:Y:S08]  /*1c7b0*/  @P2 LDC R20, c[0x0][0xbec] ;  /* 0x0002fb00ff142b82 */ /* 0x000e700000000800 */
[----:B------:R-:W4:Y:S01]  /*1c7c0*/  @P2 LDC R27, c[0x0][0xbf0] ;  /* 0x0002fc00ff1b2b82 */ /* 0x000f220000000800 */
[----:B0-----:R-:W-:Y:S05]  /*1c7d0*/  @P1 BRA `(.L_x_1936) ;  /* 0x0000000000101947 */ /* 0x001fea0003800000 */
[----:B------:R-:W-:Y:S05]  /*1c7e0*/  @!P0 BRA `(.L_x_1936) ;  /* 0x00000000000c8947 */ /* 0x000fea0003800000 */
[----:B------:R-:W2:Y:S04]  /*1c7f0*/  LDG.E R3, desc[UR54][R4.64] ;  /* 0x0000003604037981 */ /* 0x000ea8000c1e1900 */
[----:B-----5:R-:W2:Y:S02]  /*1c800*/  LDG.E R8, desc[UR54][R4.64+0x4] ;  /* 0x0000043604087981 */ /* 0x020ea4000c1e1900 */
[----:B--2---:R-:W-:-:S07]  /*1c810*/  IMAD.IADD R8, R8, 0x1, -R3 ;  /* 0x0000000108087824 */ /* 0x004fce00078e0a03 */
.L_x_1936:
[----:B------:R-:W-:Y:S01]  /*1c820*/  BSSY B1, `(.L_x_1937) ;  /* 0x000002d000017945 */ /* 0x000fe20003800000 */
[----:B------:R-:W-:Y:S02]  /*1c830*/  SHF.R.S32.HI R12, RZ, 0x1f, R208 ;  /* 0x0000001fff0c7819 */ /* 0x000fe400000114d0 */
[----:B--2---:R-:W-:Y:S02]  /*1c840*/  SEL R13, R209, RZ, !P0 ;  /* 0x000000ffd10d7207 */ /* 0x004fe40004000000 */
[----:B------:R-:W-:Y:S02]  /*1c850*/  SEL R14, R9, RZ, !P0 ;  /* 0x000000ff090e7207 */ /* 0x000fe40004000000 */
[----:B-----5:R-:W-:Y:S01]  /*1c860*/  SHF.R.S32.HI R11, RZ, 0x1f, R0 ;  /* 0x0000001fff0b7819 */ /* 0x020fe20000011400 */
[----:B------:R-:W-:Y:S06]  /*1c870*/  @P3 BRA `(.L_x_1938) ;  /* 0x00000000009c3947 */ /* 0x000fec0003800000 */
[----:B------:R-:W0:Y:S01]  /*1c880*/  S2R R10, SR_TID.X ;  /* 0x00000000000a7919 */ /* 0x000e220000002100 */
[----:B------:R-:W2:Y:S02]  /*1c890*/  LDC R9, c[0x0][0xbe8] ;  /* 0x0002fa00ff097b82 */ /* 0x000ea40000000800 */
[----:B--2---:R-:W-:Y:S01]  /*1c8a0*/  IMAD R3, R8, R9, RZ ;  /* 0x0000000908037224 */ /* 0x004fe200078e02ff */
[----:B0-----:R-:W-:-:S04]  /*1c8b0*/  IADD3 R10, R193, -0x80, R10 ;  /* 0xffffff80c10a7810 */ /* 0x001fc80007ffe00a */
        /* <DEDUP_REMOVED lines=9> */
[----:B------:R-:W0:Y:S01]  /*1c950*/  @P0 LDC R15, c[0x0][0xbec] ;  /* 0x0002fb00ff0f0b82 */ /* 0x000e220000000800 */
[----:B------:R-:W-:Y:S01]  /*1c960*/  IMAD R7, R208, UR5, R7 ;  /* 0x00000005d0077c24 */ /* 0x000fe2000f8e0207 */
[----:B------:R-:W-:-:S03]  /*1c970*/  ULDC.64 UR4, c[0x0][0xb98] ;  /* 0x0002e60000047ab9 */ /* 0x000fc60000000a00 */
[----:B------:R-:W-:-:S03]  /*1c980*/  IMAD.IADD R5, R5, 0x1, R7 ;  /* 0x0000000105057824 */ /* 0x000fc600078e0207 */
[----:B------:R-:W2:Y:S01]  /*1c990*/  @P0 LDC R21, c[0x0][0xbf0] ;  /* 0x0002fc00ff150b82 */ /* 0x000ea20000000800 */
[----:B------:R-:W-:-:S04]  /*1c9a0*/  IMAD.WIDE.U32 R4, R13, UR4, R4 ;  /* 0x000000040d047c25 */ /* 0x000fc8000f8e0004 */
[----:B0-----:R-:W-:-:S05]  /*1c9b0*/  @P0 IMAD.HI.U32 R6, R10, R15, RZ ;  /* 0x0000000f0a060227 */ /* 0x001fca00078e00ff */
[----:B--2---:R-:W-:Y:S01]  /*1c9c0*/  @P0 SHF.R.U32.HI R3, RZ, R21, R6 ;  /* 0x00000015ff030219 */ /* 0x004fe20000011606 */
[----:B------:R-:W-:-:S03]  /*1c9d0*/  IMAD R6, R14, UR4, RZ ;  /* 0x000000040e067c24 */ /* 0x000fc6000f8e02ff */
[----:B------:R-:W-:Y:S01]  /*1c9e0*/  IADD3 R4, P0, R3, R4, RZ ;  /* 0x0000000403047210 */ /* 0x000fe20007f1e0ff */
[--C-:B------:R-:W-:Y:S02]  /*1c9f0*/  IMAD.MOV R7, RZ, RZ, -R3.reuse ;  /* 0x000000ffff077224 */ /* 0x100fe400078e0a03 */
        /* <DEDUP_REMOVED lines=10> */
[----:B------:R-:W-:Y:S01]  /*1caa0*/  LEA R6, P0, R4, UR4, 0x2 ;  /* 0x0000000404067c11 */ /* 0x000fe2000f8010ff */
[----:B------:R-:W-:-:S05]  /*1cab0*/  IMAD.IADD R3, R5, 0x1, R3 ;  /* 0x0000000105037824 */ /* 0x000fca00078e0203 */
[----:B------:R-:W-:Y:S01]  /*1cac0*/  LEA.HI.X R7, R4, UR5, R3, 0x2, P0 ;  /* 0x0000000504077c11 */ /* 0x000fe200080f1403 */
[----:B------:R-:W-:-:S05]  /*1cad0*/  IMAD.MOV.U32 R3, RZ, RZ, -0x800000 ;  /* 0xff800000ff037424 */ /* 0x000fca00078e00ff */
[----:B------:R0:W-:Y:S02]  /*1cae0*/  STG.E desc[UR54][R6.64], R3 ;  /* 0x0000000306007986 */ /* 0x0001e4000c101936 */
.L_x_1938:
[----:B------:R-:W-:Y:S05]  /*1caf0*/  BSYNC B1 ;  /* 0x0000000000017941 */ /* 0x000fea0003800000 */
.L_x_1937:
[----:B------:R-:W-:Y:S02]  /*1cb00*/  ULDC.64 UR4, c[0x0][0xaa0] ;  /* 0x0002a80000047ab9 */ /* 0x000fe40000000a00 */
[----:B0-----:R-:W-:Y:S02]  /*1cb10*/  IMAD R3, R11, UR4, RZ ;  /* 0x000000040b037c24 */ /* 0x001fe4000f8e02ff */
[----:B------:R-:W-:-:S04]  /*1cb20*/  IMAD.WIDE.U32 R4, R0, UR4, RZ ;  /* 0x0000000400047c25 */ /* 0x000fc8000f8e00ff */
[----:B------:R-:W-:Y:S01]  /*1cb30*/  IMAD R3, R0, UR5, R3 ;  /* 0x0000000500037c24 */ /* 0x000fe2000f8e0203 */
[----:B------:R-:W-:Y:S01]  /*1cb40*/  ULDC.64 UR4, c[0x0][0xae8] ;  /* 0x0002ba0000047ab9 */ /* 0x000fe20000000a00 */
[----:B------:R-:W-:Y:S02]  /*1cb50*/  IMAD R0, R207, 0x20, R188 ;  /* 0x00000020cf007824 */ /* 0x000fe400078e02bc */
[----:B------:R-:W-:Y:S02]  /*1cb60*/  IMAD.IADD R5, R5, 0x1, R3 ;  /* 0x0000000105057824 */ /* 0x000fe400078e0203 */
[----:B------:R-:W-:Y:S02]  /*1cb70*/  IMAD.IADD R9, R193, 0x1, R0 ;  /* 0x00000001c1097824 */ /* 0x000fe400078e0200 */
[----:B------:R-:W-:Y:S02]  /*1cb80*/  IMAD R7, R12, UR4, RZ ;  /* 0x000000040c077c24 */ /* 0x000fe4000f8e02ff */
[----:B-1----:R-:W-:-:S04]  /*1cb90*/  @P2 IMAD.HI.U32 R0, R9, R20, RZ ;  /* 0x0000001409002227 */ /* 0x002fc800078e00ff */
[C---:B------:R-:W-:Y:S02]  /*1cba0*/  IMAD R7, R208.reuse, UR5, R7 ;  /* 0x00000005d0077c24 */ /* 0x040fe4000f8e0207 */
[----:B------:R-:W-:Y:S01]  /*1cbb0*/  IMAD.WIDE.U32 R4, R208, UR4, R4 ;  /* 0x00000004d0047c25 */ /* 0x000fe2000f8e0004 */
[----:B------:R-:W-:-:S03]  /*1cbc0*/  ULDC.64 UR4, c[0x0][0xaf0] ;  /* 0x0002bc0000047ab9 */ /* 0x000fc60000000a00 */
[----:B------:R-:W-:Y:S01]  /*1cbd0*/  IMAD.MOV.U32 R3, RZ, RZ, R9 ;  /* 0x000000ffff037224 */ /* 0x000fe200078e0009 */
[----:B----4-:R-:W-:Y:S01]  /*1cbe0*/  @P2 SHF.R.U32.HI R3, RZ, R27, R0 ;  /* 0x0000001bff032219 */ /* 0x010fe20000011600 */
        /* <DEDUP_REMOVED lines=19> */
[----:B------:R-:W-:Y:S01]  /*1cd20*/  IMAD.IADD R193, R188, 0x1, R193 ;  /* 0x00000001bcc17824 */ /* 0x000fe200078e02c1 */
[----:B------:R-:W-:Y:S01]  /*1cd30*/  LEA R0, P0, R4, UR4, 0x1 ;  /* 0x0000000404007c11 */ /* 0x000fe2000f8008ff */
[----:B------:R-:W-:Y:S01]  /*1cd40*/  IMAD.IADD R3, R5, 0x1, R3 ;  /* 0x0000000105037824 */ /* 0x000fe200078e0203 */
[----:B------:R-:W-:-:S04]  /*1cd50*/  UMOV UR4, 0xffffffff ;  /* 0xffffffff00047882 */ /* 0x000fc80000000000 */
[----:B------:R-:W-:Y:S01]  /*1cd60*/  LEA.HI.X R4, R4, UR5, R3, 0x1, P0 ;  /* 0x0000000504047c11 */ /* 0x000fe200080f0c03 */
[----:B------:R-:W-:Y:S06]  /*1cd70*/  BRA.DIV UR4, `(.L_x_1939) ;  /* 0x0000009e04507947 */ /* 0x000fec000b800000 */
[----:B------:R0:W1:Y:S04]  /*1cd80*/  SHFL.IDX PT, R3, R4, RZ, 0x181f ;  /* 0x00181fff04037589 */ /* 0x00006800000e0000 */
[----:B------:R0:W2:Y:S02]  /*1cd90*/  SHFL.IDX PT, R14, R0, RZ, 0x181f ;  /* 0x00181fff000e7589 */ /* 0x0000a400000e0000 */
.L_x_2189:
[----:B------:R-:W-:Y:S01]  /*1cda0*/  IMAD R8, R8, R25, RZ ;  /* 0x0000001908087224 */ /* 0x000fe200078e02ff */
[----:B------:R-:W-:Y:S04]  /*1cdb0*/  BSSY B1, `(.L_x_1940) ;  /* 0x000000c000017945 */ /* 0x000fe80003800000 */
[----:B------:R-:W-:-:S13]  /*1cdc0*/  ISETP.GE.AND P0, PT, R193, R8, PT ;  /* 0x00000008c100720c */ /* 0x000fda0003f06270 */
[----:B------:R-:W-:Y:S05]  /*1cdd0*/  @P0 BRA `(.L_x_1941) ;  /* 0x0000000000240947 */ /* 0x000fea0003800000 */
[----:B------:R-:W-:Y:S02]  /*1cde0*/  ULDC UR4, c[0x0][0xac8] ;  /* 0x0002b20000047ab9 */ /* 0x000fe40000000800 */
[----:B------:R-:W-:Y:S02]  /*1cdf0*/  ISETP.GE.AND P2, PT, R16, UR4, PT ;  /* 0x0000000410007c0c */ /* 0x000fe4000bf46270 */
[----:B------:R-:W-:-:S11]  /*1ce00*/  ISETP.GE.AND P3, PT, R2, UR4, PT ;  /* 0x0000000402007c0c */ /* 0x000fd6000bf66270 */
[-C--:B--2---:R-:W-:Y:S02]  /*1ce10*/  @!P2 LEA R6, P0, R16, R14.reuse, 0x1 ;  /* 0x0000000e1006a211 */ /* 0x084fe400078008ff */
[----:B------:R-:W-:Y:S02]  /*1ce20*/  @!P3 LEA R14, P1, R2, R14, 0x1 ;  /* 0x0000000e020eb211 */ /* 0x000fe400078208ff */
[-C--:B-1----:R-:W-:Y:S02]  /*1ce30*/  @!P2 LEA.HI.X R7, R16, R3.reuse, R17, 0x1, P0 ;  /* 0x000000031007a211 */ /* 0x082fe400000f0c11 */
[----:B------:R-:W-:-:S03]  /*1ce40*/  @!P3 LEA.HI.X R15, R2, R3, R185, 0x1, P1 ;  /* 0x00000003020fb211 */ /* 0x000fc600008f0cb9 */
[----:B------:R4:W-:Y:S04]  /*1ce50*/  @!P2 ST.E.128 desc[UR54][R6.64], RZ ;  /* 0x000000ff0600a985 */ /* 0x0009e8000c101d36 */
[----:B------:R4:W-:Y:S02]  /*1ce60*/  @!P3 ST.E.128 desc[UR54][R14.64], RZ ;  /* 0x000000ff0e00b985 */ /* 0x0009e4000c101d36 */
.L_x_1941:
[----:B------:R-:W-:Y:S05]  /*1ce70*/  BSYNC B1 ;  /* 0x0000000000017941 */ /* 0x000fea0003800000 */
.L_x_1940:
[----:B------:R-:W-:-:S03]  /*1ce80*/  UMOV UR4, 0xffffffff ;  /* 0xffffffff00047882 */ /* 0x000fc60000000000 */
[----:B------:R-:W-:Y:S05]  /*1ce90*/  BRA.DIV UR4, `(.L_x_1942) ;  /* 0x0000009e043c7947 */ /* 0x000fea000b800000 */
[----:B-1----:R1:W0:Y:S04]  /*1cea0*/  SHFL.IDX PT, R3, R4, 0x1, 0x181f ;  /* 0x00381f0004037f89 */ /* 0x00222800000e0000 */
[----:B--2-4-:R1:W2:Y:S02]  /*1ceb0*/  SHFL.IDX PT, R14, R0, 0x1, 0x181f ;  /* 0x00381f00000e7f89 */ /* 0x0142a400000e0000 */
.L_x_2193:
[----:B------:R-:W-:Y:S01]  /*1cec0*/  VIADD R5, R193, 0x20 ;  /* 0x00000020c1057836 */ /* 0x000fe20000000000 */
        /* <DEDUP_REMOVED lines=12> */
.L_x_1944:
[----:B------:R-:W-:Y:S05]  /*1cf90*/  BSYNC B1 ;  /* 0x0000000000017941 */ /* 0x000fea0003800000 */
.L_x_1943:
[----:B------:R-:W-:-:S03]  /*1cfa0*/  UMOV UR4, 0xffffffff ;  /* 0xffffffff00047882 */ /* 0x000fc60000000000 */
[----:B------:R-:W-:Y:S05]  /*1cfb0*/  BRA.DIV UR4, `(.L_x_1945) ;  /* 0x0000009e043c7947 */ /* 0x000fea000b800000 */
[----:B0-----:R0:W0:Y:S04]  /*1cfc0*/  SHFL.IDX PT, R3, R4, 0x2, 0x181f ;  /* 0x00581f0004037f89 */ /* 0x00102800000e0000 */
[----:B--2-4-:R2:W4:Y:S02]  /*1cfd0*/  SHFL.IDX PT, R14, R0, 0x2, 0x181f ;  /* 0x00581f00000e7f89 */ /* 0x01452400000e0000 */
.L_x_2197:
        /* <DEDUP_REMOVED lines=13> */
.L_x_1947:
[----:B------:R-:W-:Y:S05]  /*1d0b0*/  BSYNC B1 ;  /* 0x0000000000017941 */ /* 0x000fea0003800000 */
.L_x_1946:
[----:B------:R-:W-:-:S03]  /*1d0c0*/  UMOV UR4, 0xffffffff ;  /* 0xffffffff00047882 */ /* 0x000fc60000000000 */
[----:B------:R-:W-:Y:S05]  /*1d0d0*/  BRA.DIV UR4, `(.L_x_1948) ;  /* 0x0000009e043c7947 */ /* 0x000fea000b800000 */
[----:B0-----:R0:W0:Y:S04]  /*1d0e0*/  SHFL.IDX PT, R3, R4, 0x3, 0x181f ;  /* 0x00781f0004037f89 */ /* 0x00102800000e0000 */
[----:B----4-:R4:W0:Y:S02]  /*1d0f0*/  SHFL.IDX PT, R14, R0, 0x3, 0x181f ;  /* 0x00781f00000e7f89 */ /* 0x01082400000e0000 */
.L_x_2201:
[----:B-12-4-:R-:W-:-:S05]  /*1d100*/  VIADD R0, R193, 0x60 ;  /* 0x00000060c1007836 */ /* 0x016fca0000000000 */
        /* <DEDUP_REMOVED lines=11> */
.L_x_1935:
[----:B------:R-:W-:Y:S05]  /*1d1c0*/  BSYNC B0 ;  /* 0x0000000000007941 */ /* 0x000fea0003800000 */
.L_x_1926:
[----:B------:R-:W-:Y:S02]  /*1d1d0*/  ULDC UR4, c[0x0][0xc3c] ;  /* 0x00030f0000047ab9 */ /* 0x000fe40000000800 */
[----:B---3--:R-:W-:-:S13]  /*1d1e0*/  ISETP.GE.AND P0, PT, R43, UR4, PT ;  /* 0x000000042b007c0c */ /* 0x008fda000bf06270 */
[----:B------:R-:W-:Y:S05]  /*1d1f0*/  @!P0 BRA `(.L_x_1949) ;  /* 0xfffffe3c00c88947 */ /* 0x000fea000383ffff */
[----:B------:R-:W-:Y:S05]  /*1d200*/  BRA `(.L_x_1667) ;  /* 0x0000007000c47947 */ /* 0x000fea0003800000 */
.L_x_1665:
[----:B------:R-:W-:-:S08]  /*1d210*/  NOP ;  /* 0x0000000000007918 */ /* 0x000fd00000000000 */
[----:B------:R-:W0:-:S00]  /*1d220*/  USETMAXREG.DEALLOC.CTAPOOL 0x28 ;  /* 0x00000028000079c8 */ /* 0x000e0000080e0500 */
        /* <DEDUP_REMOVED lines=11> */
[----:B------:R-:W1:Y:S01]  /*1d2e0*/  LDS.128 R16, [UR4+0x288d0] ;  /* 0x0288d004ff107984 */ /* 0x000e620008000c00 */
[----:B------:R-:W-:Y:S06]  /*1d2f0*/  BAR.ARV 0x4, 0x180 ;  /* 0x0106000000007b1d */ /* 0x000fec0000002000 */
[----:B------:R-:W-:Y:S05]  /*1d300*/  BRA `(.L_x_1951) ;  /* 0x0000000800887947 */ /* 0x000fea0003800000 */
.L_x_1950:
        /* <DEDUP_REMOVED lines=41> */
.L_x_1956:
[----:B------:R-:W-:Y:S01]  /*1d5a0*/  UIADD3 UR4, UR4, 0x1f, URZ ;  /* 0x0000001f04047890 */ /* 0x000fe2000fffe03f */
[----:B------:R-:W-:-:S05]  /*1d5b0*/  IMAD.U32 R19, RZ, RZ, UR7 ;  /* 0x00000007ff137e24 */ /* 0x000fca000f8e00ff */
        /* <DEDUP_REMOVED lines=10> */
.L_x_1955:
[----:B------:R-:W-:Y:S05]  /*1d660*/  BSYNC B0 ;  /* 0x0000000000007941 */ /* 0x000fea0003800000 */
.L_x_1954:
        /* <DEDUP_REMOVED lines=20> */
.L_x_1952:
        /* <DEDUP_REMOVED lines=20> */
.L_x_1957:
[----:B---3--:R-:W-:Y:S01]  /*1d8f0*/  IMAD R16, R16, UR5, R13 ;  /* 0x0000000510107c24 */ /* 0x008fe2000f8e020d */
[----:B------:R-:W-:Y:S01]  /*1d900*/  IABS R2, R6 ;  /* 0x0000000600027213 */ /* 0x000fe20000000000 */
[----:B01----:R-:W-:-:S03]  /*1d910*/  IMAD.MOV R11, RZ, RZ, -R3 ;  /* 0x000000ffff0b7224 */ /* 0x003fc600078e0a03 */
[----:B--2---:R-:W-:Y:S01]  /*1d920*/  IADD3 R9, -R16, UR6, RZ ;  /* 0x0000000610097c10 */ /* 0x004fe2000fffe1ff */
        /* <DEDUP_REMOVED lines=24> */
[----:B------:R-:W-:Y:S02]  /*1dab0*/  VIADDMNMX R15, R8, UR5, R7, PT ;  /* 0x00000005080f7c46 */ /* 0x000fe4000b800107 */
[----:B------:R-:W-:-:S02]  /*1dac0*/  IABS R11, R6 ;  /* 0x00000006000b7213 */ /* 0x000fc40000000000 */
[----:B------:R-:W-:Y:S01]  /*1dad0*/  IABS R8, R15 ;  /* 0x0000000f00087213 */ /* 0x000fe20000000000 */
[----:B------:R-:W-:-:S03]  /*1dae0*/  IMAD.MOV R18, RZ, RZ, -R15 ;  /* 0x000000ffff127224 */ /* 0x000fc600078e0a0f */
[----:B------:R-:W0:Y:S08]  /*1daf0*/  I2F.RP R7, R8 ;  /* 0x0000000800077306 */ /* 0x000e300000209400 */
[----:B0-----:R-:W0:Y:S02]  /*1db00*/  MUFU.RCP R7, R7 ;  /* 0x0000000700077308 */ /* 0x001e240000001000 */
[----:B0-----:R-:W-:-:S06]  /*1db10*/  VIADD R3, R7, 0xffffffe ;  /* 0x0ffffffe07037836 */ /* 0x001fcc0000000000 */
[----:B------:R-:W0:Y:S02]  /*1db20*/  F2I.FTZ.U32.TRUNC.NTZ R3, R3 ;  /* 0x0000000300037305 */ /* 0x000e24000021f000 */
[----:B0-----:R-:W-:-:S04]  /*1db30*/  IMAD.MOV R10, RZ, RZ, -R3 ;  /* 0x000000ffff0a7224 */ /* 0x001fc800078e0a03 */
[----:B------:R-:W-:Y:S01]  /*1db40*/  IMAD.MOV.U32 R9, RZ, RZ, R10 ;  /* 0x000000ffff097224 */ /* 0x000fe200078e000a */
[----:B------:R-:W-:-:S03]  /*1db50*/  IABS R10, R15 ;  /* 0x0000000f000a7213 */ /* 0x000fc60000000000 */
        /* <DEDUP_REMOVED lines=20> */
.L_x_1953:
[----:B------:R-:W-:Y:S02]  /*1dca0*/  IMAD.MOV.U32 R17, RZ, RZ, RZ ;  /* 0x000000ffff117224 */ /* 0x000fe400078e00ff */
[----:B------:R-:W-:Y:S02]  /*1dcb0*/  IMAD.U32 R16, RZ, RZ, UR6 ;  /* 0x00000006ff107e24 */ /* 0x000fe4000f8e00ff */
[----:B------:R-:W-:-:S07]  /*1dcc0*/  IMAD.MOV.U32 R18, RZ, RZ, RZ ;  /* 0x000000ffff127224 */ /* 0x000fce00078e00ff */
.L_x_1958:
[----:B------:R-:W-:-:S13]  /*1dcd0*/  ISETP.NE.AND P0, PT, R5, RZ, PT ;  /* 0x000000ff0500720c */ /* 0x000fda0003f05270 */
[----:B------:R-:W0:Y:S01]  /*1dce0*/  @!P0 S2R R3, SR_CgaCtaId ;  /* 0x0000000000038919 */ /* 0x000e220000008800 */
[----:B------:R-:W-:-:S04]  /*1dcf0*/  @!P0 MOV R2, 0x400 ;  /* 0x0000040000028802 */ /* 0x000fc80000000f00 */
[----:B0-----:R-:W-:-:S05]  /*1dd00*/  @!P0 LEA R2, R3, R2, 0x18 ;  /* 0x0000000203028211 */ /* 0x001fca00078ec0ff */
[----:B------:R0:W-:Y:S01]  /*1dd10*/  @!P0 STS.128 [R2+0x288d0], R16 ;  /* 0x0288d01002008388 */ /* 0x0001e20000000c00 */
[----:B------:R-:W-:Y:S06]  /*1dd20*/  BAR.ARV 0x5, 0x180 ;  /* 0x0146000000007b1d */ /* 0x000fec0000002000 */
.L_x_1951:
[----:B------:R2:W-:Y:S01]  /*1dd30*/  STL [R1+0x20], RZ ;  /* 0x000020ff01007387 */ /* 0x0005e20000100800 */
[----:B------:R-:W-:Y:S01]  /*1dd40*/  ULDC UR4, c[0x0][0xc3c] ;  /* 0x00030f0000047ab9 */ /* 0x000fe20000000800 */
[----:B------:R-:W-:Y:S01]  /*1dd50*/  IMAD.MOV.U32 R28, RZ, RZ, 0x1 ;  /* 0x00000001ff1c7424 */ /* 0x000fe200078e00ff */
[----:B-1----:R-:W-:Y:S01]  /*1dd60*/  ISETP.GE.AND P0, PT, R19, UR4, PT ;  /* 0x0000000413007c0c */ /* 0x002fe2000bf06270 */
[----:B------:R-:W-:-:S12]  /*1dd70*/  IMAD.MOV.U32 R24, RZ, RZ, RZ ;  /* 0x000000ffff187224 */ /* 0x000fd800078e00ff */
[----:B--2---:R-:W-:Y:S05]  /*1dd80*/  @P0 BRA `(.L_x_1959) ;  /* 0x0000006400080947 */ /* 0x004fea0003800000 */
[----:B------:R-:W1:Y:S01]  /*1dd90*/  S2UR UR5, SR_CgaCtaId ;  /* 0x00000000000579c3 */ /* 0x000e620000008800 */
[C---:B------:R-:W-:Y:S01]  /*1dda0*/  IMAD.SHL.U32 R31, R0.reuse, 0x8, RZ ;  /* 0x00000008001f7824 */ /* 0x040fe200078e00ff */
[----:B0-----:R-:W-:Y:S01]  /*1ddb0*/  LOP3.LUT R2, R0, 0x7f, RZ, 0xc0, !PT ;  /* 0x0000007f00027812 */ /* 0x001fe200078ec0ff */
[----:B------:R-:W-:Y:S01]  /*1ddc0*/  UMOV UR4, 0x400 ;  /* 0x0000040000047882 */ /* 0x000fe20000000000 */
[----:B------:R0:W-:Y:S01]  /*1ddd0*/  STL [R1+0x20], RZ ;  /* 0x000020ff01007387 */ /* 0x0001e20000100800 */
[----:B------:R-:W-:Y:S01]  /*1dde0*/  BSSY B8, `(.L_x_1959) ;  /* 0x000063c000087945 */ /* 0x000fe20003800000 */
[----:B------:R-:W-:Y:S01]  /*1ddf0*/  LOP3.LUT R3, R31, 0x1f8, RZ, 0xc0, !PT ;  /* 0x000001f81f037812 */ /* 0x000fe200078ec0ff */
[----:B------:R-:W-:Y:S01]  /*1de00*/  IMAD.SHL.U32 R36, R2, 0x8, RZ ;  /* 0x0000000802247824 */ /* 0x000fe200078e00ff */
[----:B------:R-:W-:Y:S01]  /*1de10*/  SHF.R.U32.HI R2, RZ, 0x3, R2 ;  /* 0x00000003ff027819 */ /* 0x000fe20000011602 */
[----:B------:R-:W-:Y:S01]  /*1de20*/  IMAD.MOV.U32 R29, RZ, RZ, 0x1 ;  /* 0x00000001ff1d7424 */ /* 0x000fe200078e00ff */
[----:B------:R-:W-:Y:S01]  /*1de30*/  LOP3.LUT R3, R3, 0x38, R0, 0x78, !PT ;  /* 0x0000003803037812 */ /* 0x000fe200078e7800 */
[----:B------:R-:W-:Y:S01]  /*1de40*/  IMAD.SHL.U32 R0, R0, 0x10, RZ ;  /* 0x0000001000007824 */ /* 0x000fe200078e00ff */
[----:B------:R-:W-:Y:S01]  /*1de50*/  LOP3.LUT R31, R31, 0x38, RZ, 0xc0, !PT ;  /* 0x000000381f1f7812 */ /* 0x000fe200078ec0ff */
[----:B------:R-:W-:Y:S01]  /*1de60*/  IMAD.MOV.U32 R26, RZ, RZ, RZ ;  /* 0x000000ffff1a7224 */ /* 0x000fe200078e00ff */
[----:B------:R-:W-:Y:S01]  /*1de70*/  LOP3.LUT R36, R3, 0x200, R36, 0xf8, !PT ;  /* 0x0000020003247812 */ /* 0x000fe200078ef824 */
[----:B------:R-:W-:Y:S01]  /*1de80*/  IMAD.MOV.U32 R24, RZ, RZ, RZ ;  /* 0x000000ffff187224 */ /* 0x000fe200078e00ff */
[----:B------:R-:W-:Y:S01]  /*1de90*/  LOP3.LUT R0, R0, 0x70, RZ, 0xc0, !PT ;  /* 0x0000007000007812 */ /* 0x000fe200078ec0ff */
[----:B------:R-:W-:Y:S01]  /*1dea0*/  IMAD.MOV.U32 R28, RZ, RZ, 0x1 ;  /* 0x00000001ff1c7424 */ /* 0x000fe200078e00ff */
[----:B------:R-:W-:Y:S01]  /*1deb0*/  LOP3.LUT R30, R31, 0x40, RZ, 0xfc, !PT ;  /* 0x000000401f1e7812 */ /* 0x000fe200078efcff */
[----:B------:R-:W-:Y:S01]  /*1dec0*/  ULOP3.LUT UR38, UR36, 0x2, URZ, 0xfc, !UPT ;  /* 0x0000000224267892 */ /* 0x000fe2000f8efc3f */
[----:B------:R-:W-:Y:S01]  /*1ded0*/  LOP3.LUT R2, R2, R0, RZ, 0xfc, !PT ;  /* 0x0000000002027212 */ /* 0x000fe200078efcff */
[----:B------:R-:W-:Y:S01]  /*1dee0*/  ULDC.64 UR40, c[0x0][0x198] ;  /* 0x0000660000287ab9 */ /* 0x000fe20000000a00 */
[----:B------:R-:W-:Y:S01]  /*1def0*/  ULDC UR37, c[0x0][0xc] ;  /* 0x0000030000257ab9 */ /* 0x000fe20000000800 */
[----:B-1----:R-:W-:-:S06]  /*1df00*/  ULEA UR4, UR5, UR4, 0x18 ;  /* 0x0000000405047291 */ /* 0x002fcc000f8ec03f */
[----:B------:R-:W-:-:S04]  /*1df10*/  IMAD.U32 R22, RZ, RZ, UR4 ;  /* 0x00000004ff167e24 */ /* 0x000fc8000f8e00ff */
[----:B------:R-:W-:-:S05]  /*1df20*/  IMAD R0, R36, 0x2, R22 ;  /* 0x0000000224007824 */ /* 0x000fca00078e0216 */
[----:B------:R0:W-:Y:S02]  /*1df30*/  STL [R1+0xc], R0 ;  /* 0x00000c0001007387 */ /* 0x0001e40000100800 */
.L_x_2074:
[----:B------:R-:W-:Y:S05]  /*1df40*/  YIELD ;  /* 0x0000000000007946 */ /* 0x000fea0003800000 */
[----:B------:R-:W-:Y:S01]  /*1df50*/  ULDC.64 UR4, c[0x0][0xa28] ;  /* 0x00028a0000047ab9 */ /* 0x000fe20000000a00 */
[----:B------:R-:W-:Y:S01]  /*1df60*/  IMAD.MOV.U32 R11, RZ, RZ, RZ ;  /* 0x000000ffff0b7224 */ /* 0x000fe200078e00ff */
[----:B------:R-:W-:Y:S01]  /*1df70*/  ISETP.NE.U32.AND P0, PT, RZ, UR4, PT ;  /* 0x00000004ff007c0c */ /* 0x000fe2000bf05070 */
[----:B-1----:R-:W1:Y:S01]  /*1df80*/  LDC.64 R4, c[0x0][0xa00] ;  /* 0x00028000ff047b82 */ /* 0x002e620000000a00 */
[----:B------:R-:W-:Y:S01]  /*1df90*/  IMAD.MOV.U32 R8, RZ, RZ, RZ ;  /* 0x000000ffff087224 */ /* 0x000fe200078e00ff */
[----:B------:R-:W-:Y:S01]  /*1dfa0*/  ULDC.64 UR6, c[0x0][0xa10] ;  /* 0x0002840000067ab9 */ /* 0x000fe20000000a00 */
[----:B------:R-:W-:Y:S01]  /*1dfb0*/  ISETP.NE.AND.EX P0, PT, RZ, UR5, PT, P0 ;  /* 0x00000005ff007c0c */ /* 0x000fe2000bf05300 */
[----:B------:R-:W-:-:S12]  /*1dfc0*/  ULDC.64 UR4, c[0x0][0xa18] ;  /* 0x0002860000047ab9 */ /* 0x000fd80000000a00 */
[----:B------:R-:W2:Y:S02]  /*1dfd0*/  @P0 LDC.64 R2, c[0x0][0xa28] ;  /* 0x00028a00ff020b82 */ /* 0x000ea40000000a00 */
[----:B--2---:R-:W-:-:S05]  /*1dfe0*/  @P0 IMAD.WIDE R2, R19, 0x4, R2 ;  /* 0x0000000413020825 */ /* 0x004fca00078e0202 */
[----:B---3--:R2:W3:Y:S01]  /*1dff0*/  @P0 LDG.E R11, desc[UR54][R2.64] ;  /* 0x00000036020b0981 */ /* 0x0084e2000c1e1900 */
[----:B------:R-:W-:Y:S01]  /*1e000*/  ISETP.NE.U32.AND P0, PT, RZ, UR4, PT ;  /* 0x00000004ff007c0c */ /* 0x000fe2000bf05070 */
[----:B-1----:R-:W-:Y:S01]  /*1e010*/  IMAD.WIDE R4, R19, 0x4, R4 ;  /* 0x0000000413047825 */ /* 0x002fe200078e0204 */
[----:B------:R-:W-:Y:S02]  /*1e020*/  ISETP.NE.U32.AND P1, PT, RZ, UR6, PT ;  /* 0x00000006ff007c0c */ /* 0x000fe4000bf25070 */
[----:B------:R-:W-:Y:S01]  /*1e030*/  ISETP.NE.AND.EX P2, PT, RZ, UR5, PT, P0 ;  /* 0x00000005ff007c0c */ /* 0x000fe2000bf45300 */
[----:B------:R-:W-:Y:S01]  /*1e040*/  ULDC.64 UR4, c[0x0][0xa00] ;  /* 0x0002800000047ab9 */ /* 0x000fe20000000a00 */
[----:B------:R-:W-:Y:S01]  /*1e050*/  ISETP.NE.AND.EX P1, PT, RZ, UR7, PT, P1 ;  /* 0x00000007ff007c0c */ /* 0x000fe2000bf25310 */
[----:B0-----:R-:W-:Y:S01]  /*1e060*/  IMAD.MOV.U32 R0, RZ, RZ, RZ ;  /* 0x000000ffff007224 */ /* 0x001fe200078e00ff */
[----:B------:R-:W-:Y:S01]  /*1e070*/  ISETP.NE.U32.AND P0, PT, RZ, UR4, PT ;  /* 0x00000004ff007c0c */ /* 0x000fe2000bf05070 */
[----:B--2---:R-:W0:Y:S03]  /*1e080*/  LDC.64 R2, c[0x0][0xa10] ;  /* 0x00028400ff027b82 */ /* 0x004e260000000a00 */
[----:B------:R-:W-:-:S05]  /*1e090*/  ISETP.NE.AND.EX P0, PT, RZ, UR5, PT, P0 ;  /* 0x00000005ff007c0c */ /* 0x000fca000bf05300 */
[----:B------:R-:W1:Y:S08]  /*1e0a0*/  @P2 LDC.64 R6, c[0x0][0xa18] ;  /* 0x00028600ff062b82 */ /* 0x000e700000000a00 */
[----:B------:R-:W2:Y:S01]  /*1e0b0*/  @P0 LDG.E R8, desc[UR54][R4.64] ;  /* 0x0000003604080981 */ /* 0x000ea2000c1e1900 */
[----:B0-----:R-:W-:-:S05]  /*1e0c0*/  IMAD.WIDE R2, R19, 0x4, R2 ;  /* 0x0000000413027825 */ /* 0x001fca00078e0202 */
[----:B------:R-:W5:Y:S01]  /*1e0d0*/  @P1 LDG.E R0, desc[UR54][R2.64] ;  /* 0x0000003602001981 */ /* 0x000f62000c1e1900 */
[----:B------:R-:W-:Y:S02]  /*1e0e0*/  ULDC UR4, c[0x0][0x288] ;  /* 0x0000a20000047ab9 */ /* 0x000fe40000000800 */
[----:B------:R-:W-:Y:S01]  /*1e0f0*/  IMAD.U32 R33, RZ, RZ, UR4 ;  /* 0x00000004ff217e24 */ /* 0x000fe2000f8e00ff */
[----:B------:R-:W-:Y:S02]  /*1e100*/  ULDC.64 UR4, c[0x0][0x418] ;  /* 0x0001060000047ab9 */ /* 0x000fe40000000a00 */
[----:B------:R-:W-:-:S03]  /*1e110*/  UISETP.NE.U32.AND UP0, UPT, UR4, URZ, UPT ;  /* 0x0000003f0400728c */ /* 0x000fc6000bf05070 */
[----:B------:R-:W-:Y:S01]  /*1e120*/  ULDC UR4, c[0x0][0x424] ;  /* 0x0001090000047ab9 */ /* 0x000fe20000000800 */
[----:B------:R-:W-:Y:S01]  /*1e130*/  UISETP.NE.AND.EX UP0, UPT, UR5, URZ, UPT, UP0 ;  /* 0x0000003f0500728c */ /* 0x000fe2000bf05300 */
[----:B-1----:R-:W-:Y:S02]  /*1e140*/  @P2 IMAD.WIDE R6, R19, 0x4, R6 ;  /* 0x0000000413062825 */ /* 0x002fe400078e0206 */
[----:B------:R-:W-:Y:S01]  /*1e150*/  ULDC UR5, c[0x0][0x2f0] ;  /* 0x0000bc0000057ab9 */ /* 0x000fe20000000800 */
[----:B------:R-:W-:Y:S02]  /*1e160*/  USEL UR4, UR4, 0x1, UP0 ;  /* 0x0000000104047887 */ /* 0x000fe40008000000 */
[----:B------:R0:W5:Y:S02]  /*1e170*/  @P2 LDG.E R33, desc[UR54][R6.64] ;  /* 0x0000003606212981 */ /* 0x000164000c1e1900 */
[----:B------:R-:W-:-:S03]  /*1e180*/  UIMAD UR4, UR4, UR5, URZ ;  /* 0x00000005040472a4 */ /* 0x000fc6000f8e023f */
[----:B------:R-:W-:-:S03]  /*1e190*/  ULDC UR5, c[0x0][0x348] ;  /* 0x0000d20000057ab9 */ /* 0x000fc60000000800 */
[----:B------:R-:W-:Y:S02]  /*1e1a0*/  IMAD.U32 R10, RZ, RZ, UR4 ;  /* 0x00000004ff0a7e24 */ /* 0x000fe4000f8e00ff */
[----:B0-----:R-:W-:Y:S01]  /*1e1b0*/  IMAD.U32 R6, RZ, RZ, UR5 ;  /* 0x00000005ff067e24 */ /* 0x001fe2000f8e00ff */
[----:B---3--:R0:W-:Y:S04]  /*1e1c0*/  STL [R1+0x4], R11 ;  /* 0x0000040b01007387 */ /* 0x0081e80000100800 */
[----:B--2---:R0:W-:Y:S01]  /*1e1d0*/  STL [R1+0x10], R8 ;  /* 0x0000100801007387 */ /* 0x0041e20000100800 */
[----:B------:R-:W-:Y:S05]  /*1e1e0*/  @P2 BRA `(.L_x_1960) ;  /* 0x0000000000102947 */ /* 0x000fea0003800000 */
[----:B------:R-:W-:Y:S05]  /*1e1f0*/  @!P0 BRA `(.L_x_1960) ;  /* 0x00000000000c8947 */ /* 0x000fea0003800000 */
[----:B0-----:R-:W2:Y:S04]  /*1e200*/  LDG.E R8, desc[UR54][R4.64] ;  /* 0x0000003604087981 */ /* 0x001ea8000c1e1900 */
[----:B-----5:R-:W2:Y:S02]  /*1e210*/  LDG.E R33, desc[UR54][R4.64+0x4] ;  /* 0x0000043604217981 */ /* 0x020ea4000c1e1900 */
[----:B--2---:R-:W-:-:S07]  /*1e220*/  IMAD.IADD R33, R33, 0x1, -R8 ;  /* 0x0000000121217824 */ /* 0x004fce00078e0a08 */
.L_x_1960:
[----:B------:R-:W-:Y:S02]  /*1e230*/  ULDC.64 UR4, c[0x0][0xa20] ;  /* 0x0002880000047ab9 */ /* 0x000fe40000000a00 */
[----:B------:R-:W-:-:S04]  /*1e240*/  ISETP.NE.U32.AND P0, PT, RZ, UR4, PT ;  /* 0x00000004ff007c0c */ /* 0x000fc8000bf05070 */
[----:B------:R-:W-:-:S13]  /*1e250*/  ISETP.NE.AND.EX P0, PT, RZ, UR5, PT, P0 ;  /* 0x00000005ff007c0c */ /* 0x000fda000bf05300 */
[----:B------:R-:W-:Y:S05]  /*1e260*/  @!P0 BRA `(.L_x_1961) ;  /* 0x0000000000108947 */ /* 0x000fea0003800000 */
[----:B------:R-:W1:Y:S02]  /*1e270*/  LDC.64 R4, c[0x0][0xa20] ;  /* 0x00028800ff047b82 */ /* 0x000e640000000a00 */
[----:B-1----:R-:W-:-:S05]  /*1e280*/  IMAD.WIDE R4, R19, 0x4, R4 ;  /* 0x0000000413047825 */ /* 0x002fca00078e0204 */
[----:B------:R1:W5:Y:S01]  /*1e290*/  LDG.E R10, desc[UR54][R4.64] ;  /* 0x00000036040a7981 */ /* 0x000362000c1e1900 */
[----:B------:R-:W-:Y:S05]  /*1e2a0*/  BRA `(.L_x_1962) ;  /* 0x0000000000247947 */ /* 0x000fea0003800000 */
.L_x_1961:
[----:B------:R-:W-:Y:S02]  /*1e2b0*/  ULDC.64 UR4, c[0x0][0xa08] ;  /* 0x0002820000047ab9 */ /* 0x000fe40000000a00 */
[----:B------:R-:W-:-:S04]  /*1e2c0*/  ISETP.NE.U32.AND P0, PT, RZ, UR4, PT ;  /* 0x00000004ff007c0c */ /* 0x000fc8000bf05070 */
[----:B------:R-:W-:-:S13]  /*1e2d0*/  ISETP.NE.AND.EX P0, PT, RZ, UR5, PT, P0 ;  /* 0x00000005ff007c0c */ /* 0x000fda000bf05300 */
[----:B------:R-:W-:Y:S05]  /*1e2e0*/  @!P0 BRA `(.L_x_1962) ;  /* 0x0000000000148947 */ /* 0x000fea0003800000 */
[----:B------:R-:W1:Y:S02]  /*1e2f0*/  LDC.64 R4, c[0x0][0xa08] ;  /* 0x00028200ff047b82 */ /* 0x000e640000000a00 */
[----:B-1----:R-:W-:-:S05]  /*1e300*/  IMAD.WIDE R4, R19, 0x4, R4 ;  /* 0x0000000413047825 */ /* 0x002fca00078e0204 */
[----:B------:R-:W2:Y:S04]  /*1e310*/  LDG.E R10, desc[UR54][R4.64] ;  /* 0x00000036040a7981 */ /* 0x000ea8000c1e1900 */
[----:B------:R-:W2:Y:S02]  /*1e320*/  LDG.E R7, desc[UR54][R4.64+0x4] ;  /* 0x0000043604077981 */ /* 0x000ea4000c1e1900 */
[----:B--2---:R-:W-:-:S07]  /*1e330*/  IMAD.IADD R10, R7, 0x1, -R10 ;  /* 0x00000001070a7824 */ /* 0x004fce00078e0a0a */
.L_x_1962:
[----:B-1----:R-:W2:Y:S01]  /*1e340*/  @P1 LDG.E R5, desc[UR54][R2.64] ;  /* 0x0000003602051981 */ /* 0x002ea2000c1e1900 */
[----:B------:R-:W1:Y:S03]  /*1e350*/  LDC R7, c[0x0][0x448] ;  /* 0x00011200ff077b82 */ /* 0x000e660000000800 */
[----:B------:R3:W2:Y:S01]  /*1e360*/  @P1 LDG.E R4, desc[UR54][R2.64+0x4] ;  /* 0x0000043602041981 */ /* 0x0006a2000c1e1900 */
[----:B------:R-:W-:Y:S02]  /*1e370*/  IMAD.SHL.U32 R27, R17, 0x80, RZ ;  /* 0x00000080111b7824 */ /* 0x000fe400078e00ff */
[----:B-----5:R-:W-:Y:S02]  /*1e380*/  IMAD.IADD R10, R10, 0x1, -R11 ;  /* 0x000000010a0a7824 */ /* 0x020fe400078e0a0b */
[----:B---3--:R-:W3:Y:S01]  /*1e390*/  LDC.64 R2, c[0x0][0x9e0] ;  /* 0x00027800ff027b82 */ /* 0x008ee20000000a00 */
[----:B-1----:R-:W-:Y:S01]  /*1e3a0*/  ISETP.NE.AND P2, PT, R7, 0x1, PT ;  /* 0x000000010700780c */ /* 0x002fe20003f45270 */
[----:B------:R-:W-:-:S12]  /*1e3b0*/  VIADD R7, R27, 0x7f ;  /* 0x0000007f1b077836 */ /* 0x000fd80000000000 */
[----:B0-----:R-:W0:Y:S01]  /*1e3c0*/  @P2 LDC R8, c[0x0][0x44c] ;  /* 0x00011300ff082b82 */ /* 0x001e220000000800 */
[----:B---3--:R-:W-:-:S07]  /*1e3d0*/  ISETP.GE.AND P3, PT, R3, 0x1, PT ;  /* 0x000000010300780c */ /* 0x008fce0003f66270 */
[----:B------:R-:W1:Y:S01]  /*1e3e0*/  @P2 LDC R9, c[0x0][0x450] ;  /* 0x00011400ff092b82 */ /* 0x000e620000000800 */
[----:B--2---:R-:W-:Y:S02]  /*1e3f0*/  @P1 IMAD.IADD R6, R4, 0x1, -R5 ;  /* 0x0000000104061824 */ /* 0x004fe400078e0a05 */
[----:B0-----:R-:W-:-:S04]  /*1e400*/  @P2 IMAD.HI.U32 R4, R7, R8, RZ ;  /* 0x0000000807042227 */ /* 0x001fc800078e00ff */
[----:B------:R-:W-:Y:S01]  /*1e410*/  IMAD.IADD R37, R10, 0x1, R6 ;  /* 0x000000010a257824 */ /* 0x000fe200078e0206 */
[----:B-1----:R-:W-:-:S03]  /*1e420*/  @P2 SHF.R.U32.HI R7, RZ, R9, R4 ;  /* 0x00000009ff072219 */ /* 0x002fc60000011604 */
[C---:B------:R-:W-:Y:S01]  /*1e430*/  VIADD R4, R37.reuse, 0x7f ;  /* 0x0000007f25047836 */ /* 0x040fe20000000000 */
[----:B------:R-:W-:-:S04]  /*1e440*/  IADD3 R8, R37, 0x1, -R33 ;  /* 0x0000000125087810 */ /* 0x000fc80007ffe821 */
[----:B------:R-:W-:Y:S01]  /*1e450*/  SHF.R.S32.HI R5, RZ, 0x1f, R4 ;  /* 0x0000001fff057819 */ /* 0x000fe20000011404 */
[----:B------:R-:W-:-:S03]  /*1e460*/  IMAD.IADD R7, R8, 0x1, R7 ;  /* 0x0000000108077824 */ /* 0x000fc600078e0207 */
        /* <DEDUP_REMOVED lines=15> */
.L_x_1965:
[----:B------:R-:W-:-:S13]  /*1e560*/  ISETP.NE.AND P0, PT, R3, 0x1, PT ;  /* 0x000000010300780c */ /* 0x000fda0003f05270 */
[----:B------:R-:W0:Y:S02]  /*1e570*/  @P0 LDC.64 R4, c[0x0][0x9e8] ;  /* 0x00027a00ff040b82 */ /* 0x000e240000000a00 */
[----:B0-----:R-:W-:-:S05]  /*1e580*/  @P0 IMAD.HI.U32 R4, R11, R4, RZ ;  /* 0x000000040b040227 */ /* 0x001fca00078e00ff */
[----:B------:R-:W-:-:S07]  /*1e590*/  @P0 SHF.R.U32.HI R11, RZ, R5, R4 ;  /* 0x00000005ff0b0219 */ /* 0x000fce0000011604 */
.L_x_1966:
[----:B------:R-:W-:Y:S05]  /*1e5a0*/  BSYNC B0 ;  /* 0x0000000000007941 */ /* 0x000fea0003800000 */
.L_x_1964:
[----:B------:R-:W-:-:S05]  /*1e5b0*/  IMAD R11, R11, R3, R3 ;  /* 0x000000030b0b7224 */ /* 0x000fca00078e0203 */
[----:B------:R-:W-:-:S07]  /*1e5c0*/  VIMNMX R2, R2, R11, PT ;  /* 0x0000000b02027248 */ /* 0x000fce0003fe0100 */
.L_x_1963:
        /* <DEDUP_REMOVED lines=20> */
.L_x_1969:
[----:B------:R-:W-:-:S13]  /*1e710*/  ISETP.NE.AND P0, PT, R3, 0x1, PT ;  /* 0x000000010300780c */ /* 0x000fda0003f05270 */
[----:B------:R-:W0:Y:S02]  /*1e720*/  @P0 LDC.64 R4, c[0x0][0x9e8] ;  /* 0x00027a00ff040b82 */ /* 0x000e240000000a00 */
[----:B0-----:R-:W-:-:S05]  /*1e730*/  @P0 IMAD.HI.U32 R4, R12, R4, RZ ;  /* 0x000000040c040227 */ /* 0x001fca00078e00ff */
[----:B------:R-:W-:-:S07]  /*1e740*/  @P0 SHF.R.U32.HI R12, RZ, R5, R4 ;  /* 0x00000005ff0c0219 */ /* 0x000fce0000011604 */
.L_x_1970:
[----:B------:R-:W-:Y:S05]  /*1e750*/  BSYNC B0 ;  /* 0x0000000000007941 */ /* 0x000fea0003800000 */
.L_x_1968:
[----:B------:R-:W-:-:S05]  /*1e760*/  IMAD R12, R12, R3, RZ ;  /* 0x000000030c0c7224 */ /* 0x000fca00078e02ff */
[----:B------:R-:W-:-:S07]  /*1e770*/  VIMNMX R11, R11, R12, !PT ;  /* 0x0000000c0b0b7248 */ /* 0x000fce0007fe0100 */
.L_x_1967:
[----:B------:R-:W-:Y:S01]  /*1e780*/  VIADD R2, R2, 0x7f ;  /* 0x0000007f02027836 */ /* 0x000fe20000000000 */
[----:B------:R-:W-:Y:S04]  /*1e790*/  BSSY B0, `(.L_x_1971) ;  /* 0x000011b000007945 */ /* 0x000fe80003800000 */
[----:B------:R-:W-:-:S04]  /*1e7a0*/  SHF.R.S32.HI R3, RZ, 0x1f, R2 ;  /* 0x0000001fff037819 */ /* 0x000fc80000011402 */
[----:B------:R-:W-:Y:S02]  /*1e7b0*/  LEA.HI R3, R3, R2, RZ, 0x7 ;  /* 0x0000000203037211 */ /* 0x000fe400078f38ff */
[----:B------:R-:W-:-:S04]  /*1e7c0*/  SHF.R.S32.HI R2, RZ, 0x1f, R11 ;  /* 0x0000001fff027819 */ /* 0x000fc8000001140b */
[----:B------:R-:W-:Y:S02]  /*1e7d0*/  LEA.HI R11, R2, R11, RZ, 0x7 ;  /* 0x0000000b020b7211 */ /* 0x000fe400078f38ff */
[----:B------:R-:W-:Y:S02]  /*1e7e0*/  SHF.R.S32.HI R2, RZ, 0x7, R3 ;  /* 0x00000007ff027819 */ /* 0x000fe40000011403 */
[----:B------:R-:W-:Y:S02]  /*1e7f0*/  SHF.R.S32.HI R11, RZ, 0x7, R11 ;  /* 0x00000007ff0b7819 */ /* 0x000fe4000001140b */
[----:B------:R-:W-:Y:S02]  /*1e800*/  VIMNMX R3, R9, R2, PT ;  /* 0x0000000209037248 */ /* 0x000fe40003fe0100 */
[----:B------:R-:W-:-:S03]  /*1e810*/  VIMNMX R11, RZ, R11, !PT ;  /* 0x0000000bff0b7248 */ /* 0x000fc60007fe0100 */
[--C-:B------:R-:W-:Y:S02]  /*1e820*/  IMAD R3, R3, 0x80, -R10.reuse ;  /* 0x0000008003037824 */ /* 0x100fe400078e0a0a */
[----:B------:R-:W-:-:S03]  /*1e830*/  IMAD R11, R11, 0x80, -R10 ;  /* 0x000000800b0b7824 */ /* 0x000fc600078e0a0a */
[----:B------:R-:W-:Y:S02]  /*1e840*/  VIMNMX R2, R3, R6, PT ;  /* 0x0000000603027248 */ /* 0x000fe40003fe0100 */
[----:B------:R-:W-:-:S04]  /*1e850*/  VIMNMX R11, RZ, R11, !PT ;  /* 0x0000000bff0b7248 */ /* 0x000fc80007fe0100 */
        /* <DEDUP_REMOVED lines=17> */
.L_x_2204:
[----:B-1----:R-:W-:Y:S02]  /*1e970*/  ISETP.NE.AND P0, PT, R14, RZ, PT ;  /* 0x000000ff0e00720c */ /* 0x002fe40003f05270 */
[----:B------:R-:W-:-:S11]  /*1e980*/  PLOP3.LUT P6, PT, PT, PT, PT, 0x8, 0x0 ;  /* 0x000000000000781c */ /* 0x000fd60003fce170 */
[----:B------:R-:W-:Y:S05]  /*1e990*/  @P0 BRA `(.L_x_1974) ;  /* 0x00000000000c0947 */ /* 0x000fea0003800000 */
[----:B------:R-:W-:-:S03]  /*1e9a0*/  UMOV UR4, 0xffffffff ;  /* 0xffffffff00047882 */ /* 0x000fc60000000000 */
[----:B------:R-:W-:Y:S05]  /*1e9b0*/  BRA.DIV UR4, `(.L_x_1975) ;  /* 0x0000008604807947 */ /* 0x000fea000b800000 */
[----:B------:R-:W-:-:S13]  /*1e9c0*/  ELECT P6, URZ, PT ;  /* 0x00000000003f782f */ /* 0x000fda00038c0000 */
.L_x_1974:
        /* <DEDUP_REMOVED lines=9> */
.L_x_2207:
[----:B------:R-:W-:Y:S05]  /*1ea60*/  BSYNC B1 ;  /* 0x0000000000017941 */ /* 0x000fea0003800000 */
.L_x_1976:
        /* <DEDUP_REMOVED lines=10> */
.L_x_2208:
[----:B------:R-:W-:Y:S05]  /*1eb10*/  BSYNC B2 ;  /* 0x0000000000027941 */ /* 0x000fea0003800000 */
.L_x_1980:
        /* <DEDUP_REMOVED lines=9> */
.L_x_1983:
[----:B------:R-:W-:Y:S05]  /*1ebb0*/  BSYNC B2 ;  /* 0x0000000000027941 */ /* 0x000fea0003800000 */
.L_x_1982:
        /* <DEDUP_REMOVED lines=8> */
[----:B------:R-:W-:Y:S01]  /*1ec40*/  IMAD.SHL.U32 R12, R26, 0x4000, RZ ;  /* 0x000040001a0c7824 */ /* 0x000fe200078e00ff */
[----:B------:R-:W-:Y:S01]  /*1ec50*/  UMOV UR6, 0x0 ;  /* 0x0000000000067882 */ /* 0x000fe20000000000 */
[----:B------:R-:W-:Y:S01]  /*1ec60*/  VIADD R2, R11, 0x28890 ;  /* 0x000288900b027836 */ /* 0x000fe20000000000 */
[----:B------:R-:W-:Y:S01]  /*1ec70*/  UMOV UR7, 0x12f00000 ;  /* 0x12f0000000077882 */ /* 0x000fe20000000000 */
[----:B------:R-:W-:-:S08]  /*1ec80*/  VIADD R13, R3, 0x18400 ;  /* 0x00018400030d7836 */ /* 0x000fd00000000000 */
.L_x_1984:
        /* <DEDUP_REMOVED lines=10> */
[----:B------:R-:W-:Y:S01]  /*1ed30*/  IMAD.MOV.U32 R13, RZ, RZ, 0x40 ;  /* 0x00000040ff0d7424 */ /* 0x000fe200078e00ff */
[----:B------:R-:W-:Y:S01]  /*1ed40*/  PLOP3.LUT P0, PT, PT, PT, PT, 0x80, 0x0 ;  /* 0x000000000000781c */ /* 0x000fe20003f0f070 */
[----:B------:R-:W-:Y:S01]  /*1ed50*/  VIADD R3, R3, 0x1c400 ;  /* 0x0001c40003037836 */ /* 0x000fe20000000000 */
[----:B------:R-:W-:Y:S01]  /*1ed60*/  UMOV UR6, 0x0 ;  /* 0x0000000000067882 */ /* 0x000fe20000000000 */
[----:B------:R-:W-:Y:S01]  /*1ed70*/  UMOV UR7, 0x12f00000 ;  /* 0x12f0000000077882 */ /* 0x000fe20000000000 */
[----:B------:R-:W-:-:S15]  /*1ed80*/  R2UR UR10, R13 ;  /* 0x000000000d0a72ca */ /* 0x000fde00000e0000 */
.L_x_1985:
        /* <DEDUP_REMOVED lines=13> */
.L_x_2209:
[----:B------:R-:W-:Y:S05]  /*1ee60*/  BSYNC B2 ;  /* 0x0000000000027941 */ /* 0x000fea0003800000 */
.L_x_1986:
        /* <DEDUP_REMOVED lines=11> */
.L_x_1989:
[----:B------:R-:W-:Y:S05]  /*1ef20*/  BSYNC B2 ;  /* 0x0000000000027941 */ /* 0x000fea0003800000 */
.L_x_1988:
[----:B------:R-:W-:Y:S01]  /*1ef30*/  R2UR UR10, R15 ;  /* 0x000000000f0a72ca */ /* 0x000fe200000e0000 */
[----:B------:R-:W-:Y:S01]  /*1ef40*/  IMAD R12, R12, 0x2, R22 ;  /* 0x000000020c0c7824 */ /* 0x000fe200078e0216 */
[----:B------:R-:W-:Y:S01]  /*1ef50*/  R2UR UR6, R2 ;  /* 0x00000000020672ca */ /* 0x000fe200000e0000 */
[----:B------:R-:W-:Y:S01]  /*1ef60*/  UIADD3 UR4, UP0, UR40, 0x670, URZ ;  /* 0x0000067028047890 */ /* 0x000fe2000ff1e03f */
[----:B------:R-:W-:Y:S01]  /*1ef70*/  R2UR UR7, R3 ;  /* 0x00000000030772ca */ /* 0x000fe200000e0000 */
[----:B01----:R-:W-:Y:S01]  /*1ef80*/  VIADD R11, R11, 0x288b0 ;  /* 0x000288b00b0b7836 */ /* 0x003fe20000000000 */
[----:B------:R-:W-:Y:S01]  /*1ef90*/  PLOP3.LUT P0, PT, PT, PT, PT, 0x80, 0x0 ;  /* 0x000000000000781c */ /* 0x000fe20003f0f070 */
[----:B------:R-:W-:Y:S01]  /*1efa0*/  VIADD R14, R12, 0x400 ;  /* 0x000004000c0e7836 */ /* 0x000fe20000000000 */
[----:B------:R-:W-:-:S12]  /*1efb0*/  UIADD3.X UR5, URZ, UR41, URZ, UP0, !UPT ;  /* 0x000000293f057290 */ /* 0x000fd800087fe43f */
.L_x_1990:
        /* <DEDUP_REMOVED lines=15> */
.L_x_1991:
        /* <DEDUP_REMOVED lines=10> */
.L_x_1979:
[----:B------:R-:W-:Y:S05]  /*1f150*/  BSYNC B1 ;  /* 0x0000000000017941 */ /* 0x000fea0003800000 */
.L_x_1978:
        /* <DEDUP_REMOVED lines=9> */
.L_x_2006:
[----:B------:R-:W-:Y:S05]  /*1f1f0*/  YIELD ;  /* 0x0000000000007946 */ /* 0x000fea0003800000 */
[----:B------:R-:W-:Y:S04]  /*1f200*/  BSSY B1, `(.L_x_1992) ;  /* 0x000006b000017945 */ /* 0x000fe80003800000 */
[----:B------:R-:W-:Y:S05]  /*1f210*/  @!P6 BRA `(.L_x_1993) ;  /* 0x0000000400a4e947 */ /* 0x000fea0003800000 */
[----:B------:R-:W-:Y:S01]  /*1f220*/  IMAD R12, R26, 0x8, R22 ;  /* 0x000000081a0c7824 */ /* 0x000fe200078e0216 */
[----:B------:R-:W-:Y:S01]  /*1f230*/  SHF.L.U32 R2, R29, 0x1f, RZ ;  /* 0x0000001f1d027819 */ /* 0x000fe200000006ff */
[----:B0-----:R-:W0:Y:S01]  /*1f240*/  S2R R3, SR_TID.X ;  /* 0x0000000000037919 */ /* 0x001e220000002100 */
[----:B------:R-:W-:Y:S02]  /*1f250*/  BSSY B2, `(.L_x_1994) ;  /* 0x0000005000027945 */ /* 0x000fe40003800000 */
[----:B------:R-:W1:Y:S01]  /*1f260*/  SYNCS.PHASECHK.TRANS64.TRYWAIT P1, [R12+URZ+0x288a0], R2 ;  /* 0x0288a0020c0075a7 */ /* 0x000e62000802017f */
[----:B0-----:R-:W-:-:S04]  /*1f270*/  LOP3.LUT R3, R3, 0x7f, RZ, 0xc0, !PT ;  /* 0x0000007f03037812 */ /* 0x001fc800078ec0ff */
[----:B------:R-:W-:Y:S01]  /*1f280*/  ISETP.NE.AND P2, PT, R3, RZ, PT ;  /* 0x000000ff0300720c */ /* 0x000fe20003f45270 */
[----:B-1----:R-:W-:-:S12]  /*1f290*/  @!P1 BRA `(.L_x_1995) ;  /* 0x0000007c00a49947 */ /* 0x002fd80003800000 */
.L_x_2210:
[----:B------:R-:W-:Y:S05]  /*1f2a0*/  BSYNC B2 ;  /* 0x0000000000027941 */ /* 0x000fea0003800000 */
.L_x_1994:
        /* <DEDUP_REMOVED lines=9> */
.L_x_1997:
[----:B------:R-:W-:Y:S05]  /*1f340*/  BSYNC B2 ;  /* 0x0000000000027941 */ /* 0x000fea0003800000 */
.L_x_1996:
[----:B------:R-:W-:Y:S01]  /*1f350*/  IMAD.MOV.U32 R11, RZ, RZ, RZ ;  /* 0x000000ffff0b7224 */ /* 0x000fe200078e00ff */
[----:B------:R-:W-:Y:S01]  /*1f360*/  UIADD3 UR4, UP0, UR40, 0x570, URZ ;  /* 0x0000057028047890 */ /* 0x000fe2000ff1e03f */
[----:B------:R-:W-:Y:S01]  /*1f370*/  IMAD R10, R26, 0x8000, R22 ;  /* 0x000080001a0a7824 */ /* 0x000fe200078e0216 */
[----:B------:R-:W-:Y:S01]  /*1f380*/  PLOP3.LUT P1, PT, PT, PT, PT, 0x80, 0x0 ;  /* 0x000000000000781c */ /* 0x000fe20003f2f070 */
[----:B------:R-:W-:Y:S01]  /*1f390*/  IMAD R6, R13, 0x80, R0 ;  /* 0x000000800d067824 */ /* 0x000fe200078e0200 */
[----:B------:R-:W-:Y:S01]  /*1f3a0*/  R2UR UR10, R11 ;  /* 0x000000000b0a72ca */ /* 0x000fe200000e0000 */
[----:B------:R-:W-:Y:S01]  /*1f3b0*/  VIADD R3, R12, 0x28890 ;  /* 0x000288900c037836 */ /* 0x000fe20000000000 */
[----:B------:R-:W-:Y:S01]  /*1f3c0*/  UIADD3.X UR5, URZ, UR41, URZ, UP0, !UPT ;  /* 0x000000293f057290 */ /* 0x000fe200087fe43f */
[----:B------:R-:W-:Y:S01]  /*1f3d0*/  VIADD R14, R10, 0x18400 ;  /* 0x000184000a0e7836 */ /* 0x000fe20000000000 */
[----:B------:R-:W-:Y:S01]  /*1f3e0*/  UMOV UR6, 0x0 ;  /* 0x0000000000067882 */ /* 0x000fe20000000000 */
[----:B------:R-:W-:-:S10]  /*1f3f0*/  UMOV UR7, 0x12f00000 ;  /* 0x12f0000000077882 */ /* 0x000fd40000000000 */
.L_x_1998:
        /* <DEDUP_REMOVED lines=16> */
.L_x_1999:
        /* <DEDUP_REMOVED lines=13> */
.L_x_2211:
[----:B------:R-:W-:Y:S05]  /*1f5d0*/  BSYNC B2 ;  /* 0x0000000000027941 */ /* 0x000fea0003800000 */
.L_x_2000:
[----:B------:R-:W-:Y:S01]  /*1f5e0*/  BSSY B2, `(.L_x_2002) ;  /* 0x000000b000027945 */ /* 0x000fe20003800000 */
[----:B01----:R-:W-:Y:S02]  /*1f5f0*/  IMAD.MOV.U32 R2, RZ, RZ, 0x0 ;  /* 0x00000000ff027424 */ /* 0x003fe400078e00ff */
[----:B------:R-:W-:Y:S01]  /*1f600*/  IMAD.MOV.U32 R3, RZ, RZ, 0x12f00000 ;  /* 0x12f00000ff037424 */ /* 0x000fe200078e00ff */
[----:B------:R-:W-:Y:S06]  /*1f610*/  @P2 BRA `(.L_x_2003) ;  /* 0x00000000001c2947 */ /* 0x000fec0003800000 */
[----:B------:R-:W0:Y:S01]  /*1f620*/  S2R R17, SR_TID.X ;  /* 0x0000000000117919 */ /* 0x000e220000002100 */
[----:B------:R-:W-:-:S04]  /*1f630*/  IMAD.MOV.U32 R15, RZ, RZ, 0x8000 ;  /* 0x00008000ff0f7424 */ /* 0x000fc800078e00ff */
[----:B------:R1:W-:Y:S01]  /*1f640*/  SYNCS.ARRIVE.TRANS64 RZ, [R12+URZ+0x288b0], R15 ;  /* 0x0288b00f0cff79a7 */ /* 0x0003e2000800003f */
[----:B0-----:R-:W-:-:S04]  /*1f650*/  LOP3.LUT R17, R17, 0x1f, RZ, 0xc0, !PT ;  /* 0x0000001f11117812 */ /* 0x001fc800078ec0ff */
[----:B------:R-:W-:-:S13]  /*1f660*/  ISETP.NE.AND P1, PT, R17, RZ, PT ;  /* 0x000000ff1100720c */ /* 0x000fda0003f25270 */
[----:B-1----:R-:W-:Y:S05]  /*1f670*/  @!P1 BRA `(.L_x_2003) ;  /* 0x0000000000049947 */ /* 0x002fea0003800000 */
[----:B------:R-:W-:Y:S01]  /*1f680*/  BPT.TRAP 0x1 ;  /* 0x000000040000795c */ /* 0x000fe20000300000 */
.L_x_2003:
[----:B------:R-:W-:Y:S05]  /*1f690*/  BSYNC B2 ;  /* 0x0000000000027941 */ /* 0x000fea0003800000 */
.L_x_2002:
[----:B------:R-:W-:Y:S01]  /*1f6a0*/  R2UR UR6, R2 ;  /* 0x00000000020672ca */ /* 0x000fe200000e0000 */
[----:B------:R-:W-:Y:S01]  /*1f6b0*/  UIADD3 UR4, UP0, UR40, 0x670, URZ ;  /* 0x0000067028047890 */ /* 0x000fe2000ff1e03f */
[----:B------:R-:W-:Y:S01]  /*1f6c0*/  R2UR UR7, R3 ;  /* 0x00000000030772ca */ /* 0x000fe200000e0000 */
[----:B------:R-:W-:Y:S01]  /*1f6d0*/  VIADD R12, R12, 0x288b0 ;  /* 0x000288b00c0c7836 */ /* 0x000fe20000000000 */
[----:B------:R-:W-:Y:S01]  /*1f6e0*/  R2UR UR10, R11 ;  /* 0x000000000b0a72ca */ /* 0x000fe200000e0000 */
[----:B------:R-:W-:Y:S01]  /*1f6f0*/  VIADD R11, R10, 0x400 ;  /* 0x000004000a0b7836 */ /* 0x000fe20000000000 */
[----:B------:R-:W-:Y:S01]  /*1f700*/  PLOP3.LUT P1, PT, PT, PT, PT, 0x80, 0x0 ;  /* 0x000000000000781c */ /* 0x000fe20003f2f070 */
[----:B------:R-:W-:-:S12]  /*1f710*/  UIADD3.X UR5, URZ, UR41, URZ, UP0, !UPT ;  /* 0x000000293f057290 */ /* 0x000fd800087fe43f */
.L_x_2004:
        /* <DEDUP_REMOVED lines=15> */
.L_x_2005:
        /* <DEDUP_REMOVED lines=10> */
.L_x_1993:
[----:B------:R-:W-:Y:S05]  /*1f8b0*/  BSYNC B1 ;  /* 0x0000000000017941 */ /* 0x000fea0003800000 */
.L_x_1992:
[C---:B------:R-:W-:Y:S01]  /*1f8c0*/  ISETP.GT.AND P2, PT, R13.reuse, R5, PT ;  /* 0x000000050d00720c */ /* 0x040fe20003f44270 */
[----:B------:R-:W-:Y:S02]  /*1f8d0*/  VIADD R26, R26, 0x1 ;  /* 0x000000011a1a7836 */ /* 0x000fe40000000000 */
[----:B------:R-:W-:-:S03]  /*1f8e0*/  VIADD R13, R13, 0xffffffff ;  /* 0xffffffff0d0d7836 */ /* 0x000fc60000000000 */
[----:B------:R-:W-:-:S04]  /*1f8f0*/  ISETP.NE.AND P1, PT, R26, 0x2, PT ;  /* 0x000000021a00780c */ /* 0x000fc80003f25270 */
[----:B------:R-:W-:Y:S02]  /*1f900*/  SEL R2, RZ, 0x1, P1 ;  /* 0x00000001ff027807 */ /* 0x000fe40000800000 */
[----:B------:R-:W-:Y:S02]  /*1f910*/  SEL R26, R26, RZ, P1 ;  /* 0x000000ff1a1a7207 */ /* 0x000fe40000800000 */
[----:B------:R-:W-:Y:S01]  /*1f920*/  LOP3.LUT R29, R29, R2, RZ, 0x3c, !PT ;  /* 0x000000021d1d7212 */ /* 0x000fe200078e3cff */
[----:B------:R-:W-:Y:S06]  /*1f930*/  @P2 BRA `(.L_x_2006) ;  /* 0xfffffff8002c2947 */ /* 0x000fec000383ffff */
.L_x_1972:
[----:B------:R-:W-:Y:S05]  /*1f940*/  BSYNC B0 ;  /* 0x0000000000007941 */ /* 0x000fea0003800000 */
.L_x_1971:
[----:B------:R-:W1:Y:S01]  /*1f950*/  LDC R0, c[0x0][0x448] ;  /* 0x00011200ff007b82 */ /* 0x000e620000000800 */
[----:B------:R-:W-:Y:S01]  /*1f960*/  VIADD R5, R27, 0x7f ;  /* 0x0000007f1b057836 */ /* 0x000fe20000000000 */
[----:B------:R-:W-:Y:S06]  /*1f970*/  @!P0 WARPSYNC.ALL ;  /* 0x0000000000008948 */ /* 0x000fec0003800000 */
[----:B0-----:R-:W0:Y:S08]  /*1f980*/  LDC.64 R2, c[0x0][0x9e0] ;  /* 0x00027800ff027b82 */ /* 0x001e300000000a00 */
[----:B------:R-:W-:Y:S01]  /*1f990*/  @!P0 BAR.SYNC.DEFER_BLOCKING 0xc, 0x180 ;  /* 0x0306000000008b1d */ /* 0x000fe20000010000 */
[----:B-1----:R-:W-:-:S02]  /*1f9a0*/  ISETP.NE.AND P1, PT, R0, 0x1, PT ;  /* 0x000000010000780c */ /* 0x002fc40003f25270 */
[----:B0-----:R-:W-:-:S11]  /*1f9b0*/  ISETP.GE.AND P2, PT, R3, 0x1, PT ;  /* 0x000000010300780c */ /* 0x001fd60003f46270 */
[----:B------:R-:W0:Y:S08]  /*1f9c0*/  @P1 LDC R0, c[0x0][0x44c] ;  /* 0x00011300ff001b82 */ /* 0x000e300000000800 */
[----:B------:R-:W1:Y:S01]  /*1f9d0*/  @P1 LDC R11, c[0x0][0x450] ;  /* 0x00011400ff0b1b82 */ /* 0x000e620000000800 */
[----:B0-----:R-:W-:-:S05]  /*1f9e0*/  @P1 IMAD.HI.U32 R0, R5, R0, RZ ;  /* 0x0000000005001227 */ /* 0x001fca00078e00ff */
[----:B-1----:R-:W-:-:S05]  /*1f9f0*/  @P1 SHF.R.U32.HI R5, RZ, R11, R0 ;  /* 0x0000000bff051219 */ /* 0x002fca0000011600 */
        /* <DEDUP_REMOVED lines=14> */
.L_x_2009:
[----:B------:R-:W-:-:S13]  /*1fae0*/  ISETP.NE.AND P0, PT, R3, 0x1, PT ;  /* 0x000000010300780c */ /* 0x000fda0003f05270 */
[----:B------:R-:W0:Y:S02]  /*1faf0*/  @P0 LDC.64 R4, c[0x0][0x9e8] ;  /* 0x00027a00ff040b82 */ /* 0x000e240000000a00 */
[----:B0-----:R-:W-:-:S05]  /*1fb00*/  @P0 IMAD.HI.U32 R4, R0, R4, RZ ;  /* 0x0000000400040227 */ /* 0x001fca00078e00ff */
[----:B------:R-:W-:-:S07]  /*1fb10*/  @P0 SHF.R.U32.HI R0, RZ, R5, R4 ;  /* 0x00000005ff000219 */ /* 0x000fce0000011604 */
.L_x_2010:
[----:B------:R-:W-:Y:S05]  /*1fb20*/  BSYNC B0 ;  /* 0x0000000000007941 */ /* 0x000fea0003800000 */
.L_x_2008:
[----:B------:R-:W-:-:S05]  /*1fb30*/  IMAD R5, R0, R3, R3 ;  /* 0x0000000300057224 */ /* 0x000fca00078e0203 */
[----:B------:R-:W-:-:S07]  /*1fb40*/  VIMNMX R2, R2, R5, PT ;  /* 0x0000000502027248 */ /* 0x000fce0003fe0100 */
.L_x_2007:
[----:B------:R-:W0:Y:S01]  /*1fb50*/  @P1 LDC R0, c[0x0][0x44c] ;  /* 0x00011300ff001b82 */ /* 0x000e220000000800 */
[----:B------:R-:W-:Y:S01]  /*1fb60*/  VIADD R2, R2, 0x7f ;  /* 0x0000007f02027836 */ /* 0x000fe20000000000 */
[----:B------:R-:W-:-:S04]  /*1fb70*/  ULDC UR4, c[0x0][0x9dc] ;  /* 0x0002770000047ab9 */ /* 0x000fc80000000800 */
[----:B------:R-:W-:Y:S02]  /*1fb80*/  SHF.R.S32.HI R5, RZ, 0x1f, R2 ;  /* 0x0000001fff057819 */ /* 0x000fe40000011402 */
[----:B------:R-:W1:Y:S02]  /*1fb90*/  @P1 LDC R11, c[0x0][0x450] ;  /* 0x00011400ff0b1b82 */ /* 0x000e640000000800 */
[----:B------:R-:W-:Y:S01]  /*1fba0*/  LEA.HI R5, R5, R2, RZ, 0x7 ;  /* 0x0000000205057211 */ /* 0x000fe200078f38ff */
[----:B------:R-:W-:Y:S02]  /*1fbb0*/  IMAD.MOV.U32 R2, RZ, RZ, R27 ;  /* 0x000000ffff027224 */ /* 0x000fe400078e001b */
[----:B0-----:R-:W-:-:S05]  /*1fbc0*/  @P1 IMAD.HI.U32 R0, R27, R0, RZ ;  /* 0x000000001b001227 */ /* 0x001fca00078e00ff */
[----:B-1----:R-:W-:Y:S02]  /*1fbd0*/  @P1 SHF.R.U32.HI R2, RZ, R11, R0 ;  /* 0x0000000bff021219 */ /* 0x002fe40000011600 */
[----:B------:R-:W-:-:S03]  /*1fbe0*/  SHF.R.S32.HI R0, RZ, 0x7, R5 ;  /* 0x00000007ff007819 */ /* 0x000fc60000011405 */
[----:B------:R-:W-:Y:S01]  /*1fbf0*/  IMAD.IADD R7, R7, 0x1, R2 ;  /* 0x0000000107077824 */ /* 0x000fe200078e0202 */
[----:B------:R-:W-:-:S03]  /*1fc00*/  VIMNMX R23, R9, R0, PT ;  /* 0x0000000009177248 */ /* 0x000fc60003fe0100 */
[----:B------:R-:W-:Y:S02]  /*1fc10*/  VIADD R0, R7, -UR4 ;  /* 0x8000000407007c36 */ /* 0x000fe40008000000 */
        /* <DEDUP_REMOVED lines=12> */
.L_x_2013:
[----:B------:R-:W-:-:S13]  /*1fce0*/  ISETP.NE.AND P0, PT, R3, 0x1, PT ;  /* 0x000000010300780c */ /* 0x000fda0003f05270 */
[----:B------:R-:W1:Y:S02]  /*1fcf0*/  @P0 LDC.64 R4, c[0x0][0x9e8] ;  /* 0x00027a00ff040b82 */ /* 0x000e640000000a00 */
[----:B-1----:R-:W-:-:S05]  /*1fd00*/  @P0 IMAD.HI.U32 R4, R7, R4, RZ ;  /* 0x0000000407040227 */ /* 0x002fca00078e00ff */
[----:B------:R-:W-:-:S07]  /*1fd10*/  @P0 SHF.R.U32.HI R7, RZ, R5, R4 ;  /* 0x00000005ff070219 */ /* 0x000fce0000011604 */
.L_x_2014:
[----:B------:R-:W-:Y:S05]  /*1fd20*/  BSYNC B0 ;  /* 0x0000000000007941 */ /* 0x000fea0003800000 */
.L_x_2012:
[----:B------:R-:W-:-:S05]  /*1fd30*/  IMAD R3, R7, R3, RZ ;  /* 0x0000000307037224 */ /* 0x000fca00078e02ff */
[----:B------:R-:W-:-:S07]  /*1fd40*/  VIMNMX R0, R0, R3, !PT ;  /* 0x0000000300007248 */ /* 0x000fce0007fe0100 */
.L_x_2011:
[----:B------:R-:W-:Y:S01]  /*1fd50*/  SHF.R.S32.HI R3, RZ, 0x1f, R0 ;  /* 0x0000001fff037819 */ /* 0x000fe20000011400 */
[----:B------:R-:W-:Y:S03]  /*1fd60*/  BSSY B7, `(.L_x_2015) ;  /* 0x0000382000077945 */ /* 0x000fe60003800000 */
[----:B------:R-:W-:-:S04]  /*1fd70*/  LEA.HI R3, R3, R0, RZ, 0x7 ;  /* 0x0000000003037211 */ /* 0x000fc800078f38ff */
[----:B------:R-:W-:-:S04]  /*1fd80*/  SHF.R.S32.HI R3, RZ, 0x7, R3 ;  /* 0x00000007ff037819 */ /* 0x000fc80000011403 */
[----:B------:R-:W-:-:S04]  /*1fd90*/  VIMNMX R2, RZ, R3, !PT ;  /* 0x00000003ff027248 */ /* 0x000fc80007fe0100 */
[----:B------:R-:W-:Y:S01]  /*1fda0*/  ISETP.GT.AND P0, PT, R23, R2, PT ;  /* 0x000000021700720c */ /* 0x000fe20003f04270 */
[----:B------:R1:W-:-:S12]  /*1fdb0*/  STL [R1], R2 ;  /* 0x0000000201007387 */ /* 0x0003d80000100800 */
[----:B-1----:R-:W-:Y:S05]  /*1fdc0*/  @P0 BRA `(.L_x_2016) ;  /* 0x0000000000440947 */ /* 0x002fea0003800000 */
[----:B------:R-:W1:Y:S02]  /*1fdd0*/  S2R R2, SR_TID.X ;  /* 0x0000000000027919 */ /* 0x000e640000002100 */
[----:B-1----:R-:W-:-:S04]  /*1fde0*/  LOP3.LUT R2, R2, 0x7f, RZ, 0xc0, !PT ;  /* 0x0000007f02027812 */ /* 0x002fc800078ec0ff */
[----:B------:R-:W-:-:S13]  /*1fdf0*/  ISETP.NE.AND P0, PT, R2, RZ, PT ;  /* 0x000000ff0200720c */ /* 0x000fda0003f05270 */
[----:B------:R-:W-:Y:S05]  /*1fe00*/  @P0 BRA `(.L_x_2017) ;  /* 0x0000003400dc0947 */ /* 0x000fea0003800000 */
[----:B------:R-:W1:Y:S01]  /*1fe10*/  S2R R5, SR_LANEID ;  /* 0x0000000000057919 */ /* 0x000e620000000000 */
[----:B------:R-:W-:Y:S01]  /*1fe20*/  VOTEU.ANY UR4, UPT, PT ;  /* 0x0000000000047886 */ /* 0x000fe200038e0100 */
[----:B------:R-:W2:Y:S01]  /*1fe30*/  LDC.64 R2, c[0x0][0xc60] ;  /* 0x00031800ff027b82 */ /* 0x000ea20000000a00 */
[----:B------:R-:W1:Y:S02]  /*1fe40*/  FLO.U32 R0, UR4 ;  /* 0x0000000400007d00 */ /* 0x000e6400080e0000 */
[----:B-1----:R-:W-:-:S06]  /*1fe50*/  ISETP.EQ.U32.AND P0, PT, R0, R5, PT ;  /* 0x000000050000720c */ /* 0x002fcc0003f02070 */
[----:B------:R-:W2:Y:S07]  /*1fe60*/  POPC R5, UR4 ;  /* 0x0000000400057d09 */ /* 0x000eae0008000000 */
[----:B--2---:R-:W2:Y:S01]  /*1fe70*/  @P0 ATOMG.E.ADD.STRONG.GPU PT, R3, desc[UR54][R2.64], R5 ;  /* 0x00000005020309a8 */ /* 0x004ea200081ee1f6 */
[----:B------:R-:W1:Y:S02]  /*1fe80*/  S2R R4, SR_LTMASK ;  /* 0x0000000000047919 */ /* 0x000e640000003900 */
[----:B-1----:R-:W-:-:S04]  /*1fe90*/  LOP3.LUT R4, R4, UR4, RZ, 0xc0, !PT ;  /* 0x0000000404047c12 */ /* 0x002fc8000f8ec0ff */
[----:B------:R-:W1:Y:S01]  /*1fea0*/  POPC R7, R4 ;  /* 0x0000000400077309 */ /* 0x000e620000000000 */
[----:B--2---:R-:W1:Y:S02]  /*1feb0*/  SHFL.IDX PT, R0, R3, R0, 0x1f ;  /* 0x00001f0003007589 */ /* 0x004e6400000e0000 */
[----:B-1----:R-:W-:Y:S01]  /*1fec0*/  IADD3 R16, R0, UR37, R7 ;  /* 0x0000002500107c10 */ /* 0x002fe2000fffe007 */
[----:B------:R-:W-:Y:S06]  /*1fed0*/  BRA `(.L_x_2017) ;  /* 0x0000003400a87947 */ /* 0x000fec0003800000 */
.L_x_2016:
        /* <DEDUP_REMOVED lines=20> */
.L_x_2019:
[----:B------:R-:W-:Y:S05]  /*20020*/  BSYNC B6 ;  /* 0x0000000000067941 */ /* 0x000fea0003800000 */
.L_x_2018:
        /* <DEDUP_REMOVED lines=20> */
.L_x_2022:
        /* <DEDUP_REMOVED lines=15> */
.L_x_2021:
[----:B------:R-:W-:Y:S05]  /*20260*/  BSYNC B6 ;  /* 0x0000000000067941 */ /* 0x000fea0003800000 */
.L_x_2020:
[----:B------:R-:W-:Y:S01]  /*20270*/  ULDC.64 UR4, c[0x0][0x9f8] ;  /* 0x00027e0000047ab9 */ /* 0x000fe20000000a00 */
[----:B------:R-:W2:Y:S01]  /*20280*/  LDL R17, [R1+0x4] ;  /* 0x0000040001117983 */ /* 0x000ea20000100800 */
[----:B------:R-:W-:Y:S01]  /*20290*/  ISETP.NE.U32.AND P0, PT, RZ, UR4, PT ;  /* 0x00000004ff007c0c */ /* 0x000fe2000bf05070 */
[----:B------:R-:W-:Y:S01]  /*202a0*/  IMAD.MOV.U32 R35, RZ, RZ, R19 ;  /* 0x000000ffff237224 */ /* 0x000fe200078e0013 */
[----:B------:R-:W1:Y:S01]  /*202b0*/  LDC R0, c[0x0][0x430] ;  /* 0x00010c00ff007b82 */ /* 0x000e620000000800 */
[----:B------:R-:W3:Y:S01]  /*202c0*/  S2R R21, SR_TID.X ;  /* 0x0000000000157919 */ /* 0x000ee20000002100 */
[----:B------:R-:W-:Y:S01]  /*202d0*/  ISETP.NE.AND.EX P0, PT, RZ, UR5, PT, P0 ;  /* 0x00000005ff007c0c */ /* 0x000fe2000bf05300 */
[----:B------:R-:W4:Y:S01]  /*202e0*/  S2R R20, SR_TID.X ;  /* 0x0000000000147919 */ /* 0x000f220000002100 */
[----:B------:R-:W-:Y:S01]  /*202f0*/  VIADD R25, R23, 0xffffffff ;  /* 0xffffffff17197836 */ /* 0x000fe20000000000 */
[----:B------:R-:W-:-:S10]  /*20300*/  ULDC UR4, c[0x0][0x2f4] ;  /* 0x0000bd0000047ab9 */ /* 0x000fd40000000800 */
[----:B------:R-:W0:Y:S01]  /*20310*/  @P0 LDC.64 R2, c[0x0][0x9f8] ;  /* 0x00027e00ff020b82 */ /* 0x000e220000000a00 */
[----:B-1----:R-:W-:Y:S01]  /*20320*/  ISETP.NE.AND P1, PT, R0, 0x1, PT ;  /* 0x000000010000780c */ /* 0x002fe20003f25270 */
[----:B------:R-:W-:Y:S02]  /*20330*/  IMAD.SHL.U32 R8, R25, 0x80, RZ ;  /* 0x0000008019087824 */ /* 0x000fe400078e00ff */
[----:B---3--:R-:W-:Y:S01]  /*20340*/  IMAD.SHL.U32 R21, R21, 0x10, RZ ;  /* 0x0000001015157824 */ /* 0x008fe200078e00ff */
[----:B----4-:R-:W-:-:S09]  /*20350*/  LOP3.LUT R20, R20, 0x7f, RZ, 0xc0, !PT ;  /* 0x0000007f14147812 */ /* 0x010fd200078ec0ff */
[----:B------:R-:W1:Y:S01]  /*20360*/  @P1 LDC R10, c[0x0][0x434] ;  /* 0x00010d00ff0a1b82 */ /* 0x000e620000000800 */
[----:B0-----:R-:W-:-:S05]  /*20370*/  @P0 IMAD.WIDE R2, R19, 0x4, R2 ;  /* 0x0000000413020825 */ /* 0x001fca00078e0202 */
[----:B------:R0:W3:Y:S01]  /*20380*/  @P0 LDG.E R35, desc[UR54][R2.64] ;  /* 0x0000003602230981 */ /* 0x0000e2000c1e1900 */
[----:B------:R-:W-:Y:S01]  /*20390*/  SHF.R.U32.HI R20, RZ, 0x3, R20 ;  /* 0x00000003ff147819 */ /* 0x000fe20000011614 */
[----:B------:R-:W4:Y:S01]  /*203a0*/  @P1 LDC R6, c[0x0][0x438] ;  /* 0x00010e00ff061b82 */ /* 0x000f220000000800 */
[----:B------:R-:W-:-:S04]  /*203b0*/  LOP3.LUT R21, R21, 0x70, RZ, 0xc0, !PT ;  /* 0x0000007015157812 */ /* 0x000fc800078ec0ff */
[----:B------:R-:W-:-:S04]  /*203c0*/  LOP3.LUT R4, R8, R20, R21, 0xfe, !PT ;  /* 0x0000001408047212 */ /* 0x000fc800078efe15 */
[----:B------:R-:W-:-:S13]  /*203d0*/  ISETP.GE.AND P0, PT, R4, R37, PT ;  /* 0x000000250400720c */ /* 0x000fda0003f06270 */
[----:B0-----:R-:W0:Y:S01]  /*203e0*/  @!P0 LDC.64 R2, c[0x0][0x428] ;  /* 0x00010a00ff028b82 */ /* 0x001e220000000a00 */
[----:B------:R-:W-:Y:S01]  /*203f0*/  LOP3.LUT R32, R32, 0xfffffffb, RZ, 0xc0, !PT ;  /* 0xfffffffb20207812 */ /* 0x000fe200078ec0ff */
[----:B------:R-:W-:Y:S01]  /*20400*/  UMOV UR5, 0xffffffff ;  /* 0xffffffff00057882 */ /* 0x000fe20000000000 */
[----:B--2---:R-:W-:-:S04]  /*20410*/  IMAD.IADD R5, R4, 0x1, R17 ;  /* 0x0000000104057824 */ /* 0x004fc800078e0211 */
[----:B-1----:R-:W-:-:S04]  /*20420*/  @P1 IMAD.HI.U32 R7, R5, R10, RZ ;  /* 0x0000000a05071227 */ /* 0x002fc800078e00ff */
[----:B------:R-:W-:Y:S01]  /*20430*/  IMAD.MOV.U32 R4, RZ, RZ, R5 ;  /* 0x000000ffff047224 */ /* 0x000fe200078e0005 */
[----:B----4-:R-:W-:-:S05]  /*20440*/  @P1 SHF.R.U32.HI R4, RZ, R6, R7 ;  /* 0x00000006ff041219 */ /* 0x010fca0000011607 */
[----:B------:R-:W-:-:S04]  /*20450*/  IMAD.MOV R6, RZ, RZ, -R4 ;  /* 0x000000ffff067224 */ /* 0x000fc800078e0a04 */
[----:B------:R-:W-:Y:S01]  /*20460*/  IMAD R0, R0, R6, R5 ;  /* 0x0000000600007224 */ /* 0x000fe200078e0205 */
[--C-:B------:R-:W-:Y:S02]  /*20470*/  @!P0 SHF.R.S32.HI R5, RZ, 0x1f, R4.reuse ;  /* 0x0000001fff058819 */ /* 0x100fe40000011404 */
[----:B---3--:R-:W-:Y:S01]  /*20480*/  SHF.R.S32.HI R9, RZ, 0x1f, R35 ;  /* 0x0000001fff097819 */ /* 0x008fe20000011423 */
[----:B0-----:R-:W-:-:S04]  /*20490*/  @!P0 IMAD.WIDE.U32 R4, R35, R2, R4 ;  /* 0x0000000223048225 */ /* 0x001fc800078e0004 */
[----:B------:R-:W-:Y:S01]  /*204a0*/  @!P0 IMAD R6, R9, R2, RZ ;  /* 0x0000000209068224 */ /* 0x000fe200078e02ff */
[----:B------:R0:W-:Y:S03]  /*204b0*/  STL [R1+0x8], R9 ;  /* 0x0000080901007387 */ /* 0x0001e60000100800 */
[----:B------:R-:W-:Y:S02]  /*204c0*/  @!P0 IMAD R7, R35, R3, R6 ;  /* 0x0000000323078224 */ /* 0x000fe400078e0206 */
[----:B------:R-:W1:Y:S02]  /*204d0*/  @!P0 LDC.64 R2, c[0x0][0x418] ;  /* 0x00010600ff028b82 */ /* 0x000e640000000a00 */
[----:B------:R-:W-:Y:S02]  /*204e0*/  @!P0 IMAD.IADD R5, R5, 0x1, R7 ;  /* 0x0000000105058824 */ /* 0x000fe400078e0207 */
[----:B0-----:R-:W-:-:S05]  /*204f0*/  IMAD.U32 R9, RZ, RZ, UR38 ;  /* 0x00000026ff097e24 */ /* 0x001fca000f8e00ff */
[----:B------:R-:W-:Y:S02]  /*20500*/  ISETP.NE.AND P2, PT, R9, 0x3, PT ;  /* 0x000000030900780c */ /* 0x000fe40003f45270 */
[----:B-1----:R-:W-:-:S04]  /*20510*/  @!P0 LEA R2, P1, R4, R2, 0x2 ;  /* 0x0000000204028211 */ /* 0x002fc800078210ff */
        /* <DEDUP_REMOVED lines=10> */
[----:B0-----:R-:W-:Y:S06]  /*205c0*/  BRA.DIV UR5, `(.L_x_2023) ;  /* 0x0000006e05007947 */ /* 0x001fec000b800000 */
.L_x_2214:
[----:B------:R-:W-:Y:S01]  /*205d0*/  SHF.R.S32.HI R34, RZ, 0x1f, R18 ;  /* 0x0000001fff227819 */ /* 0x000fe20000011412 */
[----:B------:R-:W-:Y:S06]  /*205e0*/  @!P2 BRA `(.L_x_2024) ;  /* 0x000000000004a947 */ /* 0x000fec0003800000 */
[----:B------:R-:W-:Y:S01]  /*205f0*/  BPT.TRAP 0x1 ;  /* 0x000000040000795c */ /* 0x000fe20000300000 */
.L_x_2024:
        /* <DEDUP_REMOVED lines=25> */
.L_x_2215:
[----:B------:R-:W-:Y:S05]  /*20790*/  BSYNC B0 ;  /* 0x0000000000007941 */ /* 0x000fea0003800000 */
.L_x_2025:
        /* <DEDUP_REMOVED lines=107> */
.L_x_2233:
        /* <DEDUP_REMOVED lines=11> */
.L_x_2028:
        /* <DEDUP_REMOVED lines=11> */
.L_x_2029:
[----:B-1----:R1:W5:Y:S01]  /*20fb0*/  LDL.LU R3, [R1+0x10] ;  /* 0x0000100001037983 */ /* 0x0023620000300800 */
[----:B------:R1:W-:Y:S02]  /*20fc0*/  SYNCS.ARRIVE.TRANS64.A1T0 RZ, [R7+URZ+0x28830], RZ ;  /* 0x028830ff07ff79a7 */ /* 0x0003e4000810003f */
        /* <DEDUP_REMOVED lines=8> */
[----:B------:R-:W-:Y:S01]  /*21050*/  BSSY B6, `(.L_x_2030) ;  /* 0x000001e000067945 */ /* 0x000fe20003800000 */
[----:B------:R-:W-:-:S04]  /*21060*/  SHF.R.S32.HI R2, RZ, 0x1f, R19 ;  /* 0x0000001fff027819 */ /* 0x000fc80000011413 */
[----:B------:R-:W-:Y:S02]  /*21070*/  SEL R2, R2, RZ, !P0 ;  /* 0x000000ff02027207 */ /* 0x000fe40004000000 */
[----:B-----5:R-:W-:Y:S01]  /*21080*/  SHF.R.S32.HI R0, RZ, 0x1f, R3 ;  /* 0x0000001fff007819 */ /* 0x020fe20000011403 */
[----:B0-----:R-:W-:-:S04]  /*21090*/  IMAD.WIDE.U32 R4, R3, UR4, RZ ;  /* 0x0000000403047c25 */ /* 0x001fc8000f8e00ff */
[----:B------:R-:W-:Y:S01]  /*210a0*/  IMAD R0, R0, UR4, RZ ;  /* 0x0000000400007c24 */ /* 0x000fe2000f8e02ff */
[----:B------:R0:W-:Y:S03]  /*210b0*/  STL.64 [R1+0x10], R4 ;  /* 0x0000100401007387 */ /* 0x0001e60000100a00 */
[----:B------:R-:W-:-:S04]  /*210c0*/  IMAD R0, R3, UR5, R0 ;  /* 0x0000000503007c24 */ /* 0x000fc8000f8e0200 */
[----:B------:R-:W-:Y:S01]  /*210d0*/  IMAD.IADD R3, R5, 0x1, R0 ;  /* 0x0000000105037824 */ /* 0x000fe200078e0200 */
[----:B------:R-:W-:-:S04]  /*210e0*/  SEL R0, R19, RZ, !P0 ;  /* 0x000000ff13007207 */ /* 0x000fc80004000000 */
[----:B------:R0:W-:Y:S04]  /*210f0*/  STL [R1+0x24], R3 ;  /* 0x0000240301007387 */ /* 0x0001e80000100800 */
[----:B------:R0:W-:Y:S04]  /*21100*/  STL [R1+0x18], R0 ;  /* 0x0000180001007387 */ /* 0x0001e80000100800 */
[----:B------:R0:W-:Y:S01]  /*21110*/  STL [R1+0x28], R2 ;  /* 0x0000280201007387 */ /* 0x0001e20000100800 */
        /* <DEDUP_REMOVED lines=17> */
.L_x_2031:
[----:B------:R-:W-:Y:S05]  /*21230*/  BSYNC B6 ;  /* 0x0000000000067941 */ /* 0x000fea0003800000 */
.L_x_2030:
[----:B------:R-:W2:Y:S01]  /*21240*/  LDL.LU R20, [R1+0x24] ;  /* 0x0000240001147983 */ /* 0x000ea20000300800 */
[----:B------:R-:W-:Y:S01]  /*21250*/  ULDC.64 UR4, c[0x0][0x2d8] ;  /* 0x0000b60000047ab9 */ /* 0x000fe20000000a00 */
[----:B-1----:R-:W1:Y:S01]  /*21260*/  LDC R7, c[0x0][0x448] ;  /* 0x00011200ff077b82 */ /* 0x002e620000000800 */
[----:B------:R-:W-:Y:S01]  /*21270*/  ULDC.64 UR6, c[0x0][0x280] ;  /* 0x0000a00000067ab9 */ /* 0x000fe20000000a00 */
[----:B0-----:R-:W2:Y:S04]  /*21280*/  LDL.LU.64 R2, [R1+0x10] ;  /* 0x0000100001027983 */ /* 0x001ea80000300a00 */
[----:B------:R-:W3:Y:S04]  /*21290*/  LDL.LU R4, [R1+0x28] ;  /* 0x0000280001047983 */ /* 0x000ee80000300800 */
[----:B------:R-:W4:Y:S01]  /*212a0*/  LDL.LU R21, [R1+0x18] ;  /* 0x0000180001157983 */ /* 0x000f220000300800 */
[----:B------:R-:W-:-:S03]  /*212b0*/  IMAD R0, R34, UR4, RZ ;  /* 0x0000000422007c24 */ /* 0x000fc6000f8e02ff */
[----:B------:R0:W5:Y:S01]  /*212c0*/  LDL R8, [R1+0xc] ;  /* 0x00000c0001087983 */ /* 0x0001620000100800 */
[----:B------:R-:W-:Y:S01]  /*212d0*/  IMAD R0, R18, UR5, R0 ;  /* 0x0000000512007c24 */ /* 0x000fe2000f8e0200 */
[----:B-1----:R-:W-:-:S13]  /*212e0*/  ISETP.NE.AND P0, PT, R7, 0x1, PT ;  /* 0x000000010700780c */ /* 0x002fda0003f05270 */
[----:B------:R-:W1:Y:S01]  /*212f0*/  @P0 LDC R6, c[0x0][0x44c] ;  /* 0x00011300ff060b82 */ /* 0x000e620000000800 */
[----:B--2---:R-:W-:Y:S02]  /*21300*/  IMAD.MOV.U32 R3, RZ, RZ, R20 ;  /* 0x000000ffff037224 */ /* 0x004fe400078e0014 */
[----:B------:R-:W2:Y:S01]  /*21310*/  S2R R20, SR_TID.X ;  /* 0x0000000000147919 */ /* 0x000ea20000002100 */
[----:B------:R-:W-:Y:S01]  /*21320*/  IMAD.WIDE.U32 R2, R18, UR4, R2 ;  /* 0x0000000412027c25 */ /* 0x000fe2000f8e0002 */
[----:B------:R-:W-:-:S03]  /*21330*/  ULDC.64 UR4, c[0x0][0x2e0] ;  /* 0x0000b80000047ab9 */ /* 0x000fc60000000a00 */
[----:B------:R-:W-:Y:S02]  /*21340*/  IMAD.IADD R3, R3, 0x1, R0 ;  /* 0x0000000103037824 */ /* 0x000fe400078e0200 */
[----:B---3--:R-:W-:Y:S02]  /*21350*/  IMAD R0, R4, UR4, RZ ;  /* 0x0000000404007c24 */ /* 0x008fe4000f8e02ff */
[----:B----4-:R-:W-:-:S04]  /*21360*/  IMAD.WIDE.U32 R2, R21, UR4, R2 ;  /* 0x0000000415027c25 */ /* 0x010fc8000f8e0002 */
[----:B------:R-:W-:Y:S01]  /*21370*/  IMAD R0, R21, UR5, R0 ;  /* 0x0000000515007c24 */ /* 0x000fe2000f8e0200 */
[----:B------:R-:W-:Y:S01]  /*21380*/  ULDC.64 UR4, c[0x0][0x2d0] ;  /* 0x0000b40000047ab9 */ /* 0x000fe20000000a00 */
[----:B------:R-:W3:Y:S02]  /*21390*/  S2R R21, SR_TID.X ;  /* 0x0000000000157919 */ /* 0x000ee40000002100 */
[----:B------:R-:W-:Y:S02]  /*213a0*/  IMAD.IADD R3, R3, 0x1, R0 ;  /* 0x0000000103037824 */ /* 0x000fe400078e0200 */
[----:B------:R-:W4:Y:S01]  /*213b0*/  @P0 LDC R0, c[0x0][0x450] ;  /* 0x00011400ff000b82 */ /* 0x000f220000000800 */
[----:B--2---:R-:W-:-:S04]  /*213c0*/  LOP3.LUT R20, R20, 0x7f, RZ, 0xc0, !PT ;  /* 0x0000007f14147812 */ /* 0x004fc800078ec0ff */
[----:B------:R-:W-:Y:S01]  /*213d0*/  SHF.R.U32.HI R20, RZ, 0x3, R20 ;  /* 0x00000003ff147819 */ /* 0x000fe20000011614 */
[----:B---3--:R-:W-:-:S05]  /*213e0*/  IMAD.SHL.U32 R21, R21, 0x10, RZ ;  /* 0x0000001015157824 */ /* 0x008fca00078e00ff */
[----:B------:R-:W-:-:S04]  /*213f0*/  LOP3.LUT R21, R21, 0x70, RZ, 0xc0, !PT ;  /* 0x0000007015157812 */ /* 0x000fc800078ec0ff */
[----:B------:R-:W-:-:S05]  /*21400*/  LOP3.LUT R20, R20, R21, RZ, 0xfc, !PT ;  /* 0x0000001514147212 */ /* 0x000fca00078efcff */
[----:B------:R-:W-:-:S04]  /*21410*/  IMAD.IADD R5, R20, 0x1, R27 ;  /* 0x0000000114057824 */ /* 0x000fc800078e021b */
[----:B-1----:R-:W-:-:S04]  /*21420*/  @P0 IMAD.HI.U32 R6, R5, R6, RZ ;  /* 0x0000000605060227 */ /* 0x002fc800078e00ff */
[----:B------:R-:W-:Y:S01]  /*21430*/  IMAD.MOV.U32 R4, RZ, RZ, R5 ;  /* 0x000000ffff047224 */ /* 0x000fe200078e0005 */
[----:B----4-:R-:W-:Y:S01]  /*21440*/  @P0 SHF.R.U32.HI R4, RZ, R0, R6 ;  /* 0x00000000ff040219 */ /* 0x010fe20000011606 */
[----:B------:R-:W1:Y:S04]  /*21450*/  S2R R20, SR_TID.X ;  /* 0x0000000000147919 */ /* 0x000e680000002100 */
[----:B------:R-:W-:-:S04]  /*21460*/  IMAD.MOV R0, RZ, RZ, -R4 ;  /* 0x000000ffff007224 */ /* 0x000fc800078e0a04 */
[----:B------:R-:W-:Y:S01]  /*21470*/  IMAD R0, R7, R0, R5 ;  /* 0x0000000007007224 */ /* 0x000fe200078e0205 */
[----:B------:R-:W-:Y:S01]  /*21480*/  SHF.R.S32.HI R5, RZ, 0x1f, R4 ;  /* 0x0000001fff057819 */ /* 0x000fe20000011404 */
[----:B------:R-:W-:-:S04]  /*21490*/  IMAD.WIDE.U32 R2, R4, UR4, R2 ;  /* 0x0000000404027c25 */ /* 0x000fc8000f8e0002 */
[----:B------:R-:W-:-:S04]  /*214a0*/  IMAD R5, R5, UR4, RZ ;  /* 0x0000000405057c24 */ /* 0x000fc8000f8e02ff */
[----:B------:R-:W-:Y:S01]  /*214b0*/  IMAD R5, R4, UR5, R5 ;  /* 0x0000000504057c24 */ /* 0x000fe2000f8e0205 */
[----:B------:R-:W-:Y:S01]  /*214c0*/  SHF.R.S32.HI R4, RZ, 0x1f, R0 ;  /* 0x0000001fff047819 */ /* 0x000fe20000011400 */
[----:B------:R-:W-:Y:S02]  /*214d0*/  ULDC.64 UR4, c[0x0][0x2c8] ;  /* 0x0000b20000047ab9 */ /* 0x000fe40000000a00 */
[----:B------:R-:W-:Y:S02]  /*214e0*/  IMAD.IADD R3, R3, 0x1, R5 ;  /* 0x0000000103037824 */ /* 0x000fe400078e0205 */
        /* <DEDUP_REMOVED lines=9> */
[----:B-1----:R-:W-:Y:S02]  /*21580*/  LOP3.LUT R20, R20, 0x7f, RZ, 0xc0, !PT ;  /* 0x0000007f14147812 */ /* 0x002fe400078ec0ff */
[----:B------:R-:W-:Y:S02]  /*21590*/  LEA.HI.X R4, R2, UR7, R4, 0x1, P2 ;  /* 0x0000000702047c11 */ /* 0x000fe400090f0c04 */
[----:B------:R-:W-:Y:S01]  /*215a0*/  SHF.R.U32.HI R9, RZ, 0x3, R20 ;  /* 0x00000003ff097819 */ /* 0x000fe20000011614 */
[----:B0-----:R-:W-:Y:S06]  /*215b0*/  BRA.DIV UR4, `(.L_x_2032) ;  /* 0x0000006a04187947 */ /* 0x001fec000b800000 */
[----:B------:R-:W0:Y:S01]  /*215c0*/  SHFL.IDX PT, R3, R0, RZ, 0x181f ;  /* 0x00181fff00037589 */ /* 0x000e2200000e0000 */
[----:B------:R-:W-:Y:S02]  /*215d0*/  IMAD R33, R33, R7, RZ ;  /* 0x0000000721217224 */ /* 0x000fe400078e02ff */
[----:B------:R-:W-:Y:S01]  /*215e0*/  IMAD.IADD R27, R9, 0x1, R27 ;  /* 0x00000001091b7824 */ /* 0x000fe200078e021b */
[----:B------:R-:W1:Y:S03]  /*215f0*/  SHFL.IDX PT, R2, R4, RZ, 0x181f ;  /* 0x00181fff04027589 */ /* 0x000e6600000e0000 */
[C---:B------:R-:W-:Y:S01]  /*21600*/  VIADD R6, R27.reuse, 0x10 ;  /* 0x000000101b067836 */ /* 0x040fe20000000000 */
[----:B------:R-:W-:Y:S01]  /*21610*/  ISETP.GE.AND P3, PT, R27, R33, PT ;  /* 0x000000211b00720c */ /* 0x000fe20003f66270 */
[----:B------:R-:W2:-:S12]  /*21620*/  SHFL.IDX PT, R14, R0, 0x1, 0x181f ;  /* 0x00381f00000e7f89 */ /* 0x000e9800000e0000 */
[----:B0-----:R-:W-:-:S05]  /*21630*/  @!P3 LEA R5, P2, R31, R3, 0x1 ;  /* 0x000000031f05b211 */ /* 0x001fca00078408ff */
[----:B-1----:R-:W-:Y:S02]  /*21640*/  @!P3 IMAD.X R3, RZ, RZ, R2, P2 ;  /* 0x000000ffff03b224 */ /* 0x002fe400010e0602 */
[----:B------:R-:W-:-:S05]  /*21650*/  @!P3 IMAD.MOV.U32 R2, RZ, RZ, R5 ;  /* 0x000000ffff02b224 */ /* 0x000fca00078e0005 */
[----:B-----5:R-:W-:Y:S04]  /*21660*/  @!P3 LDGSTS.E.BYPASS.LTC128B.128 [R8+0x10400], desc[UR54][R2.64], !P0 ;  /* 0x104000000208bfae */ /* 0x020fe8000c101d76 */
[----:B------:R0:W-:Y:S01]  /*21670*/  @!P3 LDGSTS.E.BYPASS.LTC128B.128 [R8+0x14400], desc[UR54][R2.64+0x80], !P1 ;  /* 0x144000800208bfae */ /* 0x0001e2000c901d76 */
[----:B------:R-:W-:-:S03]  /*21680*/  ISETP.GE.AND P3, PT, R6, R33, PT ;  /* 0x000000210600720c */ /* 0x000fc60003f66270 */
[----:B0-----:R-:W0:Y:S10]  /*21690*/  SHFL.IDX PT, R2, R4, 0x1, 0x181f ;  /* 0x00381f0004027f89 */ /* 0x001e3400000e0000 */
[----:B--2---:R-:W-:-:S02]  /*216a0*/  @!P3 LEA R5, P2, R31, R14, 0x1 ;  /* 0x0000000e1f05b211 */ /* 0x004fc400078408ff */
[----:B------:R-:W1:Y:S03]  /*216b0*/  SHFL.IDX PT, R14, R0, 0x2, 0x181f ;  /* 0x00581f00000e7f89 */ /* 0x000e6600000e0000 */
[----:B0-----:R-:W-:Y:S02]  /*216c0*/  @!P3 IMAD.X R6, RZ, RZ, R2, P2 ;  /* 0x000000ffff06b224 */ /* 0x001fe400010e0602 */
[----:B------:R-:W-:Y:S02]  /*216d0*/  @!P3 IMAD.MOV.U32 R2, RZ, RZ, R5 ;  /* 0x000000ffff02b224 */ /* 0x000fe400078e0005 */
[----:B------:R-:W-:Y:S02]  /*216e0*/  @!P3 IMAD.MOV.U32 R3, RZ, RZ, R6 ;  /* 0x000000ffff03b224 */ /* 0x000fe400078e0006 */
[----:B------:R-:W-:-:S03]  /*216f0*/  VIADD R6, R27, 0x20 ;  /* 0x000000201b067836 */ /* 0x000fc60000000000 */
[----:B------:R-:W-:Y:S04]  /*21700*/  @!P3 LDGSTS.E.BYPASS.LTC128B.128 [R8+0x10c00], desc[UR54][R2.64], !P0 ;  /* 0x10c000000208bfae */ /* 0x000fe8000c101d76 */
[----:B------:R0:W-:Y:S01]  /*21710*/  @!P3 LDGSTS.E.BYPASS.LTC128B.128 [R8+0x14c00], desc[UR54][R2.64+0x80], !P1 ;  /* 0x14c000800208bfae */ /* 0x0001e2000c901d76 */
[----:B------:R-:W-:-:S03]  /*21720*/  ISETP.GE.AND P3, PT, R6, R33, PT ;  /* 0x000000210600720c */ /* 0x000fc60003f66270 */
[----:B0-----:R-:W0:Y:S10]  /*21730*/  SHFL.IDX PT, R2, R4, 0x2, 0x181f ;  /* 0x00581f0004027f89 */ /* 0x001e3400000e0000 */
[----:B-1----:R-:W-:-:S02]  /*21740*/  @!P3 LEA R5, P2, R31, R14, 0x1 ;  /* 0x0000000e1f05b211 */ /* 0x002fc400078408ff */
        /* <DEDUP_REMOVED lines=30> */
[----:B------:R-:W-:Y:S03]  /*21930*/  SHFL.IDX PT, R14, R0, 0x7, 0x181f ;  /* 0x00f81f00000e7f89 */ /* 0x000fe600000e0000 */
[----:B0-----:R-:W-:Y:S02]  /*21940*/  @!P3 IMAD.X R6, RZ, RZ, R2, P2 ;  /* 0x000000ffff06b224 */ /* 0x001fe400010e0602 */
[----:B------:R-:W-:Y:S02]  /*21950*/  @!P3 IMAD.MOV.U32 R2, RZ, RZ, R5 ;  /* 0x000000ffff02b224 */ /* 0x000fe400078e0005 */
[----:B------:R-:W-:Y:S02]  /*21960*/  @!P3 IMAD.MOV.U32 R3, RZ, RZ, R6 ;  /* 0x000000ffff03b224 */ /* 0x000fe400078e0006 */
[----:B------:R-:W-:-:S03]  /*21970*/  VIADD R6, R27, 0x60 ;  /* 0x000000601b067836 */ /* 0x000fc60000000000 */
[----:B------:R-:W-:Y:S04]  /*21980*/  @!P3 LDGSTS.E.BYPASS.LTC128B.128 [R8+0x12c00], desc[UR54][R2.64], !P0 ;  /* 0x12c000000208bfae */ /* 0x000fe8000c101d76 */
[----:B------:R0:W-:Y:S01]  /*21990*/  @!P3 LDGSTS.E.BYPASS.LTC128B.128 [R8+0x16c00], desc[UR54][R2.64+0x80], !P1 ;  /* 0x16c000800208bfae */ /* 0x0001e2000c901d76 */
[----:B------:R-:W-:-:S03]  /*219a0*/  ISETP.GE.AND P3, PT, R6, R33, PT ;  /* 0x000000210600720c */ /* 0x000fc60003f66270 */
[----:B0-----:R-:W0:Y:S04]  /*219b0*/  SHFL.IDX PT, R3, R0, 0x6, 0x181f ;  /* 0x00d81f0000037f89 */ /* 0x001e2800000e0000 */
[----:B------:R-:W1:Y:S04]  /*219c0*/  SHFL.IDX PT, R2, R4, 0x6, 0x181f ;  /* 0x00d81f0004027f89 */ /* 0x000e6800000e0000 */
[----:B------:R-:W2:Y:S02]  /*219d0*/  SHFL.IDX PT, R4, R4, 0x7, 0x181f ;  /* 0x00f81f0004047f89 */ /* 0x000ea400000e0000 */
[----:B0-----:R-:W-:-:S05]  /*219e0*/  @!P3 LEA R5, P2, R31, R3, 0x1 ;  /* 0x000000031f05b211 */ /* 0x001fca00078408ff */
[----:B-1----:R-:W-:Y:S02]  /*219f0*/  @!P3 IMAD.X R6, RZ, RZ, R2, P2 ;  /* 0x000000ffff06b224 */ /* 0x002fe400010e0602 */
[----:B------:R-:W-:Y:S02]  /*21a00*/  @!P3 IMAD.MOV.U32 R2, RZ, RZ, R5 ;  /* 0x000000ffff02b224 */ /* 0x000fe400078e0005 */
[----:B------:R-:W-:-:S05]  /*21a10*/  @!P3 IMAD.MOV.U32 R3, RZ, RZ, R6 ;  /* 0x000000ffff03b224 */ /* 0x000fca00078e0006 */
[----:B------:R0:W-:Y:S04]  /*21a20*/  @!P3 LDGSTS.E.BYPASS.LTC128B.128 [R8+0x13400], desc[UR54][R2.64], !P0 ;  /* 0x134000000208bfae */ /* 0x0001e8000c101d76 */
[----:B--2---:R0:W-:Y:S02]  /*21a30*/  @!P3 LDGSTS.E.BYPASS.LTC128B.128 [R8+0x17400], desc[UR54][R2.64+0x80], !P1 ;  /* 0x174000800208bfae */ /* 0x0041e4000c901d76 */
.L_x_2250:
[----:B------:R-:W-:Y:S01]  /*21a40*/  VIADD R0, R27, 0x70 ;  /* 0x000000701b007836 */ /* 0x000fe20000000000 */
[----:B------:R-:W-:Y:S04]  /*21a50*/  BSSY B0, `(.L_x_2033) ;  /* 0x000000a000007945 */ /* 0x000fe80003800000 */
[----:B------:R-:W-:-:S13]  /*21a60*/  ISETP.GE.AND P2, PT, R0, R33, PT ;  /* 0x000000210000720c */ /* 0x000fda0003f46270 */
[----:B------:R-:W-:Y:S05]  /*21a70*/  @P2 BRA `(.L_x_2034) ;  /* 0x00000000001c2947 */ /* 0x000fea0003800000 */
[----:B0-----:R-:W-:-:S05]  /*21a80*/  LEA R2, P2, R31, R14, 0x1 ;  /* 0x0000000e1f027211 */ /* 0x001fca00078408ff */
[----:B------:R-:W-:-:S05]  /*21a90*/  IMAD.X R3, RZ, RZ, R4, P2 ;  /* 0x000000ffff037224 */ /* 0x000fca00010e0604 */
[----:B------:R-:W-:Y:S01]  /*21aa0*/  @!PT LDS RZ, [RZ] ;  /* 0x00000000fffff984 */ /* 0x000fe20000000800 */
[----:B------:R-:W-:Y:S01]  /*21ab0*/  @!PT LDS RZ, [RZ] ;  /* 0x00000000fffff984 */ /* 0x000fe20000000800 */
[----:B------:R-:W-:Y:S01]  /*21ac0*/  @!PT LDS RZ, [RZ] ;  /* 0x00000000fffff984 */ /* 0x000fe20000000800 */
[----:B------:R1:W-:Y:S04]  /*21ad0*/  LDGSTS.E.BYPASS.LTC128B.128 [R8+0x13c00], desc[UR54][R2.64], !P0 ;  /* 0x13c0000002087fae */ /* 0x0003e8000c101d76 */
[----:B------:R1:W-:Y:S02]  /*21ae0*/  LDGSTS.E.BYPASS.LTC128B.128 [R8+0x17c00], desc[UR54][R2.64+0x80], !P1 ;  /* 0x17c0008002087fae */ /* 0x0003e4000c901d76 */
.L_x_2034:
[----:B------:R-:W-:Y:S05]  /*21af0*/  BSYNC B0 ;  /* 0x0000000000007941 */ /* 0x000fea0003800000 */
.L_x_2033:
[----:B------:R-:W-:Y:S01]  /*21b00*/  NOP ;  /* 0x0000000000007918 */ /* 0x000fe20000000000 */
[----:B------:R-:W-:-:S13]  /*21b10*/  PLOP3.LUT P0, PT, PT, PT, PT, 0x80, 0x0 ;  /* 0x000000000000781c */ /* 0x000fda0003f0f070 */
.L_x_2035:
[----:B------:R-:W-:Y:S02]  /*21b20*/  PLOP3.LUT P1, PT, P1, P0, PT, 0xa2, 0x0 ;  /* 0x000000000000781c */ /* 0x000fe40000f21472 */
[----:B------:R-:W-:-:S08]  /*21b30*/  @P0 R2UR P1, UR4, R22 ;  /* 0x00000000160402ca */ /* 0x000fd00000020000 */
[----:B------:R-:W-:-:S05]  /*21b40*/  @P0 PLOP3.LUT P0, PT, P1, PT, PT, 0x80, 0x0 ;  /* 0x000000000000081c */ /* 0x000fca0000f0f070 */
[----:B------:R-:W-:Y:S01]  /*21b50*/  @!P1 SYNCS.ARRIVE.TRANS64.RED.A0T1 RZ, [UR4+0x28800], RZ ;  /* 0x028800ffffff99a7 */ /* 0x000fe20008200404 */
[----:B------:R-:W-:Y:S07]  /*21b60*/  @!P1 ARRIVES.LDGSTSBAR.64.TRANSCNT [UR4+0x28800] ;  /* 0x02880000ff0099b0 */ /* 0x000fee0008000a84 */
[----:B------:R-:W-:Y:S05]  /*21b70*/  @P0 BRA.U.ANY `(.L_x_2035) ;  /* 0xfffffffd00e80947 */ /* 0x000fea000393ffff */
[----:B01----:R-:W2:Y:S02]  /*21b80*/  LDL.LU R2, [R1+0x20] ;  /* 0x0000200001027983 */ /* 0x003ea40000300800 */
[----:B--2---:R-:W-:-:S05]  /*21b90*/  VIADD R2, R2, 0x1 ;  /* 0x0000000102027836 */ /* 0x004fca0000000000 */
[----:B------:R0:W-:Y:S01]  /*21ba0*/  STL [R1+0x20], R2 ;  /* 0x0000200201007387 */ /* 0x0001e20000100800 */
[----:B------:R-:W-:-:S04]  /*21bb0*/  LEA.HI R0, R2, R2, RZ, 0x1 ;  /* 0x0000000202007211 */ /* 0x000fc800078f08ff */
[----:B------:R-:W-:-:S05]  /*21bc0*/  LOP3.LUT R0, R0, 0xfffffffe, RZ, 0xc0, !PT ;  /* 0xfffffffe00007812 */ /* 0x000fca00078ec0ff */
[----:B------:R-:W-:-:S05]  /*21bd0*/  IMAD.IADD R0, R2, 0x1, -R0 ;  /* 0x0000000102007824 */ /* 0x000fca00078e0a00 */
[----:B------:R-:W-:Y:S01]  /*21be0*/  SHF.L.U32 R3, R0, 0x1f, RZ ;  /* 0x0000001f00037819 */ /* 0x000fe200000006ff */
[----:B------:R-:W-:Y:S01]  /*21bf0*/  NOP ;  /* 0x0000000000007918 */ /* 0x000fe20000000000 */
[----:B------:R-:W2:Y:S01]  /*21c00*/  LDL.LU R4, [R1+0x1c] ;  /* 0x00001c0001047983 */ /* 0x000ea20000300800 */
[----:B------:R1:W-:Y:S03]  /*21c10*/  SYNCS.ARRIVE.TRANS64.A1T0 RZ, [R22+URZ+0x28800], RZ ;  /* 0x028800ff16ff79a7 */ /* 0x0003e6000810003f */
[----:B0-----:R-:W3:Y:S01]  /*21c20*/  LDL R2, [R1] ;  /* 0x0000000001027983 */ /* 0x001ee20000100800 */
[----:B------:R-:W-:Y:S01]  /*21c30*/  BSSY B0, `(.L_x_2036) ;  /* 0x0000005000007945 */ /* 0x000fe20003800000 */
[----:B------:R-:W0:Y:S01]  /*21c40*/  SYNCS.PHASECHK.TRANS64.TRYWAIT P0, [R22+URZ+0x28820], R3 ;  /* 0x02882003160075a7 */ /* 0x000e22000800017f */
[----:B--2---:R-:W-:-:S05]  /*21c50*/  VIADD R6, R4, 0xfffffffe ;  /* 0xfffffffe04067836 */ /* 0x004fca0000000000 */
[----:B---3--:R-:W-:Y:S01]  /*21c60*/  ISETP.GE.AND P1, PT, R6, R2, PT ;  /* 0x000000020600720c */ /* 0x008fe20003f26270 */
[----:B01----:R-:W-:-:S12]  /*21c70*/  @!P0 BRA `(.L_x_2037) ;  /* 0x0000006800f08947 */ /* 0x003fd80003800000 */
.L_x_2251:
[----:B------:R-:W-:Y:S05]  /*21c80*/  BSYNC B0 ;  /* 0x0000000000007941 */ /* 0x000fea0003800000 */
.L_x_2036:
        /* <DEDUP_REMOVED lines=8> */
.L_x_2052:
[----:B------:R-:W2:Y:S01]  /*21d10*/  LDL R8, [R1+0x4] ;  /* 0x0000040001087983 */ /* 0x000ea20000100800 */
[----:B------:R-:W1:Y:S03]  /*21d20*/  LDC R0, c[0x0][0x430] ;  /* 0x00010c00ff007b82 */ /* 0x000e660000000800 */
[----:B------:R-:W3:Y:S01]  /*21d30*/  LDL R7, [R1+0x8] ;  /* 0x0000080001077983 */ /* 0x000ee20000100800 */
[----:B------:R-:W-:Y:S05]  /*21d40*/  YIELD ;  /* 0x0000000000007946 */ /* 0x000fea0003800000 */
[----:B0-----:R-:W0:Y:S01]  /*21d50*/  S2R R3, SR_TID.X ;  /* 0x0000000000037919 */ /* 0x001e220000002100 */
[----:B------:R-:W-:Y:S01]  /*21d60*/  ULDC.64 UR4, c[0x0][0x428] ;  /* 0x00010a0000047ab9 */ /* 0x000fe20000000a00 */
[----:B------:R-:W4:Y:S01]  /*21d70*/  S2R R2, SR_TID.X ;  /* 0x0000000000027919 */ /* 0x000f220000002100 */
[----:B-1----:R-:W-:-:S13]  /*21d80*/  ISETP.NE.AND P0, PT, R0, 0x1, PT ;  /* 0x000000010000780c */ /* 0x002fda0003f05270 */
[----:B------:R-:W1:Y:S01]  /*21d90*/  @P0 LDC R4, c[0x0][0x434] ;  /* 0x00010d00ff040b82 */ /* 0x000e620000000800 */
[----:B0-----:R-:W-:-:S04]  /*21da0*/  LOP3.LUT R3, R3, 0x7f, RZ, 0xc0, !PT ;  /* 0x0000007f03037812 */ /* 0x001fc800078ec0ff */
[----:B------:R-:W-:Y:S01]  /*21db0*/  SHF.R.U32.HI R5, RZ, 0x3, R3 ;  /* 0x00000003ff057819 */ /* 0x000fe20000011603 */
[----:B----4-:R-:W-:Y:S02]  /*21dc0*/  IMAD.SHL.U32 R2, R2, 0x10, RZ ;  /* 0x0000001002027824 */ /* 0x010fe400078e00ff */
[----:B------:R-:W0:Y:S02]  /*21dd0*/  @P0 LDC R3, c[0x0][0x438] ;  /* 0x00010e00ff030b82 */ /* 0x000e240000000800 */
[----:B------:R-:W-:Y:S01]  /*21de0*/  IMAD R5, R6, 0x80, R5 ;  /* 0x0000008006057824 */ /* 0x000fe200078e0205 */
[----:B------:R-:W-:-:S04]  /*21df0*/  LOP3.LUT R2, R2, 0x70, RZ, 0xc0, !PT ;  /* 0x0000007002027812 */ /* 0x000fc800078ec0ff */
[----:B--2---:R-:W-:-:S05]  /*21e00*/  IADD3 R5, R2, R5, R8 ;  /* 0x0000000502057210 */ /* 0x004fca0007ffe008 */
[----:B-1----:R-:W-:-:S04]  /*21e10*/  @P0 IMAD.HI.U32 R4, R5, R4, RZ ;  /* 0x0000000405040227 */ /* 0x002fc800078e00ff */
[----:B------:R-:W-:Y:S01]  /*21e20*/  IMAD.MOV.U32 R2, RZ, RZ, R5 ;  /* 0x000000ffff027224 */ /* 0x000fe200078e0005 */
[----:B0-----:R-:W-:Y:S01]  /*21e30*/  @P0 SHF.R.U32.HI R2, RZ, R3, R4 ;  /* 0x00000003ff020219 */ /* 0x001fe20000011604 */
[----:B---3--:R-:W-:-:S04]  /*21e40*/  IMAD R4, R7, UR4, RZ ;  /* 0x0000000407047c24 */ /* 0x008fc8000f8e02ff */
[----:B------:R-:W-:-:S04]  /*21e50*/  IMAD.MOV R3, RZ, RZ, -R2 ;  /* 0x000000ffff037224 */ /* 0x000fc800078e0a02 */
[----:B------:R-:W-:Y:S01]  /*21e60*/  IMAD R0, R0, R3, R5 ;  /* 0x0000000300007224 */ /* 0x000fe200078e0205 */
[----:B------:R-:W-:Y:S01]  /*21e70*/  SHF.R.S32.HI R3, RZ, 0x1f, R2 ;  /* 0x0000001fff037819 */ /* 0x000fe20000011402 */
[C---:B------:R-:W-:Y:S02]  /*21e80*/  IMAD R5, R35.reuse, UR5, R4 ;  /* 0x0000000523057c24 */ /* 0x040fe4000f8e0204 */
[----:B------:R-:W-:Y:S01]  /*21e90*/  IMAD.WIDE.U32 R2, R35, UR4, R2 ;  /* 0x0000000423027c25 */ /* 0x000fe2000f8e0002 */
[----:B------:R-:W-:-:S03]  /*21ea0*/  ULDC.64 UR4, c[0x0][0x418] ;  /* 0x0001060000047ab9 */ /* 0x000fc60000000a00 */
[----:B------:R-:W-:Y:S01]  /*21eb0*/  IMAD.IADD R5, R5, 0x1, R3 ;  /* 0x0000000105057824 */ /* 0x000fe200078e0203 */
[----:B------:R-:W-:-:S04]  /*21ec0*/  LEA R4, P0, R2, UR4, 0x2 ;  /* 0x0000000402047c11 */ /* 0x000fc8000f8010ff */
[----:B------:R-:W-:-:S05]  /*21ed0*/  LEA.HI.X R5, R2, UR5, R5, 0x2, P0 ;  /* 0x0000000502057c11 */ /* 0x000fca00080f1405 */
[----:B------:R-:W2:Y:S01]  /*21ee0*/  LDG.E R4, desc[UR54][R4.64] ;  /* 0x0000003604047981 */ /* 0x000ea2000c1e1900 */
[----:B------:R-:W-:Y:S02]  /*21ef0*/  IMAD.U32 R7, RZ, RZ, UR38 ;  /* 0x00000026ff077e24 */ /* 0x000fe4000f8e00ff */
[----:B------:R-:W-:Y:S02]  /*21f00*/  VIADD R24, R10, 0x1 ;  /* 0x000000010a187836 */ /* 0x000fe40000000000 */
[----:B------:R-:W-:Y:S01]  /*21f10*/  IMAD.MOV.U32 R25, RZ, RZ, R6 ;  /* 0x000000ffff197224 */ /* 0x000fe200078e0006 */
[----:B------:R-:W-:Y:S02]  /*21f20*/  ISETP.NE.AND P3, PT, R7, 0x3, PT ;  /* 0x000000030700780c */ /* 0x000fe40003f65270 */
[----:B------:R-:W-:-:S04]  /*21f30*/  ISETP.NE.AND P0, PT, R24, 0x2, PT ;  /* 0x000000021800780c */ /* 0x000fc80003f05270 */
[----:B------:R-:W-:Y:S02]  /*21f40*/  SEL R3, RZ, 0x1, P0 ;  /* 0x00000001ff037807 */ /* 0x000fe40000000000 */
[----:B------:R-:W-:Y:S02]  /*21f50*/  SEL R24, R24, RZ, P0 ;  /* 0x000000ff18187207 */ /* 0x000fe40000000000 */
[----:B------:R-:W-:Y:S02]  /*21f60*/  LOP3.LUT R28, R20, R3, RZ, 0x3c, !PT ;  /* 0x00000003141c7212 */ /* 0x000fe400078e3cff */
[----:B--2---:R-:W-:Y:S01]  /*21f70*/  SHF.R.S32.HI R27, RZ, 0x1f, R4 ;  /* 0x0000001fff1b7819 */ /* 0x004fe20000011404 */
[----:B------:R-:W-:Y:S06]  /*21f80*/  @!P3 BRA `(.L_x_2040) ;  /* 0x000000000004b947 */ /* 0x000fec0003800000 */
[----:B------:R-:W-:Y:S01]  /*21f90*/  BPT.TRAP 0x1 ;  /* 0x000000040000795c */ /* 0x000fe20000300000 */
.L_x_2040:
[----:B------:R-:W-:Y:S01]  /*21fa0*/  IMAD R6, R24, 0x8, R22 ;  /* 0x0000000818067824 */ /* 0x000fe200078e0216 */
[----:B------:R-:W-:Y:S01]  /*21fb0*/  SHF.L.U32 R2, R28, 0x1f, RZ ;  /* 0x0000001f1c027819 */ /* 0x000fe200000006ff */
[----:B------:R-:W-:Y:S03]  /*21fc0*/  BSSY B1, `(.L_x_2041) ;  /* 0x0000003000017945 */ /* 0x000fe60003800000 */
[----:B------:R-:W0:Y:S02]  /*21fd0*/  SYNCS.PHASECHK.TRANS64.TRYWAIT P0, [R6+URZ+0x28840], R2 ;  /* 0x02884002060075a7 */ /* 0x000e24000800017f */
[----:B0-----:R-:W-:Y:S05]  /*21fe0*/  @!P0 BRA `(.L_x_2042) ;  /* 0x0000006800288947 */ /* 0x001fea0003800000 */
.L_x_2252:
[----:B------:R-:W-:Y:S05]  /*21ff0*/  BSYNC B1 ;  /* 0x0000000000017941 */ /* 0x000fea0003800000 */
.L_x_2041:
        /* <DEDUP_REMOVED lines=68> */
[----:B------:R-:W-:Y:S04]  /*22440*/  LDGSTS.E.BYPASS.LTC128B.128 [R8+0x1b400], desc[UR54][R2.64], !P4 ;  /* 0x1b40000002087fae */ /* 0x000fe8000e101d76 */
[----:B------:R0:W-:Y:S04]  /*22450*/  LDGSTS.E.BYPASS.LTC128B.128 [R8+0x1f400], desc[UR54][R2.64+0x80], !P3 ;  /* 0x1f40008002087fae */ /* 0x0001e8000d901d76 */
[----:B0-2---:R0:W1:Y:S02]  /*22460*/  SHFL.IDX PT, R2, R7, 0x7, 0x181f ;  /* 0x00f81f0007027f89 */ /* 0x00506400000e0000 */
.L_x_2270:
        /* <DEDUP_REMOVED lines=9> */
.L_x_2044:
        /* <DEDUP_REMOVED lines=11> */
.L_x_2045:
[----:B------:R1:W-:Y:S01]  /*225b0*/  SYNCS.ARRIVE.TRANS64.A1T0 RZ, [R6+URZ+0x28830], RZ ;  /* 0x028830ff06ff79a7 */ /* 0x0003e2000810003f */
[----:B------:R-:W-:Y:S05]  /*225c0*/  @!P4 BRA `(.L_x_2046) ;  /* 0x000000000004c947 */ /* 0x000fea0003800000 */
[----:B------:R-:W-:Y:S01]  /*225d0*/  BPT.TRAP 0x1 ;  /* 0x000000040000795c */ /* 0x000fe20000300000 */
.L_x_2046:
[----:B------:R-:W-:Y:S01]  /*225e0*/  SHF.L.U32 R2, R20, 0x1f, RZ ;  /* 0x0000001f14027819 */ /* 0x000fe200000006ff */
[----:B-1----:R-:W-:Y:S01]  /*225f0*/  IMAD R6, R10, 0x8, R22 ;  /* 0x000000080a067824 */ /* 0x002fe200078e0216 */
[----:B------:R-:W-:Y:S03]  /*22600*/  BSSY B1, `(.L_x_2047) ;  /* 0x0000003000017945 */ /* 0x000fe60003800000 */
[----:B------:R-:W1:Y:S02]  /*22610*/  SYNCS.PHASECHK.TRANS64.TRYWAIT P0, [R6+URZ+0x28860], R2 ;  /* 0x02886002060075a7 */ /* 0x000e64000800017f */
[----:B-1----:R-:W-:Y:S05]  /*22620*/  @!P0 BRA `(.L_x_2048) ;  /* 0x0000006800f88947 */ /* 0x002fea0003800000 */
.L_x_2271:
[----:B------:R-:W-:Y:S05]  /*22630*/  BSYNC B1 ;  /* 0x0000000000017941 */ /* 0x000fea0003800000 */
.L_x_2047:
        /* <DEDUP_REMOVED lines=10> */
[----:B------:R-:W1:Y:S01]  /*226e0*/  SHFL.IDX PT, R3, R23, RZ, 0x181f ;  /* 0x00181fff17037589 */ /* 0x000e6200000e0000 */
[----:B0-----:R-:W-:-:S05]  /*226f0*/  IADD3 R2, P0, R2, R5, RZ ;  /* 0x0000000502027210 */ /* 0x001fca0007f1e0ff */
[----:B-1----:R-:W-:Y:S01]  /*22700*/  IMAD.X R3, RZ, RZ, R3, P0 ;  /* 0x000000ffff037224 */ /* 0x002fe200000e0603 */
[----:B------:R-:W-:-:S13]  /*22710*/  ISETP.LT.OR P0, PT, R8, 0x1, P2 ;  /* 0x000000010800780c */ /* 0x000fda0001701670 */
[----:B------:R-:W-:Y:S01]  /*22720*/  @!PT LDS RZ, [RZ] ;  /* 0x00000000fffff984 */ /* 0x000fe20000000800 */
        /* <DEDUP_REMOVED lines=49> */
[----:B------:R-:W-:Y:S01]  /*22a40*/  LDGSTS.E.BYPASS.LTC128B.128 [R7+0x3400], desc[UR54][R2.64], !P0 ;  /* 0x0340000002077fae */ /* 0x000fe2000c101d76 */
[----:B------:R-:W-:-:S13]  /*22a50*/  ISETP.LT.OR P0, PT, R8, 0x61, P1 ;  /* 0x000000610800780c */ /* 0x000fda0000f01670 */
[----:B------:R0:W-:Y:S04]  /*22a60*/  LDGSTS.E.BYPASS.LTC128B.128 [R7+0x7400], desc[UR54][R2.64+0x80], !P0 ;  /* 0x0740008002077fae */ /* 0x0001e8000c101d76 */
[----:B0-2---:R0:W1:Y:S02]  /*22a70*/  SHFL.IDX PT, R2, R17, 0x7, 0x181f ;  /* 0x00f81f0011027f89 */ /* 0x00506400000e0000 */
.L_x_2289:
[----:B-1----:R-:W-:Y:S01]  /*22a80*/  IADD3 R2, P0, R2, R5, RZ ;  /* 0x0000000502027210 */ /* 0x002fe20007f1e0ff */
        /* <DEDUP_REMOVED lines=11> */
[----:B-1----:R-:W-:Y:S01]  /*22b40*/  IMAD.WIDE.U32 R2, R0, UR4, RZ ;  /* 0x0000000400027c25 */ /* 0x002fe2000f8e00ff */
        /* <DEDUP_REMOVED lines=13> */
[----:B0-----:R-:W-:-:S04]  /*22c20*/  LEA R17, P0, R2, UR4, 0x1 ;  /* 0x0000000402117c11 */ /* 0x001fc8000f8008ff */
[----:B------:R-:W-:Y:S02]  /*22c30*/  LEA.HI.X R23, R2, UR5, R3, 0x1, P0 ;  /* 0x0000000502177c11 */ /* 0x000fe400080f0c03 */
[----:B------:R-:W-:-:S13]  /*22c40*/  PLOP3.LUT P0, PT, PT, PT, PT, 0x80, 0x0 ;  /* 0x000000000000781c */ /* 0x000fda0003f0f070 */
.L_x_2050:
        /* <DEDUP_REMOVED lines=11> */
.L_x_2051:
[----:B------:R-:W2:Y:S01]  /*22d00*/  LDL R0, [R1] ;  /* 0x0000000001007983 */ /* 0x000ea20000100800 */
[----:B------:R0:W-:Y:S01]  /*22d10*/  SYNCS.ARRIVE.TRANS64.A1T0 RZ, [R6+URZ+0x28850], RZ ;  /* 0x028850ff06ff79a7 */ /* 0x0001e2000810003f */
[----:B------:R-:W-:Y:S02]  /*22d20*/  IMAD.MOV.U32 R10, RZ, RZ, R24 ;  /* 0x000000ffff0a7224 */ /* 0x000fe400078e0018 */
[----:B------:R-:W-:Y:S02]  /*22d30*/  IMAD.MOV.U32 R20, RZ, RZ, R28 ;  /* 0x000000ffff147224 */ /* 0x000fe400078e001c */
[----:B------:R-:W-:Y:S02]  /*22d40*/  IMAD.MOV.U32 R33, RZ, RZ, R25 ;  /* 0x000000ffff217224 */ /* 0x000fe400078e0019 */
[C---:B0-----:R-:W-:Y:S01]  /*22d50*/  VIADD R6, R25.reuse, 0xffffffff ;  /* 0xffffffff19067836 */ /* 0x041fe20000000000 */
[----:B--2---:R-:W-:-:S13]  /*22d60*/  ISETP.GT.AND P0, PT, R25, R0, PT ;  /* 0x000000001900720c */ /* 0x004fda0003f04270 */
[----:B------:R-:W-:Y:S05]  /*22d70*/  @P0 BRA `(.L_x_2052) ;  /* 0xffffffec00e40947 */ /* 0x000fea000383ffff */
.L_x_2039:
[----:B------:R-:W-:Y:S05]  /*22d80*/  BSYNC B0 ;  /* 0x0000000000007941 */ /* 0x000fea0003800000 */
.L_x_2038:
        /* <DEDUP_REMOVED lines=11> */
[----:B0-----:R-:W2:Y:S01]  /*22e40*/  @P0 ATOMG.E.ADD.STRONG.GPU PT, R3, desc[UR54][R2.64], R5 ;  /* 0x00000005020309a8 */ /* 0x001ea200081ee1f6 */
[----:B------:R-:W0:Y:S02]  /*22e50*/  S2R R4, SR_LTMASK ;  /* 0x0000000000047919 */ /* 0x000e240000003900 */
[----:B0-----:R-:W-:-:S04]  /*22e60*/  LOP3.LUT R4, R4, UR4, RZ, 0xc0, !PT ;  /* 0x0000000404047c12 */ /* 0x001fc8000f8ec0ff */
[----:B------:R-:W0:Y:S01]  /*22e70*/  POPC R7, R4 ;  /* 0x0000000400077309 */ /* 0x000e220000000000 */
[----:B--2---:R-:W0:Y:S02]  /*22e80*/  SHFL.IDX PT, R0, R3, R0, 0x1f ;  /* 0x00001f0003007589 */ /* 0x004e2400000e0000 */
[----:B0-----:R-:W-:-:S07]  /*22e90*/  IADD3 R16, R0, UR37, R7 ;  /* 0x0000002500107c10 */ /* 0x001fce000fffe007 */
.L_x_2054:
[----:B------:R-:W-:Y:S05]  /*22ea0*/  BSYNC B0 ;  /* 0x0000000000007941 */ /* 0x000fea0003800000 */
.L_x_2053:
[----:B------:R-:W-:-:S05]  /*22eb0*/  IMAD.U32 R0, RZ, RZ, UR38 ;  /* 0x00000026ff007e24 */ /* 0x000fca000f8e00ff */
[----:B------:R-:W-:-:S13]  /*22ec0*/  ISETP.NE.AND P0, PT, R0, 0x3, PT ;  /* 0x000000030000780c */ /* 0x000fda0003f05270 */
[----:B------:R-:W-:Y:S05]  /*22ed0*/  @!P0 BRA `(.L_x_2055) ;  /* 0x0000000000048947 */ /* 0x000fea0003800000 */
[----:B------:R-:W-:Y:S01]  /*22ee0*/  BPT.TRAP 0x1 ;  /* 0x000000040000795c */ /* 0x000fe20000300000 */
.L_x_2055:
[----:B------:R-:W-:Y:S01]  /*22ef0*/  IMAD R0, R24, 0x8, R22 ;  /* 0x0000000818007824 */ /* 0x000fe200078e0216 */
[----:B0-----:R-:W-:Y:S01]  /*22f00*/  SHF.L.U32 R3, R28, 0x1f, RZ ;  /* 0x0000001f1c037819 */ /* 0x001fe200000006ff */
[----:B------:R-:W-:Y:S01]  /*22f10*/  BSSY B0, `(.L_x_2056) ;  /* 0x0000004000007945 */ /* 0x000fe20003800000 */
[----:B------:R-:W-:Y:S02]  /*22f20*/  IMAD R6, R25, -0x80, R37 ;  /* 0xffffff8019067824 */ /* 0x000fe400078e0225 */
[----:B------:R-:W0:Y:S02]  /*22f30*/  SYNCS.PHASECHK.TRANS64.TRYWAIT P0, [R0+URZ+0x28860], R3 ;  /* 0x02886003000075a7 */ /* 0x000e24000800017f */
[----:B0-----:R-:W-:Y:S05]  /*22f40*/  @!P0 BRA `(.L_x_2057) ;  /* 0x0000006c00508947 */ /* 0x001fea0003800000 */
.L_x_2290:
[----:B------:R-:W-:Y:S05]  /*22f50*/  BSYNC B0 ;  /* 0x0000000000007941 */ /* 0x000fea0003800000 */
.L_x_2056:
[----:B------:R-:W1:Y:S01]  /*22f60*/  S2R R2, SR_TID.X ;  /* 0x0000000000027919 */ /* 0x000e620000002100 */
[----:B------:R-:W-:Y:S01]  /*22f70*/  UMOV UR4, 0xffffffff ;  /* 0xffffffff00047882 */ /* 0x000fe20000000000 */
[----:B------:R-:W-:Y:S01]  /*22f80*/  IMAD R9, R24, 0x4000, R36 ;  /* 0x0000400018097824 */ /* 0x000fe200078e0224 */
[----:B-1----:R-:W-:-:S04]  /*22f90*/  LOP3.LUT R2, R2, 0x7f, RZ, 0xc0, !PT ;  /* 0x0000007f02027812 */ /* 0x002fc800078ec0ff */
[----:B------:R-:W-:-:S05]  /*22fa0*/  SHF.R.U32.HI R2, RZ, 0x3, R2 ;  /* 0x00000003ff027819 */ /* 0x000fca0000011602 */
[----:B------:R-:W-:Y:S01]  /*22fb0*/  IMAD.IADD R6, R6, 0x1, -R2 ;  /* 0x0000000106067824 */ /* 0x000fe200078e0a02 */
[----:B------:R-:W-:Y:S06]  /*22fc0*/  BRA.DIV UR4, `(.L_x_2058) ;  /* 0x0000006e04447947 */ /* 0x000fec000b800000 */
[----:B------:R-:W1:Y:S01]  /*22fd0*/  SHFL.IDX PT, R14, R17, RZ, 0x181f ;  /* 0x00181fff110e7589 */ /* 0x000e6200000e0000 */
        /* <DEDUP_REMOVED lines=62> */
.L_x_2308:
        /* <DEDUP_REMOVED lines=11> */
.L_x_2059:
        /* <DEDUP_REMOVED lines=11> */
.L_x_2060:
[----:B------:R1:W-:Y:S01]  /*23520*/  SYNCS.ARRIVE.TRANS64.A1T0 RZ, [R0+URZ+0x28850], RZ ;  /* 0x028850ff00ff79a7 */ /* 0x0003e2000810003f */
[----:B------:R-:W-:-:S05]  /*23530*/  VIADD R24, R24, 0x1 ;  /* 0x0000000118187836 */ /* 0x000fca0000000000 */
[----:B------:R-:W-:-:S04]  /*23540*/  ISETP.NE.AND P0, PT, R24, 0x2, PT ;  /* 0x000000021800780c */ /* 0x000fc80003f05270 */
[----:B------:R-:W-:Y:S02]  /*23550*/  SEL R3, RZ, 0x1, P0 ;  /* 0x00000001ff037807 */ /* 0x000fe40000000000 */
[----:B------:R-:W-:Y:S02]  /*23560*/  SEL R24, R24, RZ, P0 ;  /* 0x000000ff18187207 */ /* 0x000fe40000000000 */
[----:B-1----:R-:W-:-:S07]  /*23570*/  LOP3.LUT R28, R28, R3, RZ, 0x3c, !PT ;  /* 0x000000031c1c7212 */ /* 0x002fce00078e3cff */
.L_x_2017:
[----:B------:R-:W-:Y:S05]  /*23580*/  BSYNC B7 ;  /* 0x0000000000077941 */ /* 0x000fea0003800000 */
.L_x_2015:
        /* <DEDUP_REMOVED lines=11> */
.L_x_2061:
        /* <DEDUP_REMOVED lines=14> */
[----:B------:R-:W-:Y:S01]  /*23720*/  SHFL.IDX PT, R0, R16, RZ, 0x1f ;  /* 0x00001fff10007589 */ /* 0x000fe200000e0000 */
[C---:B------:R-:W-:Y:S02]  /*23730*/  ISETP.GE.U32.AND P4, PT, R8.reuse, 0x8, PT ;  /* 0x000000080800780c */ /* 0x040fe40003f86070 */
[C---:B------:R-:W-:Y:S01]  /*23740*/  ISETP.GE.U32.AND P5, PT, R8.reuse, 0x10, PT ;  /* 0x000000100800780c */ /* 0x040fe20003fa6070 */
[----:B------:R-:W-:Y:S01]  /*23750*/  SHFL.IDX PT, R4, R16, 0x1, 0x1f ;  /* 0x00201f0010047f89 */ /* 0x000fe200000e0000 */
[----:B--2---:R-:W-:Y:S01]  /*23760*/  @!P1 IMAD.MOV.U32 R5, RZ, RZ, R2 ;  /* 0x000000ffff059224 */ /* 0x004fe200078e0002 */
[----:B------:R-:W-:-:S04]  /*23770*/  ISETP.NE.AND P1, PT, R8, RZ, PT ;  /* 0x000000ff0800720c */ /* 0x000fc80003f25270 */
        /* <DEDUP_REMOVED lines=16> */
.L_x_2318:
[----:B------:R-:W-:Y:S02]  /*23880*/  ULDC UR4, c[0x0][0xc38] ;  /* 0x00030e0000047ab9 */ /* 0x000fe40000000800 */
[----:B------:R-:W-:-:S04]  /*23890*/  IMAD.U32 R7, RZ, RZ, UR4 ;  /* 0x00000004ff077e24 */ /* 0x000fc8000f8e00ff */
[----:B--2---:R-:W-:-:S04]  /*238a0*/  IMAD R14, R14, R7, RZ ;  /* 0x000000070e0e7224 */ /* 0x004fc800078e02ff */
[----:B------:R-:W-:-:S05]  /*238b0*/  IMAD.IADD R9, R4, 0x1, R14 ;  /* 0x0000000104097824 */ /* 0x000fca00078e020e */
[----:B------:R-:W-:-:S13]  /*238c0*/  ISETP.GT.AND P6, PT, R9, R0, PT ;  /* 0x000000000900720c */ /* 0x000fda0003fc4270 */
[----:B------:R-:W-:Y:S05]  /*238d0*/  @P6 BRA `(.L_x_2064) ;  /* 0x00000000009c6947 */ /* 0x000fea0003800000 */
.L_x_2069:
        /* <DEDUP_REMOVED lines=14> */
.L_x_2067:
[----:B------:R-:W-:Y:S05]  /*239c0*/  BSYNC B0 ;  /* 0x0000000000007941 */ /* 0x000fea0003800000 */
.L_x_2066:
[----:B------:R-:W-:-:S03]  /*239d0*/  UMOV UR4, 0xffffffff ;  /* 0xffffffff00047882 */ /* 0x000fc60000000000 */
[----:B------:R-:W-:Y:S05]  /*239e0*/  BRA.DIV UR4, `(.L_x_2068) ;  /* 0x00000072045c7947 */ /* 0x000fea000b800000 */
[----:B-----5:R-:W3:Y:S02]  /*239f0*/  SHFL.UP PT, R14, R5, 0x1, RZ ;  /* 0x04200000050e7989 */ /* 0x020ee400000e00ff */
        /* <DEDUP_REMOVED lines=13> */
[----:B-1----:R-:W-:-:S05]  /*23ad0*/  IMAD.IADD R6, R4, 0x1, R7 ;  /* 0x0000000104067824 */ /* 0x002fca00078e0207 */
[----:B------:R1:W2:Y:S02]  /*23ae0*/  SHFL.IDX PT, R14, R6, 0x1f, 0x1f ;  /* 0x03e01f00060e7f89 */ /* 0x0002a400000e0000 */
.L_x_2326:
[----:B------:R-:W-:Y:S02]  /*23af0*/  ULDC UR4, c[0x0][0xc38] ;  /* 0x00030e0000047ab9 */ /* 0x000fe40000000800 */
[----:B------:R-:W-:-:S04]  /*23b00*/  IMAD.U32 R7, RZ, RZ, UR4 ;  /* 0x00000004ff077e24 */ /* 0x000fc8000f8e00ff */
[----:B--2---:R-:W-:-:S04]  /*23b10*/  IMAD R14, R14, R7, RZ ;  /* 0x000000070e0e7224 */ /* 0x004fc800078e02ff */
[----:B------:R-:W-:-:S05]  /*23b20*/  IMAD.IADD R9, R14, 0x1, R9 ;  /* 0x000000010e097824 */ /* 0x000fca00078e0209 */
[----:B------:R-:W-:-:S13]  /*23b30*/  ISETP.GT.AND P6, PT, R9, R0, PT ;  /* 0x000000000900720c */ /* 0x000fda0003fc4270 */
[----:B------:R-:W-:Y:S05]  /*23b40*/  @!P6 BRA `(.L_x_2069) ;  /* 0xfffffffc0064e947 */ /* 0x000fea000383ffff */
.L_x_2064:
        /* <DEDUP_REMOVED lines=8> */
.L_x_2330:
[----:B------:R-:W-:Y:S01]  /*23bd0*/  ISETP.NE.AND P0, PT, R2, RZ, PT ;  /* 0x000000ff0200720c */ /* 0x000fe20003f05270 */
[----:B------:R-:W-:-:S12]  /*23be0*/  IMAD.MOV.U32 R14, RZ, RZ, RZ ;  /* 0x000000ffff0e7224 */ /* 0x000fd800078e00ff */
[----:B------:R-:W-:Y:S05]  /*23bf0*/  @!P0 BRA `(.L_x_2071) ;  /* 0x0000000000108947 */ /* 0x000fea0003800000 */
[----:B------:R-:W-:Y:S01]  /*23c00*/  UMOV UR4, 0xffffffff ;  /* 0xffffffff00047882 */ /* 0x000fe20000000000 */
[----:B------:R-:W-:Y:S02]  /*23c10*/  VIADD R12, R4, 0xffffffff ;  /* 0xffffffff040c7836 */ /* 0x000fe40000000000 */
[----:B------:R-:W-:Y:S05]  /*23c20*/  BRA.DIV UR4, `(.L_x_2072) ;  /* 0x0000007204d07947 */ /* 0x000fea000b800000 */
[----:B------:R4:W0:Y:S02]  /*23c30*/  SHFL.IDX PT, R14, R6, R12, 0x1f ;  /* 0x00001f0c060e7589 */ /* 0x00082400000e0000 */
.L_x_2071:
[----:B------:R-:W5:Y:S01]  /*23c40*/  LDC.64 R2, c[0x0][0xc90] ;  /* 0x00032400ff027b82 */ /* 0x000f620000000a00 */
[----:B------:R-:W-:-:S04]  /*23c50*/  IMAD.IADD R19, R4, 0x1, R19 ;  /* 0x0000000104137824 */ /* 0x000fc800078e0213 */
[----:B-----5:R-:W-:-:S05]  /*23c60*/  IMAD.WIDE R2, R19, 0x4, R2 ;  /* 0x0000000413027825 */ /* 0x020fca00078e0202 */
[----:B-1--4-:R1:W2:Y:S01]  /*23c70*/  LDG.E R6, desc[UR54][R2.64] ;  /* 0x0000003602067981 */ /* 0x0122a2000c1e1900 */
[----:B0-----:R-:W-:Y:S02]  /*23c80*/  IMAD R16, R14, R7, R16 ;  /* 0x000000070e107224 */ /* 0x001fe400078e0210 */
[----:B-1----:R-:W-:Y:S02]  /*23c90*/  IMAD.MOV.U32 R2, RZ, RZ, RZ ;  /* 0x000000ffff027224 */ /* 0x002fe400078e00ff */
[----:B--23--:R-:W-:-:S05]  /*23ca0*/  IMAD R4, R5, R6, RZ ;  /* 0x0000000605047224 */ /* 0x00cfca00078e02ff */
[----:B------:R-:W-:-:S04]  /*23cb0*/  IABS R8, R4 ;  /* 0x0000000400087213 */ /* 0x000fc80000000000 */
[----:B------:R-:W0:Y:S08]  /*23cc0*/  I2F.RP R10, R8 ;  /* 0x00000008000a7306 */ /* 0x000e300000209400 */
[----:B0-----:R-:W0:Y:S02]  /*23cd0*/  MUFU.RCP R10, R10 ;  /* 0x0000000a000a7308 */ /* 0x001e240000001000 */
[----:B0-----:R-:W-:-:S06]  /*23ce0*/  VIADD R11, R10, 0xffffffe ;  /* 0x0ffffffe0a0b7836 */ /* 0x001fcc0000000000 */
[----:B------:R-:W0:Y:S02]  /*23cf0*/  F2I.FTZ.U32.TRUNC.NTZ R3, R11 ;  /* 0x0000000b00037305 */ /* 0x000e24000021f000 */
[----:B0-----:R-:W-:-:S04]  /*23d00*/  IMAD.MOV R9, RZ, RZ, -R3 ;  /* 0x000000ffff097224 */ /* 0x001fc800078e0a03 */
        /* <DEDUP_REMOVED lines=18> */
[----:B------:R-:W-:Y:S02]  /*23e30*/  IMAD R0, R6, R2, RZ ;  /* 0x0000000206007224 */ /* 0x000fe400078e02ff */
[----:B------:R-:W-:Y:S02]  /*23e40*/  IMAD.MOV R2, RZ, RZ, -R2 ;  /* 0x000000ffff027224 */ /* 0x000fe400078e0a02 */
[----:B------:R-:W-:Y:S02]  /*23e50*/  IMAD.MOV R3, RZ, RZ, -R0 ;  /* 0x000000ffff037224 */ /* 0x000fe400078e0a00 */
[----:B------:R-:W-:-:S03]  /*23e60*/  IMAD R9, R4, R2, R9 ;  /* 0x0000000204097224 */ /* 0x000fc600078e0209 */
[----:B------:R-:W-:-:S04]  /*23e70*/  VIADDMNMX R6, R3, R7, R6, PT ;  /* 0x0000000703067246 */ /* 0x000fc80003800106 */
[-C--:B------:R-:W-:Y:S02]  /*23e80*/  IABS R7, R6.reuse ;  /* 0x0000000600077213 */ /* 0x080fe40000000000 */
[----:B------:R-:W-:Y:S02]  /*23e90*/  IABS R4, R6 ;  /* 0x0000000600047213 */ /* 0x000fe40000000000 */
[----:B------:R-:W0:Y:S03]  /*23ea0*/  I2F.RP R8, R7 ;  /* 0x0000000700087306 */ /* 0x000e260000209400 */
[----:B------:R-:W-:-:S05]  /*23eb0*/  IMAD.MOV R4, RZ, RZ, -R4 ;  /* 0x000000ffff047224 */ /* 0x000fca00078e0a04 */
[----:B0-----:R-:W0:Y:S02]  /*23ec0*/  MUFU.RCP R8, R8 ;  /* 0x0000000800087308 */ /* 0x001e240000001000 */
[----:B0-----:R-:W-:-:S06]  /*23ed0*/  VIADD R3, R8, 0xffffffe ;  /* 0x0ffffffe08037836 */ /* 0x001fcc0000000000 */
[----:B------:R-:W0:Y:S02]  /*23ee0*/  F2I.FTZ.U32.TRUNC.NTZ R3, R3 ;  /* 0x0000000300037305 */ /* 0x000e24000021f000 */
[----:B0-----:R-:W-:-:S04]  /*23ef0*/  IMAD.MOV R2, RZ, RZ, -R3 ;  /* 0x000000ffff027224 */ /* 0x001fc800078e0a03 */
[----:B------:R-:W-:Y:S02]  /*23f00*/  IMAD R11, R2, R7, RZ ;  /* 0x00000007020b7224 */ /* 0x000fe400078e02ff */
[----:B------:R-:W-:-:S04]  /*23f10*/  IMAD.MOV.U32 R2, RZ, RZ, RZ ;  /* 0x000000ffff027224 */ /* 0x000fc800078e00ff */
[----:B------:R-:W-:Y:S01]  /*23f20*/  IMAD.HI.U32 R2, R3, R11, R2 ;  /* 0x0000000b03027227 */ /* 0x000fe200078e0002 */
[----:B------:R-:W-:Y:S02]  /*23f30*/  IABS R11, R9 ;  /* 0x00000009000b7213 */ /* 0x000fe40000000000 */
[C---:B------:R-:W-:Y:S01]  /*23f40*/  LOP3.LUT R3, R9.reuse, R6, RZ, 0x3c, !PT ;  /* 0x0000000609037212 */ /* 0x040fe200078e3cff */
[----:B------:R-:W-:Y:S02]  /*23f50*/  IMAD.IADD R9, R9, 0x1, R0 ;  /* 0x0000000109097824 */ /* 0x000fe400078e0200 */
[----:B------:R-:W-:Y:S01]  /*23f60*/  IMAD.HI.U32 R2, R2, R11, RZ ;  /* 0x0000000b02027227 */ /* 0x000fe200078e00ff */
[----:B------:R-:W-:-:S03]  /*23f70*/  ISETP.GE.AND P2, PT, R3, RZ, PT ;  /* 0x000000ff0300720c */ /* 0x000fc60003f46270 */
[----:B------:R-:W-:-:S05]  /*23f80*/  IMAD R4, R2, R4, R11 ;  /* 0x0000000402047224 */ /* 0x000fca00078e020b */
[----:B------:R-:W-:-:S13]  /*23f90*/  ISETP.GT.U32.AND P1, PT, R7, R4, PT ;  /* 0x000000040700720c */ /* 0x000fda0003f24070 */
[----:B------:R-:W-:Y:S02]  /*23fa0*/  @!P1 IMAD.IADD R4, R4, 0x1, -R7 ;  /* 0x0000000104049824 */ /* 0x000fe400078e0a07 */
[----:B------:R-:W-:Y:S01]  /*23fb0*/  @!P1 VIADD R2, R2, 0x1 ;  /* 0x0000000102029836 */ /* 0x000fe20000000000 */
[----:B------:R-:W-:Y:S02]  /*23fc0*/  ISETP.NE.AND P1, PT, R6, RZ, PT ;  /* 0x000000ff0600720c */ /* 0x000fe40003f25270 */
[----:B------:R-:W-:-:S13]  /*23fd0*/  ISETP.GE.U32.AND P0, PT, R4, R7, PT ;  /* 0x000000070400720c */ /* 0x000fda0003f06070 */
[----:B------:R-:W-:-:S04]  /*23fe0*/  @P0 VIADD R2, R2, 0x1 ;  /* 0x0000000102020836 */ /* 0x000fc80000000000 */
[----:B------:R-:W-:Y:S01]  /*23ff0*/  @!P2 IMAD.MOV R2, RZ, RZ, -R2 ;  /* 0x000000ffff02a224 */ /* 0x000fe200078e0a02 */
[----:B------:R-:W-:Y:S01]  /*24000*/  @!P1 LOP3.LUT R2, RZ, R6, RZ, 0x33, !PT ;  /* 0x00000006ff029212 */ /* 0x000fe200078e33ff */
[----:B------:R-:W-:-:S04]  /*24010*/  IMAD.MOV R6, RZ, RZ, -R6 ;  /* 0x000000ffff067224 */ /* 0x000fc800078e0a06 */
[----:B------:R-:W-:Y:S01]  /*24020*/  IMAD R18, R2, R6, R9 ;  /* 0x0000000602127224 */ /* 0x000fe200078e0209 */
[----:B------:R-:W-:-:S05]  /*24030*/  LOP3.LUT R2, RZ, R2, RZ, 0x33, !PT ;  /* 0x00000002ff027212 */ /* 0x000fca00078e33ff */
[----:B------:R-:W-:Y:S01]  /*24040*/  IMAD.IADD R17, R5, 0x1, R2 ;  /* 0x0000000105117824 */ /* 0x000fe200078e0202 */
[----:B------:R-:W-:Y:S06]  /*24050*/  BRA `(.L_x_2073) ;  /* 0x00000000001c7947 */ /* 0x000fec0003800000 */
.L_x_2065:
[----:B------:R-:W-:Y:S01]  /*24060*/  UMOV UR4, URZ ;  /* 0x0000003f00047c82 */ /* 0x000fe20008000000 */
[----:B------:R-:W-:Y:S01]  /*24070*/  UMOV UR5, URZ ;  /* 0x0000003f00057c82 */ /* 0x000fe20008000000 */
[----:B------:R-:W-:Y:S01]  /*24080*/  ULDC UR6, c[0x0][0xc3c] ;  /* 0x00030f0000067ab9 */ /* 0x000fe20000000800 */
[----:B------:R-:W-:Y:S02]  /*24090*/  IMAD.MOV.U32 R16, RZ, RZ, R0 ;  /* 0x000000ffff107224 */ /* 0x000fe400078e0000 */
[----:B------:R-:W-:Y:S02]  /*240a0*/  IMAD.U32 R17, RZ, RZ, UR4 ;  /* 0x00000004ff117e24 */ /* 0x000fe4000f8e00ff */
[----:B------:R-:W-:Y:S02]  /*240b0*/  IMAD.U32 R18, RZ, RZ, UR5 ;  /* 0x00000005ff127e24 */ /* 0x000fe4000f8e00ff */
[----:B------:R-:W-:-:S07]  /*240c0*/  IMAD.U32 R19, RZ, RZ, UR6 ;  /* 0x00000006ff137e24 */ /* 0x000fce000f8e00ff */
.L_x_2073:
        /* <DEDUP_REMOVED lines=10> */
.L_x_2062:
[----:B------:R-:W-:Y:S02]  /*24170*/  ULDC UR4, c[0x0][0xc3c] ;  /* 0x00030f0000047ab9 */ /* 0x000fe40000000800 */
[----:B--2---:R-:W-:-:S13]  /*24180*/  ISETP.GE.AND P0, PT, R19, UR4, PT ;  /* 0x0000000413007c0c */ /* 0x004fda000bf06270 */
[----:B------:R-:W-:Y:S05]  /*24190*/  @!P0 BRA `(.L_x_2074) ;  /* 0xffffff9c00688947 */ /* 0x000fea000383ffff */
[----:B------:R-:W-:Y:S05]  /*241a0*/  BSYNC B8 ;  /* 0x0000000000087941 */ /* 0x000fea0003800000 */
.L_x_1959:
[----:B------:R-:W2:Y:S01]  /*241b0*/  LDL.LU R0, [R1+0x20] ;  /* 0x0000200001007983 */ /* 0x000ea20000300800 */
[----:B------:R-:W-:Y:S01]  /*241c0*/  BSSY B0, `(.L_x_2075) ;  /* 0x000000b000007945 */ /* 0x000fe20003800000 */
[----:B------:R-:W4:Y:S01]  /*241d0*/  S2R R5, SR_CgaCtaId ;  /* 0x0000000000057919 */ /* 0x000f220000008800 */
[----:B--2---:R-:W-:-:S05]  /*241e0*/  VIADD R0, R0, 0x1 ;  /* 0x0000000100007836 */ /* 0x004fca0000000000 */
[----:B0-----:R-:W-:-:S04]  /*241f0*/  LEA.HI R2, R0, R0, RZ, 0x1 ;  /* 0x0000000000027211 */ /* 0x001fc800078f08ff */
[----:B------:R-:W-:Y:S02]  /*24200*/  LOP3.LUT R3, R2, 0xfffffffe, RZ, 0xc0, !PT ;  /* 0xfffffffe02037812 */ /* 0x000fe400078ec0ff */
[----:B------:R-:W-:-:S03]  /*24210*/  MOV R2, 0x400 ;  /* 0x0000040000027802 */ /* 0x000fc60000000f00 */
[----:B------:R-:W-:Y:S01]  /*24220*/  IMAD.IADD R0, R0, 0x1, -R3 ;  /* 0x0000000100007824 */ /* 0x000fe200078e0a03 */
[----:B----4-:R-:W-:-:S04]  /*24230*/  LEA R7, R5, R2, 0x18 ;  /* 0x0000000205077211 */ /* 0x010fc800078ec0ff */
[----:B------:R-:W-:-:S04]  /*24240*/  SHF.L.U32 R0, R0, 0x1f, RZ ;  /* 0x0000001f00007819 */ /* 0x000fc800000006ff */
[----:B------:R-:W0:Y:S02]  /*24250*/  SYNCS.PHASECHK.TRANS64.TRYWAIT P0, [R7+URZ+0x28820], R0 ;  /* 0x02882000070075a7 */ /* 0x000e24000800017f */
[----:B0-----:R-:W-:Y:S05]  /*24260*/  @!P0 BRA `(.L_x_2076) ;  /* 0x0000006c00648947 */ /* 0x001fea0003800000 */
.L_x_2333:
[----:B------:R-:W-:Y:S05]  /*24270*/  BSYNC B0 ;  /* 0x0000000000007941 */ /* 0x000fea0003800000 */
.L_x_2075:
[----:B------:R-:W-:-:S03]  /*24280*/  UMOV UR4, 0xffffffff ;  /* 0xffffffff00047882 */ /* 0x000fc60000000000 */
[----:B------:R-:W-:Y:S05]  /*24290*/  BRA.DIV UR4, `(.L_x_2077) ;  /* 0x0000006e046c7947 */ /* 0x000fea000b800000 */
[----:B0-----:R-:W0:Y:S02]  /*242a0*/  S2R R0, SR_TID.X ;  /* 0x0000000000007919 */ /* 0x001e240000002100 */
[----:B0-----:R-:W-:-:S04]  /*242b0*/  SHF.R.U32.HI R0, RZ, 0x5, R0 ;  /* 0x00000005ff007819 */ /* 0x001fc80000011600 */
[----:B------:R-:W-:-:S05]  /*242c0*/  LOP3.LUT R0, R0, 0x3, RZ, 0xc0, !PT ;  /* 0x0000000300007812 */ /* 0x000fca00078ec0ff */
[----:B------:R0:W2:Y:S02]  /*242d0*/  SHFL.IDX PT, R14, R0, RZ, 0x1f ;  /* 0x00001fff000e7589 */ /* 0x0000a400000e0000 */
.L_x_2336:
[----:B--2---:R-:W-:-:S13]  /*242e0*/  ISETP.NE.AND P0, PT, R14, RZ, PT ;  /* 0x000000ff0e00720c */ /* 0x004fda0003f05270 */
[----:B------:R-:W-:Y:S05]  /*242f0*/  @P0 BRA `(.L_x_1667) ;  /* 0x0000000000880947 */ /* 0x000fea0003800000 */
[----:B------:R-:W-:-:S03]  /*24300*/  UMOV UR4, 0xffffffff ;  /* 0xffffffff00047882 */ /* 0x000fc60000000000 */
[----:B------:R-:W-:Y:S05]  /*24310*/  BRA.DIV UR4, `(.L_x_2078) ;  /* 0x0000006e04807947 */ /* 0x000fea000b800000 */
[----:B------:R-:W-:-:S13]  /*24320*/  ELECT P6, URZ, PT ;  /* 0x00000000003f782f */ /* 0x000fda00038c0000 */
.L_x_2339:
[----:B------:R-:W-:Y:S05]  /*24330*/  @!P6 BRA `(.L_x_1667) ;  /* 0x000000000078e947 */ /* 0x000fea0003800000 */
[----:B------:R-:W-:-:S06]  /*24340*/  ULOP3.LUT UR4, UR36, 0x2, URZ, 0xfc, !UPT ;  /* 0x0000000224047892 */ /* 0x000fcc000f8efc3f */
[----:B0-----:R-:W-:-:S05]  /*24350*/  IMAD.U32 R0, RZ, RZ, UR4 ;  /* 0x00000004ff007e24 */ /* 0x001fca000f8e00ff */
[----:B------:R-:W-:-:S13]  /*24360*/  ISETP.NE.AND P0, PT, R0, 0x3, PT ;  /* 0x000000030000780c */ /* 0x000fda0003f05270 */
[----:B------:R-:W-:Y:S05]  /*24370*/  @!P0 BRA `(.L_x_2079) ;  /* 0x0000000000048947 */ /* 0x000fea0003800000 */
[----:B------:R-:W-:Y:S01]  /*24380*/  BPT.TRAP 0x1 ;  /* 0x000000040000795c */ /* 0x000fe20000300000 */
.L_x_2079:
[----:B------:R-:W-:Y:S01]  /*24390*/  IMAD R5, R24, 0x8, R7 ;  /* 0x0000000818057824 */ /* 0x000fe200078e0207 */
[----:B------:R-:W-:Y:S01]  /*243a0*/  SHF.L.U32 R0, R28, 0x1f, RZ ;  /* 0x0000001f1c007819 */ /* 0x000fe200000006ff */
[----:B------:R-:W-:-:S03]  /*243b0*/  VIADD R24, R24, 0x1 ;  /* 0x0000000118187836 */ /* 0x000fc60000000000 */
[----:B------:R-:W0:Y:S02]  /*243c0*/  SYNCS.PHASECHK.TRANS64.TRYWAIT P1, [R5+URZ+0x28840], R0 ;  /* 0x02884000050075a7 */ /* 0x000e24000802017f */
[----:B------:R-:W-:-:S04]  /*243d0*/  ISETP.NE.AND P2, PT, R24, 0x2, PT ;  /* 0x000000021800780c */ /* 0x000fc80003f45270 */
[----:B------:R-:W-:Y:S01]  /*243e0*/  SEL R3, RZ, 0x1, P2 ;  /* 0x00000001ff037807 */ /* 0x000fe20001000000 */
[----:B0-----:R-:W-:Y:S08]  /*243f0*/  @!P1 BRA `(.L_x_2080) ;  /* 0x0000006c00689947 */ /* 0x001ff00003800000 */
.L_x_2340:
[----:B------:R-:W-:Y:S02]  /*24400*/  SEL R24, R24, RZ, P2 ;  /* 0x000000ff18187207 */ /* 0x000fe40001000000 */
[----:B------:R-:W-:Y:S01]  /*24410*/  LOP3.LUT R2, R28, R3, RZ, 0x3c, !PT ;  /* 0x000000031c027212 */ /* 0x000fe200078e3cff */
[----:B------:R-:W-:Y:S06]  /*24420*/  @!P0 BRA `(.L_x_2081) ;  /* 0x0000000000048947 */ /* 0x000fec0003800000 */
[----:B------:R-:W-:Y:S01]  /*24430*/  BPT.TRAP 0x1 ;  /* 0x000000040000795c */ /* 0x000fe20000300000 */
.L_x_2081:
[----:B------:R-:W-:Y:S01]  /*24440*/  IMAD R3, R24, 0x8, R7 ;  /* 0x0000000818037824 */ /* 0x000fe200078e0207 */
[----:B------:R-:W-:-:S04]  /*24450*/  SHF.L.U32 R2, R2, 0x1f, RZ ;  /* 0x0000001f02027819 */ /* 0x000fc800000006ff */
[----:B------:R-:W2:Y:S02]  /*24460*/  SYNCS.PHASECHK.TRANS64.TRYWAIT P1, [R3+URZ+0x28840], R2 ;  /* 0x02884002030075a7 */ /* 0x000ea4000802017f */
[----:B--2---:R-:W-:Y:S05]  /*24470*/  @!P1 BRA `(.L_x_2082) ;  /* 0x0000006c005c9947 */ /* 0x004fea0003800000 */
.L_x_2341:
[----:B------:R-:W-:Y:S05]  /*24480*/  @!P0 BRA `(.L_x_2083) ;  /* 0x0000000000048947 */ /* 0x000fea0003800000 */
[----:B------:R-:W-:Y:S01]  /*24490*/  BPT.TRAP 0x1 ;  /* 0x000000040000795c */ /* 0x000fe20000300000 */
.L_x_2083:
[----:B------:R-:W4:Y:S02]  /*244a0*/  SYNCS.PHASECHK.TRANS64.TRYWAIT P1, [R5+URZ+0x28860], R0 ;  /* 0x02886000050075a7 */ /* 0x000f24000802017f */
[----:B----4-:R-:W-:Y:S05]  /*244b0*/  @!P1 BRA `(.L_x_2084) ;  /* 0x0000006c00609947 */ /* 0x010fea0003800000 */
.L_x_2342:
[----:B------:R-:W-:Y:S05]  /*244c0*/  @!P0 BRA `(.L_x_2085) ;  /* 0x0000000000048947 */ /* 0x000fea0003800000 */
[----:B------:R-:W-:Y:S01]  /*244d0*/  BPT.TRAP 0x1 ;  /* 0x000000040000795c */ /* 0x000fe20000300000 */
.L_x_2085:
[----:B------:R0:W0:Y:S02]  /*244e0*/  SYNCS.PHASECHK.TRANS64.TRYWAIT P0, [R3+URZ+0x28860], R2 ;  /* 0x02886002030075a7 */ /* 0x000024000800017f */
[----:B0-----:R-:W-:Y:S05]  /*244f0*/  @!P0 NANOSLEEP.SYNCS 0x989680 ;  /* 0x009896800000895d */ /* 0x001fea0003900000 */
[----:B------:R-:W0:Y:S02]  /*24500*/  @!P0 SYNCS.PHASECHK.TRANS64 P0, [R3+URZ+0x28860], R2 ;  /* 0x02886002030085a7 */ /* 0x000e24000800007f */
[----:B0-----:R-:W-:Y:S05]  /*24510*/  @!P0 BRA `(.L_x_2085) ;  /* 0xfffffffc00f08947 */ /* 0x001fea000383ffff */
.L_x_1667:
[----:B------:R-:W-:Y:S05]  /*24520*/  BSYNC B9 ;  /* 0x0000000000097941 */ /* 0x000fea0003800000 */
.L_x_1664:
[----:B------:R-:W-:Y:S05]  /*24530*/  EXIT ;  /* 0x000000000000794d */ /* 0x000fea0003800000 */
.L_x_1697:
[----:B0-----:R0:W1:Y:S02]  /*24540*/  SYNCS.PHASECHK.TRANS64.TRYWAIT P6, [R91+URZ+0x28890], R102 ;  /* 0x028890665b0075a7 */ /* 0x00106400080c017f */
[----:B-1----:R-:W-:Y:S05]  /*24550*/  @!P6 NANOSLEEP.SYNCS 0x989680 ;  /* 0x009896800000e95d */ /* 0x002fea0003900000 */
[----:B------:R-:W1:Y:S02]  /*24560*/  @!P6 SYNCS.PHASECHK.TRANS64 P6, [R91+URZ+0x28890], R102 ;  /* 0x028890665b00e5a7 */ /* 0x000e6400080c007f */
[----:B-1----:R-:W-:Y:S05]  /*24570*/  @!P6 BRA `(.L_x_1697) ;  /* 0xfffffffc00f0e947 */ /* 0x002fea000383ffff */
[----:B------:R-:W-:Y:S05]  /*24580*/  BRA `(.L_x_2086) ;  /* 0xfffffdec00947947 */ /* 0x000fea000383ffff */
.L_x_1698:
        /* <DEDUP_REMOVED lines=8> */
.L_x_2088:
[----:B------:R-:W-:Y:S05]  /*24610*/  BSYNC B1 ;  /* 0x0000000000017941 */ /* 0x000fea0003800000 */
.L_x_2087:
        /* <DEDUP_REMOVED lines=8> */
.L_x_2089:
[----:B------:R-:W-:Y:S01]  /*246a0*/  IMAD.MOV.U32 R105, RZ, RZ, R14 ;  /* 0x000000ffff697224 */ /* 0x000fe200078e000e */
[----:B------:R-:W-:Y:S06]  /*246b0*/  BRA `(.L_x_2090) ;  /* 0xfffffdec005c7947 */ /* 0x000fec000383ffff */
.L_x_1707:
        /* <DEDUP_REMOVED lines=8> */
.L_x_2092:
[----:B------:R-:W-:Y:S05]  /*24740*/  BSYNC B1 ;  /* 0x0000000000017941 */ /* 0x000fea0003800000 */
.L_x_2091:
        /* <DEDUP_REMOVED lines=8> */
.L_x_2093:
[----:B------:R-:W-:Y:S01]  /*247d0*/  IMAD.MOV.U32 R73, RZ, RZ, R14 ;  /* 0x000000ffff497224 */ /* 0x000fe200078e000e */
[----:B------:R-:W-:Y:S06]  /*247e0*/  BRA `(.L_x_2094) ;  /* 0xfffffdf000f07947 */ /* 0x000fec000383ffff */
.L_x_1716:
        /* <DEDUP_REMOVED lines=8> */
.L_x_2096:
[----:B------:R-:W-:Y:S05]  /*24870*/  BSYNC B1 ;  /* 0x0000000000017941 */ /* 0x000fea0003800000 */
.L_x_2095:
        /* <DEDUP_REMOVED lines=8> */
.L_x_2097:
[----:B------:R-:W-:Y:S01]  /*24900*/  IMAD.MOV.U32 R63, RZ, RZ, R14 ;  /* 0x000000ffff3f7224 */ /* 0x000fe200078e000e */
[----:B------:R-:W-:Y:S06]  /*24910*/  BRA `(.L_x_2098) ;  /* 0xfffffdf800847947 */ /* 0x000fec000383ffff */
.L_x_1725:
        /* <DEDUP_REMOVED lines=8> */
.L_x_2100:
[----:B------:R-:W-:Y:S05]  /*249a0*/  BSYNC B1 ;  /* 0x0000000000017941 */ /* 0x000fea0003800000 */
.L_x_2099:
        /* <DEDUP_REMOVED lines=8> */
.L_x_2101:
[----:B------:R-:W-:Y:S01]  /*24a30*/  IMAD.MOV.U32 R53, RZ, RZ, R14 ;  /* 0x000000ffff357224 */ /* 0x000fe200078e000e */
[----:B------:R-:W-:Y:S06]  /*24a40*/  BRA `(.L_x_2102) ;  /* 0xfffffe0000147947 */ /* 0x000fec000383ffff */
.L_x_1737:
[----:B--2---:R2:W3:Y:S02]  /*24a50*/  SYNCS.PHASECHK.TRANS64.TRYWAIT P4, [R91+URZ+0x28890], R102 ;  /* 0x028890665b0075a7 */ /* 0x0044e4000808017f */
[----:B---3--:R-:W-:Y:S05]  /*24a60*/  @!P4 NANOSLEEP.SYNCS 0x989680 ;  /* 0x009896800000c95d */ /* 0x008fea0003900000 */
[----:B------:R-:W3:Y:S02]  /*24a70*/  @!P4 SYNCS.PHASECHK.TRANS64 P4, [R91+URZ+0x28890], R102 ;  /* 0x028890665b00c5a7 */ /* 0x000ee4000808007f */
[----:B---3--:R-:W-:Y:S05]  /*24a80*/  @!P4 BRA `(.L_x_1737) ;  /* 0xfffffffc00f0c947 */ /* 0x008fea000383ffff */
[----:B------:R-:W-:Y:S05]  /*24a90*/  BRA `(.L_x_2103) ;  /* 0xfffffe1000407947 */ /* 0x000fea000383ffff */
.L_x_1738:
[----:B------:R-:W-:Y:S01]  /*24aa0*/  BSSY B1, `(.L_x_2104) ;  /* 0x0000008000017945 */ /* 0x000fe20003800000 */
[----:B------:R-:W-:Y:S02]  /*24ab0*/  IMAD.MOV.U32 R13, RZ, RZ, R103 ;  /* 0x000000ffff0d7224 */ /* 0x000fe400078e0067 */
[----:B------:R-:W-:Y:S02]  /*24ac0*/  IMAD.MOV.U32 R12, RZ, RZ, RZ ;  /* 0x000000ffff0c7224 */ /* 0x000fe400078e00ff */
[----:B------:R-:W-:Y:S02]  /*24ad0*/  IMAD.MOV.U32 R11, RZ, RZ, 0x181f ;  /* 0x0000181fff0b7424 */ /* 0x000fe400078e00ff */
[----:B------:R-:W-:-:S07]  /*24ae0*/  IMAD.MOV.U32 R15, RZ, RZ, -0x1 ;  /* 0xffffffffff0f7424 */ /* 0x000fce00078e00ff */
[----:B0-2---:R-:W-:Y:S05]  /*24af0*/  WARPSYNC.COLLECTIVE R15, `(.L_x_2105) ;  /* 0x000000000f087348 */ /* 0x005fea0003c00000 */
[----:B------:R1:W3:Y:S02]  /*24b00*/  SHFL.IDX P6, R14, R13, R12, R11 ;  /* 0x0000000c0d0e7389 */ /* 0x0002e400000c000b */
[----:B0123--:R-:W-:Y:S01]  /*24b10*/  ENDCOLLECTIVE ;  /* 0x000000000000791b */ /* 0x00ffe20003800000 */
.L_x_2105:
[----:B------:R-:W-:Y:S05]  /*24b20*/  BSYNC B1 ;  /* 0x0000000000017941 */ /* 0x000fea0003800000 */
.L_x_2104:
        /* <DEDUP_REMOVED lines=8> */
.L_x_2106:
[----:B------:R-:W-:Y:S01]  /*24bb0*/  IMAD.MOV.U32 R106, RZ, RZ, R14 ;  /* 0x000000ffff6a7224 */ /* 0x000fe200078e000e */
[----:B------:R-:W-:Y:S06]  /*24bc0*/  BRA `(.L_x_2107) ;  /* 0xfffffe10000c7947 */ /* 0x000fec000383ffff */
.L_x_1743:
[----:B------:R-:W-:Y:S01]  /*24bd0*/  BSSY B1, `(.L_x_2108) ;  /* 0x0000008000017945 */ /* 0x000fe20003800000 */
[----:B0-----:R-:W-:Y:S02]  /*24be0*/  IMAD.MOV.U32 R13, RZ, RZ, R103 ;  /* 0x000000ffff0d7224 */ /* 0x001fe400078e0067 */
[----:B------:R-:W-:Y:S02]  /*24bf0*/  IMAD.MOV.U32 R12, RZ, RZ, 0x1 ;  /* 0x00000001ff0c7424 */ /* 0x000fe400078e00ff */
[----:B------:R-:W-:Y:S02]  /*24c00*/  IMAD.MOV.U32 R11, RZ, RZ, 0x181f ;  /* 0x0000181fff0b7424 */ /* 0x000fe400078e00ff */
[----:B------:R-:W-:-:S07]  /*24c10*/  IMAD.MOV.U32 R15, RZ, RZ, -0x1 ;  /* 0xffffffffff0f7424 */ /* 0x000fce00078e00ff */
[----:B-1234-:R-:W-:Y:S05]  /*24c20*/  WARPSYNC.COLLECTIVE R15, `(.L_x_2109) ;  /* 0x000000000f087348 */ /* 0x01efea0003c00000 */
[----:B------:R0:W0:Y:S02]  /*24c30*/  SHFL.IDX P6, R14, R13, R12, R11 ;  /* 0x0000000c0d0e7389 */ /* 0x00002400000c000b */
[----:B01234-:R-:W-:Y:S01]  /*24c40*/  ENDCOLLECTIVE ;  /* 0x000000000000791b */ /* 0x01ffe20003800000 */
.L_x_2109:
[----:B------:R-:W-:Y:S05]  /*24c50*/  BSYNC B1 ;  /* 0x0000000000017941 */ /* 0x000fea0003800000 */
.L_x_2108:
        /* <DEDUP_REMOVED lines=8> */
.L_x_2110:
[----:B------:R-:W-:Y:S01]  /*24ce0*/  IMAD.MOV.U32 R50, RZ, RZ, R14 ;  /* 0x000000ffff327224 */ /* 0x000fe200078e000e */
[----:B------:R-:W-:Y:S06]  /*24cf0*/  BRA `(.L_x_2111) ;  /* 0xfffffe1400bc7947 */ /* 0x000fec000383ffff */
.L_x_1748:
        /* <DEDUP_REMOVED lines=8> */
.L_x_2113:
[----:B------:R-:W-:Y:S05]  /*24d80*/  BSYNC B1 ;  /* 0x0000000000017941 */ /* 0x000fea0003800000 */
.L_x_2112:
        /* <DEDUP_REMOVED lines=8> */
.L_x_2114:
[----:B------:R-:W-:Y:S05]  /*24e10*/  BRA `(.L_x_2115) ;  /* 0xfffffe1c00707947 */ /* 0x000fea000383ffff */
.L_x_1753:
        /* <DEDUP_REMOVED lines=8> */
.L_x_2117:
[----:B------:R-:W-:Y:S05]  /*24ea0*/  BSYNC B1 ;  /* 0x0000000000017941 */ /* 0x000fea0003800000 */
.L_x_2116:
        /* <DEDUP_REMOVED lines=8> */
.L_x_2118:
[----:B------:R-:W-:Y:S01]  /*24f30*/  IMAD.MOV.U32 R108, RZ, RZ, R14 ;  /* 0x000000ffff6c7224 */ /* 0x000fe200078e000e */
[----:B------:R-:W-:Y:S06]  /*24f40*/  BRA `(.L_x_2119) ;  /* 0xfffffe2400287947 */ /* 0x000fec000383ffff */
.L_x_1758:
[----:B0-----:R0:W1:Y:S02]  /*24f50*/  SYNCS.PHASECHK.TRANS64.TRYWAIT P3, [R91+URZ+0x28890], R102 ;  /* 0x028890665b0075a7 */ /* 0x001064000806017f */
[----:B-1----:R-:W-:Y:S05]  /*24f60*/  @!P3 NANOSLEEP.SYNCS 0x989680 ;  /* 0x009896800000b95d */ /* 0x002fea0003900000 */
[----:B------:R-:W1:Y:S02]  /*24f70*/  @!P3 SYNCS.PHASECHK.TRANS64 P3, [R91+URZ+0x28890], R102 ;  /* 0x028890665b00b5a7 */ /* 0x000e64000806007f */
[----:B-1----:R-:W-:Y:S05]  /*24f80*/  @!P3 BRA `(.L_x_1758) ;  /* 0xfffffffc00f0b947 */ /* 0x002fea000383ffff */
[----:B------:R-:W-:Y:S05]  /*24f90*/  BRA `(.L_x_2120) ;  /* 0xfffffe2c002c7947 */ /* 0x000fea000383ffff */
.L_x_1759:
        /* <DEDUP_REMOVED lines=8> */
.L_x_2122:
[----:B------:R-:W-:Y:S05]  /*25020*/  BSYNC B1 ;  /* 0x0000000000017941 */ /* 0x000fea0003800000 */
.L_x_2121:
        /* <DEDUP_REMOVED lines=8> */
.L_x_2123:
[----:B------:R-:W-:Y:S05]  /*250b0*/  BRA `(.L_x_2124) ;  /* 0xfffffe2c00547947 */ /* 0x000fea000383ffff */
.L_x_1762:
        /* <DEDUP_REMOVED lines=8> */
.L_x_2126:
[----:B------:R-:W-:Y:S05]  /*25140*/  BSYNC B1 ;  /* 0x0000000000017941 */ /* 0x000fea0003800000 */
.L_x_2125:
        /* <DEDUP_REMOVED lines=8> */
.L_x_2127:
[----:B------:R-:W-:Y:S05]  /*251d0*/  BRA `(.L_x_2128) ;  /* 0xfffffe2c00547947 */ /* 0x000fea000383ffff */
.L_x_1765:
        /* <DEDUP_REMOVED lines=8> */
.L_x_2130:
[----:B------:R-:W-:Y:S05]  /*25260*/  BSYNC B1 ;  /* 0x0000000000017941 */ /* 0x000fea0003800000 */
.L_x_2129:
        /* <DEDUP_REMOVED lines=8> */
.L_x_2131:
[----:B------:R-:W-:Y:S05]  /*252f0*/  BRA `(.L_x_2132) ;  /* 0xfffffe2c00587947 */ /* 0x000fea000383ffff */
.L_x_1768:
        /* <DEDUP_REMOVED lines=8> */
.L_x_2134:
[----:B------:R-:W-:Y:S05]  /*25380*/  BSYNC B1 ;  /* 0x0000000000017941 */ /* 0x000fea0003800000 */
.L_x_2133:
        /* <DEDUP_REMOVED lines=8> */
.L_x_2135:
[----:B------:R-:W-:Y:S05]  /*25410*/  BRA `(.L_x_2136) ;  /* 0xfffffe2c005c7947 */ /* 0x000fea000383ffff */
.L_x_1772:
[----:B------:R0:W0:Y:S02]  /*25420*/  SYNCS.PHASECHK.TRANS64.TRYWAIT P4, [R91+URZ+0x288b0], R102 ;  /* 0x0288b0665b0075a7 */ /* 0x000024000808017f */
[----:B0-----:R-:W-:Y:S05]  /*25430*/  @!P4 NANOSLEEP.SYNCS 0x989680 ;  /* 0x009896800000c95d */ /* 0x001fea0003900000 */
[----:B------:R-:W0:Y:S02]  /*25440*/  @!P4 SYNCS.PHASECHK.TRANS64 P4, [R91+URZ+0x288b0], R102 ;  /* 0x0288b0665b00c5a7 */ /* 0x000e24000808007f */
[----:B0-----:R-:W-:Y:S05]  /*25450*/  @!P4 BRA `(.L_x_1772) ;  /* 0xfffffffc00f0c947 */ /* 0x001fea000383ffff */
[----:B------:R-:W-:Y:S05]  /*25460*/  BRA `(.L_x_2137) ;  /* 0xfffffe2c00d87947 */ /* 0x000fea000383ffff */
.L_x_1792:
[----:B------:R-:W-:Y:S01]  /*25470*/  BSSY B0, `(.L_x_2138) ;  /* 0x0000008000007945 */ /* 0x000fe20003800000 */
[----:B--2---:R-:W-:Y:S02]  /*25480*/  IMAD.MOV.U32 R13, RZ, RZ, R218 ;  /* 0x000000ffff0d7224 */ /* 0x004fe400078e00da */
[----:B------:R-:W-:Y:S02]  /*25490*/  IMAD.MOV.U32 R12, RZ, RZ, RZ ;  /* 0x000000ffff0c7224 */ /* 0x000fe400078e00ff */
[----:B------:R-:W-:Y:S02]  /*254a0*/  IMAD.MOV.U32 R11, RZ, RZ, 0x1f ;  /* 0x0000001fff0b7424 */ /* 0x000fe400078e00ff */
[----:B------:R-:W-:-:S07]  /*254b0*/  IMAD.MOV.U32 R15, RZ, RZ, -0x1 ;  /* 0xffffffffff0f7424 */ /* 0x000fce00078e00ff */
[----:B-1---5:R-:W-:Y:S05]  /*254c0*/  WARPSYNC.COLLECTIVE R15, `(.L_x_2139) ;  /* 0x000000000f087348 */ /* 0x022fea0003c00000 */
[----:B------:R0:W2:Y:S02]  /*254d0*/  SHFL.IDX P6, R14, R13, R12, R11 ;  /* 0x0000000c0d0e7389 */ /* 0x0000a400000c000b */
[----:B012--5:R-:W-:Y:S01]  /*254e0*/  ENDCOLLECTIVE ;  /* 0x000000000000791b */ /* 0x027fe20003800000 */
.L_x_2139:
[----:B------:R-:W-:Y:S05]  /*254f0*/  BSYNC B0 ;  /* 0x0000000000007941 */ /* 0x000fea0003800000 */
.L_x_2138:
[----:B------:R-:W-:Y:S01]  /*25500*/  IMAD.MOV.U32 R194, RZ, RZ, R14 ;  /* 0x000000ffffc27224 */ /* 0x000fe200078e000e */
[----:B------:R-:W-:Y:S06]  /*25510*/  BRA `(.L_x_2140) ;  /* 0xfffffe3c001c7947 */ /* 0x000fec000383ffff */
.L_x_1802:
[----:B------:R-:W-:Y:S01]  /*25520*/  BSSY B1, `(.L_x_2141) ;  /* 0x0000008000017945 */ /* 0x000fe20003800000 */
[----:B------:R-:W-:Y:S02]  /*25530*/  IMAD.MOV.U32 R13, RZ, RZ, R6 ;  /* 0x000000ffff0d7224 */ /* 0x000fe400078e0006 */
[----:B------:R-:W-:Y:S02]  /*25540*/  IMAD.MOV.U32 R12, RZ, RZ, RZ ;  /* 0x000000ffff0c7224 */ /* 0x000fe400078e00ff */
[----:B------:R-:W-:Y:S02]  /*25550*/  IMAD.MOV.U32 R11, RZ, RZ, 0x181f ;  /* 0x0000181fff0b7424 */ /* 0x000fe400078e00ff */
[----:B------:R-:W-:-:S07]  /*25560*/  IMAD.MOV.U32 R15, RZ, RZ, -0x1 ;  /* 0xffffffffff0f7424 */ /* 0x000fce00078e00ff */
[----:B01----:R-:W-:Y:S05]  /*25570*/  WARPSYNC.COLLECTIVE R15, `(.L_x_2142) ;  /* 0x000000000f087348 */ /* 0x003fea0003c00000 */
[----:B------:R2:W3:Y:S02]  /*25580*/  SHFL.IDX P6, R14, R13, R12, R11 ;  /* 0x0000000c0d0e7389 */ /* 0x0004e400000c000b */
[----:B0123--:R-:W-:Y:S01]  /*25590*/  ENDCOLLECTIVE ;  /* 0x000000000000791b */ /* 0x00ffe20003800000 */
.L_x_2142:
[----:B------:R-:W-:Y:S05]  /*255a0*/  BSYNC B1 ;  /* 0x0000000000017941 */ /* 0x000fea0003800000 */
.L_x_2141:
        /* <DEDUP_REMOVED lines=8> */
.L_x_2143:
[----:B------:R-:W-:Y:S02]  /*25630*/  IMAD.MOV.U32 R13, RZ, RZ, R8 ;  /* 0x000000ffff0d7224 */ /* 0x000fe400078e0008 */
[----:B------:R-:W-:-:S07]  /*25640*/  IMAD.MOV.U32 R3, RZ, RZ, R14 ;  /* 0x000000ffff037224 */ /* 0x000fce00078e000e */
[----:B------:R-:W-:Y:S05]  /*25650*/  WARPSYNC.COLLECTIVE R15, `(.L_x_2144) ;  /* 0x000000000f087348 */ /* 0x000fea0003c00000 */
[----:B------:R0:W1:Y:S02]  /*25660*/  SHFL.IDX P6, R14, R13, R12, R11 ;  /* 0x0000000c0d0e7389 */ /* 0x00006400000c000b */
[----:B01----:R-:W-:Y:S01]  /*25670*/  ENDCOLLECTIVE ;  /* 0x000000000000791b */ /* 0x003fe20003800000 */
.L_x_2144:
[----:B------:R-:W-:Y:S02]  /*25680*/  IMAD.MOV.U32 R13, RZ, RZ, R7 ;  /* 0x000000ffff0d7224 */ /* 0x000fe400078e0007 */
[----:B------:R-:W-:-:S07]  /*25690*/  IMAD.MOV.U32 R4, RZ, RZ, R14 ;  /* 0x000000ffff047224 */ /* 0x000fce00078e000e */
[----:B------:R-:W-:Y:S05]  /*256a0*/  WARPSYNC.COLLECTIVE R15, `(.L_x_2145) ;  /* 0x000000000f087348 */ /* 0x000fea0003c00000 */
[----:B------:R0:W1:Y:S02]  /*256b0*/  SHFL.IDX P6, R14, R13, R12, R11 ;  /* 0x0000000c0d0e7389 */ /* 0x00006400000c000b */
[----:B01----:R-:W-:Y:S01]  /*256c0*/  ENDCOLLECTIVE ;  /* 0x000000000000791b */ /* 0x003fe20003800000 */
.L_x_2145:
[----:B------:R-:W-:Y:S05]  /*256d0*/  BRA `(.L_x_2146) ;  /* 0xfffffe4000707947 */ /* 0x000fea000383ffff */
.L_x_1805:
[----:B------:R-:W-:Y:S01]  /*256e0*/  BSSY B1, `(.L_x_2147) ;  /* 0x0000008000017945 */ /* 0x000fe20003800000 */
[----:B-1----:R-:W-:Y:S02]  /*256f0*/  IMAD.MOV.U32 R13, RZ, RZ, R6 ;  /* 0x000000ffff0d7224 */ /* 0x002fe400078e0006 */
[----:B------:R-:W-:Y:S02]  /*25700*/  IMAD.MOV.U32 R12, RZ, RZ, 0x1 ;  /* 0x00000001ff0c7424 */ /* 0x000fe400078e00ff */
[----:B------:R-:W-:Y:S02]  /*25710*/  IMAD.MOV.U32 R11, RZ, RZ, 0x181f ;  /* 0x0000181fff0b7424 */ /* 0x000fe400078e00ff */
[----:B------:R-:W-:-:S07]  /*25720*/  IMAD.MOV.U32 R15, RZ, RZ, -0x1 ;  /* 0xffffffffff0f7424 */ /* 0x000fce00078e00ff */
[----:B--2---:R-:W-:Y:S05]  /*25730*/  WARPSYNC.COLLECTIVE R15, `(.L_x_2148) ;  /* 0x000000000f087348 */ /* 0x004fea0003c00000 */
[----:B------:R0:W1:Y:S02]  /*25740*/  SHFL.IDX P6, R14, R13, R12, R11 ;  /* 0x0000000c0d0e7389 */ /* 0x00006400000c000b */
[----:B012---:R-:W-:Y:S01]  /*25750*/  ENDCOLLECTIVE ;  /* 0x000000000000791b */ /* 0x007fe20003800000 */
.L_x_2148:
[----:B------:R-:W-:Y:S05]  /*25760*/  BSYNC B1 ;  /* 0x0000000000017941 */ /* 0x000fea0003800000 */
.L_x_2147:
        /* <DEDUP_REMOVED lines=8> */
.L_x_2149:
[----:B------:R-:W-:Y:S02]  /*257f0*/  IMAD.MOV.U32 R13, RZ, RZ, R8 ;  /* 0x000000ffff0d7224 */ /* 0x000fe400078e0008 */
[----:B------:R-:W-:-:S07]  /*25800*/  IMAD.MOV.U32 R3, RZ, RZ, R14 ;  /* 0x000000ffff037224 */ /* 0x000fce00078e000e */
[----:B------:R-:W-:Y:S05]  /*25810*/  WARPSYNC.COLLECTIVE R15, `(.L_x_2150) ;  /* 0x000000000f087348 */ /* 0x000fea0003c00000 */
[----:B------:R0:W1:Y:S02]  /*25820*/  SHFL.IDX P6, R14, R13, R12, R11 ;  /* 0x0000000c0d0e7389 */ /* 0x00006400000c000b */
[----:B01----:R-:W-:Y:S01]  /*25830*/  ENDCOLLECTIVE ;  /* 0x000000000000791b */ /* 0x003fe20003800000 */
.L_x_2150:
[----:B------:R-:W-:Y:S02]  /*25840*/  IMAD.MOV.U32 R13, RZ, RZ, R7 ;  /* 0x000000ffff0d7224 */ /* 0x000fe400078e0007 */
[----:B------:R-:W-:-:S07]  /*25850*/  IMAD.MOV.U32 R4, RZ, RZ, R14 ;  /* 0x000000ffff047224 */ /* 0x000fce00078e000e */
[----:B------:R-:W-:Y:S05]  /*25860*/  WARPSYNC.COLLECTIVE R15, `(.L_x_2151) ;  /* 0x000000000f087348 */ /* 0x000fea0003c00000 */
[----:B------:R0:W1:Y:S02]  /*25870*/  SHFL.IDX P6, R14, R13, R12, R11 ;  /* 0x0000000c0d0e7389 */ /* 0x00006400000c000b */
[----:B01----:R-:W-:Y:S01]  /*25880*/  ENDCOLLECTIVE ;  /* 0x000000000000791b */ /* 0x003fe20003800000 */
.L_x_2151:
[----:B------:R-:W-:Y:S05]  /*25890*/  BRA `(.L_x_2152) ;  /* 0xfffffe4000dc7947 */ /* 0x000fea000383ffff */
.L_x_1808:
[----:B------:R-:W-:Y:S01]  /*258a0*/  BSSY B1, `(.L_x_2153) ;  /* 0x0000008000017945 */ /* 0x000fe20003800000 */
[----:B------:R-:W-:Y:S02]  /*258b0*/  IMAD.MOV.U32 R13, RZ, RZ, R6 ;  /* 0x000000ffff0d7224 */ /* 0x000fe400078e0006 */
[----:B------:R-:W-:Y:S02]  /*258c0*/  IMAD.MOV.U32 R12, RZ, RZ, 0x2 ;  /* 0x00000002ff0c7424 */ /* 0x000fe400078e00ff */
[----:B------:R-:W-:Y:S02]  /*258d0*/  IMAD.MOV.U32 R11, RZ, RZ, 0x181f ;  /* 0x0000181fff0b7424 */ /* 0x000fe400078e00ff */
[----:B------:R-:W-:-:S07]  /*258e0*/  IMAD.MOV.U32 R15, RZ, RZ, -0x1 ;  /* 0xffffffffff0f7424 */ /* 0x000fce00078e00ff */
[----:B-12---:R-:W-:Y:S05]  /*258f0*/  WARPSYNC.COLLECTIVE R15, `(.L_x_2154) ;  /* 0x000000000f087348 */ /* 0x006fea0003c00000 */
[----:B------:R0:W3:Y:S02]  /*25900*/  SHFL.IDX P6, R14, R13, R12, R11 ;  /* 0x0000000c0d0e7389 */ /* 0x0000e400000c000b */
[----:B0123--:R-:W-:Y:S01]  /*25910*/  ENDCOLLECTIVE ;  /* 0x000000000000791b */ /* 0x00ffe20003800000 */
.L_x_2154:
[----:B------:R-:W-:Y:S05]  /*25920*/  BSYNC B1 ;  /* 0x0000000000017941 */ /* 0x000fea0003800000 */
.L_x_2153:
        /* <DEDUP_REMOVED lines=8> */
.L_x_2155:
[----:B------:R-:W-:Y:S02]  /*259b0*/  IMAD.MOV.U32 R13, RZ, RZ, R8 ;  /* 0x000000ffff0d7224 */ /* 0x000fe400078e0008 */
[----:B------:R-:W-:-:S07]  /*259c0*/  IMAD.MOV.U32 R3, RZ, RZ, R14 ;  /* 0x000000ffff037224 */ /* 0x000fce00078e000e */
[----:B------:R-:W-:Y:S05]  /*259d0*/  WARPSYNC.COLLECTIVE R15, `(.L_x_2156) ;  /* 0x000000000f087348 */ /* 0x000fea0003c00000 */
[----:B------:R0:W1:Y:S02]  /*259e0*/  SHFL.IDX P6, R14, R13, R12, R11 ;  /* 0x0000000c0d0e7389 */ /* 0x00006400000c000b */
[----:B01----:R-:W-:Y:S01]  /*259f0*/  ENDCOLLECTIVE ;  /* 0x000000000000791b */ /* 0x003fe20003800000 */
.L_x_2156:
[----:B------:R-:W-:Y:S02]  /*25a00*/  IMAD.MOV.U32 R13, RZ, RZ, R7 ;  /* 0x000000ffff0d7224 */ /* 0x000fe400078e0007 */
[----:B------:R-:W-:-:S07]  /*25a10*/  IMAD.MOV.U32 R4, RZ, RZ, R14 ;  /* 0x000000ffff047224 */ /* 0x000fce00078e000e */
[----:B------:R-:W-:Y:S05]  /*25a20*/  WARPSYNC.COLLECTIVE R15, `(.L_x_2157) ;  /* 0x000000000f087348 */ /* 0x000fea0003c00000 */
[----:B------:R0:W1:Y:S02]  /*25a30*/  SHFL.IDX P6, R14, R13, R12, R11 ;  /* 0x0000000c0d0e7389 */ /* 0x00006400000c000b */
[----:B01----:R-:W-:Y:S01]  /*25a40*/  ENDCOLLECTIVE ;  /* 0x000000000000791b */ /* 0x003fe20003800000 */
.L_x_2157:
[----:B------:R-:W-:Y:S05]  /*25a50*/  BRA `(.L_x_2158) ;  /* 0xfffffe4400407947 */ /* 0x000fea000383ffff */
.L_x_1811:
        /* <DEDUP_REMOVED lines=8> */
.L_x_2160:
[----:B------:R-:W-:Y:S05]  /*25ae0*/  BSYNC B1 ;  /* 0x0000000000017941 */ /* 0x000fea0003800000 */
.L_x_2159:
        /* <DEDUP_REMOVED lines=8> */
.L_x_2161:
[----:B------:R-:W-:Y:S02]  /*25b70*/  IMAD.MOV.U32 R13, RZ, RZ, R8 ;  /* 0x000000ffff0d7224 */ /* 0x000fe400078e0008 */
[----:B------:R-:W-:-:S07]  /*25b80*/  IMAD.MOV.U32 R3, RZ, RZ, R14 ;  /* 0x000000ffff037224 */ /* 0x000fce00078e000e */
[----:B------:R-:W-:Y:S05]  /*25b90*/  WARPSYNC.COLLECTIVE R15, `(.L_x_2162) ;  /* 0x000000000f087348 */ /* 0x000fea0003c00000 */
[----:B------:R0:W1:Y:S02]  /*25ba0*/  SHFL.IDX P6, R14, R13, R12, R11 ;  /* 0x0000000c0d0e7389 */ /* 0x00006400000c000b */
[----:B01----:R-:W-:Y:S01]  /*25bb0*/  ENDCOLLECTIVE ;  /* 0x000000000000791b */ /* 0x003fe20003800000 */
.L_x_2162:
[----:B------:R-:W-:Y:S02]  /*25bc0*/  IMAD.MOV.U32 R13, RZ, RZ, R7 ;  /* 0x000000ffff0d7224 */ /* 0x000fe400078e0007 */
[----:B------:R-:W-:-:S07]  /*25bd0*/  IMAD.MOV.U32 R4, RZ, RZ, R14 ;  /* 0x000000ffff047224 */ /* 0x000fce00078e000e */
[----:B------:R-:W-:Y:S05]  /*25be0*/  WARPSYNC.COLLECTIVE R15, `(.L_x_2163) ;  /* 0x000000000f087348 */ /* 0x000fea0003c00000 */
[----:B------:R0:W1:Y:S02]  /*25bf0*/  SHFL.IDX P6, R14, R13, R12, R11 ;  /* 0x0000000c0d0e7389 */ /* 0x00006400000c000b */
[----:B01----:R-:W-:Y:S01]  /*25c00*/  ENDCOLLECTIVE ;  /* 0x000000000000791b */ /* 0x003fe20003800000 */
.L_x_2163:
[----:B------:R-:W-:Y:S05]  /*25c10*/  BRA `(.L_x_2164) ;  /* 0xfffffe4400ac7947 */ /* 0x000fea000383ffff */
.L_x_1815:
[----:B0-----:R0:W1:Y:S02]  /*25c20*/  SYNCS.PHASECHK.TRANS64.TRYWAIT P0, [R18+URZ+0x28800], R5 ;  /* 0x02880005120075a7 */ /* 0x001064000800017f */
[----:B-1----:R-:W-:Y:S05]  /*25c30*/  @!P0 NANOSLEEP.SYNCS 0x989680 ;  /* 0x009896800000895d */ /* 0x002fea0003900000 */
[----:B------:R-:W1:Y:S02]  /*25c40*/  @!P0 SYNCS.PHASECHK.TRANS64 P0, [R18+URZ+0x28800], R5 ;  /* 0x02880005120085a7 */ /* 0x000e64000800007f */
[----:B-1----:R-:W-:Y:S05]  /*25c50*/  @!P0 BRA `(.L_x_1815) ;  /* 0xfffffffc00f08947 */ /* 0x002fea000383ffff */
[----:B------:R-:W-:Y:S05]  /*25c60*/  BRA `(.L_x_2165) ;  /* 0xfffffe4800707947 */ /* 0x000fea000383ffff */
.L_x_1831:
[----:B------:R-:W3:Y:S01]  /*25c70*/  LDC R58, c[0x0][0x3f4] ;  /* 0x0000fd00ff3a7b82 */ /* 0x000ee20000000800 */
[----:B------:R-:W-:Y:S01]  /*25c80*/  BSSY B1, `(.L_x_2166) ;  /* 0x0000008000017945 */ /* 0x000fe20003800000 */
[----:B--2---:R-:W-:Y:S02]  /*25c90*/  IMAD.MOV.U32 R13, RZ, RZ, R43 ;  /* 0x000000ffff0d7224 */ /* 0x004fe400078e002b */
[----:B------:R-:W-:Y:S02]  /*25ca0*/  IMAD.MOV.U32 R12, RZ, RZ, RZ ;  /* 0x000000ffff0c7224 */ /* 0x000fe400078e00ff */
[----:B------:R-:W-:Y:S02]  /*25cb0*/  IMAD.MOV.U32 R11, RZ, RZ, 0x181f ;  /* 0x0000181fff0b7424 */ /* 0x000fe400078e00ff */
[----:B------:R-:W-:-:S07]  /*25cc0*/  IMAD.MOV.U32 R15, RZ, RZ, -0x1 ;  /* 0xffffffffff0f7424 */ /* 0x000fce00078e00ff */
[----:B01-3--:R-:W-:Y:S05]  /*25cd0*/  WARPSYNC.COLLECTIVE R15, `(.L_x_2167) ;  /* 0x000000000f087348 */ /* 0x00bfea0003c00000 */
[----:B------:R2:W4:Y:S02]  /*25ce0*/  SHFL.IDX P6, R14, R13, R12, R11 ;  /* 0x0000000c0d0e7389 */ /* 0x00052400000c000b */
[----:B01234-:R-:W-:Y:S01]  /*25cf0*/  ENDCOLLECTIVE ;  /* 0x000000000000791b */ /* 0x01ffe20003800000 */
.L_x_2167:
[----:B------:R-:W-:Y:S05]  /*25d00*/  BSYNC B1 ;  /* 0x0000000000017941 */ /* 0x000fea0003800000 */
.L_x_2166:
[----:B------:R-:W-:Y:S01]  /*25d10*/  IMAD.MOV.U32 R13, RZ, RZ, R10 ;  /* 0x000000ffff0d7224 */ /* 0x000fe200078e000a */
[----:B------:R-:W-:Y:S01]  /*25d20*/  ISETP.GE.AND P0, PT, R16, R58, PT ;  /* 0x0000003a1000720c */ /* 0x000fe20003f06270 */
[----:B------:R-:W-:Y:S02]  /*25d30*/  IMAD.MOV.U32 R12, RZ, RZ, RZ ;  /* 0x000000ffff0c7224 */ /* 0x000fe400078e00ff */
[----:B------:R-:W-:Y:S02]  /*25d40*/  IMAD.MOV.U32 R11, RZ, RZ, 0x181f ;  /* 0x0000181fff0b7424 */ /* 0x000fe400078e00ff */
[----:B------:R-:W-:Y:S02]  /*25d50*/  IMAD.MOV.U32 R15, RZ, RZ, -0x1 ;  /* 0xffffffffff0f7424 */ /* 0x000fe400078e00ff */
[----:B------:R-:W-:Y:S02]  /*25d60*/  IMAD.MOV.U32 R3, RZ, RZ, R14 ;  /* 0x000000ffff037224 */ /* 0x000fe400078e000e */
[----:B------:R-:W-:-:S07]  /*25d70*/  IMAD R0, R189, R0, RZ ;  /* 0x00000000bd007224 */ /* 0x000fce00078e02ff */
[----:B------:R-:W-:Y:S05]  /*25d80*/  WARPSYNC.COLLECTIVE R15, `(.L_x_2168) ;  /* 0x000000000f087348 */ /* 0x000fea0003c00000 */
[----:B------:R0:W1:Y:S02]  /*25d90*/  SHFL.IDX P6, R14, R13, R12, R11 ;  /* 0x0000000c0d0e7389 */ /* 0x00006400000c000b */
[----:B01----:R-:W-:Y:S01]  /*25da0*/  ENDCOLLECTIVE ;  /* 0x000000000000791b */ /* 0x003fe20003800000 */
.L_x_2168:
[----:B------:R-:W-:Y:S01]  /*25db0*/  ISETP.GE.OR P1, PT, R59, R0, P0 ;  /* 0x000000003b00720c */ /* 0x000fe20000726670 */
[----:B------:R-:W-:-:S12]  /*25dc0*/  IMAD.MOV.U32 R13, RZ, RZ, R45 ;  /* 0x000000ffff0d7224 */ /* 0x000fd800078e002d */
[C---:B------:R-:W-:Y:S01]  /*25dd0*/  @!P1 IMAD.SHL.U32 R7, R16.reuse, 0x2, RZ ;  /* 0x0000000210079824 */ /* 0x040fe200078e00ff */
[----:B------:R-:W-:Y:S01]  /*25de0*/  @!P1 SHF.L.U64.HI R6, R16, 0x1, R17 ;  /* 0x0000000110069819 */ /* 0x000fe20000010211 */
[----:B------:R-:W-:-:S07]  /*25df0*/  IMAD.MOV.U32 R4, RZ, RZ, R14 ;  /* 0x000000ffff047224 */ /* 0x000fce00078e000e */
[----:B------:R-:W-:Y:S05]  /*25e00*/  WARPSYNC.COLLECTIVE R15, `(.L_x_2169) ;  /* 0x000000000f087348 */ /* 0x000fea0003c00000 */
[----:B------:R0:W1:Y:S02]  /*25e10*/  SHFL.IDX P6, R14, R13, R12, R11 ;  /* 0x0000000c0d0e7389 */ /* 0x00006400000c000b */
[----:B01----:R-:W-:Y:S01]  /*25e20*/  ENDCOLLECTIVE ;  /* 0x000000000000791b */ /* 0x003fe20003800000 */
.L_x_2169:
[----:B------:R-:W-:-:S05]  /*25e30*/  @!P1 IADD3 R4, P2, R4, R7, RZ ;  /* 0x0000000704049210 */ /* 0x000fca0007f5e0ff */
[----:B------:R-:W-:Y:S02]  /*25e40*/  @!P1 IMAD.X R3, R3, 0x1, R6, P2 ;  /* 0x0000000103039824 */ /* 0x000fe400010e0606 */
[----:B------:R-:W-:Y:S02]  /*25e50*/  @!P1 IMAD.MOV.U32 R24, RZ, RZ, R4 ;  /* 0x000000ffff189224 */ /* 0x000fe400078e0004 */
[----:B------:R-:W-:Y:S02]  /*25e60*/  @!P1 IMAD.MOV.U32 R25, RZ, RZ, R3 ;  /* 0x000000ffff199224 */ /* 0x000fe400078e0003 */
[----:B------:R-:W-:-:S04]  /*25e70*/  IMAD.MOV.U32 R13, RZ, RZ, R44 ;  /* 0x000000ffff0d7224 */ /* 0x000fc800078e002c */
[----:B------:R-:W5:Y:S01]  /*25e80*/  @!P1 LD.E.128 R24, desc[UR54][R24.64] ;  /* 0x0000003618189980 */ /* 0x000f62000c101d00 */
[----:B------:R-:W-:-:S07]  /*25e90*/  IMAD.MOV.U32 R5, RZ, RZ, R14 ;  /* 0x000000ffff057224 */ /* 0x000fce00078e000e */
[----:B-----5:R-:W-:Y:S05]  /*25ea0*/  WARPSYNC.COLLECTIVE R15, `(.L_x_2170) ;  /* 0x000000000f087348 */ /* 0x020fea0003c00000 */
[----:B------:R0:W1:Y:S02]  /*25eb0*/  SHFL.IDX P6, R14, R13, R12, R11 ;  /* 0x0000000c0d0e7389 */ /* 0x00006400000c000b */
[----:B01---5:R-:W-:Y:S01]  /*25ec0*/  ENDCOLLECTIVE ;  /* 0x000000000000791b */ /* 0x023fe20003800000 */
.L_x_2170:
[----:B------:R-:W-:-:S05]  /*25ed0*/  @!P1 IADD3 R14, P2, R14, R7, RZ ;  /* 0x000000070e0e9210 */ /* 0x000fca0007f5e0ff */
[----:B------:R-:W-:Y:S02]  /*25ee0*/  @!P1 IMAD.X R5, R5, 0x1, R6, P2 ;  /* 0x0000000105059824 */ /* 0x000fe400010e0606 */
[----:B------:R-:W-:-:S06]  /*25ef0*/  @!P1 IMAD.MOV.U32 R4, RZ, RZ, R14 ;  /* 0x000000ffff049224 */ /* 0x000fcc00078e000e */
[----:B------:R-:W5:Y:S01]  /*25f00*/  @!P1 LD.E.128 R4, desc[UR54][R4.64] ;  /* 0x0000003604049980 */ /* 0x000f62000c101d00 */
[----:B------:R-:W-:Y:S02]  /*25f10*/  IMAD.MOV.U32 R13, RZ, RZ, R43 ;  /* 0x000000ffff0d7224 */ /* 0x000fe400078e002b */
[----:B------:R-:W-:-:S07]  /*25f20*/  IMAD.MOV.U32 R12, RZ, RZ, 0x1 ;  /* 0x00000001ff0c7424 */ /* 0x000fce00078e00ff */
[----:B-----5:R-:W-:Y:S05]  /*25f30*/  WARPSYNC.COLLECTIVE R15, `(.L_x_2171) ;  /* 0x000000000f087348 */ /* 0x020fea0003c00000 */
[----:B------:R0:W1:Y:S02]  /*25f40*/  SHFL.IDX P6, R14, R13, R12, R11 ;  /* 0x0000000c0d0e7389 */ /* 0x00006400000c000b */
[----:B01---5:R-:W-:Y:S01]  /*25f50*/  ENDCOLLECTIVE ;  /* 0x000000000000791b */ /* 0x023fe20003800000 */
.L_x_2171:
[----:B------:R-:W-:Y:S01]  /*25f60*/  CS2R R50, SRZ ;  /* 0x0000000000327805 */ /* 0x000fe2000001ff00 */
[----:B------:R-:W-:Y:S01]  /*25f70*/  IMAD.MOV.U32 R13, RZ, RZ, R10 ;  /* 0x000000ffff0d7224 */ /* 0x000fe200078e000a */
[----:B------:R-:W-:Y:S02]  /*25f80*/  CS2R R52, SRZ ;  /* 0x0000000000347805 */ /* 0x000fe4000001ff00 */
[----:B------:R-:W-:Y:S02]  /*25f90*/  CS2R R20, SRZ ;  /* 0x0000000000147805 */ /* 0x000fe4000001ff00 */
[----:B------:R-:W-:Y:S01]  /*25fa0*/  CS2R R36, SRZ ;  /* 0x0000000000247805 */ /* 0x000fe2000001ff00 */
[----:B------:R-:W-:-:S04]  /*25fb0*/  @!P1 IMAD.MOV.U32 R50, RZ, RZ, R24 ;  /* 0x000000ffff329224 */ /* 0x000fc800078e0018 */
[----:B------:R-:W-:-:S05]  /*25fc0*/  IMAD.MOV.U32 R3, RZ, RZ, R50 ;  /* 0x000000ffff037224 */ /* 0x000fca00078e0032 */
[----:B------:R-:W-:Y:S01]  /*25fd0*/  PRMT R76, R3, 0x7610, R76 ;  /* 0x00007610034c7816 */ /* 0x000fe2000000004c */
[----:B------:R-:W-:-:S07]  /*25fe0*/  IMAD.MOV.U32 R3, RZ, RZ, R14 ;  /* 0x000000ffff037224 */ /* 0x000fce00078e000e */
[----:B------:R-:W-:Y:S05]  /*25ff0*/  WARPSYNC.COLLECTIVE R15, `(.L_x_2172) ;  /* 0x000000000f087348 */ /* 0x000fea0003c00000 */
[----:B------:R0:W1:Y:S02]  /*26000*/  SHFL.IDX P6, R14, R13, R12, R11 ;  /* 0x0000000c0d0e7389 */ /* 0x00006400000c000b */
[----:B01----:R-:W-:Y:S01]  /*26010*/  ENDCOLLECTIVE ;  /* 0x000000000000791b */ /* 0x003fe20003800000 */
.L_x_2172:
[----:B------:R-:W-:-:S04]  /*26020*/  @!P1 IMAD.MOV.U32 R51, RZ, RZ, R25 ;  /* 0x000000ffff339224 */ /* 0x000fc800078e0019 */
[----:B------:R-:W-:-:S05]  /*26030*/  IMAD.MOV.U32 R8, RZ, RZ, R51 ;  /* 0x000000ffff087224 */ /* 0x000fca00078e0033 */
[----:B------:R-:W-:Y:S01]  /*26040*/  PRMT R77, R8, 0x7610, R77 ;  /* 0x00007610084d7816 */ /* 0x000fe2000000004d */
[----:B------:R-:W-:Y:S02]  /*26050*/  IMAD.MOV.U32 R13, RZ, RZ, R45 ;  /* 0x000000ffff0d7224 */ /* 0x000fe400078e002d */
[----:B------:R-:W-:-:S07]  /*26060*/  IMAD.MOV.U32 R8, RZ, RZ, R14 ;  /* 0x000000ffff087224 */ /* 0x000fce00078e000e */
[----:B------:R-:W-:Y:S05]  /*26070*/  WARPSYNC.COLLECTIVE R15, `(.L_x_2173) ;  /* 0x000000000f087348 */ /* 0x000fea0003c00000 */
[----:B------:R0:W1:Y:S02]  /*26080*/  SHFL.IDX P6, R14, R13, R12, R11 ;  /* 0x0000000c0d0e7389 */ /* 0x00006400000c000b */
[----:B01----:R-:W-:Y:S01]  /*26090*/  ENDCOLLECTIVE ;  /* 0x000000000000791b */ /* 0x003fe20003800000 */
.L_x_2173:
[----:B------:R-:W-:Y:S02]  /*260a0*/  IMAD.MOV.U32 R13, RZ, RZ, R44 ;  /* 0x000000ffff0d7224 */ /* 0x000fe400078e002c */
[----:B------:R-:W-:-:S07]  /*260b0*/  IMAD.MOV.U32 R9, RZ, RZ, R14 ;  /* 0x000000ffff097224 */ /* 0x000fce00078e000e */
[----:B------:R-:W-:Y:S05]  /*260c0*/  WARPSYNC.COLLECTIVE R15, `(.L_x_2174) ;  /* 0x000000000f087348 */ /* 0x000fea0003c00000 */
[----:B------:R0:W1:Y:S02]  /*260d0*/  SHFL.IDX P6, R14, R13, R12, R11 ;  /* 0x0000000c0d0e7389 */ /* 0x00006400000c000b */
[----:B01----:R-:W-:Y:S01]  /*260e0*/  ENDCOLLECTIVE ;  /* 0x000000000000791b */ /* 0x003fe20003800000 */
.L_x_2174:
[----:B------:R-:W-:Y:S02]  /*260f0*/  @!P1 IMAD.MOV.U32 R52, RZ, RZ, R26 ;  /* 0x000000ffff349224 */ /* 0x000fe400078e001a */
[----:B------:R-:W-:Y:S02]  /*26100*/  @!P1 IMAD.MOV.U32 R53, RZ, RZ, R27 ;  /* 0x000000ffff359224 */ /* 0x000fe400078e001b */
[----:B------:R-:W-:Y:S02]  /*26110*/  @!P1 IMAD.MOV.U32 R20, RZ, RZ, R4 ;  /* 0x000000ffff149224 */ /* 0x000fe400078e0004 */
[----:B------:R-:W-:Y:S02]  /*26120*/  @!P1 IMAD.MOV.U32 R21, RZ, RZ, R5 ;  /* 0x000000ffff159224 */ /* 0x000fe400078e0005 */
[----:B------:R-:W-:Y:S02]  /*26130*/  @!P1 IMAD.MOV.U32 R36, RZ, RZ, R6 ;  /* 0x000000ffff249224 */ /* 0x000fe400078e0006 */
[----:B------:R-:W-:-:S02]  /*26140*/  @!P1 IMAD.MOV.U32 R37, RZ, RZ, R7 ;  /* 0x000000ffff259224 */ /* 0x000fc400078e0007 */
[----:B------:R-:W-:Y:S02]  /*26150*/  IMAD.MOV.U32 R24, RZ, RZ, R52 ;  /* 0x000000ffff187224 */ /* 0x000fe400078e0034 */
[----:B------:R-:W-:Y:S02]  /*26160*/  IMAD.MOV.U32 R25, RZ, RZ, R53 ;  /* 0x000000ffff197224 */ /* 0x000fe400078e0035 */
[----:B------:R-:W-:Y:S02]  /*26170*/  IMAD.MOV.U32 R4, RZ, RZ, R20 ;  /* 0x000000ffff047224 */ /* 0x000fe400078e0014 */
[----:B------:R-:W-:Y:S02]  /*26180*/  IMAD.MOV.U32 R5, RZ, RZ, R21 ;  /* 0x000000ffff057224 */ /* 0x000fe400078e0015 */
[----:B------:R-:W-:Y:S02]  /*26190*/  IMAD.MOV.U32 R6, RZ, RZ, R36 ;  /* 0x000000ffff067224 */ /* 0x000fe400078e0024 */
[----:B------:R-:W-:Y:S01]  /*261a0*/  IMAD.MOV.U32 R7, RZ, RZ, R37 ;  /* 0x000000ffff077224 */ /* 0x000fe200078e0025 */
[----:B------:R-:W-:-:S02]  /*261b0*/  PRMT R46, R24, 0x7610, R46 ;  /* 0x00007610182e7816 */ /* 0x000fc4000000002e */
[----:B------:R-:W-:Y:S02]  /*261c0*/  PRMT R47, R25, 0x7610, R47 ;  /* 0x00007610192f7816 */ /* 0x000fe4000000002f */
[----:B------:R-:W-:Y:S02]  /*261d0*/  CS2R R24, SRZ ;  /* 0x0000000000187805 */ /* 0x000fe4000001ff00 */
[----:B------:R-:W-:Y:S02]  /*261e0*/  PRMT R78, R4, 0x7610, R78 ;  /* 0x00007610044e7816 */ /* 0x000fe4000000004e */
[----:B------:R-:W-:Y:S02]  /*261f0*/  PRMT R79, R5, 0x7610, R79 ;  /* 0x00007610054f7816 */ /* 0x000fe4000000004f */
[----:B------:R-:W-:Y:S02]  /*26200*/  PRMT R80, R6, 0x7610, R80 ;  /* 0x0000761006507816 */ /* 0x000fe40000000050 */
[----:B------:R-:W-:Y:S01]  /*26210*/  PRMT R86, R7, 0x7610, R86 ;  /* 0x0000761007567816 */ /* 0x000fe20000000056 */
[----:B------:R-:W-:Y:S06]  /*26220*/  BRA `(.L_x_2175) ;  /* 0xfffffe6000b07947 */ /* 0x000fec000383ffff */
.L_x_1834:
[----:B------:R-:W-:Y:S01]  /*26230*/  BSSY B1, `(.L_x_2176) ;  /* 0x0000008000017945 */ /* 0x000fe20003800000 */
[----:B--2---:R-:W-:Y:S02]  /*26240*/  IMAD.MOV.U32 R13, RZ, RZ, R43 ;  /* 0x000000ffff0d7224 */ /* 0x004fe400078e002b */
[----:B------:R-:W-:Y:S02]  /*26250*/  IMAD.MOV.U32 R12, RZ, RZ, 0x2 ;  /* 0x00000002ff0c7424 */ /* 0x000fe400078e00ff */
[----:B------:R-:W-:Y:S02]  /*26260*/  IMAD.MOV.U32 R11, RZ, RZ, 0x181f ;  /* 0x0000181fff0b7424 */ /* 0x000fe400078e00ff */
[----:B0-----:R-:W-:-:S07]  /*26270*/  IMAD.MOV.U32 R15, RZ, RZ, -0x1 ;  /* 0xffffffffff0f7424 */ /* 0x001fce00078e00ff */
[----:B------:R-:W-:Y:S05]  /*26280*/  WARPSYNC.COLLECTIVE R15, `(.L_x_2177) ;  /* 0x000000000f087348 */ /* 0x000fea0003c00000 */
[----:B------:R0:W1:Y:S02]  /*26290*/  SHFL.IDX P6, R14, R13, R12, R11 ;  /* 0x0000000c0d0e7389 */ /* 0x00006400000c000b */
[----:B01----:R-:W-:Y:S01]  /*262a0*/  ENDCOLLECTIVE ;  /* 0x000000000000791b */ /* 0x003fe20003800000 */
.L_x_2177:
[----:B------:R-:W-:Y:S05]  /*262b0*/  BSYNC B1 ;  /* 0x0000000000017941 */ /* 0x000fea0003800000 */
.L_x_2176:
[----:B------:R-:W-:Y:S02]  /*262c0*/  IMAD.MOV.U32 R13, RZ, RZ, R10 ;  /* 0x000000ffff0d7224 */ /* 0x000fe400078e000a */
[----:B------:R-:W-:Y:S02]  /*262d0*/  IMAD.MOV.U32 R12, RZ, RZ, 0x2 ;  /* 0x00000002ff0c7424 */ /* 0x000fe400078e00ff */
[----:B------:R-:W-:Y:S02]  /*262e0*/  IMAD.MOV.U32 R11, RZ, RZ, 0x181f ;  /* 0x0000181fff0b7424 */ /* 0x000fe400078e00ff */
[----:B------:R-:W-:Y:S02]  /*262f0*/  IMAD.MOV.U32 R15, RZ, RZ, -0x1 ;  /* 0xffffffffff0f7424 */ /* 0x000fe400078e00ff */
[----:B------:R-:W-:Y:S02]  /*26300*/  IMAD.MOV.U32 R3, RZ, RZ, R14 ;  /* 0x000000ffff037224 */ /* 0x000fe400078e000e */
[----:B------:R-:W-:-:S07]  /*26310*/  VIADD R9, R59, 0x40 ;  /* 0x000000403b097836 */ /* 0x000fce0000000000 */
[----:B------:R-:W-:Y:S05]  /*26320*/  WARPSYNC.COLLECTIVE R15, `(.L_x_2178) ;  /* 0x000000000f087348 */ /* 0x000fea0003c00000 */
[----:B------:R0:W1:Y:S02]  /*26330*/  SHFL.IDX P6, R14, R13, R12, R11 ;  /* 0x0000000c0d0e7389 */ /* 0x00006400000c000b */
[----:B01----:R-:W-:Y:S01]  /*26340*/  ENDCOLLECTIVE ;  /* 0x000000000000791b */ /* 0x003fe20003800000 */
.L_x_2178:
        /* <DEDUP_REMOVED lines=8> */
.L_x_2179:
        /* <DEDUP_REMOVED lines=10> */
.L_x_2180:
[----:B------:R-:W-:-:S05]  /*26470*/  @!P1 IADD3 R14, P2, R14, R29, RZ ;  /* 0x0000001d0e0e9210 */ /* 0x000fca0007f5e0ff */
[----:B------:R-:W-:-:S04]  /*26480*/  @!P1 IMAD.X R9, R9, 0x1, R28, P2 ;  /* 0x0000000109099824 */ /* 0x000fc800010e061c */
[----:B------:R-:W-:-:S05]  /*26490*/  @!P1 IMAD.MOV.U32 R15, RZ, RZ, R9 ;  /* 0x000000ffff0f9224 */ /* 0x000fca00078e0009 */
[----:B------:R0:W5:Y:S01]  /*264a0*/  @!P1 LD.E.128 R28, desc[UR54][R14.64] ;  /* 0x000000360e1c9980 */ /* 0x000162000c101d00 */
[----:B------:R-:W-:Y:S02]  /*264b0*/  IMAD.MOV.U32 R13, RZ, RZ, R43 ;  /* 0x000000ffff0d7224 */ /* 0x000fe400078e002b */
[----:B------:R-:W-:Y:S02]  /*264c0*/  IMAD.MOV.U32 R12, RZ, RZ, 0x3 ;  /* 0x00000003ff0c7424 */ /* 0x000fe400078e00ff */
[----:B0-----:R-:W-:-:S07]  /*264d0*/  IMAD.MOV.U32 R15, RZ, RZ, -0x1 ;  /* 0xffffffffff0f7424 */ /* 0x001fce00078e00ff */
[----:B-----5:R-:W-:Y:S05]  /*264e0*/  WARPSYNC.COLLECTIVE R15, `(.L_x_2181) ;  /* 0x000000000f087348 */ /* 0x020fea0003c00000 */
[----:B------:R0:W1:Y:S02]  /*264f0*/  SHFL.IDX P6, R14, R13, R12, R11 ;  /* 0x0000000c0d0e7389 */ /* 0x00006400000c000b */
[----:B01---5:R-:W-:Y:S01]  /*26500*/  ENDCOLLECTIVE ;  /* 0x000000000000791b */ /* 0x023fe20003800000 */
.L_x_2181:
        /* <DEDUP_REMOVED lines=12> */
.L_x_2182:
[----:B------:R-:W-:Y:S02]  /*265d0*/  IMAD.MOV.U32 R13, RZ, RZ, R45 ;  /* 0x000000ffff0d7224 */ /* 0x000fe400078e002d */
[----:B------:R-:W-:-:S07]  /*265e0*/  IMAD.MOV.U32 R32, RZ, RZ, R14 ;  /* 0x000000ffff207224 */ /* 0x000fce00078e000e */
[----:B------:R-:W-:Y:S05]  /*265f0*/  WARPSYNC.COLLECTIVE R15, `(.L_x_2183) ;  /* 0x000000000f087348 */ /* 0x000fea0003c00000 */
[----:B------:R0:W1:Y:S02]  /*26600*/  SHFL.IDX P6, R14, R13, R12, R11 ;  /* 0x0000000c0d0e7389 */ /* 0x00006400000c000b */
[----:B01----:R-:W-:Y:S01]  /*26610*/  ENDCOLLECTIVE ;  /* 0x000000000000791b */ /* 0x003fe20003800000 */
.L_x_2183:
[----:B------:R-:W-:Y:S02]  /*26620*/  @!P1 IMAD.MOV.U32 R55, RZ, RZ, R33 ;  /* 0x000000ffff379224 */ /* 0x000fe400078e0021 */
[----:B------:R-:W-:Y:S02]  /*26630*/  IMAD.MOV.U32 R13, RZ, RZ, R44 ;  /* 0x000000ffff0d7224 */ /* 0x000fe400078e002c */
[----:B------:R-:W-:Y:S02]  /*26640*/  IMAD.MOV.U32 R8, RZ, RZ, R55 ;  /* 0x000000ffff087224 */ /* 0x000fe400078e0037 */
[----:B------:R-:W-:-:S07]  /*26650*/  IMAD.MOV.U32 R33, RZ, RZ, R14 ;  /* 0x000000ffff217224 */ /* 0x000fce00078e000e */
[----:B------:R-:W-:Y:S05]  /*26660*/  WARPSYNC.COLLECTIVE R15, `(.L_x_2184) ;  /* 0x000000000f087348 */ /* 0x000fea0003c00000 */
[----:B------:R0:W1:Y:S02]  /*26670*/  SHFL.IDX P6, R14, R13, R12, R11 ;  /* 0x0000000c0d0e7389 */ /* 0x00006400000c000b */
[----:B01----:R-:W-:Y:S01]  /*26680*/  ENDCOLLECTIVE ;  /* 0x000000000000791b */ /* 0x003fe20003800000 */
.L_x_2184:
[----:B------:R-:W-:Y:S02]  /*26690*/  @!P1 IMAD.MOV.U32 R56, RZ, RZ, R34 ;  /* 0x000000ffff389224 */ /* 0x000fe400078e0022 */
[----:B------:R-:W-:Y:S01]  /*266a0*/  @!P1 IMAD.MOV.U32 R57, RZ, RZ, R35 ;  /* 0x000000ffff399224 */ /* 0x000fe200078e0023 */
[----:B------:R-:W-:Y:S01]  /*266b0*/  PRMT R69, R8, 0x7610, R69 ;  /* 0x0000761008457816 */ /* 0x000fe20000000045 */
[----:B------:R-:W-:Y:S02]  /*266c0*/  IMAD.MOV.U32 R8, RZ, RZ, R56 ;  /* 0x000000ffff087224 */ /* 0x000fe400078e0038 */
[----:B------:R-:W-:Y:S02]  /*266d0*/  IMAD.MOV.U32 R9, RZ, RZ, R57 ;  /* 0x000000ffff097224 */ /* 0x000fe400078e0039 */
[----:B------:R-:W-:Y:S02]  /*266e0*/  @!P1 IMAD.MOV.U32 R38, RZ, RZ, R28 ;  /* 0x000000ffff269224 */ /* 0x000fe400078e001c */
[----:B------:R-:W-:-:S02]  /*266f0*/  @!P1 IMAD.MOV.U32 R39, RZ, RZ, R29 ;  /* 0x000000ffff279224 */ /* 0x000fc400078e001d */
[----:B------:R-:W-:Y:S02]  /*26700*/  @!P1 IMAD.MOV.U32 R40, RZ, RZ, R30 ;  /* 0x000000ffff289224 */ /* 0x000fe400078e001e */
[----:B------:R-:W-:Y:S01]  /*26710*/  @!P1 IMAD.MOV.U32 R41, RZ, RZ, R31 ;  /* 0x000000ffff299224 */ /* 0x000fe200078e001f */
[----:B------:R-:W-:Y:S01]  /*26720*/  PRMT R48, R8, 0x7610, R48 ;  /* 0x0000761008307816 */ /* 0x000fe20000000030 */
[----:B------:R-:W-:Y:S01]  /*26730*/  IMAD.MOV.U32 R8, RZ, RZ, R38 ;  /* 0x000000ffff087224 */ /* 0x000fe200078e0026 */
[----:B------:R-:W-:Y:S01]  /*26740*/  PRMT R49, R9, 0x7610, R49 ;  /* 0x0000761009317816 */ /* 0x000fe20000000031 */
[----:B------:R-:W-:Y:S02]  /*26750*/  IMAD.MOV.U32 R9, RZ, RZ, R39 ;  /* 0x000000ffff097224 */ /* 0x000fe400078e0027 */
[----:B------:R-:W-:Y:S02]  /*26760*/  IMAD.MOV.U32 R10, RZ, RZ, R40 ;  /* 0x000000ffff0a7224 */ /* 0x000fe400078e0028 */
[----:B------:R-:W-:Y:S01]  /*26770*/  IMAD.MOV.U32 R11, RZ, RZ, R41 ;  /* 0x000000ffff0b7224 */ /* 0x000fe200078e0029 */
[----:B------:R-:W-:Y:S01]  /*26780*/  PRMT R72, R8, 0x7610, R72 ;  /* 0x0000761008487816 */ /* 0x000fe20000000048 */
[----:B------:R-:W-:Y:S01]  /*26790*/  IMAD.MOV.U32 R34, RZ, RZ, R14 ;  /* 0x000000ffff227224 */ /* 0x000fe200078e000e */
[----:B------:R-:W-:-:S02]  /*267a0*/  PRMT R73, R9, 0x7610, R73 ;  /* 0x0000761009497816 */ /* 0x000fc40000000049 */
[----:B------:R-:W-:Y:S02]  /*267b0*/  CS2R R8, SRZ ;  /* 0x0000000000087805 */ /* 0x000fe4000001ff00 */
[----:B------:R-:W-:Y:S02]  /*267c0*/  PRMT R74, R10, 0x7610, R74 ;  /* 0x000076100a4a7816 */ /* 0x000fe4000000004a */
[----:B------:R-:W-:Y:S01]  /*267d0*/  PRMT R75, R11, 0x7610, R75 ;  /* 0x000076100b4b7816 */ /* 0x000fe2000000004b */
[----:B------:R-:W-:Y:S06]  /*267e0*/  BRA `(.L_x_2185) ;  /* 0xfffffe6000a07947 */ /* 0x000fec000383ffff */
.L_x_1838:
[----:B0-----:R0:W1:Y:S02]  /*267f0*/  SYNCS.PHASECHK.TRANS64.TRYWAIT P4, [R18+URZ+0x28800], R29 ;  /* 0x0288001d120075a7 */ /* 0x001064000808017f */
[----:B-1----:R-:W-:Y:S05]  /*26800*/  @!P4 NANOSLEEP.SYNCS 0x989680 ;  /* 0x009896800000c95d */ /* 0x002fea0003900000 */
[----:B------:R-:W1:Y:S02]  /*26810*/  @!P4 SYNCS.PHASECHK.TRANS64 P4, [R18+URZ+0x28800], R29 ;  /* 0x0288001d1200c5a7 */ /* 0x000e64000808007f */
[----:B-1----:R-:W-:Y:S05]  /*26820*/  @!P4 BRA `(.L_x_1838) ;  /* 0xfffffffc00f0c947 */ /* 0x002fea000383ffff */
[----:B------:R-:W-:Y:S05]  /*26830*/  BRA `(.L_x_2186) ;  /* 0xfffffe6400487947 */ /* 0x000fea000383ffff */
.L_x_1848:
[----:B------:R0:W0:Y:S02]  /*26840*/  SYNCS.PHASECHK.TRANS64.TRYWAIT P1, [R11+URZ+0x28830], R0 ;  /* 0x028830000b0075a7 */ /* 0x000024000802017f */
[----:B0-----:R-:W-:Y:S05]  /*26850*/  @!P1 NANOSLEEP.SYNCS 0x989680 ;  /* 0x009896800000995d */ /* 0x001fea0003900000 */
[----:B------:R-:W0:Y:S02]  /*26860*/  @!P1 SYNCS.PHASECHK.TRANS64 P1, [R11+URZ+0x28830], R0 ;  /* 0x028830000b0095a7 */ /* 0x000e24000802007f */
[----:B0-----:R-:W-:Y:S05]  /*26870*/  @!P1 BRA `(.L_x_1848) ;  /* 0xfffffffc00f09947 */ /* 0x001fea000383ffff */
[----:B------:R-:W-:Y:S05]  /*26880*/  BRA `(.L_x_1847) ;  /* 0xfffffe80001c7947 */ /* 0x000fea000383ffff */
.L_x_1867:
[----:B-1----:R1:W2:Y:S02]  /*26890*/  SYNCS.PHASECHK.TRANS64.TRYWAIT P4, [R9+URZ+0x28830], R8 ;  /* 0x02883008090075a7 */ /* 0x0022a4000808017f */
[----:B--2---:R-:W-:Y:S05]  /*268a0*/  @!P4 NANOSLEEP.SYNCS 0x989680 ;  /* 0x009896800000c95d */ /* 0x004fea0003900000 */
[----:B------:R-:W2:Y:S02]  /*268b0*/  @!P4 SYNCS.PHASECHK.TRANS64 P4, [R9+URZ+0x28830], R8 ;  /* 0x028830080900c5a7 */ /* 0x000ea4000808007f */
[----:B--2---:R-:W-:Y:S05]  /*268c0*/  @!P4 BRA `(.L_x_1867) ;  /* 0xfffffffc00f0c947 */ /* 0x004fea000383ffff */
[----:B------:R-:W-:Y:S05]  /*268d0*/  BRA `(.L_x_1866) ;  /* 0xfffffeb000fc7947 */ /* 0x000fea000383ffff */
.L_x_1871:
[----:B-1----:R1:W2:Y:S02]  /*268e0*/  SYNCS.PHASECHK.TRANS64.TRYWAIT P3, [R9+URZ+0x28850], R8 ;  /* 0x02885008090075a7 */ /* 0x0022a4000806017f */
[----:B--2---:R-:W-:Y:S05]  /*268f0*/  @!P3 NANOSLEEP.SYNCS 0x989680 ;  /* 0x009896800000b95d */ /* 0x004fea0003900000 */
[----:B------:R-:W2:Y:S02]  /*26900*/  @!P3 SYNCS.PHASECHK.TRANS64 P3, [R9+URZ+0x28850], R8 ;  /* 0x028850080900b5a7 */ /* 0x000ea4000806007f */
[----:B--2---:R-:W-:Y:S05]  /*26910*/  @!P3 BRA `(.L_x_1871) ;  /* 0xfffffffc00f0b947 */ /* 0x004fea000383ffff */
[----:B------:R-:W-:Y:S05]  /*26920*/  BRA `(.L_x_1868) ;  /* 0xfffffeb8000c7947 */ /* 0x000fea000383ffff */
.L_x_1892:
[----:B-1----:R1:W2:Y:S02]  /*26930*/  SYNCS.PHASECHK.TRANS64.TRYWAIT P2, [R3+URZ+0x28830], R0 ;  /* 0x02883000030075a7 */ /* 0x0022a4000804017f */
[----:B--2---:R-:W-:Y:S05]  /*26940*/  @!P2 NANOSLEEP.SYNCS 0x989680 ;  /* 0x009896800000a95d */ /* 0x004fea0003900000 */
[----:B------:R-:W2:Y:S02]  /*26950*/  @!P2 SYNCS.PHASECHK.TRANS64 P2, [R3+URZ+0x28830], R0 ;  /* 0x028830000300a5a7 */ /* 0x000ea4000804007f */
[----:B--2---:R-:W-:Y:S05]  /*26960*/  @!P2 BRA `(.L_x_1892) ;  /* 0xfffffffc00f0a947 */ /* 0x004fea000383ffff */
[----:B------:R-:W-:Y:S05]  /*26970*/  BRA `(.L_x_1891) ;  /* 0xfffffee800387947 */ /* 0x000fea000383ffff */
.L_x_1896:
[----:B-1----:R1:W2:Y:S02]  /*26980*/  SYNCS.PHASECHK.TRANS64.TRYWAIT P1, [R3+URZ+0x28850], R0 ;  /* 0x02885000030075a7 */ /* 0x0022a4000802017f */
[----:B--2---:R-:W-:Y:S05]  /*26990*/  @!P1 NANOSLEEP.SYNCS 0x989680 ;  /* 0x009896800000995d */ /* 0x004fea0003900000 */
[----:B------:R-:W2:Y:S02]  /*269a0*/  @!P1 SYNCS.PHASECHK.TRANS64 P1, [R3+URZ+0x28850], R0 ;  /* 0x02885000030095a7 */ /* 0x000ea4000802007f */
[----:B--2---:R-:W-:Y:S05]  /*269b0*/  @!P1 BRA `(.L_x_1896) ;  /* 0xfffffffc00f09947 */ /* 0x004fea000383ffff */
[----:B------:R-:W-:Y:S05]  /*269c0*/  BRA `(.L_x_1893) ;  /* 0xfffffeec00547947 */ /* 0x000fea000383ffff */
.L_x_1905:
[----:B-1----:R1:W2:Y:S02]  /*269d0*/  SYNCS.PHASECHK.TRANS64.TRYWAIT P2, [R3+URZ+0x28830], R0 ;  /* 0x02883000030075a7 */ /* 0x0022a4000804017f */
[----:B--2---:R-:W-:Y:S05]  /*269e0*/  @!P2 NANOSLEEP.SYNCS 0x989680 ;  /* 0x009896800000a95d */ /* 0x004fea0003900000 */
[----:B------:R-:W2:Y:S02]  /*269f0*/  @!P2 SYNCS.PHASECHK.TRANS64 P2, [R3+URZ+0x28830], R0 ;  /* 0x028830000300a5a7 */ /* 0x000ea4000804007f */
[----:B--2---:R-:W-:Y:S05]  /*26a00*/  @!P2 BRA `(.L_x_1905) ;  /* 0xfffffffc00f0a947 */ /* 0x004fea000383ffff */
[----:B------:R-:W-:Y:S05]  /*26a10*/  BRA `(.L_x_1904) ;  /* 0xffffff0800c47947 */ /* 0x000fea000383ffff */
.L_x_1909:
[----:B-1----:R1:W2:Y:S02]  /*26a20*/  SYNCS.PHASECHK.TRANS64.TRYWAIT P1, [R3+URZ+0x28850], R0 ;  /* 0x02885000030075a7 */ /* 0x0022a4000802017f */
[----:B--2---:R-:W-:Y:S05]  /*26a30*/  @!P1 NANOSLEEP.SYNCS 0x989680 ;  /* 0x009896800000995d */ /* 0x004fea0003900000 */
[----:B------:R-:W2:Y:S02]  /*26a40*/  @!P1 SYNCS.PHASECHK.TRANS64 P1, [R3+URZ+0x28850], R0 ;  /* 0x02885000030095a7 */ /* 0x000ea4000802007f */
[----:B--2---:R-:W-:Y:S05]  /*26a50*/  @!P1 BRA `(.L_x_1909) ;  /* 0xfffffffc00f09947 */ /* 0x004fea000383ffff */
[----:B------:R-:W-:Y:S05]  /*26a60*/  BRA `(.L_x_1906) ;  /* 0xffffff0c00e07947 */ /* 0x000fea000383ffff */
.L_x_1924:
[----:B-1----:R1:W2:Y:S02]  /*26a70*/  SYNCS.PHASECHK.TRANS64.TRYWAIT P1, [R11+URZ+0x28850], R4 ;  /* 0x028850040b0075a7 */ /* 0x0022a4000802017f */
[----:B--2---:R-:W-:Y:S05]  /*26a80*/  @!P1 NANOSLEEP.SYNCS 0x989680 ;  /* 0x009896800000995d */ /* 0x004fea0003900000 */
[----:B------:R-:W2:Y:S02]  /*26a90*/  @!P1 SYNCS.PHASECHK.TRANS64 P1, [R11+URZ+0x28850], R4 ;  /* 0x028850040b0095a7 */ /* 0x000ea4000802007f */
[----:B--2---:R-:W-:Y:S05]  /*26aa0*/  @!P1 BRA `(.L_x_1924) ;  /* 0xfffffffc00f09947 */ /* 0x004fea000383ffff */
[----:B------:R-:W-:Y:S05]  /*26ab0*/  BRA `(.L_x_1923) ;  /* 0xffffff3c00447947 */ /* 0x000fea000383ffff */
.L_x_1939:
[----:B------:R-:W-:Y:S02]  /*26ac0*/  IMAD.MOV.U32 R13, RZ, RZ, R4 ;  /* 0x000000ffff0d7224 */ /* 0x000fe400078e0004 */
[----:B------:R-:W-:Y:S02]  /*26ad0*/  IMAD.MOV.U32 R12, RZ, RZ, RZ ;  /* 0x000000ffff0c7224 */ /* 0x000fe400078e00ff */
[----:B------:R-:W-:Y:S02]  /*26ae0*/  IMAD.MOV.U32 R11, RZ, RZ, 0x181f ;  /* 0x0000181fff0b7424 */ /* 0x000fe400078e00ff */
[----:B------:R-:W-:-:S07]  /*26af0*/  IMAD.MOV.U32 R15, RZ, RZ, -0x1 ;  /* 0xffffffffff0f7424 */ /* 0x000fce00078e00ff */
[----:B---3--:R-:W-:Y:S05]  /*26b00*/  WARPSYNC.COLLECTIVE R15, `(.L_x_2187) ;  /* 0x000000000f087348 */ /* 0x008fea0003c00000 */
[----:B------:R0:W1:Y:S02]  /*26b10*/  SHFL.IDX P6, R14, R13, R12, R11 ;  /* 0x0000000c0d0e7389 */ /* 0x00006400000c000b */
[----:B01-3--:R-:W-:Y:S01]  /*26b20*/  ENDCOLLECTIVE ;  /* 0x000000000000791b */ /* 0x00bfe20003800000 */
.L_x_2187:
[----:B------:R-:W-:Y:S02]  /*26b30*/  IMAD.MOV.U32 R13, RZ, RZ, R0 ;  /* 0x000000ffff0d7224 */ /* 0x000fe400078e0000 */
[----:B------:R-:W-:-:S07]  /*26b40*/  IMAD.MOV.U32 R3, RZ, RZ, R14 ;  /* 0x000000ffff037224 */ /* 0x000fce00078e000e */
[----:B------:R-:W-:Y:S05]  /*26b50*/  WARPSYNC.COLLECTIVE R15, `(.L_x_2188) ;  /* 0x000000000f087348 */ /* 0x000fea0003c00000 */
[----:B------:R0:W1:Y:S02]  /*26b60*/  SHFL.IDX P6, R14, R13, R12, R11 ;  /* 0x0000000c0d0e7389 */ /* 0x00006400000c000b */
[----:B01----:R-:W-:Y:S01]  /*26b70*/  ENDCOLLECTIVE ;  /* 0x000000000000791b */ /* 0x003fe20003800000 */
.L_x_2188:
[----:B------:R-:W-:Y:S05]  /*26b80*/  BRA `(.L_x_2189) ;  /* 0xffffff6000847947 */ /* 0x000fea000383ffff */
.L_x_1942:
[----:B------:R-:W-:Y:S01]  /*26b90*/  BSSY B1, `(.L_x_2190) ;  /* 0x0000008000017945 */ /* 0x000fe20003800000 */
[----:B------:R-:W-:Y:S02]  /*26ba0*/  IMAD.MOV.U32 R13, RZ, RZ, R4 ;  /* 0x000000ffff0d7224 */ /* 0x000fe400078e0004 */
[----:B------:R-:W-:Y:S02]  /*26bb0*/  IMAD.MOV.U32 R12, RZ, RZ, 0x1 ;  /* 0x00000001ff0c7424 */ /* 0x000fe400078e00ff */
[----:B------:R-:W-:Y:S02]  /*26bc0*/  IMAD.MOV.U32 R11, RZ, RZ, 0x181f ;  /* 0x0000181fff0b7424 */ /* 0x000fe400078e00ff */
[----:B----4-:R-:W-:-:S07]  /*26bd0*/  IMAD.MOV.U32 R15, RZ, RZ, -0x1 ;  /* 0xffffffffff0f7424 */ /* 0x010fce00078e00ff */
[----:B0123--:R-:W-:Y:S05]  /*26be0*/  WARPSYNC.COLLECTIVE R15, `(.L_x_2191) ;  /* 0x000000000f087348 */ /* 0x00ffea0003c00000 */
[----:B--2---:R2:W4:Y:S02]  /*26bf0*/  SHFL.IDX P6, R14, R13, R12, R11 ;  /* 0x0000000c0d0e7389 */ /* 0x00452400000c000b */
[----:B01234-:R-:W-:Y:S01]  /*26c00*/  ENDCOLLECTIVE ;  /* 0x000000000000791b */ /* 0x01ffe20003800000 */
.L_x_2191:
[----:B------:R-:W-:Y:S05]  /*26c10*/  BSYNC B1 ;  /* 0x0000000000017941 */ /* 0x000fea0003800000 */
.L_x_2190:
        /* <DEDUP_REMOVED lines=8> */
.L_x_2192:
[----:B------:R-:W-:Y:S05]  /*26ca0*/  BRA `(.L_x_2193) ;  /* 0xffffff6000847947 */ /* 0x000fea000383ffff */
.L_x_1945:
        /* <DEDUP_REMOVED lines=8> */
.L_x_2195:
[----:B------:R-:W-:Y:S05]  /*26d30*/  BSYNC B1 ;  /* 0x0000000000017941 */ /* 0x000fea0003800000 */
.L_x_2194:
        /* <DEDUP_REMOVED lines=8> */
.L_x_2196:
[----:B------:R-:W-:Y:S05]  /*26dc0*/  BRA `(.L_x_2197) ;  /* 0xffffff6000847947 */ /* 0x000fea000383ffff */
.L_x_1948:
[----:B------:R-:W-:Y:S01]  /*26dd0*/  BSSY B1, `(.L_x_2198) ;  /* 0x0000008000017945 */ /* 0x000fe20003800000 */
[----:B------:R-:W-:Y:S02]  /*26de0*/  IMAD.MOV.U32 R13, RZ, RZ, R4 ;  /* 0x000000ffff0d7224 */ /* 0x000fe400078e0004 */
[----:B------:R-:W-:Y:S02]  /*26df0*/  IMAD.MOV.U32 R12, RZ, RZ, 0x3 ;  /* 0x00000003ff0c7424 */ /* 0x000fe400078e00ff */
[----:B------:R-:W-:Y:S02]  /*26e00*/  IMAD.MOV.U32 R11, RZ, RZ, 0x181f ;  /* 0x0000181fff0b7424 */ /* 0x000fe400078e00ff */
[----:B0-----:R-:W-:-:S07]  /*26e10*/  IMAD.MOV.U32 R15, RZ, RZ, -0x1 ;  /* 0xffffffffff0f7424 */ /* 0x001fce00078e00ff */
[----:B-1234-:R-:W-:Y:S05]  /*26e20*/  WARPSYNC.COLLECTIVE R15, `(.L_x_2199) ;  /* 0x000000000f087348 */ /* 0x01efea0003c00000 */
[----:B----4-:R0:W4:Y:S02]  /*26e30*/  SHFL.IDX P6, R14, R13, R12, R11 ;  /* 0x0000000c0d0e7389 */ /* 0x01012400000c000b */
[----:B01234-:R-:W-:Y:S01]  /*26e40*/  ENDCOLLECTIVE ;  /* 0x000000000000791b */ /* 0x01ffe20003800000 */
.L_x_2199:
[----:B------:R-:W-:Y:S05]  /*26e50*/  BSYNC B1 ;  /* 0x0000000000017941 */ /* 0x000fea0003800000 */
.L_x_2198:
        /* <DEDUP_REMOVED lines=8> */
.L_x_2200:
[----:B------:R-:W-:Y:S05]  /*26ee0*/  BRA `(.L_x_2201) ;  /* 0xffffff6000847947 */ /* 0x000fea000383ffff */
.L_x_1973:
[----:B------:R-:W0:Y:S01]  /*26ef0*/  S2R R12, SR_TID.X ;  /* 0x00000000000c7919 */ /* 0x000e220000002100 */
[----:B------:R-:W-:Y:S01]  /*26f00*/  BSSY B1, `(.L_x_2202) ;  /* 0x000000a000017945 */ /* 0x000fe20003800000 */
[----:B------:R-:W-:Y:S02]  /*26f10*/  IMAD.MOV.U32 R11, RZ, RZ, 0x1f ;  /* 0x0000001fff0b7424 */ /* 0x000fe400078e00ff */
[----:B------:R-:W-:Y:S01]  /*26f20*/  IMAD.MOV.U32 R15, RZ, RZ, -0x1 ;  /* 0xffffffffff0f7424 */ /* 0x000fe200078e00ff */
[----:B0-----:R-:W-:-:S04]  /*26f30*/  SHF.R.U32.HI R12, RZ, 0x5, R12 ;  /* 0x00000005ff0c7819 */ /* 0x001fc8000001160c */
[----:B------:R-:W-:-:S05]  /*26f40*/  LOP3.LUT R12, R12, 0x3, RZ, 0xc0, !PT ;  /* 0x000000030c0c7812 */ /* 0x000fca00078ec0ff */
[----:B------:R-:W-:Y:S02]  /*26f50*/  IMAD.MOV.U32 R13, RZ, RZ, R12 ;  /* 0x000000ffff0d7224 */ /* 0x000fe400078e000c */
[----:B------:R-:W-:-:S07]  /*26f60*/  IMAD.MOV.U32 R12, RZ, RZ, RZ ;  /* 0x000000ffff0c7224 */ /* 0x000fce00078e00ff */
[----:B------:R-:W-:Y:S05]  /*26f70*/  WARPSYNC.COLLECTIVE R15, `(.L_x_2203) ;  /* 0x000000000f087348 */ /* 0x000fea0003c00000 */
[----:B------:R0:W1:Y:S02]  /*26f80*/  SHFL.IDX P6, R14, R13, R12, R11 ;  /* 0x0000000c0d0e7389 */ /* 0x00006400000c000b */
[----:B01----:R-:W-:Y:S01]  /*26f90*/  ENDCOLLECTIVE ;  /* 0x000000000000791b */ /* 0x003fe20003800000 */
.L_x_2203:
[----:B------:R-:W-:Y:S05]  /*26fa0*/  BSYNC B1 ;  /* 0x0000000000017941 */ /* 0x000fea0003800000 */
.L_x_2202:
[----:B------:R-:W-:Y:S05]  /*26fb0*/  BRA `(.L_x_2204) ;  /* 0xffffff78006c7947 */ /* 0x000fea000383ffff */
.L_x_1975:
[----:B------:R-:W-:Y:S01]  /*26fc0*/  BSSY B1, `(.L_x_2205) ;  /* 0x0000006000017945 */ /* 0x000fe20003800000 */
[----:B------:R-:W-:-:S07]  /*26fd0*/  IMAD.MOV.U32 R15, RZ, RZ, -0x1 ;  /* 0xffffffffff0f7424 */ /* 0x000fce00078e00ff */
[----:B0-----:R-:W-:Y:S05]  /*26fe0*/  WARPSYNC.COLLECTIVE R15, `(.L_x_2206) ;  /* 0x000000000f0c7348 */ /* 0x001fea0003c00000 */
[----:B------:R-:W-:Y:S02]  /*26ff0*/  ELECT P6, UR62, PT ;  /* 0x00000000003e782f */ /* 0x000fe400038c0000 */
[----:B------:R-:W-:Y:S01]  /*27000*/  MOV R14, UR62 ;  /* 0x0000003e000e7c02 */ /* 0x000fe20008000f00 */
[----:B0-----:R-:W-:Y:S10]  /*27010*/  ENDCOLLECTIVE ;  /* 0x000000000000791b */ /* 0x001ff40003800000 */
.L_x_2206:
[----:B------:R-:W-:Y:S05]  /*27020*/  BSYNC B1 ;  /* 0x0000000000017941 */ /* 0x000fea0003800000 */
.L_x_2205:
[----:B------:R-:W-:Y:S05]  /*27030*/  BRA `(.L_x_1974) ;  /* 0xffffff7800647947 */ /* 0x000fea000383ffff */
.L_x_1977:
[----:B0-----:R0:W1:Y:S02]  /*27040*/  SYNCS.PHASECHK.TRANS64.TRYWAIT P0, [R22+URZ+0x28820], R3 ;  /* 0x02882003160075a7 */ /* 0x001064000800017f */
[----:B-1----:R-:W-:Y:S05]  /*27050*/  @!P0 NANOSLEEP.SYNCS 0x989680 ;  /* 0x009896800000895d */ /* 0x002fea0003900000 */
[----:B------:R-:W1:Y:S02]  /*27060*/  @!P0 SYNCS.PHASECHK.TRANS64 P0, [R22+URZ+0x28820], R3 ;  /* 0x02882003160085a7 */ /* 0x000e64000800007f */
[----:B-1----:R-:W-:Y:S05]  /*27070*/  @!P0 BRA `(.L_x_1977) ;  /* 0xfffffffc00f08947 */ /* 0x002fea000383ffff */
[----:B------:R-:W-:Y:S05]  /*27080*/  BRA `(.L_x_2207) ;  /* 0xffffff7800747947 */ /* 0x000fea000383ffff */
.L_x_1981:
[----:B-1----:R1:W2:Y:S02]  /*27090*/  SYNCS.PHASECHK.TRANS64.TRYWAIT P0, [R11+URZ+0x288a0], R14 ;  /* 0x0288a00e0b0075a7 */ /* 0x0022a4000800017f */
[----:B--2---:R-:W-:Y:S05]  /*270a0*/  @!P0 NANOSLEEP.SYNCS 0x989680 ;  /* 0x009896800000895d */ /* 0x004fea0003900000 */
[----:B------:R-:W2:Y:S02]  /*270b0*/  @!P0 SYNCS.PHASECHK.TRANS64 P0, [R11+URZ+0x288a0], R14 ;  /* 0x0288a00e0b0085a7 */ /* 0x000ea4000800007f */
[----:B--2---:R-:W-:Y:S05]  /*270c0*/  @!P0 BRA `(.L_x_1981) ;  /* 0xfffffffc00f08947 */ /* 0x004fea000383ffff */
[----:B------:R-:W-:Y:S05]  /*270d0*/  BRA `(.L_x_2208) ;  /* 0xffffff78008c7947 */ /* 0x000fea000383ffff */
.L_x_1987:
[----:B0-----:R0:W2:Y:S02]  /*270e0*/  SYNCS.PHASECHK.TRANS64.TRYWAIT P0, [R11+URZ+0x288c0], R14 ;  /* 0x0288c00e0b0075a7 */ /* 0x0010a4000800017f */
[----:B--2---:R-:W-:Y:S05]  /*270f0*/  @!P0 NANOSLEEP.SYNCS 0x989680 ;  /* 0x009896800000895d */ /* 0x004fea0003900000 */
[----:B------:R-:W2:Y:S02]  /*27100*/  @!P0 SYNCS.PHASECHK.TRANS64 P0, [R11+URZ+0x288c0], R14 ;  /* 0x0288c00e0b0085a7 */ /* 0x000ea4000800007f */
[----:B--2---:R-:W-:Y:S05]  /*27110*/  @!P0 BRA `(.L_x_1987) ;  /* 0xfffffffc00f08947 */ /* 0x004fea000383ffff */
[----:B------:R-:W-:Y:S05]  /*27120*/  BRA `(.L_x_2209) ;  /* 0xffffff7c004c7947 */ /* 0x000fea000383ffff */
.L_x_1995:
[----:B0-----:R0:W1:Y:S02]  /*27130*/  SYNCS.PHASECHK.TRANS64.TRYWAIT P1, [R12+URZ+0x288a0], R2 ;  /* 0x0288a0020c0075a7 */ /* 0x001064000802017f */
[----:B-1----:R-:W-:Y:S05]  /*27140*/  @!P1 NANOSLEEP.SYNCS 0x989680 ;  /* 0x009896800000995d */ /* 0x002fea0003900000 */
[----:B------:R-:W1:Y:S02]  /*27150*/  @!P1 SYNCS.PHASECHK.TRANS64 P1, [R12+URZ+0x288a0], R2 ;  /* 0x0288a0020c0095a7 */ /* 0x000e64000802007f */
[----:B-1----:R-:W-:Y:S05]  /*27160*/  @!P1 BRA `(.L_x_1995) ;  /* 0xfffffffc00f09947 */ /* 0x002fea000383ffff */
[----:B------:R-:W-:Y:S05]  /*27170*/  BRA `(.L_x_2210) ;  /* 0xffffff8000487947 */ /* 0x000fea000383ffff */
.L_x_2001:
[----:B-1----:R1:W2:Y:S02]  /*27180*/  SYNCS.PHASECHK.TRANS64.TRYWAIT P1, [R12+URZ+0x288c0], R2 ;  /* 0x0288c0020c0075a7 */ /* 0x0022a4000802017f */
[----:B--2---:R-:W-:Y:S05]  /*27190*/  @!P1 NANOSLEEP.SYNCS 0x989680 ;  /* 0x009896800000995d */ /* 0x004fea0003900000 */
[----:B------:R-:W2:Y:S02]  /*271a0*/  @!P1 SYNCS.PHASECHK.TRANS64 P1, [R12+URZ+0x288c0], R2 ;  /* 0x0288c0020c0095a7 */ /* 0x000ea4000802007f */
[----:B--2---:R-:W-:Y:S05]  /*271b0*/  @!P1 BRA `(.L_x_2001) ;  /* 0xfffffffc00f09947 */ /* 0x004fea000383ffff */
[----:B------:R-:W-:Y:S05]  /*271c0*/  BRA `(.L_x_2211) ;  /* 0xffffff8400007947 */ /* 0x000fea000383ffff */
.L_x_2023:
        /* <DEDUP_REMOVED lines=11> */
.L_x_2213:
[----:B------:R-:W-:Y:S05]  /*27280*/  BSYNC B0 ;  /* 0x0000000000007941 */ /* 0x000fea0003800000 */
.L_x_2212:
[----:B------:R-:W-:Y:S05]  /*27290*/  BRA `(.L_x_2214) ;  /* 0xffffff9000cc7947 */ /* 0x000fea000383ffff */
.L_x_2026:
[----:B0-----:R0:W1:Y:S02]  /*272a0*/  SYNCS.PHASECHK.TRANS64.TRYWAIT P0, [R7+URZ+0x28840], R2 ;  /* 0x02884002070075a7 */ /* 0x001064000800017f */
[----:B-1----:R-:W-:Y:S05]  /*272b0*/  @!P0 NANOSLEEP.SYNCS 0x989680 ;  /* 0x009896800000895d */ /* 0x002fea0003900000 */
[----:B------:R-:W1:Y:S02]  /*272c0*/  @!P0 SYNCS.PHASECHK.TRANS64 P0, [R7+URZ+0x28840], R2 ;  /* 0x02884002070085a7 */ /* 0x000e64000800007f */
[----:B-1----:R-:W-:Y:S05]  /*272d0*/  @!P0 BRA `(.L_x_2026) ;  /* 0xfffffffc00f08947 */ /* 0x002fea000383ffff */
[----:B------:R-:W-:Y:S05]  /*272e0*/  BRA `(.L_x_2215) ;  /* 0xffffff9400287947 */ /* 0x000fea000383ffff */
.L_x_2027:
        /* <DEDUP_REMOVED lines=8> */
.L_x_2217:
[----:B------:R-:W-:Y:S05]  /*27370*/  BSYNC B0 ;  /* 0x0000000000007941 */ /* 0x000fea0003800000 */
.L_x_2216:
        /* <DEDUP_REMOVED lines=9> */
.L_x_2218:
[----:B------:R-:W-:Y:S02]  /*27410*/  IMAD.MOV.U32 R13, RZ, RZ, R0 ;  /* 0x000000ffff0d7224 */ /* 0x000fe400078e0000 */
[----:B------:R-:W-:Y:S02]  /*27420*/  IMAD.MOV.U32 R12, RZ, RZ, 0x1 ;  /* 0x00000001ff0c7424 */ /* 0x000fe400078e00ff */
[----:B------:R-:W-:-:S07]  /*27430*/  IMAD.MOV.U32 R3, RZ, RZ, R14 ;  /* 0x000000ffff037224 */ /* 0x000fce00078e000e */
[----:B------:R-:W-:Y:S05]  /*27440*/  WARPSYNC.COLLECTIVE R15, `(.L_x_2219) ;  /* 0x000000000f087348 */ /* 0x000fea0003c00000 */
[----:B------:R0:W1:Y:S02]  /*27450*/  SHFL.IDX P6, R14, R13, R12, R11 ;  /* 0x0000000c0d0e7389 */ /* 0x00006400000c000b */
[----:B01----:R-:W-:Y:S01]  /*27460*/  ENDCOLLECTIVE ;  /* 0x000000000000791b */ /* 0x003fe20003800000 */
.L_x_2219:
        /* <DEDUP_REMOVED lines=16> */
.L_x_2220:
[----:B------:R-:W-:Y:S02]  /*27570*/  @P0 IMAD R8, R5, 0x2, R22 ;  /* 0x0000000205080824 */ /* 0x000fe400078e0216 */
[----:B------:R-:W-:Y:S02]  /*27580*/  IMAD.MOV.U32 R13, RZ, RZ, R0 ;  /* 0x000000ffff0d7224 */ /* 0x000fe400078e0000 */
[----:B------:R-:W-:Y:S02]  /*27590*/  IMAD.MOV.U32 R12, RZ, RZ, 0x2 ;  /* 0x00000002ff0c7424 */ /* 0x000fe400078e00ff */
[----:B------:R-:W-:-:S07]  /*275a0*/  IMAD.MOV.U32 R3, RZ, RZ, R14 ;  /* 0x000000ffff037224 */ /* 0x000fce00078e000e */
[----:B------:R-:W-:Y:S05]  /*275b0*/  WARPSYNC.COLLECTIVE R15, `(.L_x_2221) ;  /* 0x000000000f087348 */ /* 0x000fea0003c00000 */
[----:B------:R0:W1:Y:S02]  /*275c0*/  SHFL.IDX P6, R14, R13, R12, R11 ;  /* 0x0000000c0d0e7389 */ /* 0x00006400000c000b */
[----:B01----:R-:W-:Y:S01]  /*275d0*/  ENDCOLLECTIVE ;  /* 0x000000000000791b */ /* 0x003fe20003800000 */
.L_x_2221:
        /* <DEDUP_REMOVED lines=16> */
.L_x_2222:
[----:B------:R-:W-:Y:S02]  /*276e0*/  @P0 IMAD R8, R5, 0x2, R22 ;  /* 0x0000000205080824 */ /* 0x000fe400078e0216 */
[----:B------:R-:W-:Y:S02]  /*276f0*/  IMAD.MOV.U32 R13, RZ, RZ, R0 ;  /* 0x000000ffff0d7224 */ /* 0x000fe400078e0000 */
[----:B------:R-:W-:Y:S02]  /*27700*/  IMAD.MOV.U32 R12, RZ, RZ, 0x3 ;  /* 0x00000003ff0c7424 */ /* 0x000fe400078e00ff */
[----:B------:R-:W-:-:S07]  /*27710*/  IMAD.MOV.U32 R3, RZ, RZ, R14 ;  /* 0x000000ffff037224 */ /* 0x000fce00078e000e */
[----:B------:R-:W-:Y:S05]  /*27720*/  WARPSYNC.COLLECTIVE R15, `(.L_x_2223) ;  /* 0x000000000f087348 */ /* 0x000fea0003c00000 */
[----:B------:R0:W1:Y:S02]  /*27730*/  SHFL.IDX P6, R14, R13, R12, R11 ;  /* 0x0000000c0d0e7389 */ /* 0x00006400000c000b */
[----:B01----:R-:W-:Y:S01]  /*27740*/  ENDCOLLECTIVE ;  /* 0x000000000000791b */ /* 0x003fe20003800000 */
.L_x_2223:
        /* <DEDUP_REMOVED lines=16> */
.L_x_2224:
[----:B------:R-:W-:Y:S02]  /*27850*/  @P0 IMAD R8, R5, 0x2, R22 ;  /* 0x0000000205080824 */ /* 0x000fe400078e0216 */
[----:B------:R-:W-:Y:S02]  /*27860*/  IMAD.MOV.U32 R13, RZ, RZ, R0 ;  /* 0x000000ffff0d7224 */ /* 0x000fe400078e0000 */
[----:B------:R-:W-:Y:S02]  /*27870*/  IMAD.MOV.U32 R12, RZ, RZ, 0x4 ;  /* 0x00000004ff0c7424 */ /* 0x000fe400078e00ff */
[----:B------:R-:W-:-:S07]  /*27880*/  IMAD.MOV.U32 R3, RZ, RZ, R14 ;  /* 0x000000ffff037224 */ /* 0x000fce00078e000e */
[----:B------:R-:W-:Y:S05]  /*27890*/  WARPSYNC.COLLECTIVE R15, `(.L_x_2225) ;  /* 0x000000000f087348 */ /* 0x000fea0003c00000 */
[----:B------:R0:W1:Y:S02]  /*278a0*/  SHFL.IDX P6, R14, R13, R12, R11 ;  /* 0x0000000c0d0e7389 */ /* 0x00006400000c000b */
[----:B01----:R-:W-:Y:S01]  /*278b0*/  ENDCOLLECTIVE ;  /* 0x000000000000791b */ /* 0x003fe20003800000 */
.L_x_2225:
        /* <DEDUP_REMOVED lines=16> */
.L_x_2226:
[----:B------:R-:W-:Y:S02]  /*279c0*/  @P0 IMAD R8, R5, 0x2, R22 ;  /* 0x0000000205080824 */ /* 0x000fe400078e0216 */
[----:B------:R-:W-:Y:S02]  /*279d0*/  IMAD.MOV.U32 R13, RZ, RZ, R0 ;  /* 0x000000ffff0d7224 */ /* 0x000fe400078e0000 */
[----:B------:R-:W-:Y:S02]  /*279e0*/  IMAD.MOV.U32 R12, RZ, RZ, 0x5 ;  /* 0x00000005ff0c7424 */ /* 0x000fe400078e00ff */
[----:B------:R-:W-:-:S07]  /*279f0*/  IMAD.MOV.U32 R3, RZ, RZ, R14 ;  /* 0x000000ffff037224 */ /* 0x000fce00078e000e */
[----:B------:R-:W-:Y:S05]  /*27a00*/  WARPSYNC.COLLECTIVE R15, `(.L_x_2227) ;  /* 0x000000000f087348 */ /* 0x000fea0003c00000 */
[----:B------:R0:W1:Y:S02]  /*27a10*/  SHFL.IDX P6, R14, R13, R12, R11 ;  /* 0x0000000c0d0e7389 */ /* 0x00006400000c000b */
[----:B01----:R-:W-:Y:S01]  /*27a20*/  ENDCOLLECTIVE ;  /* 0x000000000000791b */ /* 0x003fe20003800000 */
.L_x_2227:
        /* <DEDUP_REMOVED lines=16> */
.L_x_2228:
[----:B------:R-:W-:Y:S02]  /*27b30*/  @P0 IMAD R8, R5, 0x2, R22 ;  /* 0x0000000205080824 */ /* 0x000fe400078e0216 */
[----:B------:R-:W-:Y:S02]  /*27b40*/  IMAD.MOV.U32 R13, RZ, RZ, R0 ;  /* 0x000000ffff0d7224 */ /* 0x000fe400078e0000 */
[----:B------:R-:W-:Y:S02]  /*27b50*/  IMAD.MOV.U32 R12, RZ, RZ, 0x6 ;  /* 0x00000006ff0c7424 */ /* 0x000fe400078e00ff */
[----:B------:R-:W-:-:S07]  /*27b60*/  IMAD.MOV.U32 R3, RZ, RZ, R14 ;  /* 0x000000ffff037224 */ /* 0x000fce00078e000e */
[----:B------:R-:W-:Y:S05]  /*27b70*/  WARPSYNC.COLLECTIVE R15, `(.L_x_2229) ;  /* 0x000000000f087348 */ /* 0x000fea0003c00000 */
[----:B------:R0:W1:Y:S02]  /*27b80*/  SHFL.IDX P6, R14, R13, R12, R11 ;  /* 0x0000000c0d0e7389 */ /* 0x00006400000c000b */
[----:B01----:R-:W-:Y:S01]  /*27b90*/  ENDCOLLECTIVE ;  /* 0x000000000000791b */ /* 0x003fe20003800000 */
.L_x_2229:
        /* <DEDUP_REMOVED lines=16> */
.L_x_2230:
[----:B------:R-:W-:Y:S02]  /*27ca0*/  @P0 IMAD R8, R5, 0x2, R22 ;  /* 0x0000000205080824 */ /* 0x000fe400078e0216 */
[----:B------:R-:W-:Y:S02]  /*27cb0*/  IMAD.MOV.U32 R13, RZ, RZ, R0 ;  /* 0x000000ffff0d7224 */ /* 0x000fe400078e0000 */
[----:B------:R-:W-:Y:S02]  /*27cc0*/  IMAD.MOV.U32 R12, RZ, RZ, 0x7 ;  /* 0x00000007ff0c7424 */ /* 0x000fe400078e00ff */
[----:B------:R-:W-:-:S07]  /*27cd0*/  IMAD.MOV.U32 R3, RZ, RZ, R14 ;  /* 0x000000ffff037224 */ /* 0x000fce00078e000e */
[----:B------:R-:W-:Y:S05]  /*27ce0*/  WARPSYNC.COLLECTIVE R15, `(.L_x_2231) ;  /* 0x000000000f087348 */ /* 0x000fea0003c00000 */
[----:B------:R0:W1:Y:S02]  /*27cf0*/  SHFL.IDX P6, R14, R13, R12, R11 ;  /* 0x0000000c0d0e7389 */ /* 0x00006400000c000b */
[----:B01----:R-:W-:Y:S01]  /*27d00*/  ENDCOLLECTIVE ;  /* 0x000000000000791b */ /* 0x003fe20003800000 */
.L_x_2231:
        /* <DEDUP_REMOVED lines=10> */
.L_x_2232:
[----:B------:R-:W-:Y:S01]  /*27db0*/  @!PT LDS RZ, [RZ] ;  /* 0x00000000fffff984 */ /* 0x000fe20000000800 */
[----:B------:R-:W-:Y:S01]  /*27dc0*/  @!PT LDS RZ, [RZ] ;  /* 0x00000000fffff984 */ /* 0x000fe20000000800 */
[----:B------:R-:W-:Y:S01]  /*27dd0*/  @!PT LDS RZ, [RZ] ;  /* 0x00000000fffff984 */ /* 0x000fe20000000800 */
[----:B------:R-:W-:Y:S04]  /*27de0*/  @P0 LDGSTS.E.BYPASS.LTC128B.128 [R8+0x1b400], desc[UR54][R2.64], !P3 ;  /* 0x1b40000002080fae */ /* 0x000fe8000d901d76 */
[----:B------:R0:W-:Y:S02]  /*27df0*/  @P0 LDGSTS.E.BYPASS.LTC128B.128 [R8+0x1f400], desc[UR54][R2.64+0x80], !P2 ;  /* 0x1f40008002080fae */ /* 0x0001e4000d101d76 */
[----:B0-----:R-:W-:Y:S01]  /*27e00*/  IMAD.MOV.U32 R2, RZ, RZ, R14 ;  /* 0x000000ffff027224 */ /* 0x001fe200078e000e */
[----:B------:R-:W-:Y:S06]  /*27e10*/  BRA `(.L_x_2233) ;  /* 0xffffff90000c7947 */ /* 0x000fec000383ffff */
.L_x_2032:
        /* <DEDUP_REMOVED lines=9> */
.L_x_2234:
[C---:B------:R-:W-:Y:S01]  /*27eb0*/  VIADD R6, R27.reuse, 0x10 ;  /* 0x000000101b067836 */ /* 0x040fe20000000000 */
[----:B------:R-:W-:Y:S01]  /*27ec0*/  ISETP.GE.AND P3, PT, R27, R33, PT ;  /* 0x000000211b00720c */ /* 0x000fe20003f66270 */
[----:B------:R-:W-:Y:S02]  /*27ed0*/  IMAD.MOV.U32 R13, RZ, RZ, R0 ;  /* 0x000000ffff0d7224 */ /* 0x000fe400078e0000 */
[----:B------:R-:W-:-:S10]  /*27ee0*/  IMAD.MOV.U32 R2, RZ, RZ, R14 ;  /* 0x000000ffff027224 */ /* 0x000fd400078e000e */
[----:B------:R-:W-:Y:S05]  /*27ef0*/  WARPSYNC.COLLECTIVE R15, `(.L_x_2235) ;  /* 0x000000000f087348 */ /* 0x000fea0003c00000 */
[----:B------:R0:W1:Y:S02]  /*27f00*/  SHFL.IDX P6, R14, R13, R12, R11 ;  /* 0x0000000c0d0e7389 */ /* 0x00006400000c000b */
[----:B01----:R-:W-:Y:S01]  /*27f10*/  ENDCOLLECTIVE ;  /* 0x000000000000791b */ /* 0x003fe20003800000 */
.L_x_2235:
[----:B------:R-:W-:Y:S02]  /*27f20*/  IMAD.MOV.U32 R13, RZ, RZ, R4 ;  /* 0x000000ffff0d7224 */ /* 0x000fe400078e0004 */
[----:B------:R-:W-:Y:S02]  /*27f30*/  IMAD.MOV.U32 R12, RZ, RZ, 0x1 ;  /* 0x00000001ff0c7424 */ /* 0x000fe400078e00ff */
[----:B------:R-:W-:-:S07]  /*27f40*/  IMAD.MOV.U32 R3, RZ, RZ, R14 ;  /* 0x000000ffff037224 */ /* 0x000fce00078e000e */
[----:B------:R-:W-:Y:S05]  /*27f50*/  WARPSYNC.COLLECTIVE R15, `(.L_x_2236) ;  /* 0x000000000f087348 */ /* 0x000fea0003c00000 */
[----:B------:R0:W1:Y:S02]  /*27f60*/  SHFL.IDX P6, R14, R13, R12, R11 ;  /* 0x0000000c0d0e7389 */ /* 0x00006400000c000b */
[----:B01----:R-:W-:Y:S01]  /*27f70*/  ENDCOLLECTIVE ;  /* 0x000000000000791b */ /* 0x003fe20003800000 */
.L_x_2236:
[----:B------:R-:W-:-:S05]  /*27f80*/  @!P3 LEA R5, P2, R31, R3, 0x1 ;  /* 0x000000031f05b211 */ /* 0x000fca00078408ff */
[----:B------:R-:W-:Y:S02]  /*27f90*/  @!P3 IMAD.X R3, RZ, RZ, R2, P2 ;  /* 0x000000ffff03b224 */ /* 0x000fe400010e0602 */
[----:B------:R-:W-:Y:S02]  /*27fa0*/  @!P3 IMAD.MOV.U32 R2, RZ, RZ, R5 ;  /* 0x000000ffff02b224 */ /* 0x000fe400078e0005 */
[----:B------:R-:W-:-:S03]  /*27fb0*/  IMAD.MOV.U32 R13, RZ, RZ, R0 ;  /* 0x000000ffff0d7224 */ /* 0x000fc600078e0000 */
[----:B------:R-:W-:Y:S01]  /*27fc0*/  @!PT LDS RZ, [RZ] ;  /* 0x00000000fffff984 */ /* 0x000fe20000000800 */
[----:B------:R-:W-:Y:S01]  /*27fd0*/  @!PT LDS RZ, [RZ] ;  /* 0x00000000fffff984 */ /* 0x000fe20000000800 */
[----:B------:R-:W-:Y:S01]  /*27fe0*/  @!PT LDS RZ, [RZ] ;  /* 0x00000000fffff984 */ /* 0x000fe20000000800 */
[----:B------:R-:W-:Y:S04]  /*27ff0*/  @!P3 LDGSTS.E.BYPASS.LTC128B.128 [R8+0x10400], desc[UR54][R2.64], !P0 ;  /* 0x104000000208bfae */ /* 0x000fe8000c101d76 */
[----:B------:R0:W-:Y:S01]  /*28000*/  @!P3 LDGSTS.E.BYPASS.LTC128B.128 [R8+0x14400], desc[UR54][R2.64+0x80], !P1 ;  /* 0x144000800208bfae */ /* 0x0001e2000c901d76 */
[----:B------:R-:W-:Y:S01]  /*28010*/  ISETP.GE.AND P3, PT, R6, R33, PT ;  /* 0x000000210600720c */ /* 0x000fe20003f66270 */
[----:B0-----:R-:W-:-:S12]  /*28020*/  IMAD.MOV.U32 R2, RZ, RZ, R14 ;  /* 0x000000ffff027224 */ /* 0x001fd800078e000e */
[----:B------:R-:W-:Y:S05]  /*28030*/  WARPSYNC.COLLECTIVE R15, `(.L_x_2237) ;  /* 0x000000000f087348 */ /* 0x000fea0003c00000 */
[----:B------:R0:W1:Y:S02]  /*28040*/  SHFL.IDX P6, R14, R13, R12, R11 ;  /* 0x0000000c0d0e7389 */ /* 0x00006400000c000b */
[----:B01----:R-:W-:Y:S01]  /*28050*/  ENDCOLLECTIVE ;  /* 0x000000000000791b */ /* 0x003fe20003800000 */
.L_x_2237:
[----:B------:R-:W-:Y:S02]  /*28060*/  IMAD.MOV.U32 R13, RZ, RZ, R4 ;  /* 0x000000ffff0d7224 */ /* 0x000fe400078e0004 */
[----:B------:R-:W-:Y:S01]  /*28070*/  IMAD.MOV.U32 R12, RZ, RZ, 0x2 ;  /* 0x00000002ff0c7424 */ /* 0x000fe200078e00ff */
[----:B------:R-:W-:-:S13]  /*28080*/  @!P3 LEA R5, P2, R31, R14, 0x1 ;  /* 0x0000000e1f05b211 */ /* 0x000fda00078408ff */
[----:B------:R-:W-:Y:S05]  /*28090*/  WARPSYNC.COLLECTIVE R15, `(.L_x_2238) ;  /* 0x000000000f087348 */ /* 0x000fea0003c00000 */
[----:B------:R0:W1:Y:S02]  /*280a0*/  SHFL.IDX P6, R14, R13, R12, R11 ;  /* 0x0000000c0d0e7389 */ /* 0x00006400000c000b */
[----:B01----:R-:W-:Y:S01]  /*280b0*/  ENDCOLLECTIVE ;  /* 0x000000000000791b */ /* 0x003fe20003800000 */
.L_x_2238:
[----:B------:R-:W-:Y:S02]  /*280c0*/  @!P3 IMAD.X R6, RZ, RZ, R2, P2 ;  /* 0x000000ffff06b224 */ /* 0x000fe400010e0602 */
[----:B------:R-:W-:Y:S02]  /*280d0*/  @!P3 IMAD.MOV.U32 R2, RZ, RZ, R5 ;  /* 0x000000ffff02b224 */ /* 0x000fe400078e0005 */
[----:B------:R-:W-:Y:S02]  /*280e0*/  @!P3 IMAD.MOV.U32 R3, RZ, RZ, R6 ;  /* 0x000000ffff03b224 */ /* 0x000fe400078e0006 */
[----:B------:R-:W-:-:S03]  /*280f0*/  VIADD R6, R27, 0x20 ;  /* 0x000000201b067836 */ /* 0x000fc60000000000 */
[----:B------:R-:W-:Y:S01]  /*28100*/  @!PT LDS RZ, [RZ] ;  /* 0x00000000fffff984 */ /* 0x000fe20000000800 */
[----:B------:R-:W-:Y:S01]  /*28110*/  @!PT LDS RZ, [RZ] ;  /* 0x00000000fffff984 */ /* 0x000fe20000000800 */
[----:B------:R-:W-:Y:S01]  /*28120*/  @!PT LDS RZ, [RZ] ;  /* 0x00000000fffff984 */ /* 0x000fe20000000800 */
[----:B------:R-:W-:Y:S01]  /*28130*/  @!P3 LDGSTS.E.BYPASS.LTC128B.128 [R8+0x10c00], desc[UR54][R2.64], !P0 ;  /* 0x10c000000208bfae */ /* 0x000fe2000c101d76 */
[----:B------:R-:W-:-:S03]  /*28140*/  IMAD.MOV.U32 R13, RZ, RZ, R0 ;  /* 0x000000ffff0d7224 */ /* 0x000fc600078e0000 */
[----:B------:R0:W-:Y:S01]  /*28150*/  @!P3 LDGSTS.E.BYPASS.LTC128B.128 [R8+0x14c00], desc[UR54][R2.64+0x80], !P1 ;  /* 0x14c000800208bfae */ /* 0x0001e2000c901d76 */
[----:B------:R-:W-:Y:S01]  /*28160*/  ISETP.GE.AND P3, PT, R6, R33, PT ;  /* 0x000000210600720c */ /* 0x000fe20003f66270 */
[----:B0-----:R-:W-:-:S12]  /*28170*/  IMAD.MOV.U32 R2, RZ, RZ, R14 ;  /* 0x000000ffff027224 */ /* 0x001fd800078e000e */
[----:B------:R-:W-:Y:S05]  /*28180*/  WARPSYNC.COLLECTIVE R15, `(.L_x_2239) ;  /* 0x000000000f087348 */ /* 0x000fea0003c00000 */
[----:B------:R0:W1:Y:S02]  /*28190*/  SHFL.IDX P6, R14, R13, R12, R11 ;  /* 0x0000000c0d0e7389 */ /* 0x00006400000c000b */
[----:B01----:R-:W-:Y:S01]  /*281a0*/  ENDCOLLECTIVE ;  /* 0x000000000000791b */ /* 0x003fe20003800000 */
.L_x_2239:
[----:B------:R-:W-:Y:S02]  /*281b0*/  IMAD.MOV.U32 R13, RZ, RZ, R4 ;  /* 0x000000ffff0d7224 */ /* 0x000fe400078e0004 */
[----:B------:R-:W-:Y:S01]  /*281c0*/  IMAD.MOV.U32 R12, RZ, RZ, 0x3 ;  /* 0x00000003ff0c7424 */ /* 0x000fe200078e00ff */
[----:B------:R-:W-:-:S13]  /*281d0*/  @!P3 LEA R5, P2, R31, R14, 0x1 ;  /* 0x0000000e1f05b211 */ /* 0x000fda00078408ff */
[----:B------:R-:W-:Y:S05]  /*281e0*/  WARPSYNC.COLLECTIVE R15, `(.L_x_2240) ;  /* 0x000000000f087348 */ /* 0x000fea0003c00000 */
[----:B------:R0:W1:Y:S02]  /*281f0*/  SHFL.IDX P6, R14, R13, R12, R11 ;  /* 0x0000000c0d0e7389 */ /* 0x00006400000c000b */
[----:B01----:R-:W-:Y:S01]  /*28200*/  ENDCOLLECTIVE ;  /* 0x000000000000791b */ /* 0x003fe20003800000 */
.L_x_2240:
        /* <DEDUP_REMOVED lines=15> */
.L_x_2241:
[----:B------:R-:W-:Y:S02]  /*28300*/  IMAD.MOV.U32 R13, RZ, RZ, R4 ;  /* 0x000000ffff0d7224 */ /* 0x000fe400078e0004 */
[----:B------:R-:W-:Y:S01]  /*28310*/  IMAD.MOV.U32 R12, RZ, RZ, 0x4 ;  /* 0x00000004ff0c7424 */ /* 0x000fe200078e00ff */
[----:B------:R-:W-:-:S13]  /*28320*/  @!P3 LEA R5, P2, R31, R14, 0x1 ;  /* 0x0000000e1f05b211 */ /* 0x000fda00078408ff */
[----:B------:R-:W-:Y:S05]  /*28330*/  WARPSYNC.COLLECTIVE R15, `(.L_x_2242) ;  /* 0x000000000f087348 */ /* 0x000fea0003c00000 */
[----:B------:R0:W1:Y:S02]  /*28340*/  SHFL.IDX P6, R14, R13, R12, R11 ;  /* 0x0000000c0d0e7389 */ /* 0x00006400000c000b */
[----:B01----:R-:W-:Y:S01]  /*28350*/  ENDCOLLECTIVE ;  /* 0x000000000000791b */ /* 0x003fe20003800000 */
.L_x_2242:
        /* <DEDUP_REMOVED lines=15> */
.L_x_2243:
[----:B------:R-:W-:Y:S02]  /*28450*/  IMAD.MOV.U32 R13, RZ, RZ, R4 ;  /* 0x000000ffff0d7224 */ /* 0x000fe400078e0004 */
[----:B------:R-:W-:Y:S01]  /*28460*/  IMAD.MOV.U32 R12, RZ, RZ, 0x5 ;  /* 0x00000005ff0c7424 */ /* 0x000fe200078e00ff */
[----:B------:R-:W-:-:S13]  /*28470*/  @!P3 LEA R5, P2, R31, R14, 0x1 ;  /* 0x0000000e1f05b211 */ /* 0x000fda00078408ff */
[----:B------:R-:W-:Y:S05]  /*28480*/  WARPSYNC.COLLECTIVE R15, `(.L_x_2244) ;  /* 0x000000000f087348 */ /* 0x000fea0003c00000 */
[----:B------:R0:W1:Y:S02]  /*28490*/  SHFL.IDX P6, R14, R13, R12, R11 ;  /* 0x0000000c0d0e7389 */ /* 0x00006400000c000b */
[----:B01----:R-:W-:Y:S01]  /*284a0*/  ENDCOLLECTIVE ;  /* 0x000000000000791b */ /* 0x003fe20003800000 */
.L_x_2244:
        /* <DEDUP_REMOVED lines=15> */
.L_x_2245:
[----:B------:R-:W-:Y:S02]  /*285a0*/  IMAD.MOV.U32 R13, RZ, RZ, R4 ;  /* 0x000000ffff0d7224 */ /* 0x000fe400078e0004 */
[----:B------:R-:W-:Y:S01]  /*285b0*/  IMAD.MOV.U32 R12, RZ, RZ, 0x6 ;  /* 0x00000006ff0c7424 */ /* 0x000fe200078e00ff */
[----:B------:R-:W-:-:S13]  /*285c0*/  @!P3 LEA R5, P2, R31, R14, 0x1 ;  /* 0x0000000e1f05b211 */ /* 0x000fda00078408ff */
[----:B------:R-:W-:Y:S05]  /*285d0*/  WARPSYNC.COLLECTIVE R15, `(.L_x_2246) ;  /* 0x000000000f087348 */ /* 0x000fea0003c00000 */
[----:B------:R0:W1:Y:S02]  /*285e0*/  SHFL.IDX P6, R14, R13, R12, R11 ;  /* 0x0000000c0d0e7389 */ /* 0x00006400000c000b */
[----:B01----:R-:W-:Y:S01]  /*285f0*/  ENDCOLLECTIVE ;  /* 0x000000000000791b */ /* 0x003fe20003800000 */
.L_x_2246:
        /* <DEDUP_REMOVED lines=15> */
.L_x_2247:
[----:B------:R-:W-:Y:S02]  /*286f0*/  IMAD.MOV.U32 R13, RZ, RZ, R4 ;  /* 0x000000ffff0d7224 */ /* 0x000fe400078e0004 */
[----:B------:R-:W-:Y:S02]  /*28700*/  IMAD.MOV.U32 R12, RZ, RZ, 0x7 ;  /* 0x00000007ff0c7424 */ /* 0x000fe400078e00ff */
[----:B------:R-:W-:-:S07]  /*28710*/  IMAD.MOV.U32 R3, RZ, RZ, R14 ;  /* 0x000000ffff037224 */ /* 0x000fce00078e000e */
[----:B------:R-:W-:Y:S05]  /*28720*/  WARPSYNC.COLLECTIVE R15, `(.L_x_2248) ;  /* 0x000000000f087348 */ /* 0x000fea0003c00000 */
[----:B------:R0:W1:Y:S02]  /*28730*/  SHFL.IDX P6, R14, R13, R12, R11 ;  /* 0x0000000c0d0e7389 */ /* 0x00006400000c000b */
[----:B01----:R-:W-:Y:S01]  /*28740*/  ENDCOLLECTIVE ;  /* 0x000000000000791b */ /* 0x003fe20003800000 */
.L_x_2248:
[----:B------:R-:W-:-:S05]  /*28750*/  @!P3 LEA R5, P2, R31, R3, 0x1 ;  /* 0x000000031f05b211 */ /* 0x000fca00078408ff */
[----:B------:R-:W-:Y:S02]  /*28760*/  @!P3 IMAD.X R6, RZ, RZ, R2, P2 ;  /* 0x000000ffff06b224 */ /* 0x000fe400010e0602 */
[----:B------:R-:W-:Y:S02]  /*28770*/  @!P3 IMAD.MOV.U32 R2, RZ, RZ, R5 ;  /* 0x000000ffff02b224 */ /* 0x000fe400078e0005 */
[----:B------:R-:W-:Y:S02]  /*28780*/  @!P3 IMAD.MOV.U32 R3, RZ, RZ, R6 ;  /* 0x000000ffff03b224 */ /* 0x000fe400078e0006 */
[----:B------:R-:W-:-:S03]  /*28790*/  IMAD.MOV.U32 R13, RZ, RZ, R0 ;  /* 0x000000ffff0d7224 */ /* 0x000fc600078e0000 */
[----:B------:R-:W-:Y:S01]  /*287a0*/  @!PT LDS RZ, [RZ] ;  /* 0x00000000fffff984 */ /* 0x000fe20000000800 */
[----:B------:R-:W-:Y:S01]  /*287b0*/  @!PT LDS RZ, [RZ] ;  /* 0x00000000fffff984 */ /* 0x000fe20000000800 */
[----:B------:R-:W-:Y:S01]  /*287c0*/  @!PT LDS RZ, [RZ] ;  /* 0x00000000fffff984 */ /* 0x000fe20000000800 */
[----:B------:R0:W-:Y:S04]  /*287d0*/  @!P3 LDGSTS.E.BYPASS.LTC128B.128 [R8+0x13400], desc[UR54][R2.64], !P0 ;  /* 0x134000000208bfae */ /* 0x0001e8000c101d76 */
[----:B------:R0:W-:Y:S01]  /*287e0*/  @!P3 LDGSTS.E.BYPASS.LTC128B.128 [R8+0x17400], desc[UR54][R2.64+0x80], !P1 ;  /* 0x174000800208bfae */ /* 0x0001e2000c901d76 */
[----:B------:R-:W-:-:S07]  /*287f0*/  IMAD.MOV.U32 R4, RZ, RZ, R14 ;  /* 0x000000ffff047224 */ /* 0x000fce00078e000e */
[----:B0-----:R-:W-:Y:S05]  /*28800*/  WARPSYNC.COLLECTIVE R15, `(.L_x_2249) ;  /* 0x000000000f087348 */ /* 0x001fea0003c00000 */
[----:B------:R1:W2:Y:S02]  /*28810*/  SHFL.IDX P6, R14, R13, R12, R11 ;  /* 0x0000000c0d0e7389 */ /* 0x0002a400000c000b */
[----:B012---:R-:W-:Y:S01]  /*28820*/  ENDCOLLECTIVE ;  /* 0x000000000000791b */ /* 0x007fe20003800000 */
.L_x_2249:
[----:B------:R-:W-:Y:S05]  /*28830*/  BRA `(.L_x_2250) ;  /* 0xffffff9000807947 */ /* 0x000fea000383ffff */
.L_x_2037:
[----:B0-----:R0:W1:Y:S02]  /*28840*/  SYNCS.PHASECHK.TRANS64.TRYWAIT P0, [R22+URZ+0x28820], R3 ;  /* 0x02882003160075a7 */ /* 0x001064000800017f */
[----:B-1----:R-:W-:Y:S05]  /*28850*/  @!P0 NANOSLEEP.SYNCS 0x989680 ;  /* 0x009896800000895d */ /* 0x002fea0003900000 */
[----:B------:R-:W1:Y:S02]  /*28860*/  @!P0 SYNCS.PHASECHK.TRANS64 P0, [R22+URZ+0x28820], R3 ;  /* 0x02882003160085a7 */ /* 0x000e64000800007f */
[----:B-1----:R-:W-:Y:S05]  /*28870*/  @!P0 BRA `(.L_x_2037) ;  /* 0xfffffffc00f08947 */ /* 0x002fea000383ffff */
[----:B------:R-:W-:Y:S05]  /*28880*/  BRA `(.L_x_2251) ;  /* 0xffffff9000fc7947 */ /* 0x000fea000383ffff */
.L_x_2042:
[----:B0-----:R0:W1:Y:S02]  /*28890*/  SYNCS.PHASECHK.TRANS64.TRYWAIT P0, [R6+URZ+0x28840], R2 ;  /* 0x02884002060075a7 */ /* 0x001064000800017f */
[----:B-1----:R-:W-:Y:S05]  /*288a0*/  @!P0 NANOSLEEP.SYNCS 0x989680 ;  /* 0x009896800000895d */ /* 0x002fea0003900000 */
[----:B------:R-:W1:Y:S02]  /*288b0*/  @!P0 SYNCS.PHASECHK.TRANS64 P0, [R6+URZ+0x28840], R2 ;  /* 0x02884002060085a7 */ /* 0x000e64000800007f */
[----:B-1----:R-:W-:Y:S05]  /*288c0*/  @!P0 BRA `(.L_x_2042) ;  /* 0xfffffffc00f08947 */ /* 0x002fea000383ffff */
[----:B------:R-:W-:Y:S05]  /*288d0*/  BRA `(.L_x_2252) ;  /* 0xffffff9400c47947 */ /* 0x000fea000383ffff */
.L_x_2043:
        /* <DEDUP_REMOVED lines=8> */
.L_x_2254:
[----:B------:R-:W-:Y:S05]  /*28960*/  BSYNC B1 ;  /* 0x0000000000017941 */ /* 0x000fea0003800000 */
.L_x_2253:
        /* <DEDUP_REMOVED lines=9> */
.L_x_2255:
[----:B------:R-:W-:Y:S02]  /*28a00*/  IMAD R8, R8, 0x2, R22 ;  /* 0x0000000208087824 */ /* 0x000fe400078e0216 */
[----:B------:R-:W-:Y:S02]  /*28a10*/  IMAD.MOV.U32 R13, RZ, RZ, R9 ;  /* 0x000000ffff0d7224 */ /* 0x000fe400078e0009 */
[----:B------:R-:W-:Y:S02]  /*28a20*/  IMAD.MOV.U32 R12, RZ, RZ, 0x1 ;  /* 0x00000001ff0c7424 */ /* 0x000fe400078e00ff */
[----:B------:R-:W-:-:S07]  /*28a30*/  IMAD.MOV.U32 R2, RZ, RZ, R14 ;  /* 0x000000ffff027224 */ /* 0x000fce00078e000e */
[----:B------:R-:W-:Y:S05]  /*28a40*/  WARPSYNC.COLLECTIVE R15, `(.L_x_2256) ;  /* 0x000000000f087348 */ /* 0x000fea0003c00000 */
[----:B------:R0:W1:Y:S02]  /*28a50*/  SHFL.IDX P6, R14, R13, R12, R11 ;  /* 0x0000000c0d0e7389 */ /* 0x00006400000c000b */
[----:B01----:R-:W-:Y:S01]  /*28a60*/  ENDCOLLECTIVE ;  /* 0x000000000000791b */ /* 0x003fe20003800000 */
.L_x_2256:
        /* <DEDUP_REMOVED lines=12> */
.L_x_2257:
[----:B------:R-:W-:Y:S02]  /*28b30*/  IMAD.MOV.U32 R13, RZ, RZ, R9 ;  /* 0x000000ffff0d7224 */ /* 0x000fe400078e0009 */
[----:B------:R-:W-:Y:S02]  /*28b40*/  IMAD.MOV.U32 R12, RZ, RZ, 0x2 ;  /* 0x00000002ff0c7424 */ /* 0x000fe400078e00ff */
[----:B------:R-:W-:-:S07]  /*28b50*/  IMAD.MOV.U32 R2, RZ, RZ, R14 ;  /* 0x000000ffff027224 */ /* 0x000fce00078e000e */
[----:B------:R-:W-:Y:S05]  /*28b60*/  WARPSYNC.COLLECTIVE R15, `(.L_x_2258) ;  /* 0x000000000f087348 */ /* 0x000fea0003c00000 */
[----:B------:R0:W1:Y:S02]  /*28b70*/  SHFL.IDX P6, R14, R13, R12, R11 ;  /* 0x0000000c0d0e7389 */ /* 0x00006400000c000b */
[----:B01----:R-:W-:Y:S01]  /*28b80*/  ENDCOLLECTIVE ;  /* 0x000000000000791b */ /* 0x003fe20003800000 */
.L_x_2258:
        /* <DEDUP_REMOVED lines=12> */
.L_x_2259:
[----:B------:R-:W-:Y:S02]  /*28c50*/  IMAD.MOV.U32 R13, RZ, RZ, R9 ;  /* 0x000000ffff0d7224 */ /* 0x000fe400078e0009 */
[----:B------:R-:W-:Y:S02]  /*28c60*/  IMAD.MOV.U32 R12, RZ, RZ, 0x3 ;  /* 0x00000003ff0c7424 */ /* 0x000fe400078e00ff */
[----:B------:R-:W-:-:S07]  /*28c70*/  IMAD.MOV.U32 R2, RZ, RZ, R14 ;  /* 0x000000ffff027224 */ /* 0x000fce00078e000e */
[----:B------:R-:W-:Y:S05]  /*28c80*/  WARPSYNC.COLLECTIVE R15, `(.L_x_2260) ;  /* 0x000000000f087348 */ /* 0x000fea0003c00000 */
[----:B------:R0:W1:Y:S02]  /*28c90*/  SHFL.IDX P6, R14, R13, R12, R11 ;  /* 0x0000000c0d0e7389 */ /* 0x00006400000c000b */
[----:B01----:R-:W-:Y:S01]  /*28ca0*/  ENDCOLLECTIVE ;  /* 0x000000000000791b */ /* 0x003fe20003800000 */
.L_x_2260:
        /* <DEDUP_REMOVED lines=12> */
.L_x_2261:
[----:B------:R-:W-:Y:S02]  /*28d70*/  IMAD.MOV.U32 R13, RZ, RZ, R9 ;  /* 0x000000ffff0d7224 */ /* 0x000fe400078e0009 */
[----:B------:R-:W-:Y:S02]  /*28d80*/  IMAD.MOV.U32 R12, RZ, RZ, 0x4 ;  /* 0x00000004ff0c7424 */ /* 0x000fe400078e00ff */
[----:B------:R-:W-:-:S07]  /*28d90*/  IMAD.MOV.U32 R2, RZ, RZ, R14 ;  /* 0x000000ffff027224 */ /* 0x000fce00078e000e */
[----:B------:R-:W-:Y:S05]  /*28da0*/  WARPSYNC.COLLECTIVE R15, `(.L_x_2262) ;  /* 0x000000000f087348 */ /* 0x000fea0003c00000 */
[----:B------:R0:W1:Y:S02]  /*28db0*/  SHFL.IDX P6, R14, R13, R12, R11 ;  /* 0x0000000c0d0e7389 */ /* 0x00006400000c000b */
[----:B01----:R-:W-:Y:S01]  /*28dc0*/  ENDCOLLECTIVE ;  /* 0x000000000000791b */ /* 0x003fe20003800000 */
.L_x_2262:
        /* <DEDUP_REMOVED lines=12> */
.L_x_2263:
[----:B------:R-:W-:Y:S02]  /*28e90*/  IMAD.MOV.U32 R13, RZ, RZ, R9 ;  /* 0x000000ffff0d7224 */ /* 0x000fe400078e0009 */
[----:B------:R-:W-:Y:S02]  /*28ea0*/  IMAD.MOV.U32 R12, RZ, RZ, 0x5 ;  /* 0x00000005ff0c7424 */ /* 0x000fe400078e00ff */
[----:B------:R-:W-:-:S07]  /*28eb0*/  IMAD.MOV.U32 R2, RZ, RZ, R14 ;  /* 0x000000ffff027224 */ /* 0x000fce00078e000e */
[----:B------:R-:W-:Y:S05]  /*28ec0*/  WARPSYNC.COLLECTIVE R15, `(.L_x_2264) ;  /* 0x000000000f087348 */ /* 0x000fea0003c00000 */
[----:B------:R0:W1:Y:S02]  /*28ed0*/  SHFL.IDX P6, R14, R13, R12, R11 ;  /* 0x0000000c0d0e7389 */ /* 0x00006400000c000b */
[----:B01----:R-:W-:Y:S01]  /*28ee0*/  ENDCOLLECTIVE ;  /* 0x000000000000791b */ /* 0x003fe20003800000 */
.L_x_2264:
        /* <DEDUP_REMOVED lines=12> */
.L_x_2265:
[----:B------:R-:W-:Y:S02]  /*28fb0*/  IMAD.MOV.U32 R13, RZ, RZ, R9 ;  /* 0x000000ffff0d7224 */ /* 0x000fe400078e0009 */
[----:B------:R-:W-:Y:S02]  /*28fc0*/  IMAD.MOV.U32 R12, RZ, RZ, 0x6 ;  /* 0x00000006ff0c7424 */ /* 0x000fe400078e00ff */
[----:B------:R-:W-:-:S07]  /*28fd0*/  IMAD.MOV.U32 R2, RZ, RZ, R14 ;  /* 0x000000ffff027224 */ /* 0x000fce00078e000e */
[----:B------:R-:W-:Y:S05]  /*28fe0*/  WARPSYNC.COLLECTIVE R15, `(.L_x_2266) ;  /* 0x000000000f087348 */ /* 0x000fea0003c00000 */
[----:B------:R0:W1:Y:S02]  /*28ff0*/  SHFL.IDX P6, R14, R13, R12, R11 ;  /* 0x0000000c0d0e7389 */ /* 0x00006400000c000b */
[----:B01----:R-:W-:Y:S01]  /*29000*/  ENDCOLLECTIVE ;  /* 0x000000000000791b */ /* 0x003fe20003800000 */
.L_x_2266:
        /* <DEDUP_REMOVED lines=12> */
.L_x_2267:
[----:B------:R-:W-:Y:S02]  /*290d0*/  IMAD.MOV.U32 R13, RZ, RZ, R9 ;  /* 0x000000ffff0d7224 */ /* 0x000fe400078e0009 */
[----:B------:R-:W-:Y:S02]  /*290e0*/  IMAD.MOV.U32 R12, RZ, RZ, 0x7 ;  /* 0x00000007ff0c7424 */ /* 0x000fe400078e00ff */
[----:B------:R-:W-:-:S07]  /*290f0*/  IMAD.MOV.U32 R2, RZ, RZ, R14 ;  /* 0x000000ffff027224 */ /* 0x000fce00078e000e */
[----:B------:R-:W-:Y:S05]  /*29100*/  WARPSYNC.COLLECTIVE R15, `(.L_x_2268) ;  /* 0x000000000f087348 */ /* 0x000fea0003c00000 */
[----:B------:R0:W1:Y:S02]  /*29110*/  SHFL.IDX P6, R14, R13, R12, R11 ;  /* 0x0000000c0d0e7389 */ /* 0x00006400000c000b */
[----:B01----:R-:W-:Y:S01]  /*29120*/  ENDCOLLECTIVE ;  /* 0x000000000000791b */ /* 0x003fe20003800000 */
.L_x_2268:
        /* <DEDUP_REMOVED lines=12> */
.L_x_2269:
[----:B------:R-:W-:Y:S01]  /*291f0*/  IMAD.MOV.U32 R2, RZ, RZ, R14 ;  /* 0x000000ffff027224 */ /* 0x000fe200078e000e */
[----:B------:R-:W-:Y:S06]  /*29200*/  BRA `(.L_x_2270) ;  /* 0xffffff9000987947 */ /* 0x000fec000383ffff */
.L_x_2048:
[----:B-1----:R1:W2:Y:S02]  /*29210*/  SYNCS.PHASECHK.TRANS64.TRYWAIT P0, [R6+URZ+0x28860], R2 ;  /* 0x02886002060075a7 */ /* 0x0022a4000800017f */
[----:B--2---:R-:W-:Y:S05]  /*29220*/  @!P0 NANOSLEEP.SYNCS 0x989680 ;  /* 0x009896800000895d */ /* 0x004fea0003900000 */
[----:B------:R-:W2:Y:S02]  /*29230*/  @!P0 SYNCS.PHASECHK.TRANS64 P0, [R6+URZ+0x28860], R2 ;  /* 0x02886002060085a7 */ /* 0x000ea4000800007f */
[----:B--2---:R-:W-:Y:S05]  /*29240*/  @!P0 BRA `(.L_x_2048) ;  /* 0xfffffffc00f08947 */ /* 0x004fea000383ffff */
[----:B------:R-:W-:Y:S05]  /*29250*/  BRA `(.L_x_2271) ;  /* 0xffffff9000f47947 */ /* 0x000fea000383ffff */
.L_x_2049:
[----:B------:R-:W-:Y:S01]  /*29260*/  BSSY B1, `(.L_x_2272) ;  /* 0x0000008000017945 */ /* 0x000fe20003800000 */
[----:B------:R-:W-:Y:S02]  /*29270*/  IMAD.MOV.U32 R13, RZ, RZ, R23 ;  /* 0x000000ffff0d7224 */ /* 0x000fe400078e0017 */
[----:B------:R-:W-:Y:S02]  /*29280*/  IMAD.MOV.U32 R12, RZ, RZ, RZ ;  /* 0x000000ffff0c7224 */ /* 0x000fe400078e00ff */
[----:B------:R-:W-:Y:S02]  /*29290*/  IMAD.MOV.U32 R11, RZ, RZ, 0x181f ;  /* 0x0000181fff0b7424 */ /* 0x000fe400078e00ff */
[----:B------:R-:W-:-:S07]  /*292a0*/  IMAD.MOV.U32 R15, RZ, RZ, -0x1 ;  /* 0xffffffffff0f7424 */ /* 0x000fce00078e00ff */
[----:B-1----:R-:W-:Y:S05]  /*292b0*/  WARPSYNC.COLLECTIVE R15, `(.L_x_2273) ;  /* 0x000000000f087348 */ /* 0x002fea0003c00000 */
[----:B------:R0:W2:Y:S02]  /*292c0*/  SHFL.IDX P6, R14, R13, R12, R11 ;  /* 0x0000000c0d0e7389 */ /* 0x0000a400000c000b */
[----:B012---:R-:W-:Y:S01]  /*292d0*/  ENDCOLLECTIVE ;  /* 0x000000000000791b */ /* 0x007fe20003800000 */
.L_x_2273:
[----:B------:R-:W-:Y:S05]  /*292e0*/  BSYNC B1 ;  /* 0x0000000000017941 */ /* 0x000fea0003800000 */
.L_x_2272:
        /* <DEDUP_REMOVED lines=9> */
.L_x_2274:
[----:B------:R-:W-:Y:S02]  /*29380*/  IMAD.MOV.U32 R13, RZ, RZ, R23 ;  /* 0x000000ffff0d7224 */ /* 0x000fe400078e0017 */
[----:B------:R-:W-:Y:S02]  /*29390*/  IMAD.MOV.U32 R12, RZ, RZ, 0x1 ;  /* 0x00000001ff0c7424 */ /* 0x000fe400078e00ff */
[----:B------:R-:W-:-:S07]  /*293a0*/  IMAD.MOV.U32 R2, RZ, RZ, R14 ;  /* 0x000000ffff027224 */ /* 0x000fce00078e000e */
[----:B------:R-:W-:Y:S05]  /*293b0*/  WARPSYNC.COLLECTIVE R15, `(.L_x_2275) ;  /* 0x000000000f087348 */ /* 0x000fea0003c00000 */
[----:B------:R0:W1:Y:S02]  /*293c0*/  SHFL.IDX P6, R14, R13, R12, R11 ;  /* 0x0000000c0d0e7389 */ /* 0x00006400000c000b */
[----:B01----:R-:W-:Y:S01]  /*293d0*/  ENDCOLLECTIVE ;  /* 0x000000000000791b */ /* 0x003fe20003800000 */
.L_x_2275:
        /* <DEDUP_REMOVED lines=14> */
.L_x_2276:
[----:B------:R-:W-:Y:S02]  /*294c0*/  IMAD.MOV.U32 R13, RZ, RZ, R23 ;  /* 0x000000ffff0d7224 */ /* 0x000fe400078e0017 */
[----:B------:R-:W-:Y:S02]  /*294d0*/  IMAD.MOV.U32 R12, RZ, RZ, 0x2 ;  /* 0x00000002ff0c7424 */ /* 0x000fe400078e00ff */
[----:B------:R-:W-:-:S07]  /*294e0*/  IMAD.MOV.U32 R2, RZ, RZ, R14 ;  /* 0x000000ffff027224 */ /* 0x000fce00078e000e */
[----:B------:R-:W-:Y:S05]  /*294f0*/  WARPSYNC.COLLECTIVE R15, `(.L_x_2277) ;  /* 0x000000000f087348 */ /* 0x000fea0003c00000 */
[----:B------:R0:W1:Y:S02]  /*29500*/  SHFL.IDX P6, R14, R13, R12, R11 ;  /* 0x0000000c0d0e7389 */ /* 0x00006400000c000b */
[----:B01----:R-:W-:Y:S01]  /*29510*/  ENDCOLLECTIVE ;  /* 0x000000000000791b */ /* 0x003fe20003800000 */
.L_x_2277:
        /* <DEDUP_REMOVED lines=14> */
.L_x_2278:
[----:B------:R-:W-:Y:S02]  /*29600*/  IMAD.MOV.U32 R13, RZ, RZ, R23 ;  /* 0x000000ffff0d7224 */ /* 0x000fe400078e0017 */
[----:B------:R-:W-:Y:S02]  /*29610*/  IMAD.MOV.U32 R12, RZ, RZ, 0x3 ;  /* 0x00000003ff0c7424 */ /* 0x000fe400078e00ff */
[----:B------:R-:W-:-:S07]  /*29620*/  IMAD.MOV.U32 R2, RZ, RZ, R14 ;  /* 0x000000ffff027224 */ /* 0x000fce00078e000e */
[----:B------:R-:W-:Y:S05]  /*29630*/  WARPSYNC.COLLECTIVE R15, `(.L_x_2279) ;  /* 0x000000000f087348 */ /* 0x000fea0003c00000 */
[----:B------:R0:W1:Y:S02]  /*29640*/  SHFL.IDX P6, R14, R13, R12, R11 ;  /* 0x0000000c0d0e7389 */ /* 0x00006400000c000b */
[----:B01----:R-:W-:Y:S01]  /*29650*/  ENDCOLLECTIVE ;  /* 0x000000000000791b */ /* 0x003fe20003800000 */
.L_x_2279:
        /* <DEDUP_REMOVED lines=14> */
.L_x_2280:
[----:B------:R-:W-:Y:S02]  /*29740*/  IMAD.MOV.U32 R13, RZ, RZ, R23 ;  /* 0x000000ffff0d7224 */ /* 0x000fe400078e0017 */
[----:B------:R-:W-:Y:S02]  /*29750*/  IMAD.MOV.U32 R12, RZ, RZ, 0x4 ;  /* 0x00000004ff0c7424 */ /* 0x000fe400078e00ff */
[----:B------:R-:W-:-:S07]  /*29760*/  IMAD.MOV.U32 R2, RZ, RZ, R14 ;  /* 0x000000ffff027224 */ /* 0x000fce00078e000e */
[----:B------:R-:W-:Y:S05]  /*29770*/  WARPSYNC.COLLECTIVE R15, `(.L_x_2281) ;  /* 0x000000000f087348 */ /* 0x000fea0003c00000 */
[----:B------:R0:W1:Y:S02]  /*29780*/  SHFL.IDX P6, R14, R13, R12, R11 ;  /* 0x0000000c0d0e7389 */ /* 0x00006400000c000b */
[----:B01----:R-:W-:Y:S01]  /*29790*/  ENDCOLLECTIVE ;  /* 0x000000000000791b */ /* 0x003fe20003800000 */
.L_x_2281:
        /* <DEDUP_REMOVED lines=14> */
.L_x_2282:
[----:B------:R-:W-:Y:S02]  /*29880*/  IMAD.MOV.U32 R13, RZ, RZ, R23 ;  /* 0x000000ffff0d7224 */ /* 0x000fe400078e0017 */
[----:B------:R-:W-:Y:S02]  /*29890*/  IMAD.MOV.U32 R12, RZ, RZ, 0x5 ;  /* 0x00000005ff0c7424 */ /* 0x000fe400078e00ff */
[----:B------:R-:W-:-:S07]  /*298a0*/  IMAD.MOV.U32 R2, RZ, RZ, R14 ;  /* 0x000000ffff027224 */ /* 0x000fce00078e000e */
[----:B------:R-:W-:Y:S05]  /*298b0*/  WARPSYNC.COLLECTIVE R15, `(.L_x_2283) ;  /* 0x000000000f087348 */ /* 0x000fea0003c00000 */
[----:B------:R0:W1:Y:S02]  /*298c0*/  SHFL.IDX P6, R14, R13, R12, R11 ;  /* 0x0000000c0d0e7389 */ /* 0x00006400000c000b */
[----:B01----:R-:W-:Y:S01]  /*298d0*/  ENDCOLLECTIVE ;  /* 0x000000000000791b */ /* 0x003fe20003800000 */
.L_x_2283:
        /* <DEDUP_REMOVED lines=14> */
.L_x_2284:
[----:B------:R-:W-:Y:S02]  /*299c0*/  IMAD.MOV.U32 R13, RZ, RZ, R23 ;  /* 0x000000ffff0d7224 */ /* 0x000fe400078e0017 */
[----:B------:R-:W-:Y:S02]  /*299d0*/  IMAD.MOV.U32 R12, RZ, RZ, 0x6 ;  /* 0x00000006ff0c7424 */ /* 0x000fe400078e00ff */
[----:B------:R-:W-:-:S07]  /*299e0*/  IMAD.MOV.U32 R2, RZ, RZ, R14 ;  /* 0x000000ffff027224 */ /* 0x000fce00078e000e */
[----:B------:R-:W-:Y:S05]  /*299f0*/  WARPSYNC.COLLECTIVE R15, `(.L_x_2285) ;  /* 0x000000000f087348 */ /* 0x000fea0003c00000 */
[----:B------:R0:W1:Y:S02]  /*29a00*/  SHFL.IDX P6, R14, R13, R12, R11 ;  /* 0x0000000c0d0e7389 */ /* 0x00006400000c000b */
[----:B01----:R-:W-:Y:S01]  /*29a10*/  ENDCOLLECTIVE ;  /* 0x000000000000791b */ /* 0x003fe20003800000 */
.L_x_2285:
        /* <DEDUP_REMOVED lines=14> */
.L_x_2286:
[----:B------:R-:W-:Y:S02]  /*29b00*/  IMAD.MOV.U32 R13, RZ, RZ, R23 ;  /* 0x000000ffff0d7224 */ /* 0x000fe400078e0017 */
[----:B------:R-:W-:Y:S02]  /*29b10*/  IMAD.MOV.U32 R12, RZ, RZ, 0x7 ;  /* 0x00000007ff0c7424 */ /* 0x000fe400078e00ff */
[----:B------:R-:W-:-:S07]  /*29b20*/  IMAD.MOV.U32 R2, RZ, RZ, R14 ;  /* 0x000000ffff027224 */ /* 0x000fce00078e000e */
[----:B------:R-:W-:Y:S05]  /*29b30*/  WARPSYNC.COLLECTIVE R15, `(.L_x_2287) ;  /* 0x000000000f087348 */ /* 0x000fea0003c00000 */
[----:B------:R0:W1:Y:S02]  /*29b40*/  SHFL.IDX P6, R14, R13, R12, R11 ;  /* 0x0000000c0d0e7389 */ /* 0x00006400000c000b */
[----:B01----:R-:W-:Y:S01]  /*29b50*/  ENDCOLLECTIVE ;  /* 0x000000000000791b */ /* 0x003fe20003800000 */
.L_x_2287:
        /* <DEDUP_REMOVED lines=13> */
.L_x_2288:
[----:B------:R-:W-:Y:S01]  /*29c30*/  @!PT LDS RZ, [RZ] ;  /* 0x00000000fffff984 */ /* 0x000fe20000000800 */
[----:B------:R-:W-:Y:S01]  /*29c40*/  @!PT LDS RZ, [RZ] ;  /* 0x00000000fffff984 */ /* 0x000fe20000000800 */
[----:B------:R-:W-:Y:S01]  /*29c50*/  @!PT LDS RZ, [RZ] ;  /* 0x00000000fffff984 */ /* 0x000fe20000000800 */
[----:B------:R0:W-:Y:S02]  /*29c60*/  LDGSTS.E.BYPASS.LTC128B.128 [R7+0x7400], desc[UR54][R2.64+0x80], !P0 ;  /* 0x0740008002077fae */ /* 0x0001e4000c101d76 */
[----:B0-----:R-:W-:Y:S01]  /*29c70*/  IMAD.MOV.U32 R2, RZ, RZ, R14 ;  /* 0x000000ffff027224 */ /* 0x001fe200078e000e */
[----:B------:R-:W-:Y:S06]  /*29c80*/  BRA `(.L_x_2289) ;  /* 0xffffff8c007c7947 */ /* 0x000fec000383ffff */
.L_x_2057:
[----:B0-----:R0:W1:Y:S02]  /*29c90*/  SYNCS.PHASECHK.TRANS64.TRYWAIT P0, [R0+URZ+0x28860], R3 ;  /* 0x02886003000075a7 */ /* 0x001064000800017f */
[----:B-1----:R-:W-:Y:S05]  /*29ca0*/  @!P0 NANOSLEEP.SYNCS 0x989680 ;  /* 0x009896800000895d */ /* 0x002fea0003900000 */
[----:B------:R-:W1:Y:S02]  /*29cb0*/  @!P0 SYNCS.PHASECHK.TRANS64 P0, [R0+URZ+0x28860], R3 ;  /* 0x02886003000085a7 */ /* 0x000e64000800007f */
[----:B-1----:R-:W-:Y:S05]  /*29cc0*/  @!P0 BRA `(.L_x_2057) ;  /* 0xfffffffc00f08947 */ /* 0x002fea000383ffff */
[----:B------:R-:W-:Y:S05]  /*29cd0*/  BRA `(.L_x_2290) ;  /* 0xffffff90009c7947 */ /* 0x000fea000383ffff */
.L_x_2058:
        /* <DEDUP_REMOVED lines=8> */
.L_x_2292:
[----:B------:R-:W-:Y:S05]  /*29d60*/  BSYNC B0 ;  /* 0x0000000000007941 */ /* 0x000fea0003800000 */
.L_x_2291:
        /* <DEDUP_REMOVED lines=9> */
.L_x_2293:
        /* <DEDUP_REMOVED lines=12> */
.L_x_2294:
        /* <DEDUP_REMOVED lines=13> */
.L_x_2295:
[----:B------:R-:W-:Y:S02]  /*29f90*/  IMAD.MOV.U32 R13, RZ, RZ, R23 ;  /* 0x000000ffff0d7224 */ /* 0x000fe400078e0017 */
[----:B------:R-:W-:Y:S02]  /*29fa0*/  IMAD.MOV.U32 R12, RZ, RZ, 0x2 ;  /* 0x00000002ff0c7424 */ /* 0x000fe400078e00ff */
[----:B------:R-:W-:-:S07]  /*29fb0*/  IMAD.MOV.U32 R10, RZ, RZ, R14 ;  /* 0x000000ffff0a7224 */ /* 0x000fce00078e000e */
[----:B------:R-:W-:Y:S05]  /*29fc0*/  WARPSYNC.COLLECTIVE R15, `(.L_x_2296) ;  /* 0x000000000f087348 */ /* 0x000fea0003c00000 */
[----:B------:R0:W1:Y:S02]  /*29fd0*/  SHFL.IDX P6, R14, R13, R12, R11 ;  /* 0x0000000c0d0e7389 */ /* 0x00006400000c000b */
[----:B01----:R-:W-:Y:S01]  /*29fe0*/  ENDCOLLECTIVE ;  /* 0x000000000000791b */ /* 0x003fe20003800000 */
.L_x_2296:
        /* <DEDUP_REMOVED lines=14> */
.L_x_2297:
[----:B------:R-:W-:Y:S02]  /*2a0d0*/  IMAD.MOV.U32 R13, RZ, RZ, R23 ;  /* 0x000000ffff0d7224 */ /* 0x000fe400078e0017 */
[----:B------:R-:W-:Y:S01]  /*2a0e0*/  IMAD.MOV.U32 R12, RZ, RZ, 0x3 ;  /* 0x00000003ff0c7424 */ /* 0x000fe200078e00ff */
[----:B------:R-:W-:-:S13]  /*2a0f0*/  IADD3 R2, P2, R14, R5, RZ ;  /* 0x000000050e027210 */ /* 0x000fda0007f5e0ff */
[----:B------:R-:W-:Y:S05]  /*2a100*/  WARPSYNC.COLLECTIVE R15, `(.L_x_2298) ;  /* 0x000000000f087348 */ /* 0x000fea0003c00000 */
[----:B------:R0:W1:Y:S02]  /*2a110*/  SHFL.IDX P6, R14, R13, R12, R11 ;  /* 0x0000000c0d0e7389 */ /* 0x00006400000c000b */
[----:B01----:R-:W-:Y:S01]  /*2a120*/  ENDCOLLECTIVE ;  /* 0x000000000000791b */ /* 0x003fe20003800000 */
.L_x_2298:
        /* <DEDUP_REMOVED lines=13> */
.L_x_2299:
[----:B------:R-:W-:Y:S02]  /*2a200*/  IMAD.MOV.U32 R13, RZ, RZ, R23 ;  /* 0x000000ffff0d7224 */ /* 0x000fe400078e0017 */
[----:B------:R-:W-:Y:S01]  /*2a210*/  IMAD.MOV.U32 R12, RZ, RZ, 0x4 ;  /* 0x00000004ff0c7424 */ /* 0x000fe200078e00ff */
[----:B------:R-:W-:-:S13]  /*2a220*/  IADD3 R2, P2, R14, R5, RZ ;  /* 0x000000050e027210 */ /* 0x000fda0007f5e0ff */
[----:B------:R-:W-:Y:S05]  /*2a230*/  WARPSYNC.COLLECTIVE R15, `(.L_x_2300) ;  /* 0x000000000f087348 */ /* 0x000fea0003c00000 */
[----:B------:R0:W1:Y:S02]  /*2a240*/  SHFL.IDX P6, R14, R13, R12, R11 ;  /* 0x0000000c0d0e7389 */ /* 0x00006400000c000b */
[----:B01----:R-:W-:Y:S01]  /*2a250*/  ENDCOLLECTIVE ;  /* 0x000000000000791b */ /* 0x003fe20003800000 */
.L_x_2300:
        /* <DEDUP_REMOVED lines=13> */
.L_x_2301:
[----:B------:R-:W-:Y:S02]  /*2a330*/  IMAD.MOV.U32 R13, RZ, RZ, R23 ;  /* 0x000000ffff0d7224 */ /* 0x000fe400078e0017 */
[----:B------:R-:W-:Y:S02]  /*2a340*/  IMAD.MOV.U32 R12, RZ, RZ, 0x5 ;  /* 0x00000005ff0c7424 */ /* 0x000fe400078e00ff */
[----:B------:R-:W-:-:S07]  /*2a350*/  IMAD.MOV.U32 R10, RZ, RZ, R14 ;  /* 0x000000ffff0a7224 */ /* 0x000fce00078e000e */
[----:B------:R-:W-:Y:S05]  /*2a360*/  WARPSYNC.COLLECTIVE R15, `(.L_x_2302) ;  /* 0x000000000f087348 */ /* 0x000fea0003c00000 */
[----:B------:R0:W1:Y:S02]  /*2a370*/  SHFL.IDX P6, R14, R13, R12, R11 ;  /* 0x0000000c0d0e7389 */ /* 0x00006400000c000b */
[----:B01----:R-:W-:Y:S01]  /*2a380*/  ENDCOLLECTIVE ;  /* 0x000000000000791b */ /* 0x003fe20003800000 */
.L_x_2302:
        /* <DEDUP_REMOVED lines=14> */
.L_x_2303:
[----:B------:R-:W-:Y:S02]  /*2a470*/  IMAD.MOV.U32 R13, RZ, RZ, R23 ;  /* 0x000000ffff0d7224 */ /* 0x000fe400078e0017 */
[----:B------:R-:W-:Y:S01]  /*2a480*/  IMAD.MOV.U32 R12, RZ, RZ, 0x6 ;  /* 0x00000006ff0c7424 */ /* 0x000fe200078e00ff */
[----:B------:R-:W-:-:S13]  /*2a490*/  IADD3 R2, P2, R14, R5, RZ ;  /* 0x000000050e027210 */ /* 0x000fda0007f5e0ff */
[----:B------:R-:W-:Y:S05]  /*2a4a0*/  WARPSYNC.COLLECTIVE R15, `(.L_x_2304) ;  /* 0x000000000f087348 */ /* 0x000fea0003c00000 */
[----:B------:R0:W1:Y:S02]  /*2a4b0*/  SHFL.IDX P6, R14, R13, R12, R11 ;  /* 0x0000000c0d0e7389 */ /* 0x00006400000c000b */
[----:B01----:R-:W-:Y:S01]  /*2a4c0*/  ENDCOLLECTIVE ;  /* 0x000000000000791b */ /* 0x003fe20003800000 */
.L_x_2304:
        /* <DEDUP_REMOVED lines=13> */
.L_x_2305:
[----:B------:R-:W-:Y:S02]  /*2a5a0*/  IMAD.MOV.U32 R13, RZ, RZ, R23 ;  /* 0x000000ffff0d7224 */ /* 0x000fe400078e0017 */
[----:B------:R-:W-:Y:S02]  /*2a5b0*/  IMAD.MOV.U32 R12, RZ, RZ, 0x7 ;  /* 0x00000007ff0c7424 */ /* 0x000fe400078e00ff */
[----:B------:R-:W-:-:S07]  /*2a5c0*/  IMAD.MOV.U32 R10, RZ, RZ, R14 ;  /* 0x000000ffff0a7224 */ /* 0x000fce00078e000e */
[----:B------:R-:W-:Y:S05]  /*2a5d0*/  WARPSYNC.COLLECTIVE R15, `(.L_x_2306) ;  /* 0x000000000f087348 */ /* 0x000fea0003c00000 */
[----:B------:R0:W1:Y:S02]  /*2a5e0*/  SHFL.IDX P6, R14, R13, R12, R11 ;  /* 0x0000000c0d0e7389 */ /* 0x00006400000c000b */
[----:B01----:R-:W-:Y:S01]  /*2a5f0*/  ENDCOLLECTIVE ;  /* 0x000000000000791b */ /* 0x003fe20003800000 */
.L_x_2306:
        /* <DEDUP_REMOVED lines=12> */
.L_x_2307:
[----:B------:R-:W-:Y:S05]  /*2a6c0*/  BRA `(.L_x_2308) ;  /* 0xffffff8c003c7947 */ /* 0x000fea000383ffff */
.L_x_2063:
        /* <DEDUP_REMOVED lines=8> */
.L_x_2310:
[----:B------:R-:W-:Y:S05]  /*2a750*/  BSYNC B0 ;  /* 0x0000000000007941 */ /* 0x000fea0003800000 */
.L_x_2309:
        /* <DEDUP_REMOVED lines=9> */
.L_x_2311:
[----:B------:R-:W-:Y:S02]  /*2a7f0*/  ULDC UR4, c[0x0][0xc3c] ;  /* 0x00030f0000047ab9 */ /* 0x000fe40000000800 */
[----:B------:R-:W-:-:S13]  /*2a800*/  ISETP.GE.OR P1, PT, R5, UR4, !P0 ;  /* 0x0000000405007c0c */ /* 0x000fda000c726670 */
[----:B------:R-:W0:Y:S01]  /*2a810*/  @!P1 LDC.64 R2, c[0x0][0xc80] ;  /* 0x00032000ff029b82 */ /* 0x000e220000000a00 */
[----:B------:R-:W-:Y:S02]  /*2a820*/  IMAD.MOV.U32 R11, RZ, RZ, RZ ;  /* 0x000000ffff0b7224 */ /* 0x000fe400078e00ff */
[----:B------:R-:W-:Y:S02]  /*2a830*/  IMAD.MOV.U32 R4, RZ, RZ, R14 ;  /* 0x000000ffff047224 */ /* 0x000fe400078e000e */
[----:B0-----:R-:W-:-:S06]  /*2a840*/  @!P1 IMAD.WIDE R2, R5, 0x4, R2 ;  /* 0x0000000405029825 */ /* 0x001fcc00078e0202 */
[----:B------:R-:W2:Y:S01]  /*2a850*/  @!P1 LDG.E R2, desc[UR54][R2.64] ;  /* 0x0000003602029981 */ /* 0x000ea2000c1e1900 */
[----:B------:R-:W-:Y:S01]  /*2a860*/  IMAD.MOV.U32 R5, RZ, RZ, RZ ;  /* 0x000000ffff057224 */ /* 0x000fe200078e00ff */
        /* <DEDUP_REMOVED lines=10> */
.L_x_2312:
[----:B------:R-:W-:Y:S01]  /*2a910*/  IMAD.MOV.U32 R12, RZ, RZ, 0x2 ;  /* 0x00000002ff0c7424 */ /* 0x000fe200078e00ff */
[----:B------:R-:W-:-:S05]  /*2a920*/  SEL R6, R14, RZ, P1 ;  /* 0x000000ff0e067207 */ /* 0x000fca0000800000 */
[----:B------:R-:W-:-:S04]  /*2a930*/  IMAD.IADD R6, R5, 0x1, R6 ;  /* 0x0000000105067824 */ /* 0x000fc800078e0206 */
[----:B------:R-:W-:-:S07]  /*2a940*/  IMAD.MOV.U32 R13, RZ, RZ, R6 ;  /* 0x000000ffff0d7224 */ /* 0x000fce00078e0006 */
[----:B------:R-:W-:Y:S05]  /*2a950*/  WARPSYNC.COLLECTIVE R15, `(.L_x_2313) ;  /* 0x000000000f087348 */ /* 0x000fea0003c00000 */
[----:B------:R0:W1:Y:S02]  /*2a960*/  SHFL.UP P6, R14, R13, R12, R11 ;  /* 0x0400000c0d0e7389 */ /* 0x00006400000c000b */
[----:B01----:R-:W-:Y:S01]  /*2a970*/  ENDCOLLECTIVE ;  /* 0x000000000000791b */ /* 0x003fe20003800000 */
.L_x_2313:
[----:B------:R-:W-:Y:S01]  /*2a980*/  IMAD.MOV.U32 R12, RZ, RZ, 0x4 ;  /* 0x00000004ff0c7424 */ /* 0x000fe200078e00ff */
[----:B------:R-:W-:-:S05]  /*2a990*/  SEL R7, R14, RZ, P2 ;  /* 0x000000ff0e077207 */ /* 0x000fca0001000000 */
[----:B------:R-:W-:-:S04]  /*2a9a0*/  IMAD.IADD R7, R6, 0x1, R7 ;  /* 0x0000000106077824 */ /* 0x000fc800078e0207 */
[----:B------:R-:W-:-:S07]  /*2a9b0*/  IMAD.MOV.U32 R13, RZ, RZ, R7 ;  /* 0x000000ffff0d7224 */ /* 0x000fce00078e0007 */
[----:B------:R-:W-:Y:S05]  /*2a9c0*/  WARPSYNC.COLLECTIVE R15, `(.L_x_2314) ;  /* 0x000000000f087348 */ /* 0x000fea0003c00000 */
[----:B------:R0:W1:Y:S02]  /*2a9d0*/  SHFL.UP P6, R14, R13, R12, R11 ;  /* 0x0400000c0d0e7389 */ /* 0x00006400000c000b */
[----:B01----:R-:W-:Y:S01]  /*2a9e0*/  ENDCOLLECTIVE ;  /* 0x000000000000791b */ /* 0x003fe20003800000 */
.L_x_2314:
[----:B------:R-:W-:Y:S01]  /*2a9f0*/  IMAD.MOV.U32 R12, RZ, RZ, 0x8 ;  /* 0x00000008ff0c7424 */ /* 0x000fe200078e00ff */
[----:B------:R-:W-:-:S05]  /*2aa00*/  SEL R2, R14, RZ, P3 ;  /* 0x000000ff0e027207 */ /* 0x000fca0001800000 */
[----:B------:R-:W-:-:S04]  /*2aa10*/  IMAD.IADD R2, R7, 0x1, R2 ;  /* 0x0000000107027824 */ /* 0x000fc800078e0202 */
[----:B------:R-:W-:-:S07]  /*2aa20*/  IMAD.MOV.U32 R13, RZ, RZ, R2 ;  /* 0x000000ffff0d7224 */ /* 0x000fce00078e0002 */
[----:B------:R-:W-:Y:S05]  /*2aa30*/  WARPSYNC.COLLECTIVE R15, `(.L_x_2315) ;  /* 0x000000000f087348 */ /* 0x000fea0003c00000 */
[----:B------:R0:W1:Y:S02]  /*2aa40*/  SHFL.UP P6, R14, R13, R12, R11 ;  /* 0x0400000c0d0e7389 */ /* 0x00006400000c000b */
[----:B01----:R-:W-:Y:S01]  /*2aa50*/  ENDCOLLECTIVE ;  /* 0x000000000000791b */ /* 0x003fe20003800000 */
.L_x_2315:
[----:B------:R-:W-:Y:S01]  /*2aa60*/  IMAD.MOV.U32 R12, RZ, RZ, 0x10 ;  /* 0x00000010ff0c7424 */ /* 0x000fe200078e00ff */
[----:B------:R-:W-:-:S05]  /*2aa70*/  SEL R3, R14, RZ, P4 ;  /* 0x000000ff0e037207 */ /* 0x000fca0002000000 */
[----:B------:R-:W-:-:S04]  /*2aa80*/  IMAD.IADD R3, R2, 0x1, R3 ;  /* 0x0000000102037824 */ /* 0x000fc800078e0203 */
[----:B------:R-:W-:-:S07]  /*2aa90*/  IMAD.MOV.U32 R13, RZ, RZ, R3 ;  /* 0x000000ffff0d7224 */ /* 0x000fce00078e0003 */
[----:B------:R-:W-:Y:S05]  /*2aaa0*/  WARPSYNC.COLLECTIVE R15, `(.L_x_2316) ;  /* 0x000000000f087348 */ /* 0x000fea0003c00000 */
[----:B------:R0:W1:Y:S02]  /*2aab0*/  SHFL.UP P6, R14, R13, R12, R11 ;  /* 0x0400000c0d0e7389 */ /* 0x00006400000c000b */
[----:B01----:R-:W-:Y:S01]  /*2aac0*/  ENDCOLLECTIVE ;  /* 0x000000000000791b */ /* 0x003fe20003800000 */
.L_x_2316:
        /* <DEDUP_REMOVED lines=8> */
.L_x_2317:
[----:B------:R-:W-:Y:S05]  /*2ab50*/  BRA `(.L_x_2318) ;  /* 0xffffff8c00487947 */ /* 0x000fea000383ffff */
.L_x_2068:
        /* <DEDUP_REMOVED lines=8> */
.L_x_2320:
[----:B------:R-:W-:Y:S05]  /*2abe0*/  BSYNC B0 ;  /* 0x0000000000007941 */ /* 0x000fea0003800000 */
.L_x_2319:
        /* <DEDUP_REMOVED lines=8> */
.L_x_2321:
[----:B------:R-:W-:Y:S01]  /*2ac70*/  IMAD.MOV.U32 R12, RZ, RZ, 0x4 ;  /* 0x00000004ff0c7424 */ /* 0x000fe200078e00ff */
[----:B------:R-:W-:-:S05]  /*2ac80*/  SEL R2, R14, RZ, P2 ;  /* 0x000000ff0e027207 */ /* 0x000fca0001000000 */
[----:B------:R-:W-:-:S04]  /*2ac90*/  IMAD.IADD R2, R13, 0x1, R2 ;  /* 0x000000010d027824 */ /* 0x000fc800078e0202 */
[----:B------:R-:W-:-:S07]  /*2aca0*/  IMAD.MOV.U32 R13, RZ, RZ, R2 ;  /* 0x000000ffff0d7224 */ /* 0x000fce00078e0002 */
[----:B------:R-:W-:Y:S05]  /*2acb0*/  WARPSYNC.COLLECTIVE R15, `(.L_x_2322) ;  /* 0x000000000f087348 */ /* 0x000fea0003c00000 */
[----:B------:R0:W1:Y:S02]  /*2acc0*/  SHFL.UP P6, R14, R13, R12, R11 ;  /* 0x0400000c0d0e7389 */ /* 0x00006400000c000b */
[----:B01----:R-:W-:Y:S01]  /*2acd0*/  ENDCOLLECTIVE ;  /* 0x000000000000791b */ /* 0x003fe20003800000 */
.L_x_2322:
[----:B------:R-:W-:Y:S01]  /*2ace0*/  IMAD.MOV.U32 R12, RZ, RZ, 0x8 ;  /* 0x00000008ff0c7424 */ /* 0x000fe200078e00ff */
[----:B------:R-:W-:-:S05]  /*2acf0*/  SEL R3, R14, RZ, P3 ;  /* 0x000000ff0e037207 */ /* 0x000fca0001800000 */
[----:B------:R-:W-:-:S04]  /*2ad00*/  IMAD.IADD R3, R2, 0x1, R3 ;  /* 0x0000000102037824 */ /* 0x000fc800078e0203 */
[----:B------:R-:W-:-:S07]  /*2ad10*/  IMAD.MOV.U32 R13, RZ, RZ, R3 ;  /* 0x000000ffff0d7224 */ /* 0x000fce00078e0003 */
[----:B------:R-:W-:Y:S05]  /*2ad20*/  WARPSYNC.COLLECTIVE R15, `(.L_x_2323) ;  /* 0x000000000f087348 */ /* 0x000fea0003c00000 */
[----:B------:R0:W1:Y:S02]  /*2ad30*/  SHFL.UP P6, R14, R13, R12, R11 ;  /* 0x0400000c0d0e7389 */ /* 0x00006400000c000b */
[----:B01----:R-:W-:Y:S01]  /*2ad40*/  ENDCOLLECTIVE ;  /* 0x000000000000791b */ /* 0x003fe20003800000 */
.L_x_2323:
[----:B------:R-:W-:Y:S01]  /*2ad50*/  IMAD.MOV.U32 R12, RZ, RZ, 0x10 ;  /* 0x00000010ff0c7424 */ /* 0x000fe200078e00ff */
[----:B------:R-:W-:-:S05]  /*2ad60*/  SEL R4, R14, RZ, P4 ;  /* 0x000000ff0e047207 */ /* 0x000fca0002000000 */
[----:B------:R-:W-:-:S04]  /*2ad70*/  IMAD.IADD R4, R3, 0x1, R4 ;  /* 0x0000000103047824 */ /* 0x000fc800078e0204 */
[----:B------:R-:W-:-:S07]  /*2ad80*/  IMAD.MOV.U32 R13, RZ, RZ, R4 ;  /* 0x000000ffff0d7224 */ /* 0x000fce00078e0004 */
[----:B------:R-:W-:Y:S05]  /*2ad90*/  WARPSYNC.COLLECTIVE R15, `(.L_x_2324) ;  /* 0x000000000f087348 */ /* 0x000fea0003c00000 */
[----:B------:R0:W1:Y:S02]  /*2ada0*/  SHFL.UP P6, R14, R13, R12, R11 ;  /* 0x0400000c0d0e7389 */ /* 0x00006400000c000b */
[----:B01----:R-:W-:Y:S01]  /*2adb0*/  ENDCOLLECTIVE ;  /* 0x000000000000791b */ /* 0x003fe20003800000 */
.L_x_2324:
        /* <DEDUP_REMOVED lines=8> */
.L_x_2325:
[----:B------:R-:W-:Y:S05]  /*2ae40*/  BRA `(.L_x_2326) ;  /* 0xffffff8c00287947 */ /* 0x000fea000383ffff */
.L_x_2070:
[----:B------:R-:W-:Y:S01]  /*2ae50*/  BSSY B0, `(.L_x_2327) ;  /* 0x0000006000007945 */ /* 0x000fe20003800000 */
[----:B------:R-:W-:Y:S01]  /*2ae60*/  PLOP3.LUT P6, PT, P6, PT, PT, 0x8, 0x0 ;  /* 0x000000000000781c */ /* 0x000fe200037ce170 */
[----:B------:R-:W-:-:S12]  /*2ae70*/  IMAD.MOV.U32 R15, RZ, RZ, -0x1 ;  /* 0xffffffffff0f7424 */ /* 0x000fd800078e00ff */
[----:B01----:R-:W-:Y:S05]  /*2ae80*/  WARPSYNC.COLLECTIVE R15, `(.L_x_2328) ;  /* 0x000000000f087348 */ /* 0x003fea0003c00000 */
[----:B------:R-:W-:Y:S01]  /*2ae90*/  VOTE.ANY R14, PT, P6 ;  /* 0x00000000000e7806 */ /* 0x000fe200030e0100 */
[----:B01----:R-:W-:Y:S06]  /*2aea0*/  ENDCOLLECTIVE ;  /* 0x000000000000791b */ /* 0x003fec0003800000 */
.L_x_2328:
[----:B------:R-:W-:Y:S05]  /*2aeb0*/  BSYNC B0 ;  /* 0x0000000000007941 */ /* 0x000fea0003800000 */
.L_x_2327:
        /* <DEDUP_REMOVED lines=9> */
.L_x_2329:
[----:B------:R-:W-:Y:S01]  /*2af50*/  IMAD.MOV.U32 R5, RZ, RZ, R14 ;  /* 0x000000ffff057224 */ /* 0x000fe200078e000e */
[----:B------:R-:W-:Y:S06]  /*2af60*/  BRA `(.L_x_2330) ;  /* 0xffffff8c00187947 */ /* 0x000fec000383ffff */
.L_x_2072:
[----:B------:R-:W-:Y:S01]  /*2af70*/  BSSY B0, `(.L_x_2331) ;  /* 0x0000007000007945 */ /* 0x000fe20003800000 */
[----:B------:R-:W-:Y:S02]  /*2af80*/  IMAD.MOV.U32 R13, RZ, RZ, R6 ;  /* 0x000000ffff0d7224 */ /* 0x000fe400078e0006 */
[----:B------:R-:W-:Y:S02]  /*2af90*/  IMAD.MOV.U32 R11, RZ, RZ, 0x1f ;  /* 0x0000001fff0b7424 */ /* 0x000fe400078e00ff */
[----:B------:R-:W-:-:S07]  /*2afa0*/  IMAD.MOV.U32 R15, RZ, RZ, -0x1 ;  /* 0xffffffffff0f7424 */ /* 0x000fce00078e00ff */
[----:B0123--:R-:W-:Y:S05]  /*2afb0*/  WARPSYNC.COLLECTIVE R15, `(.L_x_2332) ;  /* 0x000000000f087348 */ /* 0x00ffea0003c00000 */
[----:B------:R4:W0:Y:S02]  /*2afc0*/  SHFL.IDX P6, R14, R13, R12, R11 ;  /* 0x0000000c0d0e7389 */ /* 0x00082400000c000b */
[----:B01234-:R-:W-:Y:S01]  /*2afd0*/  ENDCOLLECTIVE ;  /* 0x000000000000791b */ /* 0x01ffe20003800000 */
.L_x_2332:
[----:B------:R-:W-:Y:S05]  /*2afe0*/  BSYNC B0 ;  /* 0x0000000000007941 */ /* 0x000fea0003800000 */
.L_x_2331:
[----:B------:R-:W-:Y:S05]  /*2aff0*/  BRA `(.L_x_2071) ;  /* 0xffffff8c00107947 */ /* 0x000fea000383ffff */
.L_x_2076:
[----:B0-----:R0:W2:Y:S02]  /*2b000*/  SYNCS.PHASECHK.TRANS64.TRYWAIT P0, [R7+URZ+0x28820], R0 ;  /* 0x02882000070075a7 */ /* 0x0010a4000800017f */
[----:B--2---:R-:W-:Y:S05]  /*2b010*/  @!P0 NANOSLEEP.SYNCS 0x989680 ;  /* 0x009896800000895d */ /* 0x004fea0003900000 */
[----:B------:R-:W2:Y:S02]  /*2b020*/  @!P0 SYNCS.PHASECHK.TRANS64 P0, [R7+URZ+0x28820], R0 ;  /* 0x02882000070085a7 */ /* 0x000ea4000800007f */
[----:B--2---:R-:W-:Y:S05]  /*2b030*/  @!P0 BRA `(.L_x_2076) ;  /* 0xfffffffc00f08947 */ /* 0x004fea000383ffff */
[----:B------:R-:W-:Y:S05]  /*2b040*/  BRA `(.L_x_2333) ;  /* 0xffffff9000887947 */ /* 0x000fea000383ffff */
.L_x_2077:
        /* <DEDUP_REMOVED lines=11> */
.L_x_2335:
[----:B------:R-:W-:Y:S05]  /*2b100*/  BSYNC B0 ;  /* 0x0000000000007941 */ /* 0x000fea0003800000 */
.L_x_2334:
[----:B------:R-:W-:Y:S05]  /*2b110*/  BRA `(.L_x_2336) ;  /* 0xffffff9000707947 */ /* 0x000fea000383ffff */
.L_x_2078:
[----:B------:R-:W-:Y:S01]  /*2b120*/  BSSY B0, `(.L_x_2337) ;  /* 0x0000006000007945 */ /* 0x000fe20003800000 */
[----:B------:R-:W-:-:S07]  /*2b130*/  IMAD.MOV.U32 R15, RZ, RZ, -0x1 ;  /* 0xffffffffff0f7424 */ /* 0x000fce00078e00ff */
[----:B01-3--:R-:W-:Y:S05]  /*2b140*/  WARPSYNC.COLLECTIVE R15, `(.L_x_2338) ;  /* 0x000000000f0c7348 */ /* 0x00bfea0003c00000 */
[----:B------:R-:W-:Y:S02]  /*2b150*/  ELECT P6, UR62, PT ;  /* 0x00000000003e782f */ /* 0x000fe400038c0000 */
[----:B------:R-:W-:Y:S01]  /*2b160*/  MOV R14, UR62 ;  /* 0x0000003e000e7c02 */ /* 0x000fe20008000f00 */
[----:B01-3--:R-:W-:Y:S10]  /*2b170*/  ENDCOLLECTIVE ;  /* 0x000000000000791b */ /* 0x00bff40003800000 */
.L_x_2338:
[----:B------:R-:W-:Y:S05]  /*2b180*/  BSYNC B0 ;  /* 0x0000000000007941 */ /* 0x000fea0003800000 */
.L_x_2337:
[----:B------:R-:W-:Y:S05]  /*2b190*/  BRA `(.L_x_2339) ;  /* 0xffffff9000647947 */ /* 0x000fea000383ffff */
.L_x_2080:
[----:B0-----:R0:W2:Y:S02]  /*2b1a0*/  SYNCS.PHASECHK.TRANS64.TRYWAIT P1, [R5+URZ+0x28840], R0 ;  /* 0x02884000050075a7 */ /* 0x0010a4000802017f */
[----:B--2---:R-:W-:Y:S05]  /*2b1b0*/  @!P1 NANOSLEEP.SYNCS 0x989680 ;  /* 0x009896800000995d */ /* 0x004fea0003900000 */
[----:B------:R-:W2:Y:S02]  /*2b1c0*/  @!P1 SYNCS.PHASECHK.TRANS64 P1, [R5+URZ+0x28840], R0 ;  /* 0x02884000050095a7 */ /* 0x000ea4000802007f */
[----:B--2---:R-:W-:Y:S05]  /*2b1d0*/  @!P1 BRA `(.L_x_2080) ;  /* 0xfffffffc00f09947 */ /* 0x004fea000383ffff */
[----:B------:R-:W-:Y:S05]  /*2b1e0*/  BRA `(.L_x_2340) ;  /* 0xffffff9000847947 */ /* 0x000fea000383ffff */
.L_x_2082:
[----:B--2---:R2:W4:Y:S02]  /*2b1f0*/  SYNCS.PHASECHK.TRANS64.TRYWAIT P1, [R3+URZ+0x28840], R2 ;  /* 0x02884002030075a7 */ /* 0x004524000802017f */
[----:B----4-:R-:W-:Y:S05]  /*2b200*/  @!P1 NANOSLEEP.SYNCS 0x989680 ;  /* 0x009896800000995d */ /* 0x010fea0003900000 */
[----:B------:R-:W4:Y:S02]  /*2b210*/  @!P1 SYNCS.PHASECHK.TRANS64 P1, [R3+URZ+0x28840], R2 ;  /* 0x02884002030095a7 */ /* 0x000f24000802007f */
[----:B----4-:R-:W-:Y:S05]  /*2b220*/  @!P1 BRA `(.L_x_2082) ;  /* 0xfffffffc00f09947 */ /* 0x010fea000383ffff */
[----:B------:R-:W-:Y:S05]  /*2b230*/  BRA `(.L_x_2341) ;  /* 0xffffff9000907947 */ /* 0x000fea000383ffff */
.L_x_2084:
[----:B----4-:R4:W0:Y:S02]  /*2b240*/  SYNCS.PHASECHK.TRANS64.TRYWAIT P1, [R5+URZ+0x28860], R0 ;  /* 0x02886000050075a7 */ /* 0x010824000802017f */
[----:B0-----:R-:W-:Y:S05]  /*2b250*/  @!P1 NANOSLEEP.SYNCS 0x989680 ;  /* 0x009896800000995d */ /* 0x001fea0003900000 */
[----:B------:R-:W0:Y:S02]  /*2b260*/  @!P1 SYNCS.PHASECHK.TRANS64 P1, [R5+URZ+0x28860], R0 ;  /* 0x02886000050095a7 */ /* 0x000e24000802007f */
[----:B0-----:R-:W-:Y:S05]  /*2b270*/  @!P1 BRA `(.L_x_2084) ;  /* 0xfffffffc00f09947 */ /* 0x001fea000383ffff */
[----:B------:R-:W-:Y:S05]  /*2b280*/  BRA `(.L_x_2342) ;  /* 0xffffff90008c7947 */ /* 0x000fea000383ffff */
.L_x_2343:
        /* <DEDUP_REMOVED lines=15> */
.L_x_3483:


//--------------------- .text._ZN7cutlass13device_kernelIN5flash11enable_sm90INS1_16FlashAttnFwdSm90INS1_25CollectiveMainloopFwdSm90ILi2EN4cute5tupleIJNS5_1CILi1EEES8_S8_EEENS6_IJNS7_ILi128EEESA_SA_EEELi128ENS_10bfloat16_tEfNS_4arch4Sm90ELb1ELb0ELb0ELb0ELb1ELb0ELb0ELb1ELb1ELb1ELb0ELb0EEENS1_21CollectiveEpilogueFwdISB_S9_SC_SE_Li256ELb0ELb1ELb0ELb0EEENS1_30DynamicPersistentTileSchedulerILi256ELi128ELb0ELb1ELb1EEEEEEEEEvNT_6ParamsE --------------------------
	.section	.text._ZN7cutlass13device_kernelIN5flash11enable_sm90INS1_16FlashAttnFwdSm90INS1_25CollectiveMainloopFwdSm90ILi2EN4cute5tupleIJNS5_1CILi1EEES8_S8_EEENS6_IJNS7_ILi128EEESA_SA_EEELi128ENS_10bfloat16_tEfNS_4arch4Sm90ELb1ELb0ELb0ELb0ELb1ELb0ELb0ELb1ELb1ELb1ELb0ELb0EEENS1_21CollectiveEpilogueFwdISB_S9_SC_SE_Li256ELb0ELb1ELb0ELb0EEENS1_30DynamicPersistentTileSchedulerILi256ELi128ELb0ELb1ELb1EEEEEEEEEvNT_6ParamsE,"ax",@progbits
	.align	128
.text._ZN7cutlass13device_kernelIN5flash11enable_sm90INS1_16FlashAttnFwdSm90INS1_25CollectiveMainloopFwdSm90ILi2EN4cute5tupleIJNS5_1CILi1EEES8_S8_EEENS6_IJNS7_ILi128EEESA_SA_EEELi128ENS_10bfloat16_tEfNS_4arch4Sm90ELb1ELb0ELb0ELb0ELb1ELb0ELb0ELb1ELb1ELb1ELb0ELb0EEENS1_21CollectiveEpilogueFwdISB_S9_SC_SE_Li256ELb0ELb1ELb0ELb0EEENS1_30DynamicPersistentTileSchedulerILi256ELi128ELb0ELb1ELb1EEEEEEEEEvNT_6ParamsE:
        .type           _ZN7cutlass13device_kernelIN5flash11enable_sm90INS1_16FlashAttnFwdSm90INS1_25CollectiveMainloopFwdSm90ILi2EN4cute5tupleIJNS5_1CILi1EEES8_S8_EEENS6_IJNS7_ILi128EEESA_SA_EEELi128ENS_10bfloat16_tEfNS_4arch4Sm90ELb1ELb0ELb0ELb0ELb1ELb0ELb0ELb1ELb1ELb1ELb0ELb0EEENS1_21CollectiveEpilogueFwdISB_S9_SC_SE_Li256ELb0ELb1ELb0ELb0EEENS1_30DynamicPersistentTileSchedulerILi256ELi128ELb0ELb1ELb1EEEEEEEEEvNT_6ParamsE,@function
        .size           _ZN7cutlass13device_kernelIN5flash11enable_sm90INS1_16FlashAttnFwdSm90INS1_25CollectiveMainloopFwdSm90ILi2EN4cute5tupleIJNS5_1CILi1EEES8_S8_EEENS6_IJNS7_ILi128EEESA_SA_EEELi128ENS_10bfloat16_tEfNS_4arch4Sm90ELb1ELb0ELb0ELb0ELb1ELb0ELb0ELb1ELb1ELb1ELb0ELb0EEENS1_21CollectiveEpilogueFwdISB_S9_SC_SE_Li256ELb0ELb1ELb0ELb0EEENS1_30DynamicPersistentTileSchedulerILi256ELi128ELb0ELb1ELb1EEEEEEEEEvNT_6ParamsE,(.L_x_3484 - _ZN7cutlass13device_kernelIN5flash11enable_sm90INS1_16FlashAttnFwdSm90INS1_25CollectiveMainloopFwdSm90ILi2EN4cute5tupleIJNS5_1CILi1EEES8_S8_EEENS6_IJNS7_ILi128EEESA_SA_EEELi128ENS_10bfloat16_tEfNS_4arch4Sm90ELb1ELb0ELb0ELb0ELb1ELb0ELb0ELb1ELb1ELb1ELb0ELb0EEENS1_21CollectiveEpilogueFwdISB_S9_SC_SE_Li256ELb0ELb1ELb0ELb0EEENS1_30DynamicPersistentTileSchedulerILi256ELi128ELb0ELb1ELb1EEEEEEEEEvNT_6ParamsE)
        .other          _ZN7cutlass13device_kernelIN5flash11enable_sm90INS1_16FlashAttnFwdSm90INS1_25CollectiveMainloopFwdSm90ILi2EN4cute5tupleIJNS5_1CILi1EEES8_S8_EEENS6_IJNS7_ILi128EEESA_SA_EEELi128ENS_10bfloat16_tEfNS_4arch4Sm90ELb1ELb0ELb0ELb0ELb1ELb0ELb0ELb1ELb1ELb1ELb0ELb0EEENS1_21CollectiveEpilogueFwdISB_S9_SC_SE_Li256ELb0ELb1ELb0ELb0EEENS1_30DynamicPersistentTileSchedulerILi256ELi128ELb0ELb1ELb1EEEEEEEEEvNT_6ParamsE,@"STO_CUDA_ENTRY STV_DEFAULT"
_ZN7cutlass13device_kernelIN5flash11enable_sm90INS1_16FlashAttnFwdSm90INS1_25CollectiveMainloopFwdSm90ILi2EN4cute5tupleIJNS5_1CILi1EEES8_S8_EEENS6_IJNS7_ILi128EEESA_SA_EEELi128ENS_10bfloat16_tEfNS_4arch4Sm90ELb1ELb0ELb0ELb0ELb1ELb0ELb0ELb1ELb1ELb1ELb0ELb0EEENS1_21CollectiveEpilogueFwdISB_S9_SC_SE_Li256ELb0ELb1ELb0ELb0EEENS1_30DynamicPersistentTileSchedulerILi256ELi128ELb0ELb1ELb1EEEEEEEEEvNT_6ParamsE:
        /* <DEDUP_REMOVED lines=44> */
.L_x_2344:
        /* <DEDUP_REMOVED lines=22> */
.L_x_2345:
        /* <DEDUP_REMOVED lines=18> */
.L_x_2346:
        /* <DEDUP_REMOVED lines=22> */
.L_x_2347:
        /* <DEDUP_REMOVED lines=23> */
.L_x_2348:
        /* <DEDUP_REMOVED lines=8> */
.L_x_2350:
        /* <DEDUP_REMOVED lines=21> */
[CC--:B------:R-:W-:Y:S02]  /*09e0*/  LEA.HI R4, R3.reuse, R190.reuse, RZ, 0x5 ;  /* 0x000000be03047211 */ /* 0x0c0fe400078f28ff */
[----:B------:R-:W-:Y:S02]  /*09f0*/  LOP3.LUT R5, R0, 0xffffff80, RZ, 0xc0, !PT ;  /* 0xffffff8000057812 */ /* 0x000fe400078ec0ff */
[----:B------:R-:W-:Y:S01]  /*0a00*/  LEA.HI R2, R3, R190, RZ, 0x4 ;  /* 0x000000be03027211 */ /* 0x000fe200078f20ff */
[----:B------:R-:W-:Y:S01]  /*0a10*/  IMAD.SHL.U32 R4, R4, 0x20, RZ ;  /* 0x0000002004047824 */ /* 0x000fe200078e00ff */
[----:B------:R-:W-:Y:S01]  /*0a20*/  SHF.R.S32.HI R185, RZ, 0x7, R0 ;  /* 0x00000007ffb97819 */ /* 0x000fe20000011400 */
[----:B------:R-:W-:Y:S01]  /*0a30*/  IMAD.IADD R184, R190, 0x1, -R5 ;  /* 0x00000001beb87824 */ /* 0x000fe200078e0a05 */
[----:B------:R-:W-:-:S02]  /*0a40*/  SHF.R.S32.HI R7, RZ, 0x4, R2 ;  /* 0x00000004ff077819 */ /* 0x000fc40000011402 */
[----:B------:R-:W-:Y:S02]  /*0a50*/  LOP3.LUT R5, R2, 0x3fffff0, RZ, 0xc0, !PT ;  /* 0x03fffff002057812 */ /* 0x000fe400078ec0ff */
[----:B------:R-:W-:Y:S02]  /*0a60*/  LOP3.LUT R4, R4, 0xfffffc00, RZ, 0xc0, !PT ;  /* 0xfffffc0004047812 */ /* 0x000fe400078ec0ff */
[----:B------:R-:W-:Y:S01]  /*0a70*/  LEA.HI R2, R2, R7, RZ, 0x1 ;  /* 0x0000000702027211 */ /* 0x000fe200078f08ff */
[----:B------:R-:W-:Y:S01]  /*0a80*/  IMAD.IADD R5, R190, 0x1, -R5 ;  /* 0x00000001be057824 */ /* 0x000fe200078e0a05 */
[----:B------:R-:W-:Y:S02]  /*0a90*/  SHF.R.S32.HI R9, RZ, 0x1f, R184 ;  /* 0x0000001fff097819 */ /* 0x000fe400000114b8 */
[----:B------:R-:W-:Y:S01]  /*0aa0*/  LOP3.LUT R2, R2, 0x1ffffffe, RZ, 0xc0, !PT ;  /* 0x1ffffffe02027812 */ /* 0x000fe200078ec0ff */
[----:B------:R-:W-:Y:S01]  /*0ab0*/  IMAD R5, R5, 0x40, R4 ;  /* 0x0000004005057824 */ /* 0x000fe200078e0204 */
[----:B------:R-:W-:-:S02]  /*0ac0*/  LEA.HI R4, R3, R190, RZ, 0x2 ;  /* 0x000000be03047211 */ /* 0x000fc400078f10ff */
[----:B------:R-:W-:Y:S01]  /*0ad0*/  LEA.HI R6, R9, R184, RZ, 0x2 ;  /* 0x000000b809067211 */ /* 0x000fe200078f10ff */
[----:B------:R-:W-:Y:S01]  /*0ae0*/  IMAD.IADD R2, R7, 0x1, -R2 ;  /* 0x0000000107027824 */ /* 0x000fe200078e0a02 */
[----:B------:R-:W-:Y:S02]  /*0af0*/  LOP3.LUT R7, R4, 0xfffffffc, RZ, 0xc0, !PT ;  /* 0xfffffffc04077812 */ /* 0x000fe400078ec0ff */
[--C-:B------:R-:W-:Y:S01]  /*0b00*/  SHF.R.S32.HI R8, RZ, 0x2, R6.reuse ;  /* 0x00000002ff087819 */ /* 0x100fe20000011406 */
[----:B------:R-:W-:Y:S01]  /*0b10*/  IMAD R187, R2, 0x8, R5 ;  /* 0x0000000802bb7824 */ /* 0x000fe200078e0205 */
[----:B------:R-:W-:Y:S01]  /*0b20*/  SHF.R.S32.HI R11, RZ, 0x1f, R6 ;  /* 0x0000001fff0b7819 */ /* 0x000fe20000011406 */
[----:B------:R-:W-:Y:S01]  /*0b30*/  IMAD.IADD R7, R190, 0x1, -R7 ;  /* 0x00000001be077824 */ /* 0x000fe200078e0a07 */
[----:B------:R-:W-:Y:S02]  /*0b40*/  LEA.HI R3, R3, R190, RZ, 0x3 ;  /* 0x000000be03037211 */ /* 0x000fe400078f18ff */
[----:B------:R-:W-:-:S02]  /*0b50*/  LEA.HI R11, R11, R8, RZ, 0x3 ;  /* 0x000000080b0b7211 */ /* 0x000fc400078f18ff */
[----:B------:R-:W-:Y:S02]  /*0b60*/  LEA.HI R2, R7, R7, RZ, 0x1 ;  /* 0x0000000707027211 */ /* 0x000fe400078f08ff */
[----:B------:R-:W-:Y:S02]  /*0b70*/  LOP3.LUT R19, R3, 0xfffffff8, RZ, 0xc0, !PT ;  /* 0xfffffff803137812 */ /* 0x000fe400078ec0ff */
[----:B------:R-:W-:Y:S02]  /*0b80*/  LOP3.LUT R11, R11, 0xfffffff8, RZ, 0xc0, !PT ;  /* 0xfffffff80b0b7812 */ /* 0x000fe400078ec0ff */
[----:B------:R-:W-:Y:S01]  /*0b90*/  LEA.HI R9, R9, R184, RZ, 0x5 ;  /* 0x000000b809097211 */ /* 0x000fe200078f28ff */
[----:B------:R-:W-:Y:S01]  /*0ba0*/  IMAD.IADD R19, R190, 0x1, -R19 ;  /* 0x00000001be137824 */ /* 0x000fe200078e0a13 */
[----:B------:R-:W-:Y:S01]  /*0bb0*/  LEA.HI R0, R0, R185, RZ, 0x1 ;  /* 0x000000b900007211 */ /* 0x000fe200078f08ff */
[----:B------:R-:W-:Y:S01]  /*0bc0*/  IMAD.IADD R8, R8, 0x1, -R11 ;  /* 0x0000000108087824 */ /* 0x000fe200078e0a0b */
[----:B------:R-:W-:-:S02]  /*0bd0*/  LOP3.LUT R2, R2, 0x1ffffffe, RZ, 0xc0, !PT ;  /* 0x1ffffffe02027812 */ /* 0x000fc400078ec0ff */
[----:B------:R-:W-:Y:S02]  /*0be0*/  SHF.R.S32.HI R9, RZ, 0x5, R9 ;  /* 0x00000005ff097819 */ /* 0x000fe40000011409 */
[----:B------:R-:W-:Y:S01]  /*0bf0*/  LOP3.LUT R0, R0, 0x3fffffe, RZ, 0xc0, !PT ;  /* 0x03fffffe00007812 */ /* 0x000fe200078ec0ff */
[----:B------:R-:W-:Y:S01]  /*0c00*/  IMAD.IADD R17, R7, 0x1, -R2 ;  /* 0x0000000107117824 */ /* 0x000fe200078e0a02 */
[----:B------:R-:W-:Y:S01]  /*0c10*/  LOP3.LUT R5, R6, 0x7ffffffc, RZ, 0xc0, !PT ;  /* 0x7ffffffc06057812 */ /* 0x000fe200078ec0ff */
[----:B------:R-:W-:Y:S01]  /*0c20*/  IMAD.SHL.U32 R2, R19, 0x8, RZ ;  /* 0x0000000813027824 */ /* 0x000fe200078e00ff */
[----:B------:R-:W-:Y:S01]  /*0c30*/  SHF.R.S32.HI R22, RZ, 0x3, R3 ;  /* 0x00000003ff167819 */ /* 0x000fe20000011403 */
[----:B------:R-:W-:Y:S02]  /*0c40*/  IMAD R9, R9, 0x10, R8 ;  /* 0x0000001009097824 */ /* 0x000fe400078e0208 */
[----:B------:R-:W-:Y:S01]  /*0c50*/  IMAD.IADD R0, R185, 0x1, -R0 ;  /* 0x00000001b9007824 */ /* 0x000fe200078e0a00 */
[----:B------:R-:W-:Y:S01]  /*0c60*/  SHF.R.S32.HI R189, RZ, 0x1f, R2 ;  /* 0x0000001fffbd7819 */ /* 0x000fe20000011402 */
[----:B------:R-:W-:-:S02]  /*0c70*/  VIADD R18, R2, 0x40 ;  /* 0x0000004002127836 */ /* 0x000fc40000000000 */
[----:B------:R-:W-:Y:S02]  /*0c80*/  IMAD R186, R0, 0x40, R9 ;  /* 0x0000004000ba7824 */ /* 0x000fe400078e0209 */
[----:B------:R-:W-:Y:S01]  /*0c90*/  IMAD.IADD R16, R184, 0x1, -R5 ;  /* 0x00000001b8107824 */ /* 0x000fe200078e0a05 */
[----:B------:R-:W-:Y:S01]  /*0ca0*/  SHF.R.S32.HI R188, RZ, 0x1f, R18 ;  /* 0x0000001fffbc7819 */ /* 0x000fe20000011412 */
[----:B------:R-:W-:-:S07]  /*0cb0*/  IMAD R17, R17, 0x8, R186 ;  /* 0x0000000811117824 */ /* 0x000fce00078e02ba */
.L_x_2407:
        /* <DEDUP_REMOVED lines=12> */
[----:B01234-:R-:W-:Y:S05]  /*0d80*/  @!P0 BRA `(.L_x_2351) ;  /* 0x0000000000208947 */ /* 0x01ffea0003800000 */
        /* <DEDUP_REMOVED lines=8> */
.L_x_2351:
[----:B------:R-:W-:Y:S01]  /*0e10*/  ULDC UR7, c[0x0][0xc54] ;  /* 0x0003150000077ab9 */ /* 0x000fe20000000800 */
[----:B------:R-:W-:Y:S01]  /*0e20*/  UMOV UR6, UR9 ;  /* 0x0000000900067c82 */ /* 0x000fe20008000000 */
[----:B------:R-:W-:-:S11]  /*0e30*/  UISETP.NE.AND UP0, UPT, UR7, 0x1, UPT ;  /* 0x000000010700788c */ /* 0x000fd6000bf05270 */
[----:B------:R-:W-:Y:S02]  /*0e40*/  @UP0 ULDC.64 UR10, c[0x0][0xc58] ;  /* 0x00031600000a0ab9 */ /* 0x000fe40000000a00 */
[----:B------:R-:W-:-:S04]  /*0e50*/  UIMAD.WIDE.U32 UR4, UR9, UR10, URZ ;  /* 0x0000000a090472a5 */ /* 0x000fc8000f8e003f */
[----:B------:R-:W-:-:S04]  /*0e60*/  @UP0 USHF.R.U32.HI UR6, URZ, UR11, UR5 ;  /* 0x0000000b3f060299 */ /* 0x000fc80008011605 */
[----:B------:R-:W-:-:S12]  /*0e70*/  UIMAD UR4, UR6, UR7, URZ ;  /* 0x00000007060472a4 */ /* 0x000fd8000f8e023f */
.L_x_2352:
[----:B------:R-:W-:Y:S01]  /*0e80*/  ULDC.64 UR10, c[0x0][0x418] ;  /* 0x00010600000a7ab9 */ /* 0x000fe20000000a00 */
[----:B------:R-:W-:Y:S01]  /*0e90*/  ULOP3.LUT UR6, URZ, UR6, URZ, 0x33, !UPT ;  /* 0x000000063f067292 */ /* 0x000fe2000f8e333f */
[----:B------:R-:W-:Y:S01]  /*0ea0*/  PLOP3.LUT P0, PT, PT, PT, PT, 0x80, 0x0 ;  /* 0x000000000000781c */ /* 0x000fe20003f0f070 */
[----:B------:R-:W-:Y:S01]  /*0eb0*/  UISETP.NE.U32.AND UP0, UPT, UR10, URZ, UPT ;  /* 0x0000003f0a00728c */ /* 0x000fe2000bf05070 */
[----:B------:R-:W-:Y:S01]  /*0ec0*/  MOV R3, RZ ;  /* 0x000000ff00037202 */ /* 0x000fe20000000f00 */
[----:B------:R-:W-:Y:S01]  /*0ed0*/  ULDC UR5, c[0x0][0xc3c] ;  /* 0x00030f0000057ab9 */ /* 0x000fe20000000800 */
[----:B------:R-:W-:Y:S01]  /*0ee0*/  UIADD3 UR4, UR9, -UR4, URZ ;  /* 0x8000000409047290 */ /* 0x000fe2000fffe03f */
[----:B------:R-:W-:Y:S01]  /*0ef0*/  IMAD.MOV.U32 R38, RZ, RZ, RZ ;  /* 0x000000ffff267224 */ /* 0x000fe200078e00ff */
[----:B------:R-:W-:Y:S01]  /*0f00*/  UISETP.NE.AND.EX UP0, UPT, UR11, URZ, UPT, UP0 ;  /* 0x0000003f0b00728c */ /* 0x000fe2000bf05300 */
[----:B------:R-:W-:Y:S01]  /*0f10*/  CS2R R150, SRZ ;  /* 0x0000000000967805 */ /* 0x000fe2000001ff00 */
[----:B------:R-:W-:Y:S01]  /*0f20*/  UIADD3 UR6, UR6, UR5, URZ ;  /* 0x0000000506067290 */ /* 0x000fe2000fffe03f */
[----:B------:R-:W-:Y:S01]  /*0f30*/  CS2R R148, SRZ ;  /* 0x0000000000947805 */ /* 0x000fe2000001ff00 */
[----:B------:R-:W-:Y:S01]  /*0f40*/  ULDC UR11, c[0x0][0x448] ;  /* 0x00011200000b7ab9 */ /* 0x000fe20000000800 */
[----:B------:R-:W-:Y:S01]  /*0f50*/  ULDC UR10, c[0x0][0xc54] ;  /* 0x00031500000a7ab9 */ /* 0x000fe20000000800 */
[----:B------:R-:W-:Y:S01]  /*0f60*/  UISETP.NE.AND UP2, UPT, UR11, 0x1, UPT ;  /* 0x000000010b00788c */ /* 0x000fe2000bf45270 */
[----:B------:R-:W-:Y:S01]  /*0f70*/  CS2R R146, SRZ ;  /* 0x0000000000927805 */ /* 0x000fe2000001ff00 */
[----:B------:R-:W-:Y:S01]  /*0f80*/  USHF.L.U32 UR37, UR6, 0x7, URZ ;  /* 0x0000000706257899 */ /* 0x000fe2000800063f */
[----:B------:R-:W-:Y:S01]  /*0f90*/  CS2R R144, SRZ ;  /* 0x0000000000907805 */ /* 0x000fe2000001ff00 */
[----:B------:R-:W-:Y:S01]  /*0fa0*/  UIMAD UR10, UR8, UR10, UR4 ;  /* 0x0000000a080a72a4 */ /* 0x000fe2000f8e0204 */
[----:B------:R-:W-:Y:S01]  /*0fb0*/  CS2R R142, SRZ ;  /* 0x00000000008e7805 */ /* 0x000fe2000001ff00 */
[----:B------:R-:W-:Y:S01]  /*0fc0*/  UIADD3 UR6, UR37, 0x7f, URZ ;  /* 0x0000007f25067890 */ /* 0x000fe2000fffe03f */
[----:B------:R-:W-:Y:S01]  /*0fd0*/  CS2R R140, SRZ ;  /* 0x00000000008c7805 */ /* 0x000fe2000001ff00 */
[----:B------:R-:W-:Y:S01]  /*0fe0*/  ULDC UR48, c[0x0][0x424] ;  /* 0x0001090000307ab9 */ /* 0x000fe20000000800 */
[----:B------:R-:W-:Y:S01]  /*0ff0*/  ULDC UR7, c[0x0][0x288] ;  /* 0x0000a20000077ab9 */ /* 0x000fe20000000800 */
[----:B------:R-:W-:Y:S01]  /*1000*/  USEL UR48, UR48, 0x1, UP0 ;  /* 0x0000000130307887 */ /* 0x000fe20008000000 */
[----:B------:R-:W-:Y:S01]  /*1010*/  CS2R R138, SRZ ;  /* 0x00000000008a7805 */ /* 0x000fe2000001ff00 */
[----:B------:R-:W-:Y:S01]  /*1020*/  @UP2 ULDC UR4, c[0x0][0x44c] ;  /* 0x0001130000042ab9 */ /* 0x000fe20000000800 */
[----:B------:R-:W-:Y:S01]  /*1030*/  UIADD3 UR7, -UR7, 0x80, URZ ;  /* 0x0000008007077890 */ /* 0x000fe2000fffe13f */
[----:B------:R-:W-:Y:S01]  /*1040*/  CS2R R136, SRZ ;  /* 0x0000000000887805 */ /* 0x000fe2000001ff00 */
[----:B------:R-:W-:Y:S01]  /*1050*/  UIMAD.WIDE.U32 UR4, UR6, UR4, URZ ;  /* 0x00000004060472a5 */ /* 0x000fe2000f8e003f */
[----:B------:R-:W-:Y:S01]  /*1060*/  CS2R R134, SRZ ;  /* 0x0000000000867805 */ /* 0x000fe2000001ff00 */
[----:B------:R-:W-:Y:S01]  /*1070*/  ULDC UR9, c[0x0][0x2f0] ;  /* 0x0000bc0000097ab9 */ /* 0x000fe20000000800 */
[----:B------:R-:W-:Y:S01]  /*1080*/  @UP2 ULDC UR11, c[0x0][0x450] ;  /* 0x00011400000b2ab9 */ /* 0x000fe20000000800 */
[----:B------:R-:W-:Y:S01]  /*1090*/  UIMAD UR7, UR48, UR9, UR7 ;  /* 0x00000009300772a4 */ /* 0x000fe2000f8e0207 */
[----:B------:R-:W-:Y:S01]  /*10a0*/  CS2R R132, SRZ ;  /* 0x0000000000847805 */ /* 0x000fe2000001ff00 */
[----:B------:R-:W-:Y:S01]  /*10b0*/  @UP2 USHF.R.U32.HI UR6, URZ, UR11, UR5 ;  /* 0x0000000b3f062299 */ /* 0x000fe20008011605 */
[----:B------:R-:W-:Y:S01]  /*10c0*/  CS2R R130, SRZ ;  /* 0x0000000000827805 */ /* 0x000fe2000001ff00 */
[----:B------:R-:W-:Y:S01]  /*10d0*/  UIMAD UR4, UR48, UR9, 0x7f ;  /* 0x0000007f300474a4 */ /* 0x000fe2000f8e0209 */
[----:B------:R-:W-:Y:S01]  /*10e0*/  CS2R R128, SRZ ;  /* 0x0000000000807805 */ /* 0x000fe2000001ff00 */
[----:B------:R-:W-:Y:S01]  /*10f0*/  UIADD3 UR6, UR7, UR6, URZ ;  /* 0x0000000607067290 */ /* 0x000fe2000fffe03f */
[----:B------:R-:W-:Y:S01]  /*1100*/  CS2R R126, SRZ ;  /* 0x00000000007e7805 */ /* 0x000fe2000001ff00 */
[----:B------:R-:W-:Y:S01]  /*1110*/  USHF.R.S32.HI UR5, URZ, 0x1f, UR4 ;  /* 0x0000001f3f057899 */ /* 0x000fe20008011404 */
[----:B------:R-:W-:Y:S01]  /*1120*/  CS2R R124, SRZ ;  /* 0x00000000007c7805 */ /* 0x000fe2000001ff00 */
[----:B------:R-:W-:Y:S01]  /*1130*/  USHF.R.S32.HI UR7, URZ, 0x1f, UR6 ;  /* 0x0000001f3f077899 */ /* 0x000fe20008011406 */
[----:B------:R-:W-:Y:S01]  /*1140*/  CS2R R122, SRZ ;  /* 0x00000000007a7805 */ /* 0x000fe2000001ff00 */
[----:B------:R-:W-:Y:S01]  /*1150*/  ULEA.HI UR5, UR5, UR4, URZ, 0x7 ;  /* 0x0000000405057291 */ /* 0x000fe2000f8f383f */
[----:B------:R-:W-:Y:S01]  /*1160*/  CS2R R120, SRZ ;  /* 0x0000000000787805 */ /* 0x000fe2000001ff00 */
[----:B------:R-:W-:Y:S01]  /*1170*/  ULEA.HI UR7, UR7, UR6, URZ, 0x7 ;  /* 0x0000000607077291 */ /* 0x000fe2000f8f383f */
[----:B------:R-:W-:Y:S01]  /*1180*/  CS2R R118, SRZ ;  /* 0x0000000000767805 */ /* 0x000fe2000001ff00 */
[----:B------:R-:W-:Y:S01]  /*1190*/  USHF.R.S32.HI UR55, URZ, 0x7, UR5 ;  /* 0x000000073f377899 */ /* 0x000fe20008011405 */
[----:B------:R-:W-:Y:S01]  /*11a0*/  CS2R R116, SRZ ;  /* 0x0000000000747805 */ /* 0x000fe2000001ff00 */
[----:B------:R-:W-:Y:S01]  /*11b0*/  USHF.R.S32.HI UR7, URZ, 0x7, UR7 ;  /* 0x000000073f077899 */ /* 0x000fe20008011407 */
[----:B------:R-:W-:Y:S01]  /*11c0*/  CS2R R114, SRZ ;  /* 0x0000000000727805 */ /* 0x000fe2000001ff00 */
[----:B------:R-:W-:Y:S01]  /*11d0*/  ULDC UR38, c[0x0][0xc48] ;  /* 0x0003120000267ab9 */ /* 0x000fe20000000800 */
[----:B------:R-:W-:Y:S01]  /*11e0*/  UMOV UR42, UR10 ;  /* 0x0000000a002a7c82 */ /* 0x000fe20008000000 */
[----:B------:R-:W-:Y:S01]  /*11f0*/  UISETP.LT.AND UP0, UPT, UR55, UR7, UPT ;  /* 0x000000073700728c */ /* 0x000fe2000bf01270 */
[----:B------:R-:W-:Y:S01]  /*1200*/  CS2R R112, SRZ ;  /* 0x0000000000707805 */ /* 0x000fe2000001ff00 */
[----:B------:R-:W-:Y:S01]  /*1210*/  UISETP.NE.AND UP1, UPT, UR38, 0x1, UPT ;  /* 0x000000012600788c */ /* 0x000fe2000bf25270 */
[----:B------:R-:W-:Y:S01]  /*1220*/  CS2R R110, SRZ ;  /* 0x00000000006e7805 */ /* 0x000fe2000001ff00 */
[----:B------:R-:W-:Y:S01]  /*1230*/  USEL UR55, UR55, UR7, UP0 ;  /* 0x0000000737377287 */ /* 0x000fe20008000000 */
[----:B------:R-:W-:Y:S01]  /*1240*/  CS2R R108, SRZ ;  /* 0x00000000006c7805 */ /* 0x000fe2000001ff00 */
[----:B------:R-:W-:Y:S01]  /*1250*/  UP2UR UR49, UPR, URZ, 0x4 ;  /* 0x000000043f317883 */ /* 0x000fe20008000000 */
[----:B------:R-:W-:Y:S01]  /*1260*/  CS2R R106, SRZ ;  /* 0x00000000006a7805 */ /* 0x000fe2000001ff00 */
[----:B------:R-:W-:Y:S01]  /*1270*/  UISETP.GE.AND UP0, UPT, UR55, 0x1, UPT ;  /* 0x000000013700788c */ /* 0x000fe2000bf06270 */
[----:B------:R-:W-:-:S02]  /*1280*/  CS2R R104, SRZ ;  /* 0x0000000000687805 */ /* 0x000fc4000001ff00 */
[----:B------:R-:W-:Y:S02]  /*1290*/  CS2R R102, SRZ ;  /* 0x0000000000667805 */ /* 0x000fe4000001ff00 */
[----:B------:R-:W-:Y:S02]  /*12a0*/  CS2R R100, SRZ ;  /* 0x0000000000647805 */ /* 0x000fe4000001ff00 */
[----:B------:R-:W-:Y:S01]  /*12b0*/  CS2R R98, SRZ ;  /* 0x0000000000627805 */ /* 0x000fe2000001ff00 */
[----:B------:R-:W-:Y:S01]  /*12c0*/  @UP1 ULDC UR8, c[0x0][0xc4c] ;  /* 0x0003130000081ab9 */ /* 0x000fe20000000800 */
[----:B------:R-:W-:Y:S01]  /*12d0*/  PLOP3.LUT P1, PT, PT, PT, UP0, 0x80, 0x0 ;  /* 0x000000000000781c */ /* 0x000fe20003f2f008 */
[----:B------:R-:W-:Y:S01]  /*12e0*/  UIMAD.WIDE.U32 UR4, UR10, UR8, URZ ;  /* 0x000000080a0472a5 */ /* 0x000fe2000f8e003f */
[----:B------:R-:W-:Y:S01]  /*12f0*/  CS2R R96, SRZ ;  /* 0x0000000000607805 */ /* 0x000fe2000001ff00 */
[----:B------:R-:W-:Y:S01]  /*1300*/  @UP1 ULDC UR6, c[0x0][0xc50] ;  /* 0x0003140000061ab9 */ /* 0x000fe20000000800 */
[----:B------:R-:W-:Y:S01]  /*1310*/  CS2R R6, SRZ ;  /* 0x0000000000067805 */ /* 0x000fe2000001ff00 */
[----:B------:R-:W-:Y:S01]  /*1320*/  @UP1 USHF.R.U32.HI UR42, URZ, UR6, UR5 ;  /* 0x000000063f2a1299 */ /* 0x000fe20008011605 */
[----:B------:R-:W-:Y:S01]  /*1330*/  IMAD.MOV.U32 R94, RZ, RZ, RZ ;  /* 0x000000ffff5e7224 */ /* 0x000fe200078e00ff */
[----:B------:R-:W-:Y:S01]  /*1340*/  CS2R R90, SRZ ;  /* 0x00000000005a7805 */ /* 0x000fe2000001ff00 */
[----:B------:R-:W-:Y:S01]  /*1350*/  IMAD.MOV.U32 R93, RZ, RZ, RZ ;  /* 0x000000ffff5d7224 */ /* 0x000fe200078e00ff */
[----:B------:R-:W-:Y:S01]  /*1360*/  UIADD3 UR4, -UR42, URZ, URZ ;  /* 0x0000003f2a047290 */ /* 0x000fe2000fffe13f */
[----:B------:R-:W-:-:S03]  /*1370*/  CS2R R88, SRZ ;  /* 0x0000000000587805 */ /* 0x000fc6000001ff00 */
[----:B------:R-:W-:Y:S01]  /*1380*/  UIMAD UR38, UR38, UR4, UR10 ;  /* 0x00000004262672a4 */ /* 0x000fe2000f8e020a */
[----:B------:R-:W-:Y:S11]  /*1390*/  @!P1 BRA `(.L_x_2353) ;  /* 0x0000007800c49947 */ /* 0x000ff60003800000 */
        /* <DEDUP_REMOVED lines=31> */
.L_x_2354:
        /* <DEDUP_REMOVED lines=9> */
.L_x_2471:
[----:B------:R-:W-:Y:S05]  /*1620*/  @!P0 BRA `(.L_x_2356) ;  /* 0x0000000000048947 */ /* 0x000fea0003800000 */
[----:B------:R-:W-:Y:S01]  /*1630*/  BPT.TRAP 0x1 ;  /* 0x000000040000795c */ /* 0x000fe20000300000 */
.L_x_2356:
[----:B0-----:R-:W-:Y:S02]  /*1640*/  IMAD.U32 R3, RZ, RZ, UR43 ;  /* 0x0000002bff037e24 */ /* 0x001fe4000f8e00ff */
[----:B------:R-:W-:-:S03]  /*1650*/  IMAD.U32 R0, RZ, RZ, UR44 ;  /* 0x0000002cff007e24 */ /* 0x000fc6000f8e00ff */
[----:B------:R-:W-:Y:S02]  /*1660*/  LEA R3, R3, UR41, 0x3 ;  /* 0x0000002903037c11 */ /* 0x000fe4000f8e18ff */
[----:B------:R-:W-:-:S04]  /*1670*/  SHF.L.U32 R0, R0, 0x1f, RZ ;  /* 0x0000001f00007819 */ /* 0x000fc800000006ff */
[----:B------:R0:W1:Y:S01]  /*1680*/  SYNCS.PHASECHK.TRANS64.TRYWAIT P1, [R3+URZ+0x28830], R0 ;  /* 0x02883000030075a7 */ /* 0x000062000802017f */
[----:B------:R-:W-:Y:S05]  /*1690*/  @!P0 BRA `(.L_x_2357) ;  /* 0x0000000000048947 */ /* 0x000fea0003800000 */
[----:B------:R-:W-:Y:S01]  /*16a0*/  BPT.TRAP 0x1 ;  /* 0x000000040000795c */ /* 0x000fe20000300000 */
.L_x_2357:
[----:B-1----:R-:W-:Y:S05]  /*16b0*/  @P1 BRA `(.L_x_2358) ;  /* 0x0000000000081947 */ /* 0x002fea0003800000 */
[----:B------:R-:W1:Y:S02]  /*16c0*/  SYNCS.PHASECHK.TRANS64.TRYWAIT P1, [R3+URZ+0x28830], R0 ;  /* 0x02883000030075a7 */ /* 0x000e64000802017f */
[----:B-1----:R-:W-:Y:S05]  /*16d0*/  @!P1 BRA `(.L_x_2359) ;  /* 0x000000d400e49947 */ /* 0x002fea0003800000 */
.L_x_2358:
        /* <DEDUP_REMOVED lines=63> */
.L_x_2360:
[----:B------:R-:W-:Y:S01]  /*1ad0*/  UISETP.NE.AND UP0, UPT, UR49, URZ, UPT ;  /* 0x0000003f3100728c */ /* 0x000fe2000bf05270 */
[----:B------:R-:W-:Y:S01]  /*1ae0*/  VIADD R4, R17, UR37 ;  /* 0x0000002511047c36 */ /* 0x000fe20008000000 */
[----:B------:R-:W-:Y:S01]  /*1af0*/  ULDC UR11, c[0x0][0x2f0] ;  /* 0x0000bc00000b7ab9 */ /* 0x000fe20000000800 */
[----:B------:R-:W-:Y:S01]  /*1b00*/  ULDC UR14, c[0x0][0x288] ;  /* 0x0000a200000e7ab9 */ /* 0x000fe20000000800 */
[----:B------:R-:W-:Y:S01]  /*1b10*/  IMAD.U32 R9, RZ, RZ, UR11 ;  /* 0x0000000bff097e24 */ /* 0x000fe2000f8e00ff */
[----:B------:R-:W-:Y:S01]  /*1b20*/  R2UR UR15, R3 ;  /* 0x00000000030f72ca */ /* 0x000fe200000e0000 */
[----:B------:R-:W-:Y:S01]  /*1b30*/  UMOV UR10, UR37 ;  /* 0x00000025000a7c82 */ /* 0x000fe20008000000 */
[----:B------:R-:W-:Y:S02]  /*1b40*/  PLOP3.LUT P1, PT, PT, PT, UP0, 0x80, 0x0 ;  /* 0x000000000000781c */ /* 0x000fe40003f2f008 */
[----:B------:R-:W-:Y:S02]  /*1b50*/  CS2R R150, SRZ ;  /* 0x0000000000967805 */ /* 0x000fe4000001ff00 */
[----:B------:R-:W-:-:S02]  /*1b60*/  PLOP3.LUT P2, PT, PT, PT, UP0, 0x80, 0x0 ;  /* 0x000000000000781c */ /* 0x000fc40003f4f008 */
[----:B------:R-:W-:Y:S01]  /*1b70*/  CS2R R148, SRZ ;  /* 0x0000000000947805 */ /* 0x000fe2000001ff00 */
[----:B------:R-:W-:Y:S01]  /*1b80*/  @UP0 ULDC UR6, c[0x0][0x44c] ;  /* 0x0001130000060ab9 */ /* 0x000fe20000000800 */
[----:B------:R-:W-:Y:S01]  /*1b90*/  @UP0 ULDC UR18, c[0x0][0x450] ;  /* 0x0001140000120ab9 */ /* 0x000fe20000000800 */
[----:B------:R-:W-:Y:S02]  /*1ba0*/  CS2R R146, SRZ ;  /* 0x0000000000927805 */ /* 0x000fe4000001ff00 */
[----:B------:R-:W-:Y:S02]  /*1bb0*/  CS2R R144, SRZ ;  /* 0x0000000000907805 */ /* 0x000fe4000001ff00 */
[----:B------:R-:W-:Y:S02]  /*1bc0*/  CS2R R142, SRZ ;  /* 0x00000000008e7805 */ /* 0x000fe4000001ff00 */
[----:B------:R-:W-:Y:S02]  /*1bd0*/  CS2R R140, SRZ ;  /* 0x00000000008c7805 */ /* 0x000fe4000001ff00 */
[----:B------:R-:W-:-:S02]  /*1be0*/  CS2R R138, SRZ ;  /* 0x00000000008a7805 */ /* 0x000fc4000001ff00 */
[----:B------:R-:W-:Y:S02]  /*1bf0*/  CS2R R136, SRZ ;  /* 0x0000000000887805 */ /* 0x000fe4000001ff00 */
[----:B------:R-:W-:Y:S01]  /*1c00*/  CS2R R134, SRZ ;  /* 0x0000000000867805 */ /* 0x000fe2000001ff00 */
[----:B01----:R-:W-:Y:S01]  /*1c10*/  @P1 IMAD.HI.U32 R0, R4, UR6, RZ ;  /* 0x0000000604001c27 */ /* 0x003fe2000f8e00ff */
[----:B------:R-:W-:Y:S01]  /*1c20*/  @UP0 ULDC UR6, c[0x0][0x450] ;  /* 0x0001140000060ab9 */ /* 0x000fe20000000800 */
[----:B------:R-:W-:Y:S02]  /*1c30*/  CS2R R132, SRZ ;  /* 0x0000000000847805 */ /* 0x000fe4000001ff00 */
[----:B------:R-:W-:Y:S02]  /*1c40*/  CS2R R130, SRZ ;  /* 0x0000000000827805 */ /* 0x000fe4000001ff00 */
[----:B------:R-:W-:Y:S02]  /*1c50*/  CS2R R128, SRZ ;  /* 0x0000000000807805 */ /* 0x000fe4000001ff00 */
[----:B------:R-:W-:Y:S01]  /*1c60*/  @P2 SHF.R.U32.HI R4, RZ, UR6, R0 ;  /* 0x00000006ff042c19 */ /* 0x000fe20008011600 */
[----:B------:R-:W-:Y:S01]  /*1c70*/  UMOV UR6, 0xffffff80 ;  /* 0xffffff8000067882 */ /* 0x000fe20000000000 */
[----:B------:R-:W-:Y:S01]  /*1c80*/  CS2R R126, SRZ ;  /* 0x00000000007e7805 */ /* 0x000fe2000001ff00 */
[----:B------:R-:W-:Y:S01]  /*1c90*/  UIMAD UR6, UR55, UR6, 0x80 ;  /* 0x00000080370674a4 */ /* 0x000fe2000f8e0206 */
[----:B------:R-:W-:Y:S01]  /*1ca0*/  CS2R R124, SRZ ;  /* 0x00000000007c7805 */ /* 0x000fe2000001ff00 */
[----:B------:R-:W0:Y:S01]  /*1cb0*/  SHFL.IDX PT, R7, R4, 0x1, 0x1c1f ;  /* 0x003c1f0004077f89 */ /* 0x000e2200000e0000 */
[----:B------:R-:W-:Y:S01]  /*1cc0*/  UIADD3 UR55, UR55, -0x2, URZ ;  /* 0xfffffffe37377890 */ /* 0x000fe2000fffe03f */
[----:B------:R-:W-:Y:S01]  /*1cd0*/  CS2R R122, SRZ ;  /* 0x00000000007a7805 */ /* 0x000fe2000001ff00 */
[----:B------:R-:W-:Y:S01]  /*1ce0*/  UIADD3 UR7, UR6, 0x1, URZ ;  /* 0x0000000106077890 */ /* 0x000fe2000fffe03f */
[----:B------:R-:W1:Y:S01]  /*1cf0*/  SHFL.IDX PT, R4, R4, RZ, 0x1c1f ;  /* 0x001c1fff04047589 */ /* 0x000e6200000e0000 */
[----:B------:R-:W-:Y:S01]  /*1d00*/  UIMAD UR6, UR48, UR11, UR6 ;  /* 0x0000000b300672a4 */ /* 0x000fe2000f8e0206 */
[----:B------:R-:W-:Y:S01]  /*1d10*/  CS2R R120, SRZ ;  /* 0x0000000000787805 */ /* 0x000fe2000001ff00 */
[----:B------:R-:W-:Y:S01]  /*1d20*/  UIMAD UR11, UR48, UR11, -UR14 ;  /* 0x0000000b300b72a4 */ /* 0x000fe2000f8e0a0e */
[----:B------:R-:W-:-:S02]  /*1d30*/  CS2R R118, SRZ ;  /* 0x0000000000767805 */ /* 0x000fc4000001ff00 */
[----:B------:R-:W-:Y:S02]  /*1d40*/  MOV R5, UR7 ;  /* 0x0000000700057c02 */ /* 0x000fe40008000f00 */
[----:B------:R-:W-:Y:S02]  /*1d50*/  CS2R R116, SRZ ;  /* 0x0000000000747805 */ /* 0x000fe4000001ff00 */
[----:B------:R-:W-:Y:S02]  /*1d60*/  CS2R R114, SRZ ;  /* 0x0000000000727805 */ /* 0x000fe4000001ff00 */
[----:B------:R-:W-:Y:S02]  /*1d70*/  CS2R R112, SRZ ;  /* 0x0000000000707805 */ /* 0x000fe4000001ff00 */
[----:B------:R-:W-:Y:S01]  /*1d80*/  CS2R R110, SRZ ;  /* 0x00000000006e7805 */ /* 0x000fe2000001ff00 */
[----:B------:R-:W-:Y:S02]  /*1d90*/  IMAD R0, R16, -0x2, R5 ;  /* 0xfffffffe10007824 */ /* 0x000fe400078e0205 */
[----:B------:R-:W-:Y:S01]  /*1da0*/  IMAD.U32 R5, RZ, RZ, UR6 ;  /* 0x00000006ff057e24 */ /* 0x000fe2000f8e00ff */
[----:B------:R-:W-:Y:S01]  /*1db0*/  ULDC UR6, c[0x0][0x988] ;  /* 0x0002620000067ab9 */ /* 0x000fe20000000800 */
[----:B------:R-:W-:-:S02]  /*1dc0*/  IMAD R6, R9, UR48, R0 ;  /* 0x0000003009067c24 */ /* 0x000fc4000f8e0200 */
[----:B------:R-:W-:-:S03]  /*1dd0*/  IMAD R5, R16, -0x2, R5 ;  /* 0xfffffffe10057824 */ /* 0x000fc600078e0205 */
[----:B0-----:R-:W-:Y:S01]  /*1de0*/  IADD3 R0, R7, -UR14, R6 ;  /* 0x8000000e07007c10 */ /* 0x001fe2000fffe006 */
[----:B------:R-:W-:-:S03]  /*1df0*/  VIADD R6, R6, -UR14 ;  /* 0x8000000e06067c36 */ /* 0x000fc60008000000 */
[----:B------:R-:W-:Y:S02]  /*1e00*/  VIMNMX R0, R5, R0, PT ;  /* 0x0000000005007248 */ /* 0x000fe40003fe0100 */
[----:B-1----:R-:W-:Y:S02]  /*1e10*/  VIADDMNMX R5, R4, R6, R5, PT ;  /* 0x0000000604057246 */ /* 0x002fe40003800105 */
[C---:B------:R-:W-:Y:S02]  /*1e20*/  ISETP.GT.AND P1, PT, R0.reuse, RZ, PT ;  /* 0x000000ff0000720c */ /* 0x040fe40003f24270 */
[C---:B------:R-:W-:Y:S02]  /*1e30*/  ISETP.GT.AND P2, PT, R0.reuse, 0x1, PT ;  /* 0x000000010000780c */ /* 0x040fe40003f44270 */
[----:B------:R-:W-:Y:S02]  /*1e40*/  ISETP.GT.AND P3, PT, R0, 0x8, PT ;  /* 0x000000080000780c */ /* 0x000fe40003f64270 */
[----:B------:R-:W-:-:S02]  /*1e50*/  FSEL R26, R26, -INF , P1 ;  /* 0xff8000001a1a7808 */ /* 0x000fc40000800000 */
[----:B------:R-:W-:Y:S02]  /*1e60*/  FSEL R8, R27, -INF , P2 ;  /* 0xff8000001b087808 */ /* 0x000fe40001000000 */
[----:B------:R-:W-:Y:S02]  /*1e70*/  ISETP.GT.AND P1, PT, R0, 0x9, PT ;  /* 0x000000090000780c */ /* 0x000fe40003f24270 */
[----:B------:R-:W-:Y:S02]  /*1e80*/  FSEL R30, R30, -INF , P3 ;  /* 0xff8000001e1e7808 */ /* 0x000fe40001800000 */
[----:B------:R-:W-:Y:S02]  /*1e90*/  FMNMX.FTZ R7, R26, R8, !PT ;  /* 0x000000081a077209 */ /* 0x000fe40007810000 */
[----:B------:R-:W-:Y:S02]  /*1ea0*/  ISETP.GT.AND P2, PT, R0, 0x10, PT ;  /* 0x000000100000780c */ /* 0x000fe40003f44270 */
[----:B------:R-:W-:-:S02]  /*1eb0*/  FSEL R10, R31, -INF , P1 ;  /* 0xff8000001f0a7808 */ /* 0x000fc40000800000 */
[----:B------:R-:W-:Y:S02]  /*1ec0*/  FMNMX.FTZ R7, R30, R7, !PT ;  /* 0x000000071e077209 */ /* 0x000fe40007810000 */
        /* <DEDUP_REMOVED lines=81> */
[----:B------:R-:W-:Y:S02]  /*23e0*/  FSEL R87, R87, -INF , P1 ;  /* 0xff80000057577808 */ /* 0x000fe40000800000 */
[----:B------:R-:W-:-:S02]  /*23f0*/  FMNMX.FTZ R0, R86, R7, !PT ;  /* 0x0000000756007209 */ /* 0x000fc40007810000 */
[----:B------:R-:W-:Y:S02]  /*2400*/  ISETP.GT.AND P2, PT, R5, 0x1, PT ;  /* 0x000000010500780c */ /* 0x000fe40003f44270 */
[----:B------:R-:W-:Y:S02]  /*2410*/  FMNMX.FTZ R11, R87, R0, !PT ;  /* 0x00000000570b7209 */ /* 0x000fe40007810000 */
[----:B------:R-:W-:Y:S02]  /*2420*/  ISETP.GT.AND P3, PT, R5, 0x8, PT ;  /* 0x000000080500780c */ /* 0x000fe40003f64270 */
[----:B------:R-:W-:Y:S01]  /*2430*/  FSEL R25, R25, -INF , P2 ;  /* 0xff80000019197808 */ /* 0x000fe20001000000 */
[----:B------:R-:W0:Y:S01]  /*2440*/  SHFL.BFLY PT, R0, R11, 0x2, 0x1f ;  /* 0x0c401f000b007f89 */ /* 0x000e2200000e0000 */
[----:B------:R-:W-:-:S04]  /*2450*/  ISETP.GT.AND P2, PT, R5, 0x10, PT ;  /* 0x000000100500780c */ /* 0x000fc80003f44270 */
[----:B------:R-:W-:Y:S02]  /*2460*/  FSEL R15, R32, -INF , P2 ;  /* 0xff800000200f7808 */ /* 0x000fe40001000000 */
[----:B------:R-:W-:-:S04]  /*2470*/  ISETP.GT.AND P2, PT, R5, 0x18, PT ;  /* 0x000000180500780c */ /* 0x000fc80003f44270 */
[----:B------:R-:W-:Y:S02]  /*2480*/  FSEL R21, R36, -INF , P2 ;  /* 0xff80000024157808 */ /* 0x000fe40001000000 */
[----:B------:R-:W-:-:S04]  /*2490*/  ISETP.GT.AND P2, PT, R5, 0x20, PT ;  /* 0x000000200500780c */ /* 0x000fc80003f44270 */
[----:B------:R-:W-:Y:S02]  /*24a0*/  FSEL R27, R40, -INF , P2 ;  /* 0xff800000281b7808 */ /* 0x000fe40001000000 */
[----:B------:R-:W-:-:S04]  /*24b0*/  ISETP.GT.AND P2, PT, R5, 0x28, PT ;  /* 0x000000280500780c */ /* 0x000fc80003f44270 */
[----:B------:R-:W-:Y:S02]  /*24c0*/  FSEL R31, R44, -INF , P2 ;  /* 0xff8000002c1f7808 */ /* 0x000fe40001000000 */
[----:B0-----:R-:W-:Y:S01]  /*24d0*/  FMNMX.FTZ R13, R11, R0, !PT ;  /* 0x000000000b0d7209 */ /* 0x001fe20007810000 */
[----:B------:R-:W-:Y:S01]  /*24e0*/  IMAD.U32 R0, RZ, RZ, UR6 ;  /* 0x00000006ff007e24 */ /* 0x000fe2000f8e00ff */
[C---:B------:R-:W-:Y:S01]  /*24f0*/  ISETP.GT.AND P2, PT, R5.reuse, 0x30, PT ;  /* 0x000000300500780c */ /* 0x040fe20003f44270 */
[----:B------:R-:W-:Y:S02]  /*2500*/  @UP0 ULDC UR6, c[0x0][0x44c] ;  /* 0x0001130000060ab9 */ /* 0x000fe40000000800 */
[----:B------:R-:W0:Y:S01]  /*2510*/  SHFL.BFLY PT, R108, R13, 0x1, 0x1f ;  /* 0x0c201f000d6c7f89 */ /* 0x000e2200000e0000 */
[----:B------:R-:W-:Y:S01]  /*2520*/  FSEL R35, R48, -INF , P2 ;  /* 0xff80000030237808 */ /* 0x000fe20001000000 */
[----:B------:R-:W-:Y:S01]  /*2530*/  UIMAD.WIDE.U32 UR6, UR37, UR6, URZ ;  /* 0x00000006250672a5 */ /* 0x000fe2000f8e003f */
[----:B------:R-:W-:Y:S01]  /*2540*/  ISETP.GT.AND P2, PT, R5, 0x38, PT ;  /* 0x000000380500780c */ /* 0x000fe20003f44270 */
[----:B------:R-:W-:-:S02]  /*2550*/  UIADD3 UR6, UR15, 0x28840, URZ ;  /* 0x000288400f067890 */ /* 0x000fc4000fffe03f */
[----:B------:R-:W-:Y:S01]  /*2560*/  @UP0 USHF.R.U32.HI UR10, URZ, UR18, UR7 ;  /* 0x000000123f0a0299 */ /* 0x000fe20008011607 */
[----:B------:R-:W-:Y:S01]  /*2570*/  FSEL R39, R52, -INF , P2 ;  /* 0xff80000034277808 */ /* 0x000fe20001000000 */
[----:B------:R-:W-:Y:S01]  /*2580*/  UPRMT UR6, UR39, 0x654, UR6 ;  /* 0x0000065427067896 */ /* 0x000fe20008000006 */
[----:B------:R-:W-:Y:S01]  /*2590*/  ISETP.GT.AND P2, PT, R5, 0x40, PT ;  /* 0x000000400500780c */ /* 0x000fe20003f44270 */
[----:B------:R-:W-:-:S03]  /*25a0*/  UIADD3 UR11, UR11, UR10, URZ ;  /* 0x0000000a0b0b7290 */ /* 0x000fc6000fffe03f */
[----:B------:R-:W-:Y:S01]  /*25b0*/  FSEL R43, R56, -INF , P2 ;  /* 0xff800000382b7808 */ /* 0x000fe20001000000 */
[----:B------:R-:W-:Y:S01]  /*25c0*/  USHF.R.S32.HI UR7, URZ, 0x1f, UR11 ;  /* 0x0000001f3f077899 */ /* 0x000fe2000801140b */
[C---:B------:R-:W-:Y:S02]  /*25d0*/  ISETP.GT.AND P2, PT, R5.reuse, 0x48, PT ;  /* 0x000000480500780c */ /* 0x040fe40003f44270 */
[----:B------:R-:W-:Y:S01]  /*25e0*/  SYNCS.ARRIVE.TRANS64.RED.A1T0 RZ, [UR6], RZ ;  /* 0x000000ffffff79a7 */ /* 0x000fe20008100406 */
[----:B------:R-:W-:Y:S01]  /*25f0*/  ULEA.HI UR7, UR7, UR11, URZ, 0x7 ;  /* 0x0000000b07077291 */ /* 0x000fe2000f8f383f */
[----:B------:R-:W-:Y:S02]  /*2600*/  FSEL R47, R60, -INF , P2 ;  /* 0xff8000003c2f7808 */ /* 0x000fe40001000000 */
[----:B------:R-:W-:Y:S01]  /*2610*/  ISETP.GT.AND P2, PT, R5, 0x50, PT ;  /* 0x000000500500780c */ /* 0x000fe20003f44270 */
[----:B------:R-:W-:Y:S01]  /*2620*/  USHF.R.S32.HI UR7, URZ, 0x7, UR7 ;  /* 0x000000073f077899 */ /* 0x000fe20008011407 */
[----:B0-----:R-:W-:-:S02]  /*2630*/  FMNMX.FTZ R7, R13, R108, !PT ;  /* 0x0000006c0d077209 */ /* 0x001fc40007810000 */
[----:B------:R-:W-:Y:S02]  /*2640*/  CS2R R108, SRZ ;  /* 0x00000000006c7805 */ /* 0x000fe4000001ff00 */
[----:B------:R-:W-:Y:S01]  /*2650*/  FSEL R13, R28, -INF , P3 ;  /* 0xff8000001c0d7808 */ /* 0x000fe20001800000 */
[----:B------:R-:W-:Y:S01]  /*2660*/  UISETP.LT.AND UP0, UPT, URZ, UR7, UPT ;  /* 0x000000073f00728c */ /* 0x000fe2000bf01270 */
[C---:B------:R-:W-:Y:S01]  /*2670*/  FSETP.NEU.FTZ.AND P1, PT, R7.reuse, -INF , PT ;  /* 0xff8000000700780b */ /* 0x040fe20003f3d000 */
[----:B------:R-:W-:Y:S01]  /*2680*/  FMUL.FTZ R9, R7, R0 ;  /* 0x0000000007097220 */ /* 0x000fe20000410000 */
[----:B------:R-:W-:Y:S01]  /*2690*/  FSEL R51, R64, -INF , P2 ;  /* 0xff80000040337808 */ /* 0x000fe20001000000 */
[----:B------:R-:W-:Y:S01]  /*26a0*/  USEL UR53, URZ, UR7, !UP0 ;  /* 0x000000073f357287 */ /* 0x000fe2000c000000 */
[----:B------:R-:W-:Y:S02]  /*26b0*/  ISETP.GT.AND P2, PT, R5, 0x58, PT ;  /* 0x000000580500780c */ /* 0x000fe40003f44270 */
[----:B------:R-:W-:Y:S01]  /*26c0*/  FSEL R9, R9, RZ, P1 ;  /* 0x000000ff09097208 */ /* 0x000fe20000800000 */
[----:B------:R-:W-:Y:S01]  /*26d0*/  UISETP.GE.AND UP0, UPT, UR55, UR53, UPT ;  /* 0x000000353700728c */ /* 0x000fe2000bf06270 */
[----:B------:R-:W-:-:S02]  /*26e0*/  ISETP.GT.AND P1, PT, R5, RZ, PT ;  /* 0x000000ff0500720c */ /* 0x000fc40003f24270 */
[----:B------:R-:W-:Y:S01]  /*26f0*/  FSEL R55, R68, -INF , P2 ;  /* 0xff80000044377808 */ /* 0x000fe20001000000 */
[-CC-:B------:R-:W-:Y:S01]  /*2700*/  FFMA.FTZ R4, R8, R0.reuse, -R9.reuse ;  /* 0x0000000008047223 */ /* 0x180fe20000010809 */
[----:B------:R-:W-:Y:S01]  /*2710*/  FSEL R11, R24, -INF , P1 ;  /* 0xff800000180b7808 */ /* 0x000fe20000800000 */
[-CC-:B------:R-:W-:Y:S01]  /*2720*/  FFMA.FTZ R10, R10, R0.reuse, -R9.reuse ;  /* 0x000000000a0a7223 */ /* 0x180fe20000010809 */
[----:B------:R-:W-:Y:S01]  /*2730*/  ISETP.GT.AND P1, PT, R5, 0x9, PT ;  /* 0x000000090500780c */ /* 0x000fe20003f24270 */
[-CC-:B------:R-:W-:Y:S01]  /*2740*/  FFMA.FTZ R12, R12, R0.reuse, -R9.reuse ;  /* 0x000000000c0c7223 */ /* 0x180fe20000010809 */
[----:B------:R-:W-:Y:S01]  /*2750*/  FMNMX.FTZ R6, R11, R25, !PT ;  /* 0x000000190b067209 */ /* 0x000fe20007810000 */
[-CC-:B------:R-:W-:Y:S01]  /*2760*/  FFMA.FTZ R14, R14, R0.reuse, -R9.reuse ;  /* 0x000000000e0e7223 */ /* 0x180fe20000010809 */
[----:B------:R-:W-:Y:S01]  /*2770*/  FSEL R29, R29, -INF , P1 ;  /* 0xff8000001d1d7808 */ /* 0x000fe20000800000 */
[--C-:B------:R-:W-:Y:S01]  /*2780*/  FFMA.FTZ R20, R20, R0, -R9.reuse ;  /* 0x0000000014147223 */ /* 0x100fe20000010809 */
[----:B------:R-:W-:Y:S01]  /*2790*/  FMNMX.FTZ R6, R13, R6, !PT ;  /* 0x000000060d067209 */ /* 0x000fe20007810000 */
[-CC-:B------:R-:W-:Y:S01]  /*27a0*/  FFMA.FTZ R181, R26, R0.reuse, -R9.reuse ;  /* 0x000000001ab57223 */ /* 0x180fe20000010809 */
[----:B------:R-:W-:Y:S01]  /*27b0*/  ISETP.GT.AND P1, PT, R5, 0x11, PT ;  /* 0x000000110500780c */ /* 0x000fe20003f24270 */
[--C-:B------:R-:W-:Y:S01]  /*27c0*/  FFMA.FTZ R179, R38, R0, -R9.reuse ;  /* 0x0000000026b37223 */ /* 0x100fe20000010809 */
[----:B------:R-:W-:Y:S01]  /*27d0*/  FMNMX.FTZ R6, R29, R6, !PT ;  /* 0x000000061d067209 */ /* 0x000fe20007810000 */
[--C-:B------:R-:W-:Y:S01]  /*27e0*/  FFMA.FTZ R183, R30, R0, -R9.reuse ;  /* 0x000000001eb77223 */ /* 0x100fe20000010809 */
[----:B------:R-:W-:Y:S01]  /*27f0*/  FSEL R33, R33, -INF , P1 ;  /* 0xff80000021217808 */ /* 0x000fe20000800000 */
[----:B------:R-:W-:Y:S01]  /*2800*/  MUFU.EX2 R181, R181 ;  /* 0x000000b500b57308 */ /* 0x000fe20000000800 */
[----:B------:R-:W-:Y:S01]  /*2810*/  FMNMX.FTZ R8, R15, R6, !PT ;  /* 0x000000060f087209 */ /* 0x000fe20007810000 */
[-CC-:B------:R-:W-:Y:S01]  /*2820*/  FFMA.FTZ R177, R34, R0.reuse, -R9.reuse ;  /* 0x0000000022b17223 */ /* 0x180fe20000010809 */
[----:B------:R-:W-:Y:S01]  /*2830*/  ISETP.GT.AND P1, PT, R5, 0x19, PT ;  /* 0x000000190500780c */ /* 0x000fe20003f24270 */
[--C-:B------:R-:W-:Y:S01]  /*2840*/  FFMA.FTZ R173, R42, R0, -R9.reuse ;  /* 0x000000002aad7223 */ /* 0x100fe20000010809 */
[----:B------:R-:W-:Y:S01]  /*2850*/  FMNMX.FTZ R8, R33, R8, !PT ;  /* 0x0000000821087209 */ /* 0x000fe20007810000 */
[--C-:B------:R-:W-:Y:S01]  /*2860*/  FFMA.FTZ R175, R46, R0, -R9.reuse ;  /* 0x000000002eaf7223 */ /* 0x100fe20000010809 */
[----:B------:R-:W-:Y:S01]  /*2870*/  FSEL R37, R37, -INF , P1 ;  /* 0xff80000025257808 */ /* 0x000fe20000800000 */
[----:B------:R0:W-:Y:S01]  /*2880*/  MUFU.EX2 R6, R10 ;  /* 0x0000000a00067308 */ /* 0x0001e20000000800 */
[----:B------:R-:W-:Y:S01]  /*2890*/  FMNMX.FTZ R8, R21, R8, !PT ;  /* 0x0000000815087209 */ /* 0x000fe20007810000 */
[-CC-:B------:R-:W-:Y:S01]  /*28a0*/  FFMA.FTZ R88, R88, R0.reuse, -R9.reuse ;  /* 0x0000000058587223 */ /* 0x180fe20000010809 */
[----:B------:R-:W-:Y:S01]  /*28b0*/  ISETP.GT.AND P1, PT, R5, 0x21, PT ;  /* 0x000000210500780c */ /* 0x000fe20003f24270 */
[--C-:B------:R-:W-:Y:S01]  /*28c0*/  FFMA.FTZ R169, R50, R0, -R9.reuse ;  /* 0x0000000032a97223 */ /* 0x100fe20000010809 */
[----:B------:R-:W-:Y:S01]  /*28d0*/  FMNMX.FTZ R8, R37, R8, !PT ;  /* 0x0000000825087209 */ /* 0x000fe20007810000 */
[--C-:B------:R-:W-:Y:S01]  /*28e0*/  FFMA.FTZ R90, R90, R0, -R9.reuse ;  /* 0x000000005a5a7223 */ /* 0x100fe20000010809 */
[----:B------:R-:W-:Y:S01]  /*28f0*/  FSEL R41, R41, -INF , P1 ;  /* 0xff80000029297808 */ /* 0x000fe20000800000 */
[----:B------:R-:W1:Y:S01]  /*2900*/  MUFU.EX2 R4, R4 ;  /* 0x0000000400047308 */ /* 0x000e620000000800 */
[----:B0-----:R-:W-:Y:S01]  /*2910*/  FMNMX.FTZ R10, R27, R8, !PT ;  /* 0x000000081b0a7209 */ /* 0x001fe20007810000 */
        /* <DEDUP_REMOVED lines=15> */
[----:B0-----:R-:W-:Y:S01]  /*2a10*/  FMNMX.FTZ R12, R35, R10, !PT ;  /* 0x0000000a230c7209 */ /* 0x001fe20007810000 */
[----:B-1----:R-:W-:Y:S01]  /*2a20*/  FADD.FTZ R44, R181, R4 ;  /* 0x00000004b52c7221 */ /* 0x002fe20000010000 */
        /* <DEDUP_REMOVED lines=15> */
[-CC-:B------:R-:W-:Y:S01]  /*2b20*/  FFMA.FTZ R36, R104, R0.reuse, -R9.reuse ;  /* 0x0000000068247223 */ /* 0x180fe20000010809 */
[----:B------:R-:W-:Y:S01]  /*2b30*/  ISETP.GT.AND P1, PT, R5, 0x49, PT ;  /* 0x000000490500780c */ /* 0x000fe20003f24270 */
[--C-:B------:R-:W-:Y:S01]  /*2b40*/  FFMA.FTZ R157, R82, R0, -R9.reuse ;  /* 0x00000000529d7223 */ /* 0x100fe20000010809 */
[----:B------:R-:W-:Y:S01]  /*2b50*/  FMNMX.FTZ R14, R57, R14, !PT ;  /* 0x0000000e390e7209 */ /* 0x000fe20007810000 */
[----:B------:R-:W-:Y:S01]  /*2b60*/  FFMA.FTZ R159, R86, R0, -R9 ;  /* 0x00000000569f7223 */ /* 0x000fe20000010809 */
[----:B------:R-:W-:Y:S01]  /*2b70*/  FSEL R61, R61, -INF , P1 ;  /* 0xff8000003d3d7808 */ /* 0x000fe20000800000 */
[----:B------:R0:W-:Y:S01]  /*2b80*/  MUFU.EX2 R12, R20 ;  /* 0x00000014000c7308 */ /* 0x0001e20000000800 */
[----:B------:R-:W-:-:S02]  /*2b90*/  FMNMX.FTZ R14, R47, R14, !PT ;  /* 0x0000000e2f0e7209 */ /* 0x000fc40007810000 */
[----:B------:R-:W-:Y:S02]  /*2ba0*/  CS2R R104, SRZ ;  /* 0x0000000000687805 */ /* 0x000fe4000001ff00 */
[----:B------:R-:W-:Y:S02]  /*2bb0*/  ISETP.GT.AND P1, PT, R5, 0x51, PT ;  /* 0x000000510500780c */ /* 0x000fe40003f24270 */
[----:B------:R-:W-:Y:S02]  /*2bc0*/  CS2R R102, SRZ ;  /* 0x0000000000667805 */ /* 0x000fe4000001ff00 */
[----:B------:R-:W-:Y:S02]  /*2bd0*/  FMNMX.FTZ R14, R61, R14, !PT ;  /* 0x0000000e3d0e7209 */ /* 0x000fe40007810000 */
[----:B------:R-:W-:Y:S02]  /*2be0*/  CS2R R98, SRZ ;  /* 0x0000000000627805 */ /* 0x000fe4000001ff00 */
[----:B------:R-:W-:Y:S01]  /*2bf0*/  FSEL R65, R65, -INF , P1 ;  /* 0xff80000041417808 */ /* 0x000fe20000800000 */
[----:B------:R-:W-:Y:S01]  /*2c00*/  MUFU.EX2 R179, R179 ;  /* 0x000000b300b37308 */ /* 0x000fe20000000800 */
[----:B0-----:R-:W-:-:S02]  /*2c10*/  FMNMX.FTZ R20, R51, R14, !PT ;  /* 0x0000000e33147209 */ /* 0x001fc40007810000 */
[----:B------:R-:W-:Y:S02]  /*2c20*/  CS2R R96, SRZ ;  /* 0x0000000000607805 */ /* 0x000fe4000001ff00 */
[----:B------:R-:W-:Y:S02]  /*2c30*/  ISETP.GT.AND P1, PT, R5, 0x59, PT ;  /* 0x000000590500780c */ /* 0x000fe40003f24270 */
[----:B------:R-:W-:Y:S02]  /*2c40*/  FMNMX.FTZ R20, R65, R20, !PT ;  /* 0x0000001441147209 */ /* 0x000fe40007810000 */
[----:B------:R-:W-:Y:S01]  /*2c50*/  ISETP.GT.AND P2, PT, R5, 0x60, PT ;  /* 0x000000600500780c */ /* 0x000fe20003f44270 */
[----:B------:R-:W-:Y:S01]  /*2c60*/  MUFU.EX2 R173, R173 ;  /* 0x000000ad00ad7308 */ /* 0x000fe20000000800 */
[----:B------:R-:W-:Y:S02]  /*2c70*/  FSEL R69, R69, -INF , P1 ;  /* 0xff80000045457808 */ /* 0x000fe40000800000 */
[----:B------:R-:W-:-:S02]  /*2c80*/  FMNMX.FTZ R20, R55, R20, !PT ;  /* 0x0000001437147209 */ /* 0x000fc40007810000 */
[----:B------:R-:W-:Y:S02]  /*2c90*/  ISETP.GT.AND P1, PT, R5, 0x61, PT ;  /* 0x000000610500780c */ /* 0x000fe40003f24270 */
[----:B------:R-:W-:Y:S01]  /*2ca0*/  FSEL R59, R72, -INF , P2 ;  /* 0xff800000483b7808 */ /* 0x000fe20001000000 */
[----:B------:R-:W-:Y:S01]  /*2cb0*/  MUFU.EX2 R175, R175 ;  /* 0x000000af00af7308 */ /* 0x000fe20000000800 */
[----:B------:R-:W-:Y:S02]  /*2cc0*/  FMNMX.FTZ R20, R69, R20, !PT ;  /* 0x0000001445147209 */ /* 0x000fe40007810000 */
[----:B------:R-:W-:Y:S02]  /*2cd0*/  ISETP.GT.AND P2, PT, R5, 0x68, PT ;  /* 0x000000680500780c */ /* 0x000fe40003f44270 */
[----:B------:R-:W-:Y:S02]  /*2ce0*/  FSEL R73, R73, -INF , P1 ;  /* 0xff80000049497808 */ /* 0x000fe40000800000 */
[----:B------:R-:W-:Y:S01]  /*2cf0*/  FMNMX.FTZ R24, R59, R20, !PT ;  /* 0x000000143b187209 */ /* 0x000fe20007810000 */
[----:B------:R0:W-:Y:S01]  /*2d00*/  MUFU.EX2 R14, R88 ;  /* 0x00000058000e7308 */ /* 0x0001e20000000800 */
[----:B------:R-:W-:-:S02]  /*2d10*/  ISETP.GT.AND P1, PT, R5, 0x69, PT ;  /* 0x000000690500780c */ /* 0x000fc40003f24270 */
[----:B------:R-:W-:Y:S02]  /*2d20*/  FSEL R63, R76, -INF , P2 ;  /* 0xff8000004c3f7808 */ /* 0x000fe40001000000 */
[----:B------:R-:W-:Y:S02]  /*2d30*/  FMNMX.FTZ R24, R73, R24, !PT ;  /* 0x0000001849187209 */ /* 0x000fe40007810000 */
[----:B------:R-:W-:Y:S01]  /*2d40*/  ISETP.GT.AND P2, PT, R5, 0x70, PT ;  /* 0x000000700500780c */ /* 0x000fe20003f44270 */
[----:B------:R-:W-:Y:S01]  /*2d50*/  MUFU.EX2 R169, R169 ;  /* 0x000000a900a97308 */ /* 0x000fe20000000800 */
[----:B------:R-:W-:Y:S02]  /*2d60*/  FSEL R77, R77, -INF , P1 ;  /* 0xff8000004d4d7808 */ /* 0x000fe40000800000 */
[----:B0-----:R-:W-:Y:S02]  /*2d70*/  CS2R R88, SRZ ;  /* 0x0000000000587805 */ /* 0x001fe4000001ff00 */
[----:B------:R-:W-:-:S02]  /*2d80*/  FMNMX.FTZ R24, R63, R24, !PT ;  /* 0x000000183f187209 */ /* 0x000fc40007810000 */
[----:B------:R-:W-:Y:S02]  /*2d90*/  ISETP.GT.AND P1, PT, R5, 0x71, PT ;  /* 0x000000710500780c */ /* 0x000fe40003f24270 */
[----:B------:R-:W-:Y:S01]  /*2da0*/  FSEL R67, R80, -INF , P2 ;  /* 0xff80000050437808 */ /* 0x000fe20001000000 */
[----:B------:R0:W-:Y:S01]  /*2db0*/  MUFU.EX2 R20, R90 ;  /* 0x0000005a00147308 */ /* 0x0001e20000000800 */
[----:B------:R-:W-:Y:S02]  /*2dc0*/  FMNMX.FTZ R24, R77, R24, !PT ;  /* 0x000000184d187209 */ /* 0x000fe40007810000 */
[----:B------:R-:W-:Y:S02]  /*2dd0*/  ISETP.GT.AND P2, PT, R5, 0x78, PT ;  /* 0x000000780500780c */ /* 0x000fe40003f44270 */
[----:B------:R-:W-:Y:S02]  /*2de0*/  FSEL R81, R81, -INF , P1 ;  /* 0xff80000051517808 */ /* 0x000fe40000800000 */
[----:B------:R-:W-:Y:S01]  /*2df0*/  FMNMX.FTZ R26, R67, R24, !PT ;  /* 0x00000018431a7209 */ /* 0x000fe20007810000 */
[----:B------:R-:W-:Y:S01]  /*2e00*/  MUFU.EX2 R171, R171 ;  /* 0x000000ab00ab7308 */ /* 0x000fe20000000800 */
[----:B------:R-:W-:-:S02]  /*2e10*/  ISETP.GT.AND P1, PT, R5, 0x79, PT ;  /* 0x000000790500780c */ /* 0x000fc40003f24270 */
[----:B0-----:R-:W-:Y:S02]  /*2e20*/  CS2R R90, SRZ ;  /* 0x00000000005a7805 */ /* 0x001fe4000001ff00 */
[----:B------:R-:W-:Y:S02]  /*2e30*/  FSEL R71, R84, -INF , P2 ;  /* 0xff80000054477808 */ /* 0x000fe40001000000 */
[----:B------:R-:W-:Y:S02]  /*2e40*/  FMNMX.FTZ R26, R81, R26, !PT ;  /* 0x0000001a511a7209 */ /* 0x000fe40007810000 */
[----:B------:R-:W-:Y:S01]  /*2e50*/  FSEL R85, R85, -INF , P1 ;  /* 0xff80000055557808 */ /* 0x000fe20000800000 */
[----:B------:R0:W-:Y:S01]  /*2e60*/  MUFU.EX2 R24, R92 ;  /* 0x0000005c00187308 */ /* 0x0001e20000000800 */
[----:B------:R-:W-:Y:S02]  /*2e70*/  FMNMX.FTZ R26, R71, R26, !PT ;  /* 0x0000001a471a7209 */ /* 0x000fe40007810000 */
[----:B------:R-:W-:-:S02]  /*2e80*/  F2FP.BF16.F32.PACK_AB R181, R4, R181 ;  /* 0x000000b504b5723e */ /* 0x000fc400000010ff */
[----:B------:R-:W-:Y:S01]  /*2e90*/  FMNMX.FTZ R5, R85, R26, !PT ;  /* 0x0000001a55057209 */ /* 0x000fe20007810000 */
[--C-:B------:R-:W-:Y:S01]  /*2ea0*/  FFMA.FTZ R26, R94, R0, -R9.reuse ;  /* 0x000000005e1a7223 */ /* 0x100fe20000010809 */
[----:B------:R-:W-:Y:S01]  /*2eb0*/  CS2R R94, SRZ ;  /* 0x00000000005e7805 */ /* 0x000fe2000001ff00 */
[----:B------:R-:W-:Y:S01]  /*2ec0*/  MUFU.EX2 R165, R165 ;  /* 0x000000a500a57308 */ /* 0x000fe20000000800 */
[----:B0-----:R-:W-:Y:S01]  /*2ed0*/  CS2R R92, SRZ ;  /* 0x00000000005c7805 */ /* 0x001fe2000001ff00 */
[----:B------:R-:W0:Y:S06]  /*2ee0*/  SHFL.BFLY PT, R32, R5, 0x2, 0x1f ;  /* 0x0c401f0005207f89 */ /* 0x000e2c00000e0000 */
[----:B------:R-:W-:Y:S08]  /*2ef0*/  MUFU.EX2 R26, R26 ;  /* 0x0000001a001a7308 */ /* 0x000ff00000000800 */
[----:B------:R-:W-:Y:S08]  /*2f00*/  MUFU.EX2 R167, R167 ;  /* 0x000000a700a77308 */ /* 0x000ff00000000800 */
[----:B------:R-:W-:Y:S01]  /*2f10*/  MUFU.EX2 R28, R28 ;  /* 0x0000001c001c7308 */ /* 0x000fe20000000800 */
[----:B0-----:R-:W-:Y:S01]  /*2f20*/  FMNMX.FTZ R38, R5, R32, !PT ;  /* 0x0000002005267209 */ /* 0x001fe20007810000 */
[----:B------:R-:W-:Y:S01]  /*2f30*/  FFMA.FTZ R32, R100, R0, -R9 ;  /* 0x0000000064207223 */ /* 0x000fe20000010809 */
[----:B------:R-:W-:-:S03]  /*2f40*/  CS2R R100, SRZ ;  /* 0x0000000000647805 */ /* 0x000fc6000001ff00 */
[----:B------:R-:W0:Y:S02]  /*2f50*/  SHFL.BFLY PT, R5, R38, 0x1, 0x1f ;  /* 0x0c201f0026057f89 */ /* 0x000e2400000e0000 */
[----:B------:R-:W-:Y:S08]  /*2f60*/  MUFU.EX2 R161, R161 ;  /* 0x000000a100a17308 */ /* 0x000ff00000000800 */
[----:B------:R-:W-:Y:S08]  /*2f70*/  MUFU.EX2 R30, R30 ;  /* 0x0000001e001e7308 */ /* 0x000ff00000000800 */
[----:B------:R-:W-:Y:S01]  /*2f80*/  MUFU.EX2 R163, R163 ;  /* 0x000000a300a37308 */ /* 0x000fe20000000800 */
[----:B0-----:R-:W-:-:S07]  /*2f90*/  FMNMX.FTZ R5, R38, R5, !PT ;  /* 0x0000000526057209 */ /* 0x001fce0007810000 */
[----:B------:R-:W-:Y:S01]  /*2fa0*/  MUFU.EX2 R32, R32 ;  /* 0x0000002000207308 */ /* 0x000fe20000000800 */
[-CC-:B------:R-:W-:Y:S01]  /*2fb0*/  FFMA.FTZ R38, R106, R0.reuse, -R9.reuse ;  /* 0x000000006a267223 */ /* 0x180fe20000010809 */
[-C--:B------:R-:W-:Y:S01]  /*2fc0*/  FFMA.FTZ R9, R87, R0.reuse, -R9 ;  /* 0x0000000057097223 */ /* 0x080fe20000010809 */
[C---:B------:R-:W-:Y:S01]  /*2fd0*/  FSETP.NEU.FTZ.AND P1, PT, R5.reuse, -INF , PT ;  /* 0xff8000000500780b */ /* 0x040fe20003f3d000 */
[----:B------:R-:W-:Y:S01]  /*2fe0*/  FMUL.FTZ R40, R5, R0 ;  /* 0x0000000005287220 */ /* 0x000fe20000410000 */
[----:B------:R-:W-:-:S03]  /*2ff0*/  CS2R R106, SRZ ;  /* 0x00000000006a7805 */ /* 0x000fc6000001ff00 */
[----:B------:R-:W-:Y:S01]  /*3000*/  MUFU.EX2 R153, R153 ;  /* 0x0000009900997308 */ /* 0x000fe20000000800 */
[----:B------:R-:W-:Y:S02]  /*3010*/  FSEL R40, R40, RZ, P1 ;  /* 0x000000ff28287208 */ /* 0x000fe40000800000 */
[----:B------:R-:W-:-:S03]  /*3020*/  PLOP3.LUT P1, PT, PT, PT, UP0, 0x80, 0x0 ;  /* 0x000000000000781c */ /* 0x000fc60003f2f008 */
        /* <DEDUP_REMOVED lines=29> */
[----:B------:R2:W3:Y:S01]  /*3200*/  MUFU.EX2 R182, R29 ;  /* 0x0000001d00b67308 */ /* 0x0004e20000000800 */
[----:B0-----:R-:W-:Y:S01]  /*3210*/  FADD.FTZ R42, R11, R180 ;  /* 0x000000b40b2a7221 */ /* 0x001fe20000010000 */
[----:B------:R-:W-:Y:S01]  /*3220*/  F2FP.BF16.F32.PACK_AB R180, R180, R11 ;  /* 0x0000000bb4b4723e */ /* 0x000fe200000010ff */
[-CC-:B------:R-:W-:Y:S01]  /*3230*/  FFMA.FTZ R63, R63, R0.reuse, -R40.reuse ;  /* 0x000000003f3f7223 */ /* 0x180fe20000010828 */
[-CC-:B------:R-:W-:Y:S01]  /*3240*/  FFMA.FTZ R77, R77, R0.reuse, -R40.reuse ;  /* 0x000000004d4d7223 */ /* 0x180fe20000010828 */
[-CC-:B------:R-:W-:Y:S01]  /*3250*/  FFMA.FTZ R67, R67, R0.reuse, -R40.reuse ;  /* 0x0000000043437223 */ /* 0x180fe20000010828 */
[-CC-:B------:R-:W-:Y:S01]  /*3260*/  FFMA.FTZ R81, R81, R0.reuse, -R40.reuse ;  /* 0x0000000051517223 */ /* 0x180fe20000010828 */
[-C--:B------:R-:W-:Y:S01]  /*3270*/  FFMA.FTZ R71, R71, R0.reuse, -R40 ;  /* 0x0000000047477223 */ /* 0x080fe20000010828 */
[----:B------:R-:W0:Y:S01]  /*3280*/  MUFU.EX2 R15, R15 ;  /* 0x0000000f000f7308 */ /* 0x000e220000000800 */
[----:B-1----:R-:W-:Y:S01]  /*3290*/  FADD.FTZ R25, R13, R42 ;  /* 0x0000002a0d197221 */ /* 0x002fe20000010000 */
[----:B--2---:R-:W-:Y:S01]  /*32a0*/  FADD.FTZ R29, R183, R44 ;  /* 0x0000002cb71d7221 */ /* 0x004fe20000010000 */
[----:B------:R-:W-:Y:S01]  /*32b0*/  F2FP.BF16.F32.PACK_AB R183, R6, R183 ;  /* 0x000000b706b7723e */ /* 0x000fe200000010ff */
[----:B------:R-:W-:-:S02]  /*32c0*/  FFMA.FTZ R40, R85, R0, -R40 ;  /* 0x0000000055287223 */ /* 0x000fc40000010828 */
[----:B------:R-:W-:Y:S02]  /*32d0*/  FADD.FTZ R44, R6, R29 ;  /* 0x0000001d062c7221 */ /* 0x000fe40000010000 */
[----:B------:R-:W1:Y:S01]  /*32e0*/  MUFU.EX2 R176, R33 ;  /* 0x0000002100b07308 */ /* 0x000e620000000800 */
[----:B---3--:R-:W-:Y:S01]  /*32f0*/  FADD.FTZ R42, R182, R25 ;  /* 0x00000019b62a7221 */ /* 0x008fe20000010000 */
[----:B------:R-:W-:Y:S01]  /*3300*/  FADD.FTZ R25, R177, R44 ;  /* 0x0000002cb1197221 */ /* 0x000fe20000010000 */
[----:B------:R-:W-:Y:S02]  /*3310*/  F2FP.BF16.F32.PACK_AB R177, R8, R177 ;  /* 0x000000b108b1723e */ /* 0x000fe400000010ff */
[----:B------:R-:W-:Y:S01]  /*3320*/  F2FP.BF16.F32.PACK_AB R182, R182, R13 ;  /* 0x0000000db6b6723e */ /* 0x000fe200000010ff */
[----:B------:R-:W-:Y:S02]  /*3330*/  FADD.FTZ R44, R8, R25 ;  /* 0x00000019082c7221 */ /* 0x000fe40000010000 */
        /* <DEDUP_REMOVED lines=9> */
[----:B------:R-:W-:Y:S01]  /*33d0*/  F2FP.BF16.F32.PACK_AB R176, R176, R15 ;  /* 0x0000000fb0b0723e */ /* 0x000fe200000010ff */
[----:B------:R-:W-:Y:S02]  /*33e0*/  FADD.FTZ R44, R12, R25 ;  /* 0x000000190c2c7221 */ /* 0x000fe40000010000 */
[----:B------:R-:W1:Y:S01]  /*33f0*/  MUFU.EX2 R27, R27 ;  /* 0x0000001b001b7308 */ /* 0x000e620000000800 */
[----:B--2---:R-:W-:Y:S01]  /*3400*/  FADD.FTZ R3, R21, R42 ;  /* 0x0000002a15037221 */ /* 0x004fe20000010000 */
[----:B------:R-:W-:Y:S01]  /*3410*/  FADD.FTZ R25, R175, R44 ;  /* 0x0000002caf197221 */ /* 0x000fe20000010000 */
[----:B------:R-:W-:-:S03]  /*3420*/  F2FP.BF16.F32.PACK_AB R175, R14, R175 ;  /* 0x000000af0eaf723e */ /* 0x000fc600000010ff */
[----:B------:R-:W-:Y:S02]  /*3430*/  FADD.FTZ R44, R14, R25 ;  /* 0x000000190e2c7221 */ /* 0x000fe40000010000 */
[----:B------:R-:W2:Y:S01]  /*3440*/  MUFU.EX2 R172, R41 ;  /* 0x0000002900ac7308 */ /* 0x000ea20000000800 */
[----:B0-----:R-:W-:Y:S01]  /*3450*/  FADD.FTZ R42, R178, R3 ;  /* 0x00000003b22a7221 */ /* 0x001fe20000010000 */
[----:B------:R-:W-:Y:S01]  /*3460*/  FADD.FTZ R25, R169, R44 ;  /* 0x0000002ca9197221 */ /* 0x000fe20000010000 */
[----:B------:R-:W-:Y:S02]  /*3470*/  F2FP.BF16.F32.PACK_AB R169, R20, R169 ;  /* 0x000000a914a9723e */ /* 0x000fe400000010ff */
[----:B------:R-:W-:Y:S01]  /*3480*/  F2FP.BF16.F32.PACK_AB R178, R178, R21 ;  /* 0x00000015b2b2723e */ /* 0x000fe200000010ff */
[----:B------:R-:W-:Y:S02]  /*3490*/  FADD.FTZ R6, R20, R25 ;  /* 0x0000001914067221 */ /* 0x000fe40000010000 */
[----:B------:R-:W0:Y:S01]  /*34a0*/  MUFU.EX2 R31, R31 ;  /* 0x0000001f001f7308 */ /* 0x000e220000000800 */
[----:B-1----:R-:W-:Y:S01]  /*34b0*/  FADD.FTZ R3, R27, R42 ;  /* 0x0000002a1b037221 */ /* 0x002fe20000010000 */
[----:B------:R-:W-:Y:S01]  /*34c0*/  FADD.FTZ R25, R171, R6 ;  /* 0x00000006ab197221 */ /* 0x000fe20000010000 */
[----:B------:R-:W-:-:S03]  /*34d0*/  F2FP.BF16.F32.PACK_AB R171, R24, R171 ;  /* 0x000000ab18ab723e */ /* 0x000fc600000010ff */
[----:B------:R-:W-:Y:S02]  /*34e0*/  FADD.FTZ R6, R24, R25 ;  /* 0x0000001918067221 */ /* 0x000fe40000010000 */
[----:B------:R-:W1:Y:S01]  /*34f0*/  MUFU.EX2 R174, R45 ;  /* 0x0000002d00ae7308 */ /* 0x000e620000000800 */
[C---:B--2---:R-:W-:Y:S01]  /*3500*/  FADD.FTZ R42, R172.reuse, R3 ;  /* 0x00000003ac2a7221 */ /* 0x044fe20000010000 */
[----:B------:R-:W-:Y:S01]  /*3510*/  FADD.FTZ R25, R165, R6 ;  /* 0x00000006a5197221 */ /* 0x000fe20000010000 */
[----:B------:R-:W-:Y:S02]  /*3520*/  F2FP.BF16.F32.PACK_AB R172, R172, R27 ;  /* 0x0000001bacac723e */ /* 0x000fe400000010ff */
[C---:B------:R-:W-:Y:S01]  /*3530*/  F2FP.BF16.F32.PACK_AB R165, R26.reuse, R165 ;  /* 0x000000a51aa5723e */ /* 0x040fe200000010ff */
[----:B------:R-:W-:Y:S02]  /*3540*/  FADD.FTZ R6, R26, R25 ;  /* 0x000000191a067221 */ /* 0x000fe40000010000 */
[----:B------:R-:W2:Y:S01]  /*3550*/  MUFU.EX2 R35, R35 ;  /* 0x0000002300237308 */ /* 0x000ea20000000800 */
[----:B0-----:R-:W-:Y:S01]  /*3560*/  FADD.FTZ R3, R31, R42 ;  /* 0x0000002a1f037221 */ /* 0x001fe20000010000 */
[----:B------:R-:W-:Y:S01]  /*3570*/  FADD.FTZ R11, R167, R6 ;  /* 0x00000006a70b7221 */ /* 0x000fe20000010000 */
[----:B------:R-:W-:-:S03]  /*3580*/  F2FP.BF16.F32.PACK_AB R167, R28, R167 ;  /* 0x000000a71ca7723e */ /* 0x000fc600000010ff */
[----:B------:R-:W-:Y:S02]  /*3590*/  FADD.FTZ R6, R28, R11 ;  /* 0x0000000b1c067221 */ /* 0x000fe40000010000 */
[----:B------:R-:W0:Y:S01]  /*35a0*/  MUFU.EX2 R168, R49 ;  /* 0x0000003100a87308 */ /* 0x000e220000000800 */
[C---:B-1----:R-:W-:Y:S01]  /*35b0*/  FADD.FTZ R42, R174.reuse, R3 ;  /* 0x00000003ae2a7221 */ /* 0x042fe20000010000 */
[----:B------:R-:W-:Y:S01]  /*35c0*/  FADD.FTZ R11, R161, R6 ;  /* 0x00000006a10b7221 */ /* 0x000fe20000010000 */
[----:B------:R-:W-:Y:S02]  /*35d0*/  F2FP.BF16.F32.PACK_AB R174, R174, R31 ;  /* 0x0000001faeae723e */ /* 0x000fe400000010ff */
[C---:B------:R-:W-:Y:S01]  /*35e0*/  F2FP.BF16.F32.PACK_AB R161, R30.reuse, R161 ;  /* 0x000000a11ea1723e */ /* 0x040fe200000010ff */
[----:B------:R-:W-:Y:S02]  /*35f0*/  FADD.FTZ R6, R30, R11 ;  /* 0x0000000b1e067221 */ /* 0x000fe40000010000 */
[----:B------:R-:W1:Y:S01]  /*3600*/  MUFU.EX2 R39, R39 ;  /* 0x0000002700277308 */ /* 0x000e620000000800 */
[----:B--2---:R-:W-:Y:S01]  /*3610*/  FADD.FTZ R3, R35, R42 ;  /* 0x0000002a23037221 */ /* 0x004fe20000010000 */
[----:B------:R-:W-:Y:S01]  /*3620*/  FADD.FTZ R11, R163, R6 ;  /* 0x00000006a30b7221 */ /* 0x000fe20000010000 */
[----:B------:R-:W-:-:S03]  /*3630*/  F2FP.BF16.F32.PACK_AB R163, R32, R163 ;  /* 0x000000a320a3723e */ /* 0x000fc600000010ff */
[----:B------:R-:W-:Y:S02]  /*3640*/  FADD.FTZ R6, R32, R11 ;  /* 0x0000000b20067221 */ /* 0x000fe40000010000 */
[----:B------:R-:W2:Y:S01]  /*3650*/  MUFU.EX2 R170, R53 ;  /* 0x0000003500aa7308 */ /* 0x000ea20000000800 */
[C---:B0-----:R-:W-:Y:S01]  /*3660*/  FADD.FTZ R4, R168.reuse, R3 ;  /* 0x00000003a8047221 */ /* 0x041fe20000010000 */
[----:B------:R-:W-:Y:S01]  /*3670*/  FADD.FTZ R11, R153, R6 ;  /* 0x00000006990b7221 */ /* 0x000fe20000010000 */
[----:B------:R-:W-:-:S05]  /*3680*/  F2FP.BF16.F32.PACK_AB R168, R168, R35 ;  /* 0x00000023a8a8723e */ /* 0x000fca00000010ff */
        /* <DEDUP_REMOVED lines=47> */
[----:B------:R-:W-:Y:S01]  /*3980*/  MUFU.EX2 R159, R159 ;  /* 0x0000009f009f7308 */ /* 0x000fe20000000800 */
[C---:B--2---:R-:W-:Y:S01]  /*3990*/  FADD.FTZ R8, R38.reuse, R11 ;  /* 0x0000000b26087221 */ /* 0x044fe20000010000 */
[----:B------:R-:W-:-:S06]  /*39a0*/  F2FP.BF16.F32.PACK_AB R157, R38, R157 ;  /* 0x0000009d269d723e */ /* 0x000fcc00000010ff */
[----:B------:R-:W1:Y:S01]  /*39b0*/  MUFU.EX2 R71, R71 ;  /* 0x0000004700477308 */ /* 0x000e620000000800 */
[C---:B0-----:R-:W-:Y:S01]  /*39c0*/  FADD.FTZ R4, R156.reuse, R3 ;  /* 0x000000039c047221 */ /* 0x041fe20000010000 */
[----:B------:R-:W-:-:S06]  /*39d0*/  F2FP.BF16.F32.PACK_AB R156, R156, R67 ;  /* 0x000000439c9c723e */ /* 0x000fcc00000010ff */
[----:B------:R-:W0:Y:S08]  /*39e0*/  MUFU.EX2 R40, R40 ;  /* 0x0000002800287308 */ /* 0x000e300000000800 */
[----:B------:R2:W3:Y:S01]  /*39f0*/  MUFU.EX2 R6, R9 ;  /* 0x0000000900067308 */ /* 0x0004e20000000800 */
[----:B-1----:R-:W-:Y:S01]  /*3a00*/  FADD.FTZ R3, R71, R4 ;  /* 0x0000000447037221 */ /* 0x002fe20000010000 */
[----:B--2---:R-:W-:-:S03]  /*3a10*/  FADD.FTZ R9, R159, R8 ;  /* 0x000000089f097221 */ /* 0x004fc60000010000 */
[C---:B0-----:R-:W-:Y:S01]  /*3a20*/  FADD.FTZ R3, R40.reuse, R3 ;  /* 0x0000000328037221 */ /* 0x041fe20000010000 */
[----:B------:R-:W-:Y:S01]  /*3a30*/  F2FP.BF16.F32.PACK_AB R158, R40, R71 ;  /* 0x00000047289e723e */ /* 0x000fe200000010ff */
[C---:B---3--:R-:W-:Y:S01]  /*3a40*/  FADD.FTZ R4, R6.reuse, R9 ;  /* 0x0000000906047221 */ /* 0x048fe20000010000 */
[----:B------:R-:W-:Y:S01]  /*3a50*/  F2FP.BF16.F32.PACK_AB R159, R6, R159 ;  /* 0x0000009f069f723e */ /* 0x000fe200000010ff */
[----:B------:R-:W-:Y:S06]  /*3a60*/  @!P1 BRA `(.L_x_2361) ;  /* 0x0000002800809947 */ /* 0x000fec0003800000 */
[----:B------:R-:W-:Y:S01]  /*3a70*/  IMAD.MOV.U32 R8, RZ, RZ, R7 ;  /* 0x000000ffff087224 */ /* 0x000fe200078e0007 */
[----:B------:R-:W-:Y:S01]  /*3a80*/  UMOV UR56, UR44 ;  /* 0x0000002c00387c82 */ /* 0x000fe20008000000 */
[----:B------:R-:W-:Y:S01]  /*3a90*/  IMAD.MOV.U32 R6, RZ, RZ, R5 ;  /* 0x000000ffff067224 */ /* 0x000fe200078e0005 */
[----:B------:R-:W-:Y:S01]  /*3aa0*/  UMOV UR54, UR43 ;  /* 0x0000002b00367c82 */ /* 0x000fe20008000000 */
[----:B------:R-:W-:Y:S01]  /*3ab0*/  IMAD.MOV.U32 R151, RZ, RZ, RZ ;  /* 0x000000ffff977224 */ /* 0x000fe200078e00ff */
[----:B------:R-:W-:-:S06]  /*3ac0*/  ULDC UR52, c[0x0][0x288] ;  /* 0x0000a20000347ab9 */ /* 0x000fcc0000000800 */
.L_x_2372:
[----:B------:R-:W-:Y:S01]  /*3ad0*/  ISETP.NE.AND P2, PT, RZ, UR40, PT ;  /* 0x00000028ff007c0c */ /* 0x000fe2000bf45270 */
[----:B------:R-:W-:-:S04]  /*3ae0*/  UISETP.NE.AND UP0, UPT, UR54, 0x1, UPT ;  /* 0x000000013600788c */ /* 0x000fc8000bf05270 */
[----:B------:R-:W-:-:S04]  /*3af0*/  USEL UR44, URZ, 0x1, UP0 ;  /* 0x000000013f2c7887 */ /* 0x000fc80008000000 */
[----:B------:R-:W-:-:S04]  /*3b00*/  ULOP3.LUT UR44, UR56, UR44, URZ, 0x3c, !UPT ;  /* 0x0000002c382c7292 */ /* 0x000fc8000f8e3c3f */
[----:B------:R-:W-:Y:S08]  /*3b10*/  @P2 BRA `(.L_x_2362) ;  /* 0x0000000000382947 */ /* 0x000ff00003800000 */
[----:B------:R-:W-:Y:S05]  /*3b20*/  @!P0 BRA `(.L_x_2363) ;  /* 0x0000000000048947 */ /* 0x000fea0003800000 */
[----:B------:R-:W-:Y:S01]  /*3b30*/  BPT.TRAP 0x1 ;  /* 0x000000040000795c */ /* 0x000fe20000300000 */
.L_x_2363:
        /* <DEDUP_REMOVED lines=9> */
.L_x_2364:
[----:B-1----:R-:W-:Y:S05]  /*3bd0*/  @P1 BRA `(.L_x_2362) ;  /* 0x0000000000081947 */ /* 0x002fea0003800000 */
[----:B------:R-:W1:Y:S02]  /*3be0*/  SYNCS.PHASECHK.TRANS64.TRYWAIT P1, [UR6+0x28830], R0 ;  /* 0x02883000ff0075a7 */ /* 0x000e640008020146 */
[----:B-1----:R-:W-:Y:S05]  /*3bf0*/  @!P1 BRA `(.L_x_2365) ;  /* 0x000000b000b09947 */ /* 0x002fea0003800000 */
.L_x_2362:
        /* <DEDUP_REMOVED lines=48> */
.L_x_2367:
[----:B------:R-:W-:Y:S01]  /*3f00*/  ULEA UR6, UR54, UR41, 0x3 ;  /* 0x0000002936067291 */ /* 0x000fe2000f8e183f */
[----:B------:R-:W-:-:S05]  /*3f10*/  IMAD.U32 R0, RZ, RZ, UR56 ;  /* 0x00000038ff007e24 */ /* 0x000fca000f8e00ff */
[----:B------:R-:W-:-:S04]  /*3f20*/  SHF.L.U32 R0, R0, 0x1f, RZ ;  /* 0x0000001f00007819 */ /* 0x000fc800000006ff */
[----:B------:R0:W1:Y:S01]  /*3f30*/  SYNCS.PHASECHK.TRANS64.TRYWAIT P1, [UR6+0x28850], R0 ;  /* 0x02885000ff0075a7 */ /* 0x0000620008020146 */
[----:B------:R-:W-:Y:S05]  /*3f40*/  @!P0 BRA `(.L_x_2368) ;  /* 0x0000000000048947 */ /* 0x000fea0003800000 */
[----:B------:R-:W-:Y:S01]  /*3f50*/  BPT.TRAP 0x1 ;  /* 0x000000040000795c */ /* 0x000fe20000300000 */
.L_x_2368:
[----:B-1----:R-:W-:Y:S05]  /*3f60*/  @P1 BRA `(.L_x_2366) ;  /* 0x0000000000081947 */ /* 0x002fea0003800000 */
[----:B------:R-:W1:Y:S02]  /*3f70*/  SYNCS.PHASECHK.TRANS64.TRYWAIT P1, [UR6+0x28850], R0 ;  /* 0x02885000ff0075a7 */ /* 0x000e640008020146 */
[----:B-1----:R-:W-:Y:S05]  /*3f80*/  @!P1 BRA `(.L_x_2369) ;  /* 0x000000ac00e49947 */ /* 0x002fea0003800000 */
.L_x_2366:
        /* <DEDUP_REMOVED lines=49> */
.L_x_2370:
[----:B------:R-:W-:Y:S01]  /*42a0*/  UISETP.NE.AND UP0, UPT, UR49, URZ, UPT ;  /* 0x0000003f3100728c */ /* 0x000fe2000bf05270 */
[----:B------:R-:W-:Y:S01]  /*42b0*/  VIADD R11, R17, UR37 ;  /* 0x00000025110b7c36 */ /* 0x000fe20008000000 */
[----:B------:R-:W1:Y:S04]  /*42c0*/  LDC R7, c[0x0][0x2f0] ;  /* 0x0000bc00ff077b82 */ /* 0x000e680000000800 */
[----:B------:R-:W-:Y:S02]  /*42d0*/  PLOP3.LUT P1, PT, PT, PT, UP0, 0x80, 0x0 ;  /* 0x000000000000781c */ /* 0x000fe40003f2f008 */
[----:B------:R-:W-:-:S03]  /*42e0*/  PLOP3.LUT P2, PT, PT, PT, UP0, 0x80, 0x0 ;  /* 0x000000000000781c */ /* 0x000fc60003f4f008 */
[----:B------:R-:W-:-:S08]  /*42f0*/  @UP0 ULDC UR6, c[0x0][0x44c] ;  /* 0x0001130000060ab9 */ /* 0x000fd00000000800 */
[----:B0-----:R-:W-:Y:S01]  /*4300*/  @P1 IMAD.HI.U32 R0, R11, UR6, RZ ;  /* 0x000000060b001c27 */ /* 0x001fe2000f8e00ff */
[----:B------:R-:W-:-:S04]  /*4310*/  @UP0 ULDC UR6, c[0x0][0x450] ;  /* 0x0001140000060ab9 */ /* 0x000fc80000000800 */
[----:B------:R-:W-:Y:S01]  /*4320*/  @P2 SHF.R.U32.HI R11, RZ, UR6, R0 ;  /* 0x00000006ff0b2c19 */ /* 0x000fe20008011600 */
[----:B------:R-:W-:Y:S02]  /*4330*/  UMOV UR6, 0xffffff80 ;  /* 0xffffff8000067882 */ /* 0x000fe40000000000 */
[----:B------:R-:W-:Y:S02]  /*4340*/  UIMAD UR6, UR55, UR6, 0x1 ;  /* 0x00000001370674a4 */ /* 0x000fe4000f8e0206 */
[----:B------:R-:W0:Y:S04]  /*4350*/  SHFL.IDX PT, R5, R11, RZ, 0x1c1f ;  /* 0x001c1fff0b057589 */ /* 0x000e2800000e0000 */
[----:B------:R-:W-:Y:S01]  /*4360*/  IMAD.U32 R9, RZ, RZ, UR6 ;  /* 0x00000006ff097e24 */ /* 0x000fe2000f8e00ff */
[----:B------:R-:W2:Y:S01]  /*4370*/  SHFL.IDX PT, R11, R11, 0x1, 0x1c1f ;  /* 0x003c1f000b0b7f89 */ /* 0x000ea200000e0000 */
[----:B------:R-:W-:-:S02]  /*4380*/  ULEA UR6, UR43, UR41, 0x3 ;  /* 0x000000292b067291 */ /* 0x000fc4000f8e183f */
[----:B------:R-:W-:Y:S02]  /*4390*/  IMAD R0, R16, -0x2, R9 ;  /* 0xfffffffe10007824 */ /* 0x000fe400078e0209 */
[----:B------:R-:W-:Y:S02]  /*43a0*/  UIADD3 UR6, UR6, 0x28840, URZ ;  /* 0x0002884006067890 */ /* 0x000fe4000fffe03f */
[----:B-1----:R-:W-:Y:S02]  /*43b0*/  IMAD R12, R7, UR48, R0 ;  /* 0x00000030070c7c24 */ /* 0x002fe4000f8e0200 */
[----:B------:R-:W-:-:S09]  /*43c0*/  UPRMT UR6, UR39, 0x654, UR6 ;  /* 0x0000065427067896 */ /* 0x000fd20008000006 */
[----:B------:R-:W-:Y:S01]  /*43d0*/  SYNCS.ARRIVE.TRANS64.RED.A1T0 RZ, [UR6], RZ ;  /* 0x000000ffffff79a7 */ /* 0x000fe20008100406 */
[----:B0-----:R-:W-:-:S04]  /*43e0*/  IADD3 R5, R5, -UR52, R12 ;  /* 0x8000003405057c10 */ /* 0x001fc8000fffe00c */
[C---:B------:R-:W-:Y:S02]  /*43f0*/  ISETP.GT.AND P1, PT, R5.reuse, RZ, PT ;  /* 0x000000ff0500720c */ /* 0x040fe40003f24270 */
[C---:B------:R-:W-:Y:S02]  /*4400*/  ISETP.GT.AND P2, PT, R5.reuse, 0x1, PT ;  /* 0x000000010500780c */ /* 0x040fe40003f44270 */
[----:B------:R-:W-:Y:S02]  /*4410*/  FSEL R9, R24, -INF , P1 ;  /* 0xff80000018097808 */ /* 0x000fe40000800000 */
        /* <DEDUP_REMOVED lines=90> */
[----:B------:R-:W-:Y:S02]  /*49c0*/  FSEL R85, R85, -INF , P2 ;  /* 0xff80000055557808 */ /* 0x000fe40001000000 */
[----:B------:R-:W-:Y:S02]  /*49d0*/  FMNMX.FTZ R0, R41, R0, !PT ;  /* 0x0000000029007209 */ /* 0x000fe40007810000 */
[----:B--2---:R-:W-:-:S02]  /*49e0*/  IADD3 R12, R11, -UR52, R12 ;  /* 0x800000340b0c7c10 */ /* 0x004fc4000fffe00c */
[----:B------:R-:W-:Y:S02]  /*49f0*/  FMNMX.FTZ R14, R85, R0, !PT ;  /* 0x00000000550e7209 */ /* 0x000fe40007810000 */
[----:B------:R-:W0:Y:S01]  /*4a00*/  LDC R0, c[0x0][0x988] ;  /* 0x00026200ff007b82 */ /* 0x000e220000000800 */
[C---:B------:R-:W-:Y:S02]  /*4a10*/  ISETP.GT.AND P2, PT, R12.reuse, RZ, PT ;  /* 0x000000ff0c00720c */ /* 0x040fe40003f44270 */
[----:B------:R-:W1:Y:S01]  /*4a20*/  SHFL.BFLY PT, R5, R14, 0x2, 0x1f ;  /* 0x0c401f000e057f89 */ /* 0x000e6200000e0000 */
[----:B------:R-:W-:-:S04]  /*4a30*/  ISETP.GT.AND P3, PT, R12, 0x1, PT ;  /* 0x000000010c00780c */ /* 0x000fc80003f64270 */
[----:B------:R-:W-:Y:S02]  /*4a40*/  FSEL R27, R27, -INF , P3 ;  /* 0xff8000001b1b7808 */ /* 0x000fe40001800000 */
[----:B------:R-:W-:Y:S02]  /*4a50*/  ISETP.GT.AND P3, PT, R12, 0x9, PT ;  /* 0x000000090c00780c */ /* 0x000fe40003f64270 */
[----:B-1----:R-:W-:-:S05]  /*4a60*/  FMNMX.FTZ R20, R14, R5, !PT ;  /* 0x000000050e147209 */ /* 0x002fca0007810000 */
[----:B------:R-:W1:Y:S02]  /*4a70*/  SHFL.BFLY PT, R5, R20, 0x1, 0x1f ;  /* 0x0c201f0014057f89 */ /* 0x000e6400000e0000 */
[----:B-1----:R-:W-:-:S04]  /*4a80*/  FMNMX.FTZ R5, R20, R5, !PT ;  /* 0x0000000514057209 */ /* 0x002fc80007810000 */
[C---:B------:R-:W-:Y:S01]  /*4a90*/  FSETP.NEU.FTZ.AND P1, PT, R5.reuse, -INF , PT ;  /* 0xff8000000500780b */ /* 0x040fe20003f3d000 */
[----:B0-----:R-:W-:-:S05]  /*4aa0*/  FMUL.FTZ R10, R5, R0 ;  /* 0x00000000050a7220 */ /* 0x001fca0000410000 */
[----:B------:R-:W-:-:S05]  /*4ab0*/  FSEL R10, R10, RZ, P1 ;  /* 0x000000ff0a0a7208 */ /* 0x000fca0000800000 */
[-CC-:B------:R-:W-:Y:S01]  /*4ac0*/  FFMA.FTZ R180, R157, R0.reuse, -R10.reuse ;  /* 0x000000009db47223 */ /* 0x180fe2000001080a */
[----:B------:R-:W-:Y:S01]  /*4ad0*/  FSEL R157, R26, -INF , P2 ;  /* 0xff8000001a9d7808 */ /* 0x000fe20001000000 */
[-CC-:B------:R-:W-:Y:S01]  /*4ae0*/  FFMA.FTZ R182, R159, R0.reuse, -R10.reuse ;  /* 0x000000009fb67223 */ /* 0x180fe2000001080a */
[----:B------:R-:W-:Y:S01]  /*4af0*/  ISETP.GT.AND P2, PT, R12, 0x8, PT ;  /* 0x000000080c00780c */ /* 0x000fe20003f44270 */
[--C-:B------:R-:W-:Y:S01]  /*4b00*/  FFMA.FTZ R11, R163, R0, -R10.reuse ;  /* 0x00000000a30b7223 */ /* 0x100fe2000001080a */
[----:B------:R-:W-:Y:S01]  /*4b10*/  FMNMX.FTZ R14, R157, R8, !PT ;  /* 0x000000089d0e7209 */ /* 0x000fe20007810000 */
[-CC-:B------:R-:W-:Y:S01]  /*4b20*/  FFMA.FTZ R176, R171, R0.reuse, -R10.reuse ;  /* 0x00000000abb07223 */ /* 0x180fe2000001080a */
[----:B------:R-:W-:Y:S01]  /*4b30*/  FSEL R159, R30, -INF , P2 ;  /* 0xff8000001e9f7808 */ /* 0x000fe20001000000 */
[--C-:B------:R-:W-:Y:S01]  /*4b40*/  FFMA.FTZ R178, R177, R0, -R10.reuse ;  /* 0x00000000b1b27223 */ /* 0x100fe2000001080a */
[----:B------:R-:W-:Y:S01]  /*4b50*/  FMNMX.FTZ R14, R27, R14, !PT ;  /* 0x0000000e1b0e7209 */ /* 0x000fe20007810000 */
[-CC-:B------:R-:W-:Y:S01]  /*4b60*/  FFMA.FTZ R172, R173, R0.reuse, -R10.reuse ;  /* 0x00000000adac7223 */ /* 0x180fe2000001080a */
[C---:B------:R-:W-:Y:S01]  /*4b70*/  ISETP.GT.AND P2, PT, R12.reuse, 0x10, PT ;  /* 0x000000100c00780c */ /* 0x040fe20003f44270 */
[-CC-:B------:R-:W-:Y:S01]  /*4b80*/  FFMA.FTZ R174, R165, R0.reuse, -R10.reuse ;  /* 0x00000000a5ae7223 */ /* 0x180fe2000001080a */
[----:B------:R-:W-:Y:S01]  /*4b90*/  FSEL R163, R31, -INF , P3 ;  /* 0xff8000001fa37808 */ /* 0x000fe20001800000 */
[--C-:B------:R-:W-:Y:S01]  /*4ba0*/  FFMA.FTZ R31, R169, R0, -R10.reuse ;  /* 0x00000000a91f7223 */ /* 0x100fe2000001080a */
[----:B------:R-:W-:Y:S01]  /*4bb0*/  FMNMX.FTZ R14, R159, R14, !PT ;  /* 0x0000000e9f0e7209 */ /* 0x000fe20007810000 */
[-CC-:B------:R-:W-:Y:S01]  /*4bc0*/  FFMA.FTZ R168, R155, R0.reuse, -R10.reuse ;  /* 0x000000009ba87223 */ /* 0x180fe2000001080a */
[----:B------:R-:W-:Y:S01]  /*4bd0*/  ISETP.GT.AND P3, PT, R12, 0x11, PT ;  /* 0x000000110c00780c */ /* 0x000fe20003f64270 */
        /* <DEDUP_REMOVED lines=41> */
[----:B------:R-:W-:Y:S01]  /*4e70*/  ISETP.GT.AND P2, PT, R12, 0x30, PT ;  /* 0x000000300c00780c */ /* 0x000fe20003f44270 */
[----:B------:R-:W-:Y:S01]  /*4e80*/  FFMA.FTZ R41, R85, R0, -R10 ;  /* 0x0000000055297223 */ /* 0x000fe2000001080a */
[----:B------:R-:W-:Y:S01]  /*4e90*/  FSEL R47, R47, -INF , P3 ;  /* 0xff8000002f2f7808 */ /* 0x000fe20001800000 */
[----:B------:R-:W-:Y:S01]  /*4ea0*/  MUFU.EX2 R9, R9 ;  /* 0x0000000900097308 */ /* 0x000fe20000000800 */
[----:B------:R-:W-:-:S02]  /*4eb0*/  FMNMX.FTZ R14, R179, R14, !PT ;  /* 0x0000000eb30e7209 */ /* 0x000fc40007810000 */
[----:B------:R-:W-:Y:S02]  /*4ec0*/  ISETP.GT.AND P3, PT, R12, 0x31, PT ;  /* 0x000000310c00780c */ /* 0x000fe40003f64270 */
[----:B------:R-:W-:Y:S02]  /*4ed0*/  FSEL R181, R50, -INF , P2 ;  /* 0xff80000032b57808 */ /* 0x000fe40001000000 */
[----:B------:R-:W-:Y:S01]  /*4ee0*/  FMNMX.FTZ R14, R47, R14, !PT ;  /* 0x0000000e2f0e7209 */ /* 0x000fe20007810000 */
[----:B------:R-:W-:Y:S01]  /*4ef0*/  MUFU.EX2 R180, R180 ;  /* 0x000000b400b47308 */ /* 0x000fe20000000800 */
[----:B------:R-:W-:Y:S02]  /*4f00*/  ISETP.GT.AND P2, PT, R12, 0x38, PT ;  /* 0x000000380c00780c */ /* 0x000fe40003f44270 */
[----:B------:R-:W-:Y:S01]  /*4f10*/  FSEL R173, R51, -INF , P3 ;  /* 0xff80000033ad7808 */ /* 0x000fe20001800000 */
[----:B------:R-:W-:Y:S01]  /*4f20*/  FFMA.FTZ R51, R153, R0, -R10 ;  /* 0x0000000099337223 */ /* 0x000fe2000001080a */
[----:B------:R-:W-:-:S02]  /*4f30*/  FMNMX.FTZ R14, R181, R14, !PT ;  /* 0x0000000eb50e7209 */ /* 0x000fc40007810000 */
[----:B------:R-:W-:Y:S01]  /*4f40*/  ISETP.GT.AND P3, PT, R12, 0x39, PT ;  /* 0x000000390c00780c */ /* 0x000fe20003f64270 */
[----:B------:R-:W-:Y:S01]  /*4f50*/  MUFU.EX2 R182, R182 ;  /* 0x000000b600b67308 */ /* 0x000fe20000000800 */
[----:B------:R-:W-:Y:S02]  /*4f60*/  FSEL R183, R54, -INF , P2 ;  /* 0xff80000036b77808 */ /* 0x000fe40001000000 */
[----:B------:R-:W-:Y:S02]  /*4f70*/  FMNMX.FTZ R14, R173, R14, !PT ;  /* 0x0000000ead0e7209 */ /* 0x000fe40007810000 */
[----:B------:R-:W-:Y:S02]  /*4f80*/  ISETP.GT.AND P2, PT, R12, 0x40, PT ;  /* 0x000000400c00780c */ /* 0x000fe40003f44270 */
        /* <DEDUP_REMOVED lines=8> */
[----:B------:R-:W-:Y:S02]  /*5010*/  FSEL R59, R59, -INF , P3 ;  /* 0xff8000003b3b7808 */ /* 0x000fe40001800000 */
        /* <DEDUP_REMOVED lines=50> */
[----:B------:R-:W-:Y:S02]  /*5340*/  FSEL R87, R87, -INF , P3 ;  /* 0xff80000057577808 */ /* 0x000fe40001800000 */
[----:B------:R-:W-:Y:S01]  /*5350*/  FMNMX.FTZ R14, R193, R14, !PT ;  /* 0x0000000ec10e7209 */ /* 0x000fe20007810000 */
[----:B------:R-:W-:Y:S01]  /*5360*/  MUFU.EX2 R49, R49 ;  /* 0x0000003100317308 */ /* 0x000fe20000000800 */
[----:B------:R-:W-:-:S02]  /*5370*/  FSEL R69, R5, RZ, P1 ;  /* 0x000000ff05457208 */ /* 0x000fc40000800000 */
[----:B------:R-:W-:-:S03]  /*5380*/  FMNMX.FTZ R14, R87, R14, !PT ;  /* 0x0000000e570e7209 */ /* 0x000fc60007810000 */
[----:B------:R-:W-:Y:S02]  /*5390*/  FADD.FTZ R69, -R69, R6 ;  /* 0x0000000645457221 */ /* 0x000fe40000010100 */
[----:B------:R-:W0:Y:S01]  /*53a0*/  SHFL.BFLY PT, R61, R14, 0x2, 0x1f ;  /* 0x0c401f000e3d7f89 */ /* 0x000e2200000e0000 */
[----:B------:R-:W-:Y:S01]  /*53b0*/  MUFU.EX2 R164, R164 ;  /* 0x000000a400a47308 */ /* 0x000fe20000000800 */
[----:B------:R-:W-:-:S07]  /*53c0*/  FMUL.FTZ R6, R69, R0 ;  /* 0x0000000045067220 */ /* 0x000fce0000410000 */
[----:B------:R-:W1:Y:S08]  /*53d0*/  MUFU.EX2 R6, R6 ;  /* 0x0000000600067308 */ /* 0x000e700000000800 */
[----:B------:R-:W-:Y:S01]  /*53e0*/  MUFU.EX2 R45, R45 ;  /* 0x0000002d002d7308 */ /* 0x000fe20000000800 */
[----:B0-----:R-:W-:-:S07]  /*53f0*/  FMNMX.FTZ R61, R14, R61, !PT ;  /* 0x0000003d0e3d7209 */ /* 0x001fce0007810000 */
[----:B------:R-:W-:Y:S01]  /*5400*/  MUFU.EX2 R166, R166 ;  /* 0x000000a600a67308 */ /* 0x000fe20000000800 */
[----:B-1----:R-:W-:Y:S01]  /*5410*/  FFMA.FTZ R3, R6, R3, R9 ;  /* 0x0000000306037223 */ /* 0x002fe20000010009 */
[----:B------:R-:W0:Y:S03]  /*5420*/  SHFL.BFLY PT, R12, R61, 0x1, 0x1f ;  /* 0x0c201f003d0c7f89 */ /* 0x000e2600000e0000 */
[----:B------:R-:W-:-:S03]  /*5430*/  FADD.FTZ R3, R180, R3 ;  /* 0x00000003b4037221 */ /* 0x000fc60000010000 */
[----:B------:R-:W-:Y:S08]  /*5440*/  MUFU.EX2 R25, R25 ;  /* 0x0000001900197308 */ /* 0x000ff00000000800 */
[----:B------:R-:W-:Y:S08]  /*5450*/  MUFU.EX2 R160, R160 ;  /* 0x000000a000a07308 */ /* 0x000ff00000000800 */
[----:B------:R-:W-:Y:S01]  /*5460*/  MUFU.EX2 R57, R57 ;  /* 0x0000003900397308 */ /* 0x000fe20000000800 */
[----:B0-----:R-:W-:-:S04]  /*5470*/  FMNMX.FTZ R7, R61, R12, !PT ;  /* 0x0000000c3d077209 */ /* 0x001fc80007810000 */
[C---:B------:R-:W-:Y:S01]  /*5480*/  FSETP.NEU.FTZ.AND P2, PT, R7.reuse, -INF , PT ;  /* 0xff8000000700780b */ /* 0x040fe20003f5d000 */
[C---:B------:R-:W-:Y:S02]  /*5490*/  FMUL.FTZ R12, R7.reuse, R0 ;  /* 0x00000000070c7220 */ /* 0x040fe40000410000 */
[----:B------:R-:W-:Y:S01]  /*54a0*/  MUFU.EX2 R162, R162 ;  /* 0x000000a200a27308 */ /* 0x000fe20000000800 */
[----:B------:R-:W-:Y:S02]  /*54b0*/  FSEL R73, R7, RZ, P2 ;  /* 0x000000ff07497208 */ /* 0x000fe40001000000 */
[----:B------:R-:W-:-:S03]  /*54c0*/  FSEL R10, R12, RZ, P2 ;  /* 0x000000ff0c0a7208 */ /* 0x000fc60001000000 */
[----:B------:R-:W-:Y:S02]  /*54d0*/  FADD.FTZ R73, -R73, R8 ;  /* 0x0000000849497221 */ /* 0x000fe40000010100 */
[----:B------:R-:W-:Y:S01]  /*54e0*/  MUFU.EX2 R21, R21 ;  /* 0x0000001500157308 */ /* 0x000fe20000000800 */
[-CC-:B------:R-:W-:Y:S01]  /*54f0*/  FFMA.FTZ R61, R157, R0.reuse, -R10.reuse ;  /* 0x000000009d3d7223 */ /* 0x180fe2000001080a */
[-CC-:B------:R-:W-:Y:S01]  /*5500*/  FFMA.FTZ R12, R27, R0.reuse, -R10.reuse ;  /* 0x000000001b0c7223 */ /* 0x180fe2000001080a */
[-C--:B------:R-:W-:Y:S01]  /*5510*/  FMUL.FTZ R8, R73, R0.reuse ;  /* 0x0000000049087220 */ /* 0x080fe20000410000 */
        /* <DEDUP_REMOVED lines=27> */
[--C-:B------:R-:W-:Y:S01]  /*56d0*/  FFMA.FTZ R53, R53, R0, -R10.reuse ;  /* 0x0000000035357223 */ /* 0x100fe2000001080a */
[----:B------:R-:W2:Y:S01]  /*56e0*/  MUFU.EX2 R14, R14 ;  /* 0x0000000e000e7308 */ /* 0x000ea20000000800 */
[----:B0-----:R-:W-:Y:S01]  /*56f0*/  FFMA.FTZ R59, R8, R4, R61 ;  /* 0x00000004083b7223 */ /* 0x001fe2000001003d */
[----:B------:R-:W-:Y:S01]  /*5700*/  FADD.FTZ R4, R182, R3 ;  /* 0x00000003b6047221 */ /* 0x000fe20000010000 */
[-CC-:B------:R-:W-:Y:S01]  /*5710*/  FFMA.FTZ R83, R83, R0.reuse, -R10.reuse ;  /* 0x0000000053537223 */ /* 0x180fe2000001080a */
[----:B------:R-:W-:-:S02]  /*5720*/  FFMA.FTZ R193, R193, R0, -R10 ;  /* 0x00000000c1c17223 */ /* 0x000fc4000001080a */
[----:B------:R-:W-:Y:S02]  /*5730*/  FADD.FTZ R3, R11, R4 ;  /* 0x000000040b037221 */ /* 0x000fe40000010000 */
[----:B------:R-:W0:Y:S01]  /*5740*/  MUFU.EX2 R27, R27 ;  /* 0x0000001b001b7308 */ /* 0x000e220000000800 */
[----:B-1----:R-:W-:Y:S01]  /*5750*/  FADD.FTZ R59, R12, R59 ;  /* 0x0000003b0c3b7221 */ /* 0x002fe20000010000 */
[----:B------:R-:W-:-:S04]  /*5760*/  FADD.FTZ R4, R176, R3 ;  /* 0x00000003b0047221 */ /* 0x000fc80000010000 */
        /* <DEDUP_REMOVED lines=20> */
[----:B--2---:R-:W-:Y:S01]  /*58b0*/  FADD.FTZ R40, R26, R59 ;  /* 0x0000003b1a287221 */ /* 0x004fe20000010000 */
[----:B------:R-:W-:-:S06]  /*58c0*/  FADD.FTZ R59, R43, R42 ;  /* 0x0000002a2b3b7221 */ /* 0x000fcc0000010000 */
[----:B------:R-:W2:Y:S01]  /*58d0*/  MUFU.EX2 R28, R28 ;  /* 0x0000001c001c7308 */ /* 0x000ea20000000800 */
[----:B0-----:R-:W-:Y:S01]  /*58e0*/  FADD.FTZ R4, R65, R40 ;  /* 0x0000002841047221 */ /* 0x001fe20000010000 */
[-CC-:B------:R-:W-:Y:S01]  /*58f0*/  FFMA.FTZ R40, R71, R0.reuse, -R10.reuse ;  /* 0x0000000047287223 */ /* 0x180fe2000001080a */
[----:B------:R-:W-:-:S05]  /*5900*/  FFMA.FTZ R10, R87, R0, -R10 ;  /* 0x00000000570a7223 */ /* 0x000fca000001080a */
        /* <DEDUP_REMOVED lines=40> */
[----:B------:R-:W-:Y:S01]  /*5b90*/  MUFU.EX2 R29, R29 ;  /* 0x0000001d001d7308 */ /* 0x000fe20000000800 */
[----:B0-----:R-:W-:-:S07]  /*5ba0*/  FADD.FTZ R4, R152, R59 ;  /* 0x0000003b98047221 */ /* 0x001fce0000010000 */
[----:B------:R-:W0:Y:S01]  /*5bb0*/  MUFU.EX2 R75, R75 ;  /* 0x0000004b004b7308 */ /* 0x000e220000000800 */
[----:B-1----:R-:W-:-:S07]  /*5bc0*/  FADD.FTZ R3, R44, R3 ;  /* 0x000000032c037221 */ /* 0x002fce0000010000 */
[----:B------:R-:W-:Y:S08]  /*5bd0*/  MUFU.EX2 R154, R154 ;  /* 0x0000009a009a7308 */ /* 0x000ff00000000800 */
[----:B------:R-:W1:Y:S01]  /*5be0*/  MUFU.EX2 R46, R191 ;  /* 0x000000bf002e7308 */ /* 0x000e620000000800 */
[----:B0-----:R-:W-:-:S07]  /*5bf0*/  FADD.FTZ R3, R75, R3 ;  /* 0x000000034b037221 */ /* 0x001fce0000010000 */
[----:B------:R-:W-:Y:S08]  /*5c00*/  MUFU.EX2 R33, R33 ;  /* 0x0000002100217308 */ /* 0x000ff00000000800 */
[----:B------:R-:W0:Y:S01]  /*5c10*/  MUFU.EX2 R79, R79 ;  /* 0x0000004f004f7308 */ /* 0x000e220000000800 */
[----:B-1----:R-:W-:-:S07]  /*5c20*/  FADD.FTZ R3, R46, R3 ;  /* 0x000000032e037221 */ /* 0x002fce0000010000 */
[----:B------:R-:W-:Y:S08]  /*5c30*/  MUFU.EX2 R156, R156 ;  /* 0x0000009c009c7308 */ /* 0x000ff00000000800 */
[----:B------:R1:W2:Y:S01]  /*5c40*/  MUFU.EX2 R48, R53 ;  /* 0x0000003500307308 */ /* 0x0002a20000000800 */
[----:B0-----:R-:W-:-:S07]  /*5c50*/  FADD.FTZ R3, R79, R3 ;  /* 0x000000034f037221 */ /* 0x001fce0000010000 */
[----:B------:R-:W0:Y:S01]  /*5c60*/  MUFU.EX2 R37, R37 ;  /* 0x0000002500257308 */ /* 0x000e220000000800 */
[----:B-1----:R-:W-:-:S04]  /*5c70*/  FADD.FTZ R53, R29, R4 ;  /* 0x000000041d357221 */ /* 0x002fc80000010000 */
[----:B------:R-:W-:-:S03]  /*5c80*/  FADD.FTZ R4, R154, R53 ;  /* 0x000000359a047221 */ /* 0x000fc60000010000 */
[----:B------:R-:W1:Y:S01]  /*5c90*/  MUFU.EX2 R83, R83 ;  /* 0x0000005300537308 */ /* 0x000e620000000800 */
[----:B------:R-:W-:Y:S01]  /*5ca0*/  FADD.FTZ R53, R33, R4 ;  /* 0x0000000421357221 */ /* 0x000fe20000010000 */
[----:B--2---:R-:W-:-:S03]  /*5cb0*/  FADD.FTZ R3, R48, R3 ;  /* 0x0000000330037221 */ /* 0x004fc60000010000 */
[----:B------:R-:W-:-:S03]  /*5cc0*/  FADD.FTZ R4, R156, R53 ;  /* 0x000000359c047221 */ /* 0x000fc60000010000 */
        /* <DEDUP_REMOVED lines=12> */
.L_x_2371:
[----:B------:R-:W-:Y:S01]  /*5d90*/  UISETP.GT.AND UP0, UPT, UR55, UR53, UPT ;  /* 0x000000353700728c */ /* 0x000fe2000bf04270 */
[-C--:B------:R-:W-:Y:S01]  /*5da0*/  FMUL.FTZ R88, R88, R6.reuse ;  /* 0x0000000658587220 */ /* 0x080fe20000410000 */
[----:B------:R-:W-:Y:S01]  /*5db0*/  ULEA UR6, UR54, UR41, 0x3 ;  /* 0x0000002936067291 */ /* 0x000fe2000f8e183f */
[-C--:B------:R-:W-:Y:S01]  /*5dc0*/  FMUL.FTZ R89, R89, R6.reuse ;  /* 0x0000000659597220 */ /* 0x080fe20000410000 */
[----:B------:R-:W-:Y:S01]  /*5dd0*/  UIADD3 UR7, UR55, -0x1, URZ ;  /* 0xffffffff37077890 */ /* 0x000fe2000fffe03f */
[-C--:B------:R-:W-:Y:S01]  /*5de0*/  FMUL.FTZ R92, R92, R6.reuse ;  /* 0x000000065c5c7220 */ /* 0x080fe20000410000 */
[----:B------:R-:W-:Y:S01]  /*5df0*/  UIADD3 UR6, UR6, 0x28860, URZ ;  /* 0x0002886006067890 */ /* 0x000fe2000fffe03f */
[----:B------:R-:W-:Y:S01]  /*5e00*/  PLOP3.LUT P1, PT, PT, PT, UP0, 0x80, 0x0 ;  /* 0x000000000000781c */ /* 0x000fe20003f2f008 */
        /* <DEDUP_REMOVED lines=99> */
[----:B------:R-:W-:Y:S01]  /*6440*/  F2FP.BF16.F32.PACK_AB R159, R159, R50 ;  /* 0x000000329f9f723e */ /* 0x000fe200000010ff */
[----:B------:R-:W-:Y:S06]  /*6450*/  @P1 BRA `(.L_x_2372) ;  /* 0xffffffd4009c1947 */ /* 0x000fec000383ffff */
[----:B------:R-:W-:-:S05]  /*6460*/  UMOV UR55, UR7 ;  /* 0x0000000700377c82 */ /* 0x000fca0008000000 */
.L_x_2361:
[----:B------:R-:W-:-:S13]  /*6470*/  ISETP.LE.AND P1, PT, RZ, UR55, PT ;  /* 0x00000037ff007c0c */ /* 0x000fda000bf23270 */
[----:B------:R-:W-:Y:S05]  /*6480*/  @!P1 BRA `(.L_x_2373) ;  /* 0x0000002000109947 */ /* 0x000fea0003800000 */
[----:B------:R-:W-:Y:S01]  /*6490*/  IMAD.MOV.U32 R8, RZ, RZ, R7 ;  /* 0x000000ffff087224 */ /* 0x000fe200078e0007 */
[----:B------:R-:W-:Y:S01]  /*64a0*/  UMOV UR49, UR44 ;  /* 0x0000002c00317c82 */ /* 0x000fe20008000000 */
[----:B------:R-:W-:Y:S01]  /*64b0*/  IMAD.MOV.U32 R6, RZ, RZ, R5 ;  /* 0x000000ffff067224 */ /* 0x000fe200078e0005 */
[----:B------:R-:W-:-:S06]  /*64c0*/  UMOV UR48, UR43 ;  /* 0x0000002b00307c82 */ /* 0x000fcc0008000000 */
.L_x_2384:
[----:B------:R-:W-:Y:S01]  /*64d0*/  ISETP.NE.AND P2, PT, RZ, UR40, PT ;  /* 0x00000028ff007c0c */ /* 0x000fe2000bf45270 */
[----:B------:R-:W-:-:S04]  /*64e0*/  UISETP.NE.AND UP0, UPT, UR48, 0x1, UPT ;  /* 0x000000013000788c */ /* 0x000fc8000bf05270 */
[----:B------:R-:W-:-:S04]  /*64f0*/  USEL UR44, URZ, 0x1, UP0 ;  /* 0x000000013f2c7887 */ /* 0x000fc80008000000 */
[----:B------:R-:W-:-:S04]  /*6500*/  ULOP3.LUT UR44, UR49, UR44, URZ, 0x3c, !UPT ;  /* 0x0000002c312c7292 */ /* 0x000fc8000f8e3c3f */
[----:B------:R-:W-:Y:S08]  /*6510*/  @P2 BRA `(.L_x_2374) ;  /* 0x0000000000382947 */ /* 0x000ff00003800000 */
[----:B------:R-:W-:Y:S05]  /*6520*/  @!P0 BRA `(.L_x_2375) ;  /* 0x0000000000048947 */ /* 0x000fea0003800000 */
[----:B------:R-:W-:Y:S01]  /*6530*/  BPT.TRAP 0x1 ;  /* 0x000000040000795c */ /* 0x000fe20000300000 */
.L_x_2375:
        /* <DEDUP_REMOVED lines=9> */
.L_x_2376:
[----:B-1----:R-:W-:Y:S05]  /*65d0*/  @P1 BRA `(.L_x_2374) ;  /* 0x0000000000081947 */ /* 0x002fea0003800000 */
[----:B------:R-:W1:Y:S02]  /*65e0*/  SYNCS.PHASECHK.TRANS64.TRYWAIT P1, [UR6+0x28830], R0 ;  /* 0x02883000ff0075a7 */ /* 0x000e640008020146 */
[----:B-1----:R-:W-:Y:S05]  /*65f0*/  @!P1 BRA `(.L_x_2377) ;  /* 0x0000008800609947 */ /* 0x002fea0003800000 */
.L_x_2374:
[----:B01----:R-:W-:Y:S01]  /*6600*/  IADD3 R0, R23, 0x8, RZ ;  /* 0x0000000817007810 */ /* 0x003fe20007ffe0ff */
        /* <DEDUP_REMOVED lines=47> */
.L_x_2379:
[----:B------:R-:W-:Y:S01]  /*6900*/  ULEA UR6, UR48, UR41, 0x3 ;  /* 0x0000002930067291 */ /* 0x000fe2000f8e183f */
[----:B------:R-:W-:-:S05]  /*6910*/  IMAD.U32 R0, RZ, RZ, UR49 ;  /* 0x00000031ff007e24 */ /* 0x000fca000f8e00ff */
[----:B------:R-:W-:-:S04]  /*6920*/  SHF.L.U32 R0, R0, 0x1f, RZ ;  /* 0x0000001f00007819 */ /* 0x000fc800000006ff */
[----:B------:R0:W1:Y:S01]  /*6930*/  SYNCS.PHASECHK.TRANS64.TRYWAIT P1, [UR6+0x28850], R0 ;  /* 0x02885000ff0075a7 */ /* 0x0000620008020146 */
[----:B------:R-:W-:Y:S05]  /*6940*/  @!P0 BRA `(.L_x_2380) ;  /* 0x0000000000048947 */ /* 0x000fea0003800000 */
[----:B------:R-:W-:Y:S01]  /*6950*/  BPT.TRAP 0x1 ;  /* 0x000000040000795c */ /* 0x000fe20000300000 */
.L_x_2380:
[----:B-1----:R-:W-:Y:S05]  /*6960*/  @P1 BRA `(.L_x_2378) ;  /* 0x0000000000081947 */ /* 0x002fea0003800000 */
[----:B------:R-:W1:Y:S02]  /*6970*/  SYNCS.PHASECHK.TRANS64.TRYWAIT P1, [UR6+0x28850], R0 ;  /* 0x02885000ff0075a7 */ /* 0x000e640008020146 */
[----:B-1----:R-:W-:Y:S05]  /*6980*/  @!P1 BRA `(.L_x_2381) ;  /* 0x0000008400949947 */ /* 0x002fea0003800000 */
.L_x_2378:
        /* <DEDUP_REMOVED lines=49> */
.L_x_2382:
        /* <DEDUP_REMOVED lines=77> */
[C---:B0-----:R-:W-:Y:S01]  /*7170*/  FMUL.FTZ R153, R5.reuse, R0 ;  /* 0x0000000005997220 */ /* 0x041fe20000410000 */
        /* <DEDUP_REMOVED lines=52> */
[----:B------:R-:W-:Y:S01]  /*74c0*/  FFMA.FTZ R160, R64, R0, -R153 ;  /* 0x0000000040a07223 */ /* 0x000fe20000010899 */
        /* <DEDUP_REMOVED lines=148> */
.L_x_2383:
        /* <DEDUP_REMOVED lines=108> */
.L_x_2373:
[----:B------:R-:W-:Y:S06]  /*84d0*/  BAR.ARV 0x8, 0x180 ;  /* 0x0206000000007b1d */ /* 0x000fec0000002000 */
[----:B------:R-:W-:Y:S05]  /*84e0*/  @!P0 BRA `(.L_x_2385) ;  /* 0x0000000000048947 */ /* 0x000fea0003800000 */
[----:B------:R-:W-:Y:S01]  /*84f0*/  BPT.TRAP 0x1 ;  /* 0x000000040000795c */ /* 0x000fe20000300000 */
.L_x_2385:
[----:B------:R-:W-:Y:S01]  /*8500*/  ULEA UR5, UR43, UR41, 0x3 ;  /* 0x000000292b057291 */ /* 0x000fe2000f8e183f */
[----:B------:R-:W-:-:S05]  /*8510*/  IMAD.U32 R6, RZ, RZ, UR44 ;  /* 0x0000002cff067e24 */ /* 0x000fca000f8e00ff */
[----:B------:R-:W-:-:S04]  /*8520*/  SHF.L.U32 R6, R6, 0x1f, RZ ;  /* 0x0000001f06067819 */ /* 0x000fc800000006ff */
[----:B------:R0:W1:Y:S01]  /*8530*/  SYNCS.PHASECHK.TRANS64.TRYWAIT P1, [UR5+0x28850], R6 ;  /* 0x02885006ff0075a7 */ /* 0x0000620008020145 */
[----:B------:R-:W-:Y:S05]  /*8540*/  @!P0 BRA `(.L_x_2386) ;  /* 0x0000000000048947 */ /* 0x000fea0003800000 */
[----:B------:R-:W-:Y:S01]  /*8550*/  BPT.TRAP 0x1 ;  /* 0x000000040000795c */ /* 0x000fe20000300000 */
.L_x_2386:
[----:B-1----:R-:W-:Y:S05]  /*8560*/  @P1 BRA `(.L_x_2387) ;  /* 0x0000000000081947 */ /* 0x002fea0003800000 */
[----:B------:R-:W1:Y:S02]  /*8570*/  SYNCS.PHASECHK.TRANS64.TRYWAIT P1, [UR5+0x28850], R6 ;  /* 0x02885006ff0075a7 */ /* 0x000e640008020145 */
[----:B-1----:R-:W-:Y:S05]  /*8580*/  @!P1 BRA `(.L_x_2388) ;  /* 0x0000006800ac9947 */ /* 0x002fea0003800000 */
.L_x_2387:
[----:B------:R-:W-:Y:S01]  /*8590*/  UIADD3 UR41, UR41, 0x400, URZ ;  /* 0x0000040029297890 */ /* 0x000fe2000fffe03f */
[----:B------:R-:W-:Y:S01]  /*85a0*/  WARPGROUP.ARRIVE ;  /* 0x00000000000079c5 */ /* 0x000fe20000000000 */
[----:B------:R-:W-:Y:S01]  /*85b0*/  UMOV UR7, 0x40000040 ;  /* 0x4000004000077882 */ /* 0x000fe20000000000 */
[----:B01----:R-:W0:Y:S01]  /*85c0*/  SHFL.BFLY PT, R6, R3, 0x2, 0x1f ;  /* 0x0c401f0003067f89 */ /* 0x003e2200000e0000 */
[----:B------:R-:W-:Y:S01]  /*85d0*/  USHF.R.U32.HI UR41, URZ, 0x4, UR41 ;  /* 0x000000043f297899 */ /* 0x000fe20008011629 */
[----:B------:R-:W-:Y:S02]  /*85e0*/  IMAD.MOV.U32 R10, RZ, RZ, RZ ;  /* 0x000000ffff0a7224 */ /* 0x000fe400078e00ff */
        /* <DEDUP_REMOVED lines=10> */
[----:B------:R-:W-:Y:S02]  /*8690*/  IMAD.MOV.U32 R3, RZ, RZ, -0x800000 ;  /* 0xff800000ff037424 */ /* 0x000fe400078e00ff */
[----:B-1----:R-:W-:Y:S01]  /*86a0*/  FADD.FTZ R8, R9, R4 ;  /* 0x0000000409087221 */ /* 0x002fe20000010000 */
[----:B------:R-:W-:Y:S01]  /*86b0*/  IMAD.MOV.U32 R4, RZ, RZ, RZ ;  /* 0x000000ffff047224 */ /* 0x000fe200078e00ff */
        /* <DEDUP_REMOVED lines=53> */
.L_x_2389:
        /* <DEDUP_REMOVED lines=74> */
.L_x_2353:
        /* <DEDUP_REMOVED lines=11> */
[----:B------:R-:W-:Y:S01]  /*8f60*/  IMAD R9, R22, 0x40, R2 ;  /* 0x0000004016097824 */ /* 0x000fe200078e0202 */
        /* <DEDUP_REMOVED lines=18> */
[----:B------:R-:W-:Y:S01]  /*9090*/  UIMAD UR8, UR42, UR11, UR8 ;  /* 0x0000000b2a0872a4 */ /* 0x000fe2000f8e0208 */
[----:B------:R-:W-:Y:S01]  /*90a0*/  F2FP.BF16.F32.PACK_AB R147, R151, R150 ;  /* 0x000000969793723e */ /* 0x000fe200000010ff */
[----:B------:R-:W-:Y:S01]  /*90b0*/  UIMAD.WIDE.U32 UR6, UR42, UR10, UR6 ;  /* 0x0000000a2a0672a5 */ /* 0x000fe2000f8e0006 */
[----:B------:R-:W-:-:S02]  /*90c0*/  ULDC UR5, c[0x0][0xa88] ;  /* 0x0002a20000057ab9 */ /* 0x000fc40000000800 */
[----:B------:R-:W-:Y:S01]  /*90d0*/  ULDC.64 UR10, c[0x0][0xaf0] ;  /* 0x0002bc00000a7ab9 */ /* 0x000fe20000000a00 */
[----:B-1----:R-:W-:Y:S01]  /*90e0*/  IMAD R64, R39, UR5, RZ ;  /* 0x0000000527407c24 */ /* 0x002fe2000f8e02ff */
[----:B------:R-:W-:Y:S02]  /*90f0*/  MOV R36, R0 ;  /* 0x0000000000247202 */ /* 0x000fe40000000f00 */
[----:B0-----:R-:W-:-:S03]  /*9100*/  MOV R37, R5 ;  /* 0x0000000500257202 */ /* 0x001fc60000000f00 */
[----:B------:R-:W-:-:S04]  /*9110*/  IMAD.WIDE R4, R187, 0x2, R36 ;  /* 0x00000002bb047825 */ /* 0x000fc800078e0224 */
[----:B------:R-:W-:Y:S01]  /*9120*/  IMAD.WIDE R36, R9, 0x2, R36 ;  /* 0x0000000209247825 */ /* 0x000fe200078e0224 */
[C---:B------:R-:W-:Y:S02]  /*9130*/  IADD3 R21, P6, R4.reuse, 0x20, RZ ;  /* 0x0000002004157810 */ /* 0x040fe40007fde0ff */
[C---:B------:R-:W-:Y:S02]  /*9140*/  IADD3 R33, P1, R4.reuse, 0x4040, RZ ;  /* 0x0000404004217810 */ /* 0x040fe40007f3e0ff */
[----:B------:R-:W-:Y:S01]  /*9150*/  IADD3 R45, P0, R4, 0x4060, RZ ;  /* 0x00004060042d7810 */ /* 0x000fe20007f1e0ff */
[--C-:B------:R-:W-:Y:S01]  /*9160*/  IMAD.X R13, RZ, RZ, R5.reuse, P6 ;  /* 0x000000ffff0d7224 */ /* 0x100fe200030e0605 */
[----:B------:R-:W-:Y:S01]  /*9170*/  IADD3 R35, P6, R36, 0x1000, RZ ;  /* 0x0000100024237810 */ /* 0x000fe20007fde0ff */
[----:B------:R-:W-:Y:S01]  /*9180*/  IMAD.X R43, RZ, RZ, R5, P1 ;  /* 0x000000ffff2b7224 */ /* 0x000fe200008e0605 */
[----:B------:R-:W-:Y:S02]  /*9190*/  ISETP.NE.AND P1, PT, R39, 0x1, PT ;  /* 0x000000012700780c */ /* 0x000fe40003f25270 */
[----:B------:R-:W-:-:S02]  /*91a0*/  LOP3.LUT R34, R35, 0x380, RZ, 0xc0, !PT ;  /* 0x0000038023227812 */ /* 0x000fc400078ec0ff */
[----:B------:R-:W-:Y:S02]  /*91b0*/  IADD3 R31, P2, R4, 0x4020, RZ ;  /* 0x00004020041f7810 */ /* 0x000fe40007f5e0ff */
[----:B------:R-:W-:Y:S02]  /*91c0*/  SHF.R.U64 R34, R34, 0x3, RZ ;  /* 0x0000000322227819 */ /* 0x000fe400000012ff */
[----:B------:R-:W-:Y:S01]  /*91d0*/  LOP3.LUT R9, R4, 0x380, RZ, 0xc0, !PT ;  /* 0x0000038004097812 */ /* 0x000fe200078ec0ff */
[----:B------:R-:W-:Y:S01]  /*91e0*/  IMAD.X R41, RZ, RZ, R5, P2 ;  /* 0x000000ffff297224 */ /* 0x000fe200010e0605 */
[----:B------:R-:W-:Y:S01]  /*91f0*/  LOP3.LUT R34, R34, R35, RZ, 0x3c, !PT ;  /* 0x0000002322227212 */ /* 0x000fe200078e3cff */
[----:B------:R-:W-:Y:S01]  /*9200*/  IMAD.X R35, RZ, RZ, R37, P6 ;  /* 0x000000ffff237224 */ /* 0x000fe200030e0625 */
[----:B------:R-:W-:Y:S01]  /*9210*/  IADD3 R47, P6, R36, 0x7000, RZ ;  /* 0x00007000242f7810 */ /* 0x000fe20007fde0ff */
[----:B------:R-:W0:Y:S01]  /*9220*/  @P1 LDC R48, c[0x0][0xbf0] ;  /* 0x0002fc00ff301b82 */ /* 0x000e220000000800 */
[----:B------:R-:W-:-:S02]  /*9230*/  LOP3.LUT R14, R33, 0x380, RZ, 0xc0, !PT ;  /* 0x00000380210e7812 */ /* 0x000fc400078ec0ff */
[----:B------:R-:W-:Y:S02]  /*9240*/  LOP3.LUT R20, R47, 0x380, RZ, 0xc0, !PT ;  /* 0x000003802f147812 */ /* 0x000fe400078ec0ff */
[----:B------:R-:W-:Y:S02]  /*9250*/  LOP3.LUT R44, R45, 0x380, RZ, 0xc0, !PT ;  /* 0x000003802d2c7812 */ /* 0x000fe400078ec0ff */
[----:B------:R-:W-:Y:S02]  /*9260*/  SHF.R.U64 R20, R20, 0x3, RZ ;  /* 0x0000000314147819 */ /* 0x000fe400000012ff */
[----:B------:R-:W-:Y:S02]  /*9270*/  LOP3.LUT R12, R31, 0x380, RZ, 0xc0, !PT ;  /* 0x000003801f0c7812 */ /* 0x000fe400078ec0ff */
[----:B------:R-:W-:Y:S02]  /*9280*/  LOP3.LUT R20, R20, R47, RZ, 0x3c, !PT ;  /* 0x0000002f14147212 */ /* 0x000fe400078e3cff */
[----:B------:R-:W1:Y:S01]  /*9290*/  @P1 LDC R47, c[0x0][0xbec] ;  /* 0x0002fb00ff2f1b82 */ /* 0x000e620000000800 */
[----:B------:R-:W-:-:S02]  /*92a0*/  SHF.R.U64 R9, R9, 0x3, RZ ;  /* 0x0000000309097819 */ /* 0x000fc400000012ff */
[----:B------:R-:W-:Y:S02]  /*92b0*/  LOP3.LUT R8, R21, 0x380, RZ, 0xc0, !PT ;  /* 0x0000038015087812 */ /* 0x000fe400078ec0ff */
[----:B------:R-:W-:Y:S02]  /*92c0*/  SHF.R.U64 R14, R14, 0x3, RZ ;  /* 0x000000030e0e7819 */ /* 0x000fe400000012ff */
[----:B------:R-:W-:Y:S02]  /*92d0*/  SHF.R.U64 R44, R44, 0x3, RZ ;  /* 0x000000032c2c7819 */ /* 0x000fe400000012ff */
[C---:B------:R-:W-:Y:S02]  /*92e0*/  IADD3 R29, P3, R4.reuse, 0x4000, RZ ;  /* 0x00004000041d7810 */ /* 0x040fe40007f7e0ff */
[C---:B------:R-:W-:Y:S02]  /*92f0*/  IADD3 R27, P4, R4.reuse, 0x60, RZ ;  /* 0x00000060041b7810 */ /* 0x040fe40007f9e0ff */
[----:B------:R-:W-:Y:S01]  /*9300*/  IADD3 R25, P5, R4, 0x40, RZ ;  /* 0x0000004004197810 */ /* 0x000fe20007fbe0ff */
[--C-:B------:R-:W-:Y:S01]  /*9310*/  IMAD.X R15, RZ, RZ, R5.reuse, P3 ;  /* 0x000000ffff0f7224 */ /* 0x100fe200018e0605 */
[----:B------:R-:W-:Y:S01]  /*9320*/  SHF.R.U64 R12, R12, 0x3, RZ ;  /* 0x000000030c0c7819 */ /* 0x000fe200000012ff */
[--C-:B------:R-:W-:Y:S01]  /*9330*/  IMAD.X R11, RZ, RZ, R5.reuse, P4 ;  /* 0x000000ffff0b7224 */ /* 0x100fe200020e0605 */
[----:B------:R-:W-:Y:S01]  /*9340*/  LOP3.LUT R4, R9, R4, RZ, 0x3c, !PT ;  /* 0x0000000409047212 */ /* 0x000fe200078e3cff */
[----:B------:R-:W-:Y:S01]  /*9350*/  IMAD.X R9, RZ, RZ, R5, P5 ;  /* 0x000000ffff097224 */ /* 0x000fe200028e0605 */
[----:B------:R-:W-:-:S02]  /*9360*/  SHF.R.U64 R8, R8, 0x3, RZ ;  /* 0x0000000308087819 */ /* 0x000fc400000012ff */
[----:B------:R-:W-:Y:S02]  /*9370*/  LOP3.LUT R42, R14, R33, RZ, 0x3c, !PT ;  /* 0x000000210e2a7212 */ /* 0x000fe400078e3cff */
[----:B------:R-:W-:Y:S01]  /*9380*/  LOP3.LUT R44, R44, R45, RZ, 0x3c, !PT ;  /* 0x0000002d2c2c7212 */ /* 0x000fe200078e3cff */
[----:B------:R-:W-:Y:S01]  /*9390*/  IMAD.X R45, RZ, RZ, R5, P0 ;  /* 0x000000ffff2d7224 */ /* 0x000fe200000e0605 */
[----:B------:R-:W-:Y:S02]  /*93a0*/  LOP3.LUT R10, R29, 0x380, RZ, 0xc0, !PT ;  /* 0x000003801d0a7812 */ /* 0x000fe400078ec0ff */
[----:B------:R-:W-:Y:S02]  /*93b0*/  LOP3.LUT R40, R12, R31, RZ, 0x3c, !PT ;  /* 0x0000001f0c287212 */ /* 0x000fe400078e3cff */
[----:B------:R-:W-:Y:S02]  /*93c0*/  LOP3.LUT R12, R8, R21, RZ, 0x3c, !PT ;  /* 0x00000015080c7212 */ /* 0x000fe400078e3cff */
[----:B------:R-:W-:-:S02]  /*93d0*/  MOV R46, R4 ;  /* 0x00000004002e7202 */ /* 0x000fc40000000f00 */
[----:B------:R-:W-:Y:S02]  /*93e0*/  LOP3.LUT R8, R25, 0x380, RZ, 0xc0, !PT ;  /* 0x0000038019087812 */ /* 0x000fe400078ec0ff */
[----:B------:R-:W-:Y:S02]  /*93f0*/  F2FP.BF16.F32.PACK_AB R4, R89, R88 ;  /* 0x000000585904723e */ /* 0x000fe400000010ff */
[----:B------:R-:W-:Y:S01]  /*9400*/  F2FP.BF16.F32.PACK_AB R5, R91, R90 ;  /* 0x0000005a5b05723e */ /* 0x000fe200000010ff */
[----:B------:R-:W-:Y:S01]  /*9410*/  BAR.SYNC.DEFER_BLOCKING 0x1, 0x100 ;  /* 0x0044000000007b1d */ /* 0x000fe20000010000 */
[----:B------:R-:W-:Y:S01]  /*9420*/  MOV R66, R42 ;  /* 0x0000002a00427202 */ /* 0x000fe20000000f00 */
[----:B------:R-:W-:Y:S01]  /*9430*/  VIADD R42, R17, UR37 ;  /* 0x00000025112a7c36 */ /* 0x000fe20008000000 */
[----:B------:R-:W-:Y:S01]  /*9440*/  SHF.R.U64 R10, R10, 0x3, RZ ;  /* 0x000000030a0a7819 */ /* 0x000fe200000012ff */
[----:B------:R-:W-:Y:S01]  /*9450*/  VIADD R43, R186, UR37 ;  /* 0x00000025ba2b7c36 */ /* 0x000fe20008000000 */
[----:B------:R-:W-:-:S02]  /*9460*/  SHF.R.U64 R8, R8, 0x3, RZ ;  /* 0x0000000308087819 */ /* 0x000fc400000012ff */
[----:B------:R-:W-:Y:S02]  /*9470*/  LOP3.LUT R14, R10, R29, RZ, 0x3c, !PT ;  /* 0x0000001d0a0e7212 */ /* 0x000fe400078e3cff */
[----:B------:R-:W-:Y:S02]  /*9480*/  LOP3.LUT R10, R27, 0x380, RZ, 0xc0, !PT ;  /* 0x000003801b0a7812 */ /* 0x000fe400078ec0ff */
[----:B------:R-:W-:Y:S02]  /*9490*/  LOP3.LUT R8, R8, R25, RZ, 0x3c, !PT ;  /* 0x0000001908087212 */ /* 0x000fe400078e3cff */
[----:B------:R-:W-:Y:S02]  /*94a0*/  IADD3 R25, P0, R36, 0x6000, RZ ;  /* 0x0000600024197810 */ /* 0x000fe40007f1e0ff */
[----:B------:R-:W-:Y:S02]  /*94b0*/  SHF.R.U64 R10, R10, 0x3, RZ ;  /* 0x000000030a0a7819 */ /* 0x000fe400000012ff */
[----:B------:R-:W-:-:S02]  /*94c0*/  LOP3.LUT R24, R25, 0x380, RZ, 0xc0, !PT ;  /* 0x0000038019187812 */ /* 0x000fc400078ec0ff */
[----:B------:R-:W-:Y:S02]  /*94d0*/  LOP3.LUT R10, R10, R27, RZ, 0x3c, !PT ;  /* 0x0000001b0a0a7212 */ /* 0x000fe400078e3cff */
[----:B------:R-:W-:Y:S02]  /*94e0*/  SHF.R.U64 R24, R24, 0x3, RZ ;  /* 0x0000000318187819 */ /* 0x000fe400000012ff */
[----:B------:R-:W-:Y:S01]  /*94f0*/  MOV R54, R10 ;  /* 0x0000000a00367202 */ /* 0x000fe20000000f00 */
[----:B------:R1:W-:Y:S01]  /*9500*/  STSM.16.M88.4 [R46], R4 ;  /* 0x000000042e007844 */ /* 0x0003e20000000200 */
[----:B------:R-:W-:Y:S01]  /*9510*/  LOP3.LUT R24, R24, R25, RZ, 0x3c, !PT ;  /* 0x0000001918187212 */ /* 0x000fe200078e3cff */
[----:B------:R-:W-:Y:S01]  /*9520*/  IMAD.X R25, RZ, RZ, R37, P0 ;  /* 0x000000ffff197224 */ /* 0x000fe200000e0625 */
[----:B------:R-:W-:Y:S01]  /*9530*/  MOV R53, R14 ;  /* 0x0000000e00357202 */ /* 0x000fe20000000f00 */
[----:B------:R-:W-:Y:S01]  /*9540*/  IMAD.U32 R14, RZ, RZ, UR8 ;  /* 0x00000008ff0e7e24 */ /* 0x000fe2000f8e00ff */
[----:B------:R-:W-:Y:S01]  /*9550*/  MOV R15, R12 ;  /* 0x0000000c000f7202 */ /* 0x000fe20000000f00 */
[----:B------:R-:W-:Y:S01]  /*9560*/  ULDC.64 UR8, c[0x0][0xae8] ;  /* 0x0002ba0000087ab9 */ /* 0x000fe20000000a00 */
[----:B------:R-:W-:-:S02]  /*9570*/  IADD3 R29, P3, R36, 0x4000, RZ ;  /* 0x00004000241d7810 */ /* 0x000fc40007f7e0ff */
[----:B------:R-:W-:Y:S02]  /*9580*/  IADD3 R27, P2, R36, 0x5000, RZ ;  /* 0x00005000241b7810 */ /* 0x000fe40007f5e0ff */
[----:B------:R-:W-:Y:S02]  /*9590*/  LOP3.LUT R28, R29, 0x380, RZ, 0xc0, !PT ;  /* 0x000003801d1c7812 */ /* 0x000fe400078ec0ff */
[----:B------:R-:W-:Y:S02]  /*95a0*/  LOP3.LUT R26, R27, 0x380, RZ, 0xc0, !PT ;  /* 0x000003801b1a7812 */ /* 0x000fe400078ec0ff */
[----:B------:R-:W-:Y:S01]  /*95b0*/  SHF.R.U64 R28, R28, 0x3, RZ ;  /* 0x000000031c1c7819 */ /* 0x000fe200000012ff */
[----:B-1----:R-:W-:Y:S01]  /*95c0*/  @P1 IMAD.HI.U32 R5, R42, R47, RZ ;  /* 0x0000002f2a051227 */ /* 0x002fe200078e00ff */
[----:B------:R-:W-:Y:S02]  /*95d0*/  F2FP.BF16.F32.PACK_AB R7, R103, R102 ;  /* 0x000000666707723e */ /* 0x000fe400000010ff */
[----:B------:R-:W-:Y:S01]  /*95e0*/  MOV R52, R40 ;  /* 0x0000002800347202 */ /* 0x000fe20000000f00 */
[----:B------:R-:W-:Y:S01]  /*95f0*/  IMAD.MOV.U32 R4, RZ, RZ, R42 ;  /* 0x000000ffff047224 */ /* 0x000fe200078e002a */
[----:B0-----:R-:W-:-:S02]  /*9600*/  @P1 SHF.R.U32.HI R4, RZ, R48, R5 ;  /* 0x00000030ff041219 */ /* 0x001fc40000011605 */
[----:B------:R-:W-:Y:S02]  /*9610*/  SHF.R.U64 R26, R26, 0x3, RZ ;  /* 0x000000031a1a7819 */ /* 0x000fe400000012ff */
[--C-:B------:R-:W-:Y:S01]  /*9620*/  SHF.R.S32.HI R5, RZ, 0x1f, R4.reuse ;  /* 0x0000001fff057819 */ /* 0x100fe20000011404 */
[----:B------:R-:W-:Y:S01]  /*9630*/  IMAD.MOV R6, RZ, RZ, -R4 ;  /* 0x000000ffff067224 */ /* 0x000fe200078e0a04 */
[----:B------:R-:W-:Y:S02]  /*9640*/  IADD3 R12, P0, R4, UR6, RZ ;  /* 0x00000006040c7c10 */ /* 0x000fe4000ff1e0ff */
[----:B------:R-:W-:Y:S01]  /*9650*/  F2FP.BF16.F32.PACK_AB R4, R97, R96 ;  /* 0x000000606104723e */ /* 0x000fe200000010ff */
[----:B------:R-:W-:Y:S01]  /*9660*/  IMAD R11, R39, R6, R42 ;  /* 0x00000006270b7224 */ /* 0x000fe200078e022a */
[----:B------:R-:W-:Y:S01]  /*9670*/  IADD3.X R13, R5, UR7, R14, P0, !PT ;  /* 0x00000007050d7c10 */ /* 0x000fe200087fe40e */
[----:B------:R-:W-:Y:S01]  /*9680*/  ULDC.64 UR6, c[0x0][0xb88] ;  /* 0x0002e20000067ab9 */ /* 0x000fe20000000a00 */
[----:B------:R-:W-:-:S02]  /*9690*/  F2FP.BF16.F32.PACK_AB R5, R99, R98 ;  /* 0x000000626305723e */ /* 0x000fc400000010ff */
[----:B------:R-:W-:Y:S01]  /*96a0*/  SHF.R.S32.HI R10, RZ, 0x1f, R11 ;  /* 0x0000001fff0a7819 */ /* 0x000fe2000001140b */
[----:B------:R-:W-:Y:S01]  /*96b0*/  IMAD.WIDE.U32 R12, R11, UR6, R12 ;  /* 0x000000060b0c7c25 */ /* 0x000fe2000f8e000c */
[----:B------:R-:W-:Y:S02]  /*96c0*/  F2FP.BF16.F32.PACK_AB R6, R101, R100 ;  /* 0x000000646506723e */ /* 0x000fe400000010ff */
[----:B------:R-:W-:Y:S01]  /*96d0*/  LOP3.LUT R28, R28, R29, RZ, 0x3c, !PT ;  /* 0x0000001d1c1c7212 */ /* 0x000fe200078e3cff */
[----:B------:R-:W-:Y:S01]  /*96e0*/  IMAD R10, R10, UR6, RZ ;  /* 0x000000060a0a7c24 */ /* 0x000fe2000f8e02ff */
[----:B------:R-:W-:Y:S01]  /*96f0*/  MOV R14, R8 ;  /* 0x00000008000e7202 */ /* 0x000fe20000000f00 */
[----:B------:R0:W-:Y:S01]  /*9700*/  STSM.16.M88.4 [R15], R4 ;  /* 0x000000040f007844 */ /* 0x0001e20000000200 */
[----:B------:R-:W-:Y:S01]  /*9710*/  IMAD.X R29, RZ, RZ, R37, P3 ;  /* 0x000000ffff1d7224 */ /* 0x000fe200018e0625 */
[----:B------:R-:W-:Y:S01]  /*9720*/  LOP3.LUT P0, RZ, R184, 0x3, RZ, 0xc0, !PT ;  /* 0x00000003b8ff7812 */ /* 0x000fe2000780c0ff */
[----:B------:R-:W-:Y:S01]  /*9730*/  IMAD R41, R11, UR7, R10 ;  /* 0x000000070b297c24 */ /* 0x000fe2000f8e020a */
[----:B------:R-:W-:Y:S01]  /*9740*/  ULDC.64 UR6, c[0x0][0xb50] ;  /* 0x0002d40000067ab9 */ /* 0x000fe20000000a00 */
[----:B------:R-:W-:-:S02]  /*9750*/  F2FP.BF16.F32.PACK_AB R8, R105, R104 ;  /* 0x000000686908723e */ /* 0x000fc400000010ff */
[----:B------:R-:W-:Y:S02]  /*9760*/  F2FP.BF16.F32.PACK_AB R9, R107, R106 ;  /* 0x0000006a6b09723e */ /* 0x000fe400000010ff */
[----:B------:R-:W-:Y:S02]  /*9770*/  F2FP.BF16.F32.PACK_AB R10, R109, R108 ;  /* 0x0000006c6d0a723e */ /* 0x000fe400000010ff */
[----:B------:R-:W-:Y:S02]  /*9780*/  F2FP.BF16.F32.PACK_AB R11, R111, R110 ;  /* 0x0000006e6f0b723e */ /* 0x000fe400000010ff */
[----:B------:R-:W-:Y:S02]  /*9790*/  LEA R40, P3, R12, UR6, 0x2 ;  /* 0x000000060c287c11 */ /* 0x000fe4000f8610ff */
[----:B------:R-:W-:Y:S01]  /*97a0*/  LOP3.LUT R26, R26, R27, RZ, 0x3c, !PT ;  /* 0x0000001b1a1a7212 */ /* 0x000fe200078e3cff */
[----:B0-----:R-:W-:Y:S01]  /*97b0*/  VIADD R5, R43, 0x8 ;  /* 0x000000082b057836 */ /* 0x001fe20000000000 */
[----:B------:R0:W-:Y:S01]  /*97c0*/  STSM.16.M88.4 [R14], R8 ;  /* 0x000000080e007844 */ /* 0x0001e20000000200 */
[----:B------:R-:W-:Y:S01]  /*97d0*/  IMAD.IADD R7, R13, 0x1, R41 ;  /* 0x000000010d077824 */ /* 0x000fe200078e0229 */
[----:B------:R-:W-:Y:S01]  /*97e0*/  F2FP.BF16.F32.PACK_AB R4, R113, R112 ;  /* 0x000000707104723e */ /* 0x000fe200000010ff */
[----:B------:R-:W-:Y:S01]  /*97f0*/  IMAD.X R27, RZ, RZ, R37, P2 ;  /* 0x000000ffff1b7224 */ /* 0x000fe200010e0625 */
[-C--:B------:R-:W-:Y:S01]  /*9800*/  ISETP.GE.OR P2, PT, R43, R64.reuse, P0 ;  /* 0x000000402b00720c */ /* 0x080fe20000746670 */
[----:B------:R-:W-:Y:S01]  /*9810*/  SHFL.IDX PT, R60, R40, RZ, 0x1c1f ;  /* 0x001c1fff283c7589 */ /* 0x000fe200000e0000 */
[----:B------:R-:W-:-:S02]  /*9820*/  ISETP.GE.OR P0, PT, R5, R64, P0 ;  /* 0x000000400500720c */ /* 0x000fc40000706670 */
[----:B------:R-:W-:Y:S01]  /*9830*/  LEA.HI.X R41, R12, UR7, R7, 0x2, P3 ;  /* 0x000000070c297c11 */ /* 0x000fe200098f1407 */
[----:B------:R-:W-:Y:S01]  /*9840*/  SHFL.IDX PT, R62, R40, 0x1, 0x1c1f ;  /* 0x003c1f00283e7f89 */ /* 0x000fe200000e0000 */
[----:B------:R-:W-:Y:S02]  /*9850*/  F2FP.BF16.F32.PACK_AB R5, R115, R114 ;  /* 0x000000727305723e */ /* 0x000fe400000010ff */
[----:B------:R-:W-:Y:S01]  /*9860*/  F2FP.BF16.F32.PACK_AB R6, R117, R116 ;  /* 0x000000747506723e */ /* 0x000fe200000010ff */
[----:B------:R-:W1:Y:S01]  /*9870*/  SHFL.IDX PT, R61, R41, RZ, 0x1c1f ;  /* 0x001c1fff293d7589 */ /* 0x000e6200000e0000 */
[----:B------:R-:W-:Y:S02]  /*9880*/  F2FP.BF16.F32.PACK_AB R7, R119, R118 ;  /* 0x000000767707723e */ /* 0x000fe400000010ff */
[----:B------:R-:W-:Y:S01]  /*9890*/  F2FP.BF16.F32.PACK_AB R12, R121, R120 ;  /* 0x00000078790c723e */ /* 0x000fe200000010ff */
[----:B------:R-:W2:Y:S01]  /*98a0*/  SHFL.IDX PT, R63, R41, 0x1, 0x1c1f ;  /* 0x003c1f00293f7f89 */ /* 0x000ea200000e0000 */
[----:B------:R-:W-:-:S02]  /*98b0*/  F2FP.BF16.F32.PACK_AB R13, R123, R122 ;  /* 0x0000007a7b0d723e */ /* 0x000fc400000010ff */
[----:B0-----:R-:W-:Y:S01]  /*98c0*/  F2FP.BF16.F32.PACK_AB R14, R125, R124 ;  /* 0x0000007c7d0e723e */ /* 0x001fe200000010ff */
[----:B------:R-:W-:Y:S01]  /*98d0*/  STSM.16.M88.4 [R54], R4 ;  /* 0x0000000436007844 */ /* 0x000fe20000000200 */
[----:B------:R-:W-:Y:S02]  /*98e0*/  F2FP.BF16.F32.PACK_AB R15, R127, R126 ;  /* 0x0000007e7f0f723e */ /* 0x000fe400000010ff */
[----:B------:R-:W-:Y:S02]  /*98f0*/  F2FP.BF16.F32.PACK_AB R8, R129, R128 ;  /* 0x000000808108723e */ /* 0x000fe400000010ff */
[----:B------:R-:W-:Y:S01]  /*9900*/  F2FP.BF16.F32.PACK_AB R9, R131, R130 ;  /* 0x000000828309723e */ /* 0x000fe200000010ff */
[----:B------:R-:W-:Y:S01]  /*9910*/  STSM.16.M88.4 [R53], R12 ;  /* 0x0000000c35007844 */ /* 0x000fe20000000200 */
[----:B------:R-:W-:Y:S02]  /*9920*/  F2FP.BF16.F32.PACK_AB R10, R133, R132 ;  /* 0x00000084850a723e */ /* 0x000fe400000010ff */
[----:B------:R-:W-:-:S02]  /*9930*/  F2FP.BF16.F32.PACK_AB R11, R135, R134 ;  /* 0x00000086870b723e */ /* 0x000fc400000010ff */
[----:B------:R-:W-:Y:S02]  /*9940*/  MOV R65, R44 ;  /* 0x0000002c00417202 */ /* 0x000fe40000000f00 */
[C---:B------:R-:W-:Y:S01]  /*9950*/  LOP3.LUT R21, R36.reuse, 0x380, RZ, 0xc0, !PT ;  /* 0x0000038024157812 */ /* 0x040fe200078ec0ff */
[----:B------:R-:W-:Y:S01]  /*9960*/  STSM.16.M88.4 [R52], R8 ;  /* 0x0000000834007844 */ /* 0x000fe20000000200 */
[C---:B------:R-:W-:Y:S02]  /*9970*/  IADD3 R33, P5, R36.reuse, 0x2000, RZ ;  /* 0x0000200024217810 */ /* 0x040fe40007fbe0ff */
[----:B------:R-:W-:Y:S01]  /*9980*/  SHF.R.U64 R21, R21, 0x3, RZ ;  /* 0x0000000315157819 */ /* 0x000fe200000012ff */
[----:B------:R0:W-:Y:S01]  /*9990*/  STSM.16.M88.4 [R66], R136 ;  /* 0x0000008842007844 */ /* 0x0001e20000000200 */
[----:B------:R-:W-:Y:S01]  /*99a0*/  IADD3 R31, P4, R36, 0x3000, RZ ;  /* 0x00003000241f7810 */ /* 0x000fe20007f9e0ff */
[----:B------:R-:W-:Y:S01]  /*99b0*/  UIMAD UR5, UR12, UR8, URZ ;  /* 0x000000080c0572a4 */ /* 0x000fe2000f8e023f */
[----:B------:R-:W-:Y:S01]  /*99c0*/  LOP3.LUT R36, R21, R36, RZ, 0x3c, !PT ;  /* 0x0000002415247212 */ /* 0x000fe200078e3cff */
[----:B------:R-:W-:Y:S01]  /*99d0*/  STSM.16.M88.4 [R65], R144 ;  /* 0x0000009041007844 */ /* 0x000fe20000000200 */
[----:B------:R-:W-:Y:S01]  /*99e0*/  IMAD.X R21, RZ, RZ, R37, P6 ;  /* 0x000000ffff157224 */ /* 0x000fe200030e0625 */
[----:B------:R-:W-:Y:S01]  /*99f0*/  UIMAD.WIDE.U32 UR6, UR38, UR8, URZ ;  /* 0x00000008260672a5 */ /* 0x000fe2000f8e003f */
[----:B------:R-:W-:Y:S01]  /*9a00*/  LOP3.LUT R32, R33, 0x380, RZ, 0xc0, !PT ;  /* 0x0000038021207812 */ /* 0x000fe200078ec0ff */
[----:B------:R-:W-:Y:S08]  /*9a10*/  BAR.SYNC.DEFER_BLOCKING 0x1, 0x100 ;  /* 0x0044000000007b1d */ /* 0x000ff00000010000 */
[----:B0-----:R-:W0:Y:S01]  /*9a20*/  @P1 LDC R66, c[0x0][0xbec] ;  /* 0x0002fb00ff421b82 */ /* 0x001e220000000800 */
[----:B------:R-:W-:Y:S01]  /*9a30*/  UIMAD UR5, UR38, UR9, UR5 ;  /* 0x00000009260572a4 */ /* 0x000fe2000f8e0205 */
[----:B------:R-:W-:Y:S01]  /*9a40*/  LOP3.LUT R30, R31, 0x380, RZ, 0xc0, !PT ;  /* 0x000003801f1e7812 */ /* 0x000fe200078ec0ff */
[----:B------:R-:W-:Y:S01]  /*9a50*/  UIMAD UR8, UR13, UR10, URZ ;  /* 0x0000000a0d0872a4 */ /* 0x000fe2000f8e023f */
[----:B------:R-:W-:Y:S01]  /*9a60*/  SHF.R.U64 R32, R32, 0x3, RZ ;  /* 0x0000000320207819 */ /* 0x000fe200000012ff */
[----:B-1----:R1:W-:Y:S01]  /*9a70*/  @!P2 ST.E desc[UR50][R60.64], R38 ;  /* 0x000000263c00a985 */ /* 0x0023e2000c101932 */
[----:B------:R-:W-:Y:S01]  /*9a80*/  UIADD3 UR7, UR7, UR5, URZ ;  /* 0x0000000507077290 */ /* 0x000fe2000fffe03f */
[----:B------:R-:W-:-:S02]  /*9a90*/  SHF.R.U64 R30, R30, 0x3, RZ ;  /* 0x000000031e1e7819 */ /* 0x000fc400000012ff */
[----:B--2---:R2:W-:Y:S01]  /*9aa0*/  @!P0 ST.E desc[UR50][R62.64], R3 ;  /* 0x000000033e008985 */ /* 0x0045e2000c101932 */
[----:B------:R-:W-:Y:S01]  /*9ab0*/  LOP3.LUT R32, R32, R33, RZ, 0x3c, !PT ;  /* 0x0000002120207212 */ /* 0x000fe200078e3cff */
[----:B-1----:R-:W1:Y:S02]  /*9ac0*/  @P1 LDC R61, c[0x0][0xbf0] ;  /* 0x0002fc00ff3d1b82 */ /* 0x002e640000000800 */
[----:B------:R3:W5:Y:S01]  /*9ad0*/  LD.E.128 R12, desc[UR50][R24.64] ;  /* 0x00000032180c7980 */ /* 0x000762000c101d00 */
[----:B------:R-:W-:Y:S01]  /*9ae0*/  UIMAD UR5, UR42, UR11, UR8 ;  /* 0x0000000b2a0572a4 */ /* 0x000fe2000f8e0208 */
[----:B------:R-:W-:Y:S01]  /*9af0*/  LOP3.LUT R30, R30, R31, RZ, 0x3c, !PT ;  /* 0x0000001f1e1e7212 */ /* 0x000fe200078e3cff */
[----:B--2---:R-:W-:Y:S01]  /*9b00*/  IMAD R3, R19, 0x20, R22 ;  /* 0x0000002013037824 */ /* 0x004fe200078e0216 */
[----:B------:R0:W5:Y:S01]  /*9b10*/  LD.E.128 R8, desc[UR50][R20.64] ;  /* 0x0000003214087980 */ /* 0x000162000c101d00 */
[----:B------:R-:W-:Y:S01]  /*9b20*/  UIMAD.WIDE.U32 UR6, UR42, UR10, UR6 ;  /* 0x0000000a2a0672a5 */ /* 0x000fe2000f8e0006 */
[----:B------:R-:W-:Y:S01]  /*9b30*/  IADD3.X R33, RZ, R37, RZ, P5, !PT ;  /* 0x00000025ff217210 */ /* 0x000fe20002ffe4ff */
[----:B------:R-:W-:Y:S01]  /*9b40*/  IMAD.X R31, RZ, RZ, R37, P4 ;  /* 0x000000ffff1f7224 */ /* 0x000fe200020e0625 */
[----:B------:R2:W5:Y:S01]  /*9b50*/  LD.E.128 R52, desc[UR50][R26.64] ;  /* 0x000000321a347980 */ /* 0x000562000c101d00 */
[----:B------:R-:W-:Y:S01]  /*9b60*/  ULDC.64 UR8, c[0x0][0xae0] ;  /* 0x0002b80000087ab9 */ /* 0x000fe20000000a00 */
[----:B---3--:R-:W-:Y:S01]  /*9b70*/  VIADD R25, R3, UR37 ;  /* 0x0000002503197c36 */ /* 0x008fe20008000000 */
[----:B------:R-:W-:Y:S01]  /*9b80*/  UIADD3 UR5, UR7, UR5, URZ ;  /* 0x0000000507057290 */ /* 0x000fe2000fffe03f */
[----:B------:R-:W5:Y:S02]  /*9b90*/  LD.E.128 R48, desc[UR50][R36.64] ;  /* 0x0000003224307980 */ /* 0x000f64000c101d00 */
[----:B0-----:R-:W-:Y:S01]  /*9ba0*/  @P1 IMAD.HI.U32 R20, R25, R66, RZ ;  /* 0x0000004219141227 */ /* 0x001fe200078e00ff */
[----:B------:R-:W-:Y:S01]  /*9bb0*/  MOV R21, UR7 ;  /* 0x0000000700157c02 */ /* 0x000fe20008000f00 */
[----:B------:R-:W5:Y:S02]  /*9bc0*/  LD.E.128 R44, desc[UR50][R34.64] ;  /* 0x00000032222c7980 */ /* 0x000f64000c101d00 */
[----:B------:R-:W-:-:S02]  /*9bd0*/  IMAD.MOV.U32 R3, RZ, RZ, R25 ;  /* 0x000000ffff037224 */ /* 0x000fc400078e0019 */
[----:B------:R-:W5:Y:S01]  /*9be0*/  LD.E.128 R40, desc[UR50][R32.64] ;  /* 0x0000003220287980 */ /* 0x000f62000c101d00 */
[----:B-1----:R-:W-:-:S03]  /*9bf0*/  @P1 SHF.R.U32.HI R3, RZ, R61, R20 ;  /* 0x0000003dff031219 */ /* 0x002fc60000011614 */
[----:B------:R-:W5:Y:S01]  /*9c00*/  LD.E.128 R4, desc[UR50][R30.64] ;  /* 0x000000321e047980 */ /* 0x000f62000c101d00 */
[--C-:B------:R-:W-:Y:S01]  /*9c10*/  SHF.R.S32.HI R24, RZ, 0x1f, R3.reuse ;  /* 0x0000001fff187819 */ /* 0x100fe20000011403 */
[----:B--2---:R-:W-:Y:S02]  /*9c20*/  IMAD.MOV R26, RZ, RZ, -R3 ;  /* 0x000000ffff1a7224 */ /* 0x004fe400078e0a03 */
[----:B------:R0:W5:Y:S01]  /*9c30*/  LD.E.128 R56, desc[UR50][R28.64] ;  /* 0x000000321c387980 */ /* 0x000162000c101d00 */
[----:B------:R-:W-:Y:S01]  /*9c40*/  IMAD.U32 R20, RZ, RZ, UR6 ;  /* 0x00000006ff147e24 */ /* 0x000fe2000f8e00ff */
[----:B------:R-:W-:Y:S01]  /*9c50*/  ULDC.64 UR6, c[0x0][0xad8] ;  /* 0x0002b60000067ab9 */ /* 0x000fe20000000a00 */
[----:B------:R-:W-:Y:S01]  /*9c60*/  IMAD.U32 R21, RZ, RZ, UR5 ;  /* 0x00000005ff157e24 */ /* 0x000fe2000f8e00ff */
[----:B------:R-:W-:Y:S01]  /*9c70*/  @!PT LDS RZ, [RZ] ;  /* 0x00000000fffff984 */ /* 0x000fe20000000800 */
[----:B------:R-:W-:Y:S01]  /*9c80*/  @!PT LDS RZ, [RZ] ;  /* 0x00000000fffff984 */ /* 0x000fe20000000800 */
[----:B------:R-:W-:Y:S01]  /*9c90*/  @!PT LDS RZ, [RZ] ;  /* 0x00000000fffff984 */ /* 0x000fe20000000800 */
[----:B------:R-:W-:Y:S01]  /*9ca0*/  @!PT LDS RZ, [RZ] ;  /* 0x00000000fffff984 */ /* 0x000fe20000000800 */
[----:B------:R1:W-:Y:S06]  /*9cb0*/  MEMBAR.ALL.CTA ;  /* 0x0000000000007992 */ /* 0x0003ec0000008000 */
[----:B-1----:R-:W1:Y:S01]  /*9cc0*/  FENCE.VIEW.ASYNC.S ;  /* 0x00000000000073c6 */ /* 0x002e620000000000 */
[----:B------:R-:W-:-:S02]  /*9cd0*/  IMAD R24, R24, UR8, RZ ;  /* 0x0000000818187c24 */ /* 0x000fc4000f8e02ff */
[----:B------:R-:W-:Y:S02]  /*9ce0*/  IMAD R39, R39, R26, R25 ;  /* 0x0000001a27277224 */ /* 0x000fe400078e0219 */
[C---:B------:R-:W-:Y:S02]  /*9cf0*/  IMAD R25, R3.reuse, UR9, R24 ;  /* 0x0000000903197c24 */ /* 0x040fe4000f8e0218 */
[----:B------:R-:W-:Y:S01]  /*9d00*/  IMAD.WIDE.U32 R20, R3, UR8, R20 ;  /* 0x0000000803147c25 */ /* 0x000fe2000f8e0014 */
[----:B------:R-:W-:-:S03]  /*9d10*/  SHF.R.S32.HI R3, RZ, 0x1f, R39 ;  /* 0x0000001fff037819 */ /* 0x000fc60000011427 */
[----:B------:R-:W-:Y:S02]  /*9d20*/  IMAD.IADD R21, R21, 0x1, R25 ;  /* 0x0000000115157824 */ /* 0x000fe400078e0219 */
[----:B------:R-:W-:Y:S02]  /*9d30*/  IMAD R24, R3, UR6, RZ ;  /* 0x0000000603187c24 */ /* 0x000fe4000f8e02ff */
[----:B0-----:R-:W-:Y:S02]  /*9d40*/  VIADD R29, R22, UR37 ;  /* 0x00000025161d7c36 */ /* 0x001fe40008000000 */
[C---:B------:R-:W-:Y:S02]  /*9d50*/  IMAD R25, R39.reuse, UR7, R24 ;  /* 0x0000000727197c24 */ /* 0x040fe4000f8e0218 */
[----:B------:R-:W-:Y:S01]  /*9d60*/  IMAD.WIDE.U32 R20, R39, UR6, R20 ;  /* 0x0000000627147c25 */ /* 0x000fe2000f8e0014 */
[----:B------:R-:W-:Y:S01]  /*9d70*/  ISETP.GE.AND P2, PT, R29, R64, PT ;  /* 0x000000401d00720c */ /* 0x000fe20003f46270 */
[----:B------:R-:W-:-:S02]  /*9d80*/  ULDC.64 UR6, c[0x0][0xa80] ;  /* 0x0002a00000067ab9 */ /* 0x000fc40000000a00 */
[----:B------:R-:W-:Y:S01]  /*9d90*/  VIADD R3, R29, 0x20 ;  /* 0x000000201d037836 */ /* 0x000fe20000000000 */
[----:B------:R-:W-:Y:S01]  /*9da0*/  LEA R26, P3, R20, UR6, 0x1 ;  /* 0x00000006141a7c11 */ /* 0x000fe2000f8608ff */
[----:B------:R-:W-:Y:S02]  /*9db0*/  IMAD.IADD R21, R21, 0x1, R25 ;  /* 0x0000000115157824 */ /* 0x000fe400078e0219 */
[----:B------:R-:W-:Y:S01]  /*9dc0*/  VIADD R0, R0, 0x28820 ;  /* 0x0002882000007836 */ /* 0x000fe20000000000 */
[-C--:B------:R-:W-:Y:S01]  /*9dd0*/  ISETP.GE.AND P0, PT, R3, R64.reuse, PT ;  /* 0x000000400300720c */ /* 0x080fe20003f06270 */
[----:B------:R-:W-:Y:S01]  /*9de0*/  VIADD R3, R29, 0x40 ;  /* 0x000000401d037836 */ /* 0x000fe20000000000 */
[----:B------:R-:W-:Y:S02]  /*9df0*/  LEA.HI.X R27, R20, UR7, R21, 0x1, P3 ;  /* 0x00000007141b7c11 */ /* 0x000fe400098f0c15 */
[----:B------:R-:W-:Y:S01]  /*9e00*/  PRMT R0, RZ, 0x654, R0 ;  /* 0x00000654ff007816 */ /* 0x000fe20000000000 */
[----:B-1----:R0:W1:Y:S01]  /*9e10*/  SHFL.IDX PT, R25, R26, RZ, 0x181f ;  /* 0x00181fff1a197589 */ /* 0x00206200000e0000 */
[----:B------:R-:W-:Y:S01]  /*9e20*/  ISETP.GE.AND P1, PT, R3, R64, PT ;  /* 0x000000400300720c */ /* 0x000fe20003f26270 */
[----:B------:R-:W-:Y:S01]  /*9e30*/  BSSY B1, `(.L_x_2392) ;  /* 0x000000d000017945 */ /* 0x000fe20003800000 */
[----:B------:R0:W-:Y:S01]  /*9e40*/  SYNCS.ARRIVE.TRANS64.RED.A1T0 RZ, [R0+URZ], RZ ;  /* 0x000000ff00ff79a7 */ /* 0x0001e2000810043f */
[----:B------:R0:W2:Y:S02]  /*9e50*/  SHFL.IDX PT, R3, R27, RZ, 0x181f ;  /* 0x00181fff1b037589 */ /* 0x0000a400000e0000 */
[----:B------:R-:W-:Y:S08]  /*9e60*/  @P2 BRA `(.L_x_2393) ;  /* 0x0000000000242947 */ /* 0x000ff00003800000 */
        /* <DEDUP_REMOVED lines=9> */
.L_x_2393:
[----:B------:R-:W-:Y:S05]  /*9f00*/  BSYNC B1 ;  /* 0x0000000000017941 */ /* 0x000fea0003800000 */
.L_x_2392:
[----:B--2---:R2:W4:Y:S01]  /*9f10*/  SHFL.IDX PT, R3, R27, 0x1, 0x181f ;  /* 0x00381f001b037f89 */ /* 0x00452200000e0000 */
[----:B------:R-:W-:Y:S03]  /*9f20*/  BSSY B1, `(.L_x_2394) ;  /* 0x000000c000017945 */ /* 0x000fe60003800000 */
[----:B-1-3--:R2:W1:Y:S01]  /*9f30*/  SHFL.IDX PT, R25, R26, 0x1, 0x181f ;  /* 0x00381f001a197f89 */ /* 0x00a46200000e0000 */
        /* <DEDUP_REMOVED lines=8> */
[----:B-----5:R3:W-:Y:S04]  /*9fc0*/  @!P3 ST.E.128 desc[UR50][R20.64], R44 ;  /* 0x0000002c1400b985 */ /* 0x0207e8000c101d32 */
[----:B------:R3:W-:Y:S02]  /*9fd0*/  @!P4 ST.E.128 desc[UR50][R24.64], R52 ;  /* 0x000000341800c985 */ /* 0x0007e4000c101d32 */
.L_x_2395:
[----:B------:R-:W-:Y:S05]  /*9fe0*/  BSYNC B1 ;  /* 0x0000000000017941 */ /* 0x000fea0003800000 */
.L_x_2394:
[----:B----4-:R4:W0:Y:S01]  /*9ff0*/  SHFL.IDX PT, R3, R27, 0x2, 0x181f ;  /* 0x00581f001b037f89 */ /* 0x01082200000e0000 */
        /* <DEDUP_REMOVED lines=8> */
[-C--:B0-----:R-:W-:Y:S02]  /*a080*/  @!P2 LEA.HI.X R21, R2, R3.reuse, R189, 0x1, P0 ;  /* 0x000000030215a211 */ /* 0x081fe400000f0cbd */
[----:B------:R-:W-:-:S03]  /*a090*/  @!P3 LEA.HI.X R25, R18, R3, R188, 0x1, P1 ;  /* 0x000000031219b211 */ /* 0x000fc600008f0cbc */
[----:B-----5:R3:W-:Y:S04]  /*a0a0*/  @!P2 ST.E.128 desc[UR50][R20.64], R40 ;  /* 0x000000281400a985 */ /* 0x0207e8000c101d32 */
[----:B------:R3:W-:Y:S02]  /*a0b0*/  @!P3 ST.E.128 desc[UR50][R24.64], R12 ;  /* 0x0000000c1800b985 */ /* 0x0007e4000c101d32 */
.L_x_2397:
[----:B------:R-:W-:Y:S05]  /*a0c0*/  BSYNC B1 ;  /* 0x0000000000017941 */ /* 0x000fea0003800000 */
.L_x_2396:
[----:B0-----:R-:W-:Y:S01]  /*a0d0*/  VIADD R3, R29, 0x60 ;  /* 0x000000601d037836 */ /* 0x001fe20000000000 */
[----:B--2-4-:R-:W0:Y:S04]  /*a0e0*/  SHFL.IDX PT, R27, R27, 0x3, 0x181f ;  /* 0x00781f001b1b7f89 */ /* 0x014e2800000e0000 */
[----:B------:R-:W-:Y:S01]  /*a0f0*/  ISETP.GE.AND P0, PT, R3, R64, PT ;  /* 0x000000400300720c */ /* 0x000fe20003f06270 */
[----:B---3-5:R2:W3:-:S12]  /*a100*/  SHFL.IDX PT, R15, R26, 0x3, 0x181f ;  /* 0x00781f001a0f7f89 */ /* 0x0284d800000e0000 */
[----:B--2---:R-:W-:Y:S05]  /*a110*/  @P0 BRA `(.L_x_2398) ;  /* 0x0000000800800947 */ /* 0x004fea0003800000 */
[----:B------:R-:W-:Y:S02]  /*a120*/  ULDC UR5, c[0x0][0xac8] ;  /* 0x0002b20000057ab9 */ /* 0x000fe40000000800 */
[----:B------:R-:W-:-:S13]  /*a130*/  ISETP.GE.AND P1, PT, R2, UR5, PT ;  /* 0x0000000502007c0c */ /* 0x000fda000bf26270 */
[----:B---3--:R-:W-:-:S04]  /*a140*/  @!P1 LEA R12, P0, R2, R15, 0x1 ;  /* 0x0000000f020c9211 */ /* 0x008fc800078008ff */
[----:B0-----:R-:W-:Y:S02]  /*a150*/  @!P1 LEA.HI.X R13, R2, R27, R189, 0x1, P0 ;  /* 0x0000001b020d9211 */ /* 0x001fe400000f0cbd */
[----:B------:R-:W-:-:S03]  /*a160*/  ISETP.GE.AND P0, PT, R18, UR5, PT ;  /* 0x0000000512007c0c */ /* 0x000fc6000bf06270 */
[----:B------:R0:W-:Y:S10]  /*a170*/  @!P1 ST.E.128 desc[UR50][R12.64], R4 ;  /* 0x000000040c009985 */ /* 0x0001f4000c101d32 */
[----:B------:R-:W-:Y:S05]  /*a180*/  @P0 BRA `(.L_x_2398) ;  /* 0x0000000800640947 */ /* 0x000fea0003800000 */
[----:B0-----:R-:W-:-:S04]  /*a190*/  LEA R4, P0, R18, R15, 0x1 ;  /* 0x0000000f12047211 */ /* 0x001fc800078008ff */
[----:B------:R-:W-:-:S05]  /*a1a0*/  LEA.HI.X R5, R18, R27, R188, 0x1, P0 ;  /* 0x0000001b12057211 */ /* 0x000fca00000f0cbc */
[----:B------:R0:W-:Y:S01]  /*a1b0*/  ST.E.128 desc[UR50][R4.64], R8 ;  /* 0x0000000804007985 */ /* 0x0001e2000c101d32 */
[----:B------:R-:W-:Y:S05]  /*a1c0*/  BRA `(.L_x_2398) ;  /* 0x0000000800547947 */ /* 0x000fea0003800000 */
.L_x_2391:
        /* <DEDUP_REMOVED lines=50> */
.L_x_2400:
[----:B------:R-:W-:Y:S05]  /*a4f0*/  BSYNC B1 ;  /* 0x0000000000017941 */ /* 0x000fea0003800000 */
.L_x_2399:
        /* <DEDUP_REMOVED lines=14> */
[----:B------:R-:W-:Y:S01]  /*a5e0*/  SHF.R.S32.HI R0, RZ, 0x1f, R3 ;  /* 0x0000001fff007819 */ /* 0x000fe20000011403 */
[----:B------:R-:W-:Y:S01]  /*a5f0*/  ULDC.64 UR8, c[0x0][0xae0] ;  /* 0x0002b80000087ab9 */ /* 0x000fe20000000a00 */
[----:B------:R-:W-:Y:S01]  /*a600*/  IADD3 R7, -R3, RZ, RZ ;  /* 0x000000ff03077210 */ /* 0x000fe20007ffe1ff */
        /* <DEDUP_REMOVED lines=19> */
[----:B------:R-:W-:Y:S01]  /*a740*/  IMAD.IADD R3, R5, 0x1, R3 ;  /* 0x0000000105037824 */ /* 0x000fe200078e0203 */
[----:B------:R-:W-:Y:S01]  /*a750*/  LEA R6, P3, R4, UR6, 0x1 ;  /* 0x0000000604067c11 */ /* 0x000fe2000f8608ff */
[----:B------:R-:W-:-:S03]  /*a760*/  VIADD R0, R8, 0x20 ;  /* 0x0000002008007836 */ /* 0x000fc60000000000 */
[----:B------:R-:W-:Y:S01]  /*a770*/  LEA.HI.X R7, R4, UR7, R3, 0x1, P3 ;  /* 0x0000000704077c11 */ /* 0x000fe200098f0c03 */
[----:B------:R0:W1:Y:S01]  /*a780*/  SHFL.IDX PT, R5, R6, RZ, 0x181f ;  /* 0x00181fff06057589 */ /* 0x00006200000e0000 */
[-C--:B------:R-:W-:Y:S01]  /*a790*/  ISETP.GE.AND P1, PT, R0, R9.reuse, PT ;  /* 0x000000090000720c */ /* 0x080fe20003f26270 */
[----:B------:R-:W-:Y:S02]  /*a7a0*/  VIADD R0, R8, 0x40 ;  /* 0x0000004008007836 */ /* 0x000fe40000000000 */
[----:B------:R0:W2:Y:S03]  /*a7b0*/  SHFL.IDX PT, R3, R7, RZ, 0x181f ;  /* 0x00181fff07037589 */ /* 0x0000a600000e0000 */
[----:B------:R-:W-:Y:S01]  /*a7c0*/  ISETP.GE.AND P0, PT, R0, R9, PT ;  /* 0x000000090000720c */ /* 0x000fe20003f06270 */
[----:B------:R-:W-:-:S12]  /*a7d0*/  @P2 BRA `(.L_x_2402) ;  /* 0x0000000000242947 */ /* 0x000fd80003800000 */
        /* <DEDUP_REMOVED lines=9> */
.L_x_2402:
[----:B------:R-:W-:Y:S05]  /*a870*/  BSYNC B1 ;  /* 0x0000000000017941 */ /* 0x000fea0003800000 */
.L_x_2401:
        /* <DEDUP_REMOVED lines=13> */
.L_x_2404:
[----:B------:R-:W-:Y:S05]  /*a950*/  BSYNC B1 ;  /* 0x0000000000017941 */ /* 0x000fea0003800000 */
.L_x_2403:
        /* <DEDUP_REMOVED lines=11> */
[----:B------:R3:W-:Y:S04]  /*aa10*/  @!P2 ST.E.128 desc[UR50][R10.64], RZ ;  /* 0x000000ff0a00a985 */ /* 0x0007e8000c101d32 */
[----:B------:R3:W-:Y:S02]  /*aa20*/  @!P3 ST.E.128 desc[UR50][R4.64], RZ ;  /* 0x000000ff0400b985 */ /* 0x0007e4000c101d32 */
.L_x_2406:
[----:B------:R-:W-:Y:S05]  /*aa30*/  BSYNC B1 ;  /* 0x0000000000017941 */ /* 0x000fea0003800000 */
.L_x_2405:
[----:B------:R-:W-:Y:S01]  /*aa40*/  VIADD R0, R8, 0x60 ;  /* 0x0000006008007836 */ /* 0x000fe20000000000 */
[----:B0-----:R0:W0:Y:S04]  /*aa50*/  SHFL.IDX PT, R3, R7, 0x3, 0x181f ;  /* 0x00781f0007037f89 */ /* 0x00102800000e0000 */
[----:B------:R-:W-:Y:S01]  /*aa60*/  ISETP.GE.AND P0, PT, R0, R9, PT ;  /* 0x000000090000720c */ /* 0x000fe20003f06270 */
[----:B-1-3--:R1:W3:-:S12]  /*aa70*/  SHFL.IDX PT, R5, R6, 0x3, 0x181f ;  /* 0x00781f0006057f89 */ /* 0x00a2d800000e0000 */
[----:B-1----:R-:W-:Y:S05]  /*aa80*/  @P0 BRA `(.L_x_2398) ;  /* 0x0000000000240947 */ /* 0x002fea0003800000 */
[----:B------:R-:W-:Y:S02]  /*aa90*/  ULDC UR5, c[0x0][0xac8] ;  /* 0x0002b20000057ab9 */ /* 0x000fe40000000800 */
[----:B------:R-:W-:Y:S02]  /*aaa0*/  ISETP.GE.AND P2, PT, R2, UR5, PT ;  /* 0x0000000502007c0c */ /* 0x000fe4000bf46270 */
[----:B------:R-:W-:-:S11]  /*aab0*/  ISETP.GE.AND P3, PT, R18, UR5, PT ;  /* 0x0000000512007c0c */ /* 0x000fd6000bf66270 */
[-C--:B--234-:R-:W-:Y:S02]  /*aac0*/  @!P2 LEA R6, P0, R2, R5.reuse, 0x1 ;  /* 0x000000050206a211 */ /* 0x09cfe400078008ff */
[----:B------:R-:W-:Y:S02]  /*aad0*/  @!P3 LEA R4, P1, R18, R5, 0x1 ;  /* 0x000000051204b211 */ /* 0x000fe400078208ff */
[-C--:B0-----:R-:W-:Y:S02]  /*aae0*/  @!P2 LEA.HI.X R7, R2, R3.reuse, R189, 0x1, P0 ;  /* 0x000000030207a211 */ /* 0x081fe400000f0cbd */
[----:B------:R-:W-:-:S03]  /*aaf0*/  @!P3 LEA.HI.X R5, R18, R3, R188, 0x1, P1 ;  /* 0x000000031205b211 */ /* 0x000fc600008f0cbc */
[----:B------:R1:W-:Y:S04]  /*ab00*/  @!P2 ST.E.128 desc[UR50][R6.64], RZ ;  /* 0x000000ff0600a985 */ /* 0x0003e8000c101d32 */
[----:B------:R1:W-:Y:S02]  /*ab10*/  @!P3 ST.E.128 desc[UR50][R4.64], RZ ;  /* 0x000000ff0400b985 */ /* 0x0003e4000c101d32 */
.L_x_2398:
[----:B------:R-:W-:Y:S05]  /*ab20*/  BSYNC B0 ;  /* 0x0000000000007941 */ /* 0x000fea0003800000 */
.L_x_2390:
[----:B------:R-:W-:Y:S02]  /*ab30*/  ULDC UR5, c[0x0][0xc38] ;  /* 0x00030e0000057ab9 */ /* 0x000fe40000000800 */
[----:B------:R-:W-:-:S06]  /*ab40*/  UISETP.GE.AND UP0, UPT, UR4, UR5, UPT ;  /* 0x000000050400728c */ /* 0x000fcc000bf06270 */
[----:B------:R-:W-:-:S13]  /*ab50*/  PLOP3.LUT P0, PT, PT, PT, UP0, 0x80, 0x0 ;  /* 0x000000000000781c */ /* 0x000fda0003f0f008 */
[----:B------:R-:W-:Y:S05]  /*ab60*/  @!P0 BRA `(.L_x_2407) ;  /* 0xffffff6000548947 */ /* 0x000fea000383ffff */
[----:B------:R-:W-:Y:S05]  /*ab70*/  EXIT ;  /* 0x000000000000794d */ /* 0x000fea0003800000 */
.L_x_2349:
        /* <DEDUP_REMOVED lines=18> */
[----:B------:R-:W-:Y:S01]  /*aca0*/  UISETP.NE.U32.AND UP0, UPT, UR6, URZ, UPT ;  /* 0x0000003f0600728c */ /* 0x000fe2000bf05070 */
[----:B------:R-:W-:Y:S01]  /*acb0*/  LOP3.LUT R19, R19, 0xfffffffe, RZ, 0xc0, !PT ;  /* 0xfffffffe13137812 */ /* 0x000fe200078ec0ff */
[----:B------:R-:W1:Y:S01]  /*acc0*/  S2UR UR8, SR_CgaCtaId ;  /* 0x00000000000879c3 */ /* 0x000e620000008800 */
[----:B------:R-:W-:Y:S01]  /*acd0*/  ULDC UR4, c[0x0][0x424] ;  /* 0x0001090000047ab9 */ /* 0x000fe20000000800 */
[----:B------:R-:W-:Y:S01]  /*ace0*/  UISETP.NE.AND.EX UP0, UPT, UR7, URZ, UPT, UP0 ;  /* 0x0000003f0700728c */ /* 0x000fe2000bf05300 */
[----:B------:R-:W-:Y:S01]  /*acf0*/  IMAD.U32 R34, RZ, RZ, UR5 ;  /* 0x00000005ff227e24 */ /* 0x000fe2000f8e00ff */
[----:B------:R-:W-:Y:S01]  /*ad00*/  ULDC UR39, c[0x0][0x288] ;  /* 0x0000a20000277ab9 */ /* 0x000fe20000000800 */
[----:B------:R-:W-:Y:S01]  /*ad10*/  ULDC.64 UR6, c[0x0][0x2f0] ;  /* 0x0000bc0000067ab9 */ /* 0x000fe20000000a00 */
[----:B------:R-:W-:Y:S01]  /*ad20*/  USEL UR4, UR4, 0x1, UP0 ;  /* 0x0000000104047887 */ /* 0x000fe20008000000 */
[----:B------:R-:W-:Y:S01]  /*ad30*/  IMAD.MOV.U32 R26, RZ, RZ, 0x1 ;  /* 0x00000001ff1a7424 */ /* 0x000fe200078e00ff */
[----:B------:R-:W-:Y:S01]  /*ad40*/  ULDC UR38, c[0x0][0x448] ;  /* 0x0001120000267ab9 */ /* 0x000fe20000000800 */
[----:B------:R-:W-:Y:S01]  /*ad50*/  MOV R23, RZ ;  /* 0x000000ff00177202 */ /* 0x000fe20000000f00 */
[----:B------:R-:W-:Y:S01]  /*ad60*/  UIMAD UR37, UR4, UR6, URZ ;  /* 0x00000006042572a4 */ /* 0x000fe2000f8e023f */
[----:B------:R-:W-:Y:S01]  /*ad70*/  IMAD.MOV.U32 R36, RZ, RZ, RZ ;  /* 0x000000ffff247224 */ /* 0x000fe200078e00ff */
[----:B------:R-:W-:Y:S01]  /*ad80*/  UIMAD UR38, UR38, UR39, URZ ;  /* 0x00000027262672a4 */ /* 0x000fe2000f8e023f */
[----:B------:R-:W-:Y:S01]  /*ad90*/  UMOV UR6, 0x400 ;  /* 0x0000040000067882 */ /* 0x000fe20000000000 */
[----:B------:R-:W-:-:S02]  /*ada0*/  UIADD3 UR4, UR37, 0x7f, URZ ;  /* 0x0000007f25047890 */ /* 0x000fc4000fffe03f */
[----:B------:R-:W-:Y:S02]  /*adb0*/  ULOP3.LUT UR45, UR36, 0x2, URZ, 0xfc, !UPT ;  /* 0x00000002242d7892 */ /* 0x000fe4000f8efc3f */
[----:B------:R-:W-:Y:S02]  /*adc0*/  USHF.R.S32.HI UR5, URZ, 0x1f, UR4 ;  /* 0x0000001f3f057899 */ /* 0x000fe40008011404 */
[----:B------:R-:W-:Y:S02]  /*add0*/  UIADD3 UR39, UR37, 0x80, -UR39 ;  /* 0x0000008025277890 */ /* 0x000fe4000fffe827 */
[----:B------:R-:W-:Y:S02]  /*ade0*/  ULEA.HI UR5, UR5, UR4, URZ, 0x7 ;  /* 0x0000000405057291 */ /* 0x000fe4000f8f383f */
[----:B-1----:R-:W-:Y:S01]  /*adf0*/  ULEA UR6, UR8, UR6, 0x18 ;  /* 0x0000000608067291 */ /* 0x002fe2000f8ec03f */
[C---:B0-----:R-:W-:Y:S01]  /*ae00*/  IMAD.SHL.U32 R30, R5.reuse, 0x8, RZ ;  /* 0x00000008051e7824 */ /* 0x041fe200078e00ff */
[----:B------:R-:W-:Y:S01]  /*ae10*/  LOP3.LUT R4, R5, 0x7f, RZ, 0xc0, !PT ;  /* 0x0000007f05047812 */ /* 0x000fe200078ec0ff */
[----:B------:R-:W-:-:S03]  /*ae20*/  USHF.R.S32.HI UR40, URZ, 0x7, UR5 ;  /* 0x000000073f287899 */ /* 0x000fc60008011405 */
[----:B------:R-:W-:Y:S01]  /*ae30*/  IMAD.U32 R16, RZ, RZ, UR6 ;  /* 0x00000006ff107e24 */ /* 0x000fe2000f8e00ff */
[C---:B------:R-:W-:Y:S01]  /*ae40*/  LOP3.LUT R0, R30.reuse, 0x1f8, RZ, 0xc0, !PT ;  /* 0x000001f81e007812 */ /* 0x040fe200078ec0ff */
[----:B------:R-:W-:Y:S01]  /*ae50*/  ULDC UR46, c[0x0][0xc] ;  /* 0x00000300002e7ab9 */ /* 0x000fe20000000800 */
[----:B------:R-:W-:Y:S02]  /*ae60*/  LOP3.LUT R35, R30, 0x38, RZ, 0xc0, !PT ;  /* 0x000000381e237812 */ /* 0x000fe400078ec0ff */
[----:B------:R-:W-:Y:S02]  /*ae70*/  LOP3.LUT R3, R0, 0x38, R5, 0x78, !PT ;  /* 0x0000003800037812 */ /* 0x000fe400078e7805 */
[----:B------:R-:W-:Y:S02]  /*ae80*/  LOP3.LUT R0, R35, 0x40, RZ, 0xfc, !PT ;  /* 0x0000004023007812 */ /* 0x000fe400078efcff */
[----:B------:R-:W-:Y:S02]  /*ae90*/  LOP3.LUT R30, R3, 0x200, R30, 0xf8, !PT ;  /* 0x00000200031e7812 */ /* 0x000fe400078ef81e */
[----:B------:R-:W-:-:S02]  /*aea0*/  ISETP.GE.AND P1, PT, R0, UR7, PT ;  /* 0x0000000700007c0c */ /* 0x000fc4000bf26270 */
[----:B------:R-:W-:Y:S01]  /*aeb0*/  ISETP.GE.AND P2, PT, R0, UR9, PT ;  /* 0x0000000900007c0c */ /* 0x000fe2000bf46270 */
[----:B------:R-:W-:Y:S01]  /*aec0*/  IMAD R33, R30, 0x2, R16 ;  /* 0x000000021e217824 */ /* 0x000fe200078e0210 */
[----:B------:R-:W-:Y:S01]  /*aed0*/  ISETP.GE.AND P0, PT, R0, UR7, PT ;  /* 0x0000000700007c0c */ /* 0x000fe2000bf06270 */
[----:B------:R-:W-:Y:S01]  /*aee0*/  IMAD.SHL.U32 R0, R5, 0x10, RZ ;  /* 0x0000001005007824 */ /* 0x000fe200078e00ff */
[----:B------:R-:W-:-:S04]  /*aef0*/  SHF.R.U32.HI R37, RZ, 0x3, R4 ;  /* 0x00000003ff257819 */ /* 0x000fc80000011604 */
[----:B------:R-:W-:-:S03]  /*af00*/  LOP3.LUT R2, R0, 0x70, RZ, 0xc0, !PT ;  /* 0x0000007000027812 */ /* 0x000fc600078ec0ff */
[----:B------:R-:W-:Y:S02]  /*af10*/  @P1 LOP3.LUT R19, R19, 0x1, RZ, 0xfc, !PT ;  /* 0x0000000113131812 */ /* 0x000fe400078efcff */
[----:B------:R-:W-:Y:S02]  /*af20*/  ISETP.GE.AND P1, PT, R35, UR7, PT ;  /* 0x0000000723007c0c */ /* 0x000fe4000bf26270 */
[----:B------:R-:W-:Y:S02]  /*af30*/  LOP3.LUT R19, R19, 0xffffffbf, RZ, 0xc0, !PT ;  /* 0xffffffbf13137812 */ /* 0x000fe400078ec0ff */
[----:B------:R-:W-:Y:S02]  /*af40*/  LOP3.LUT R0, R37, R2, RZ, 0xfc, !PT ;  /* 0x0000000225007212 */ /* 0x000fe400078efcff */
[----:B------:R-:W-:-:S04]  /*af50*/  @P2 LOP3.LUT R19, R19, 0x40, RZ, 0xfc, !PT ;  /* 0x0000004013132812 */ /* 0x000fc800078efcff */
        /* <DEDUP_REMOVED lines=10> */
.L_x_2457:
        /* <DEDUP_REMOVED lines=22> */
.L_x_2409:
[----:B------:R-:W-:Y:S01]  /*b160*/  ULDC UR8, c[0x0][0xc54] ;  /* 0x0003150000087ab9 */ /* 0x000fe20000000800 */
[----:B------:R-:W-:Y:S01]  /*b170*/  UMOV UR6, UR7 ;  /* 0x0000000700067c82 */ /* 0x000fe20008000000 */
[----:B------:R-:W-:-:S11]  /*b180*/  UISETP.NE.AND UP0, UPT, UR8, 0x1, UPT ;  /* 0x000000010800788c */ /* 0x000fd6000bf05270 */
[----:B------:R-:W-:Y:S02]  /*b190*/  @UP0 ULDC.64 UR10, c[0x0][0xc58] ;  /* 0x00031600000a0ab9 */ /* 0x000fe40000000a00 */
[----:B------:R-:W-:-:S04]  /*b1a0*/  UIMAD.WIDE.U32 UR4, UR7, UR10, URZ ;  /* 0x0000000a070472a5 */ /* 0x000fc8000f8e003f */
[----:B------:R-:W-:-:S04]  /*b1b0*/  @UP0 USHF.R.U32.HI UR6, URZ, UR11, UR5 ;  /* 0x0000000b3f060299 */ /* 0x000fc80008011605 */
[----:B------:R-:W-:-:S12]  /*b1c0*/  UIMAD UR4, UR6, UR8, URZ ;  /* 0x00000008060472a4 */ /* 0x000fd8000f8e023f */
.L_x_2410:
        /* <DEDUP_REMOVED lines=25> */
[----:B------:R-:W-:Y:S01]  /*b360*/  UP2UR UR47, UPR, URZ, 0x4 ;  /* 0x000000043f2f7883 */ /* 0x000fe20008000000 */
[----:B------:R-:W-:Y:S01]  /*b370*/  BSSY B7, `(.L_x_2411) ;  /* 0x0000357000077945 */ /* 0x000fe20003800000 */
[----:B------:R-:W-:-:S04]  /*b380*/  USHF.L.U32 UR6, UR43, 0x7, URZ ;  /* 0x000000072b067899 */ /* 0x000fc8000800063f */
[----:B------:R-:W-:Y:S01]  /*b390*/  UIADD3 UR6, UR6, 0x7f, URZ ;  /* 0x0000007f06067890 */ /* 0x000fe2000fffe03f */
[----:B------:R-:W-:Y:S01]  /*b3a0*/  @UP2 ULDC UR4, c[0x0][0x44c] ;  /* 0x0001130000042ab9 */ /* 0x000fe20000000800 */
[----:B------:R-:W-:Y:S02]  /*b3b0*/  @UP2 ULDC UR7, c[0x0][0x450] ;  /* 0x0001140000072ab9 */ /* 0x000fe40000000800 */
[----:B------:R-:W-:-:S04]  /*b3c0*/  UIMAD.WIDE.U32 UR4, UR6, UR4, URZ ;  /* 0x00000004060472a5 */ /* 0x000fc8000f8e003f */
[----:B------:R-:W-:-:S04]  /*b3d0*/  @UP2 USHF.R.U32.HI UR6, URZ, UR7, UR5 ;  /* 0x000000073f062299 */ /* 0x000fc80008011605 */
[----:B------:R-:W-:-:S04]  /*b3e0*/  UIADD3 UR6, UR39, UR6, URZ ;  /* 0x0000000627067290 */ /* 0x000fc8000fffe03f */
[----:B------:R-:W-:-:S04]  /*b3f0*/  USHF.R.S32.HI UR4, URZ, 0x1f, UR6 ;  /* 0x0000001f3f047899 */ /* 0x000fc80008011406 */
[----:B------:R-:W-:-:S04]  /*b400*/  ULEA.HI UR4, UR4, UR6, URZ, 0x7 ;  /* 0x0000000604047291 */ /* 0x000fc8000f8f383f */
[----:B------:R-:W-:-:S04]  /*b410*/  USHF.R.S32.HI UR4, URZ, 0x7, UR4 ;  /* 0x000000073f047899 */ /* 0x000fc80008011404 */
[----:B------:R-:W-:-:S04]  /*b420*/  UISETP.LT.AND UP0, UPT, UR40, UR4, UPT ;  /* 0x000000042800728c */ /* 0x000fc8000bf01270 */
[----:B------:R-:W-:-:S06]  /*b430*/  USEL UR44, UR40, UR4, UP0 ;  /* 0x00000004282c7287 */ /* 0x000fcc0008000000 */
[----:B------:R-:W-:-:S13]  /*b440*/  ISETP.LT.AND P0, PT, RZ, UR44, PT ;  /* 0x0000002cff007c0c */ /* 0x000fda000bf01270 */
[----:B0-----:R-:W-:Y:S05]  /*b450*/  @P0 BRA `(.L_x_2412) ;  /* 0x0000000000440947 */ /* 0x001fea0003800000 */
        /* <DEDUP_REMOVED lines=17> */
.L_x_2412:
        /* <DEDUP_REMOVED lines=20> */
.L_x_2415:
[----:B------:R-:W-:Y:S05]  /*b6b0*/  BSYNC B6 ;  /* 0x0000000000067941 */ /* 0x000fea0003800000 */
.L_x_2414:
        /* <DEDUP_REMOVED lines=20> */
.L_x_2418:
        /* <DEDUP_REMOVED lines=15> */
.L_x_2417:
[----:B------:R-:W-:Y:S05]  /*b8f0*/  BSYNC B6 ;  /* 0x0000000000067941 */ /* 0x000fea0003800000 */
.L_x_2416:
        /* <DEDUP_REMOVED lines=8> */
[----:B------:R-:W-:Y:S01]  /*b980*/  MOV R2, UR4 ;  /* 0x0000000400027c02 */ /* 0x000fe20008000f00 */
[----:B------:R-:W-:Y:S01]  /*b990*/  IMAD.U32 R3, RZ, RZ, UR5 ;  /* 0x00000005ff037e24 */ /* 0x000fe2000f8e00ff */
[----:B------:R-:W-:-:S04]  /*b9a0*/  ULDC UR4, c[0x0][0xc48] ;  /* 0x0003120000047ab9 */ /* 0x000fc80000000800 */
[----:B------:R1:W5:Y:S01]  /*b9b0*/  @P0 LDG.E R29, desc[UR50][R2.64] ;  /* 0x00000032021d0981 */ /* 0x000362000c1e1900 */
[----:B------:R-:W-:Y:S01]  /*b9c0*/  UMOV UR5, 0xffffffff ;  /* 0xffffffff00057882 */ /* 0x000fe20000000000 */
[----:B------:R-:W-:Y:S02]  /*b9d0*/  IMAD.U32 R22, RZ, RZ, UR4 ;  /* 0x00000004ff167e24 */ /* 0x000fe4000f8e00ff */
[----:B------:R-:W-:Y:S05]  /*b9e0*/  BRA.DIV UR5, `(.L_x_2419) ;  /* 0x0000003605ac7947 */ /* 0x000fea000b800000 */
.L_x_2473:
        /* <DEDUP_REMOVED lines=42> */
.L_x_2420:
        /* <DEDUP_REMOVED lines=20> */
[----:B------:R-:W-:-:S04]  /*bdd0*/  LEA R7, R23, R16, 0x3 ;  /* 0x0000001017077211 */ /* 0x000fc800078e18ff */
[----:B------:R-:W-:Y:S02]  /*bde0*/  LEA.HI.X R18, R2, UR5, R3, 0x1, P0 ;  /* 0x0000000502127c11 */ /* 0x000fe400080f0c03 */
[----:B------:R-:W-:-:S04]  /*bdf0*/  SHF.L.U32 R2, R26, 0x1f, RZ ;  /* 0x0000001f1a027819 */ /* 0x000fc800000006ff */
[----:B------:R-:W0:Y:S02]  /*be00*/  SYNCS.PHASECHK.TRANS64.TRYWAIT P0, [R7+URZ+0x28840], R2 ;  /* 0x02884002070075a7 */ /* 0x000e24000800017f */
[----:B0-----:R-:W-:Y:S05]  /*be10*/  @!P0 BRA `(.L_x_2422) ;  /* 0x0000003000cc8947 */ /* 0x001fea0003800000 */
.L_x_2474:
[----:B------:R-:W-:Y:S05]  /*be20*/  BSYNC B0 ;  /* 0x0000000000007941 */ /* 0x000fea0003800000 */
.L_x_2421:
        /* <DEDUP_REMOVED lines=57> */
[----:B------:R-:W-:-:S03]  /*c1c0*/  @P0 IMAD R25, R5, 0x2, R16 ;  /* 0x0000000205190824 */ /* 0x000fc600078e0210 */
[----:B--2---:R-:W-:Y:S01]  /*c1d0*/  @P0 MOV R2, R14 ;  /* 0x0000000e00020202 */ /* 0x004fe20000000f00 */
        /* <DEDUP_REMOVED lines=36> */
.L_x_2492:
        /* <DEDUP_REMOVED lines=11> */
.L_x_2424:
        /* <DEDUP_REMOVED lines=11> */
.L_x_2425:
        /* <DEDUP_REMOVED lines=23> */
.L_x_2427:
[----:B------:R-:W-:Y:S05]  /*c6f0*/  BSYNC B6 ;  /* 0x0000000000067941 */ /* 0x000fea0003800000 */
.L_x_2426:
[----:B0-----:R-:W0:Y:S01]  /*c700*/  S2R R2, SR_TID.X ;  /* 0x0000000000027919 */ /* 0x001e220000002100 */
[----:B------:R-:W-:Y:S01]  /*c710*/  UISETP.NE.AND UP0, UPT, UR47, URZ, UPT ;  /* 0x0000003f2f00728c */ /* 0x000fe2000bf05270 */
[----:B------:R-:W-:Y:S01]  /*c720*/  IMAD.U32 R0, RZ, RZ, UR43 ;  /* 0x0000002bff007e24 */ /* 0x000fe2000f8e00ff */
[----:B------:R-:W-:Y:S01]  /*c730*/  R2UR UR6, R28 ;  /* 0x000000001c0672ca */ /* 0x000fe200000e0000 */
[----:B------:R-:W-:Y:S01]  /*c740*/  ULDC.64 UR8, c[0x0][0x2d8] ;  /* 0x0000b60000087ab9 */ /* 0x000fe20000000a00 */
[----:B------:R-:W-:Y:S02]  /*c750*/  R2UR UR7, R22 ;  /* 0x00000000160772ca */ /* 0x000fe400000e0000 */
[----:B------:R-:W-:Y:S02]  /*c760*/  PLOP3.LUT P0, PT, PT, PT, UP0, 0x80, 0x0 ;  /* 0x000000000000781c */ /* 0x000fe40003f0f008 */
[C---:B------:R-:W-:Y:S02]  /*c770*/  LOP3.LUT P4, RZ, R19.reuse, 0x80, RZ, 0xc0, !PT ;  /* 0x0000008013ff7812 */ /* 0x040fe4000788c0ff */
[----:B------:R-:W-:Y:S01]  /*c780*/  LOP3.LUT P5, RZ, R19, 0x40, RZ, 0xc0, !PT ;  /* 0x0000004013ff7812 */ /* 0x000fe200078ac0ff */
[----:B------:R-:W-:-:S04]  /*c790*/  @UP0 ULDC UR4, c[0x0][0x44c] ;  /* 0x0001130000040ab9 */ /* 0x000fc80000000800 */
[----:B------:R-:W-:-:S04]  /*c7a0*/  UIMAD UR6, UR6, UR8, URZ ;  /* 0x00000008060672a4 */ /* 0x000fc8000f8e023f */
[----:B------:R-:W-:Y:S02]  /*c7b0*/  UIMAD UR7, UR7, UR9, UR6 ;  /* 0x00000009070772a4 */ /* 0x000fe4000f8e0206 */
[----:B------:R-:W-:Y:S01]  /*c7c0*/  USHF.R.S32.HI UR6, URZ, 0x1f, UR42 ;  /* 0x0000001f3f067899 */ /* 0x000fe2000801142a */
[----:B0-----:R-:W-:-:S05]  /*c7d0*/  IMAD.SHL.U32 R2, R2, 0x10, RZ ;  /* 0x0000001002027824 */ /* 0x001fca00078e00ff */
[----:B------:R-:W-:-:S04]  /*c7e0*/  LOP3.LUT R2, R2, 0x70, RZ, 0xc0, !PT ;  /* 0x0000007002027812 */ /* 0x000fc800078ec0ff */
[----:B------:R-:W-:-:S05]  /*c7f0*/  LOP3.LUT R2, R37, R2, RZ, 0xfc, !PT ;  /* 0x0000000225027212 */ /* 0x000fca00078efcff */
[----:B------:R-:W-:-:S04]  /*c800*/  IMAD R0, R0, 0x80, R2 ;  /* 0x0000008000007824 */ /* 0x000fc800078e0202 */
        /* <DEDUP_REMOVED lines=35> */
[----:B------:R-:W-:-:S03]  /*ca40*/  IMAD.U32 R6, RZ, RZ, UR43 ;  /* 0x0000002bff067e24 */ /* 0x000fc6000f8e00ff */
[----:B------:R-:W1:Y:S02]  /*ca50*/  SHFL.IDX PT, R2, R4, RZ, 0x181f ;  /* 0x00181fff04027589 */ /* 0x000e6400000e0000 */
[----:B------:R-:W-:Y:S02]  /*ca60*/  LEA R5, R6, R37, 0x7 ;  /* 0x0000002506057211 */ /* 0x000fe400078e38ff */
[----:B------:R-:W-:Y:S02]  /*ca70*/  SHFL.IDX PT, R6, R4, 0x1, 0x181f ;  /* 0x00381f0004067f89 */ /* 0x000fe400000e0000 */
[C---:B------:R-:W-:Y:S01]  /*ca80*/  ISETP.GE.AND P0, PT, R5.reuse, UR38, PT ;  /* 0x0000002605007c0c */ /* 0x040fe2000bf06270 */
[----:B------:R-:W-:-:S12]  /*ca90*/  VIADD R7, R5, 0x10 ;  /* 0x0000001005077836 */ /* 0x000fd80000000000 */
        /* <DEDUP_REMOVED lines=40> */
[----:B------:R-:W-:Y:S02]  /*cd20*/  SHFL.IDX PT, R6, R4, 0x5, 0x181f ;  /* 0x00b81f0004067f89 */ /* 0x000fe400000e0000 */
[----:B------:R-:W-:Y:S01]  /*cd30*/  @!P0 MOV R3, R7 ;  /* 0x0000000700038202 */ /* 0x000fe20000000f00 */
[----:B------:R-:W-:Y:S01]  /*cd40*/  VIADD R7, R5, 0x50 ;  /* 0x0000005005077836 */ /* 0x000fe20000000000 */
        /* <DEDUP_REMOVED lines=22> */
.L_x_2509:
        /* <DEDUP_REMOVED lines=11> */
.L_x_2429:
        /* <DEDUP_REMOVED lines=16> */
.L_x_2510:
[----:B------:R-:W-:Y:S05]  /*d060*/  BSYNC B0 ;  /* 0x0000000000007941 */ /* 0x000fea0003800000 */
.L_x_2430:
[----:B------:R-:W-:-:S06]  /*d070*/  UISETP.GE.AND UP0, UPT, UR44, 0x2, UPT ;  /* 0x000000022c00788c */ /* 0x000fcc000bf06270 */
[----:B------:R-:W-:-:S13]  /*d080*/  PLOP3.LUT P0, PT, PT, PT, UP0, 0x40, 0x0 ;  /* 0x000000000000781c */ /* 0x000fda0003f0e808 */
[----:B------:R-:W-:Y:S05]  /*d090*/  @P0 BRA `(.L_x_2432) ;  /* 0x0000001000200947 */ /* 0x000fea0003800000 */
[----:B------:R-:W-:Y:S01]  /*d0a0*/  UIADD3 UR4, UR44, -0x2, URZ ;  /* 0xfffffffe2c047890 */ /* 0x000fe2000fffe03f */
[----:B------:R-:W-:Y:S01]  /*d0b0*/  BSSY B0, `(.L_x_2432) ;  /* 0x0000106000007945 */ /* 0x000fe20003800000 */
[----:B------:R-:W-:Y:S02]  /*d0c0*/  IMAD.MOV.U32 R20, RZ, RZ, R26 ;  /* 0x000000ffff147224 */ /* 0x000fe400078e001a */
[----:B------:R-:W-:Y:S02]  /*d0d0*/  IMAD.MOV.U32 R10, RZ, RZ, R23 ;  /* 0x000000ffff0a7224 */ /* 0x000fe400078e0017 */
[----:B------:R-:W-:Y:S02]  /*d0e0*/  IMAD.MOV.U32 R27, RZ, RZ, R24 ;  /* 0x000000ffff1b7224 */ /* 0x000fe400078e0018 */
[----:B------:R-:W-:-:S07]  /*d0f0*/  IMAD.U32 R6, RZ, RZ, UR4 ;  /* 0x00000004ff067e24 */ /* 0x000fce000f8e00ff */
.L_x_2445:
[----:B0-----:R-:W0:Y:S01]  /*d100*/  LDC R3, c[0x0][0x430] ;  /* 0x00010c00ff037b82 */ /* 0x001e220000000800 */
[----:B------:R-:W1:Y:S01]  /*d110*/  S2R R0, SR_TID.X ;  /* 0x0000000000007919 */ /* 0x000e620000002100 */
[----:B------:R-:W-:Y:S01]  /*d120*/  LEA R7, R6, R37, 0x7 ;  /* 0x0000002506077211 */ /* 0x000fe200078e38ff */
        /* <DEDUP_REMOVED lines=35> */
.L_x_2433:
[----:B------:R-:W-:Y:S01]  /*d360*/  IMAD R6, R23, 0x8, R16 ;  /* 0x0000000817067824 */ /* 0x000fe200078e0210 */
[----:B------:R-:W-:Y:S01]  /*d370*/  SHF.L.U32 R3, R26, 0x1f, RZ ;  /* 0x0000001f1a037819 */ /* 0x000fe200000006ff */
[----:B------:R-:W-:Y:S03]  /*d380*/  BSSY B1, `(.L_x_2434) ;  /* 0x0000003000017945 */ /* 0x000fe60003800000 */
[----:B------:R-:W0:Y:S02]  /*d390*/  SYNCS.PHASECHK.TRANS64.TRYWAIT P0, [R6+URZ+0x28840], R3 ;  /* 0x02884003060075a7 */ /* 0x000e24000800017f */
[----:B0-----:R-:W-:Y:S05]  /*d3a0*/  @!P0 BRA `(.L_x_2435) ;  /* 0x00000030009c8947 */ /* 0x001fea0003800000 */
.L_x_2511:
[----:B------:R-:W-:Y:S05]  /*d3b0*/  BSYNC B1 ;  /* 0x0000000000017941 */ /* 0x000fea0003800000 */
.L_x_2434:
        /* <DEDUP_REMOVED lines=47> */
[----:B0-----:R-:W-:-:S04]  /*d6b0*/  IADD3 R2, P0, R2, R5, RZ ;  /* 0x0000000502027210 */ /* 0x001fc80007f1e0ff */
[----:B-1----:R-:W-:-:S05]  /*d6c0*/  IADD3.X R3, RZ, R3, RZ, P0, !PT ;  /* 0x00000003ff037210 */ /* 0x002fca00007fe4ff */
        /* <DEDUP_REMOVED lines=21> */
.L_x_2529:
        /* <DEDUP_REMOVED lines=9> */
.L_x_2437:
        /* <DEDUP_REMOVED lines=11> */
.L_x_2438:
[----:B------:R0:W-:Y:S01]  /*d960*/  SYNCS.ARRIVE.TRANS64.A1T0 RZ, [R6+URZ+0x28830], RZ ;  /* 0x028830ff06ff79a7 */ /* 0x0001e2000810003f */
[----:B------:R-:W-:Y:S05]  /*d970*/  @!P2 BRA `(.L_x_2439) ;  /* 0x000000000004a947 */ /* 0x000fea0003800000 */
[----:B------:R-:W-:Y:S01]  /*d980*/  BPT.TRAP 0x1 ;  /* 0x000000040000795c */ /* 0x000fe20000300000 */
.L_x_2439:
[----:B------:R-:W-:Y:S01]  /*d990*/  SHF.L.U32 R3, R20, 0x1f, RZ ;  /* 0x0000001f14037819 */ /* 0x000fe200000006ff */
[----:B0-----:R-:W-:Y:S01]  /*d9a0*/  IMAD R6, R10, 0x8, R16 ;  /* 0x000000080a067824 */ /* 0x001fe200078e0210 */
[----:B------:R-:W-:Y:S03]  /*d9b0*/  BSSY B1, `(.L_x_2440) ;  /* 0x0000003000017945 */ /* 0x000fe60003800000 */
[----:B------:R-:W0:Y:S02]  /*d9c0*/  SYNCS.PHASECHK.TRANS64.TRYWAIT P0, [R6+URZ+0x28860], R3 ;  /* 0x02886003060075a7 */ /* 0x000e24000800017f */
[----:B0-----:R-:W-:Y:S05]  /*d9d0*/  @!P0 BRA `(.L_x_2441) ;  /* 0x00000034006c8947 */ /* 0x001fea0003800000 */
.L_x_2530:
[----:B------:R-:W-:Y:S05]  /*d9e0*/  BSYNC B1 ;  /* 0x0000000000017941 */ /* 0x000fea0003800000 */
.L_x_2440:
        /* <DEDUP_REMOVED lines=67> */
.L_x_2548:
        /* <DEDUP_REMOVED lines=29> */
.L_x_2443:
        /* <DEDUP_REMOVED lines=11> */
.L_x_2444:
[C---:B------:R-:W-:Y:S01]  /*e0a0*/  ISETP.GT.AND P0, PT, R24.reuse, RZ, PT ;  /* 0x000000ff1800720c */ /* 0x040fe20003f04270 */
[----:B------:R0:W-:Y:S01]  /*e0b0*/  SYNCS.ARRIVE.TRANS64.A1T0 RZ, [R6+URZ+0x28850], RZ ;  /* 0x028850ff06ff79a7 */ /* 0x0001e2000810003f */
[----:B------:R-:W-:Y:S02]  /*e0c0*/  IMAD.MOV.U32 R20, RZ, RZ, R26 ;  /* 0x000000ffff147224 */ /* 0x000fe400078e001a */
[----:B------:R-:W-:Y:S02]  /*e0d0*/  IMAD.MOV.U32 R10, RZ, RZ, R23 ;  /* 0x000000ffff0a7224 */ /* 0x000fe400078e0017 */
[----:B------:R-:W-:Y:S02]  /*e0e0*/  IMAD.MOV.U32 R27, RZ, RZ, R24 ;  /* 0x000000ffff1b7224 */ /* 0x000fe400078e0018 */
[----:B0-----:R-:W-:-:S05]  /*e0f0*/  VIADD R6, R24, 0xffffffff ;  /* 0xffffffff18067836 */ /* 0x001fca0000000000 */
[----:B------:R-:W-:Y:S05]  /*e100*/  @P0 BRA `(.L_x_2445) ;  /* 0xffffffec00fc0947 */ /* 0x000fea000383ffff */
[----:B------:R-:W-:Y:S05]  /*e110*/  BSYNC B0 ;  /* 0x0000000000007941 */ /* 0x000fea0003800000 */
.L_x_2432:
        /* <DEDUP_REMOVED lines=17> */
.L_x_2447:
[----:B------:R-:W-:Y:S05]  /*e230*/  BSYNC B0 ;  /* 0x0000000000007941 */ /* 0x000fea0003800000 */
.L_x_2446:
[----:B------:R-:W-:-:S05]  /*e240*/  IMAD.U32 R0, RZ, RZ, UR45 ;  /* 0x0000002dff007e24 */ /* 0x000fca000f8e00ff */
[----:B------:R-:W-:-:S13]  /*e250*/  ISETP.NE.AND P0, PT, R0, 0x3, PT ;  /* 0x000000030000780c */ /* 0x000fda0003f05270 */
[----:B------:R-:W-:Y:S05]  /*e260*/  @!P0 BRA `(.L_x_2448) ;  /* 0x0000000000048947 */ /* 0x000fea0003800000 */
[----:B------:R-:W-:Y:S01]  /*e270*/  BPT.TRAP 0x1 ;  /* 0x000000040000795c */ /* 0x000fe20000300000 */
.L_x_2448:
[----:B------:R-:W-:Y:S01]  /*e280*/  IMAD R4, R23, 0x8, R16 ;  /* 0x0000000817047824 */ /* 0x000fe200078e0210 */
[----:B0-----:R-:W-:Y:S01]  /*e290*/  SHF.L.U32 R3, R26, 0x1f, RZ ;  /* 0x0000001f1a037819 */ /* 0x001fe200000006ff */
[----:B------:R-:W-:Y:S01]  /*e2a0*/  IMAD.MOV.U32 R5, RZ, RZ, -0x80 ;  /* 0xffffff80ff057424 */ /* 0x000fe200078e00ff */
[----:B------:R-:W-:Y:S02]  /*e2b0*/  BSSY B0, `(.L_x_2449) ;  /* 0x0000004000007945 */ /* 0x000fe40003800000 */
[----:B------:R-:W0:Y:S01]  /*e2c0*/  SYNCS.PHASECHK.TRANS64.TRYWAIT P0, [R4+URZ+0x28860], R3 ;  /* 0x02886003040075a7 */ /* 0x000e22000800017f */
[----:B------:R-:W-:Y:S01]  /*e2d0*/  IMAD R24, R24, R5, UR37 ;  /* 0x0000002518187e24 */ /* 0x000fe2000f8e0205 */
[----:B0-----:R-:W-:Y:S06]  /*e2e0*/  @!P0 BRA `(.L_x_2450) ;  /* 0x0000003400a88947 */ /* 0x001fec0003800000 */
.L_x_2549:
[----:B------:R-:W-:Y:S05]  /*e2f0*/  BSYNC B0 ;  /* 0x0000000000007941 */ /* 0x000fea0003800000 */
.L_x_2449:
        /* <DEDUP_REMOVED lines=62> */
[----:B------:R1:W0:-:S12]  /*e6e0*/  SHFL.IDX PT, R7, R18, 0x7, 0x181f ;  /* 0x00f81f0012077f89 */ /* 0x00021800000e0000 */
[----:B------:R1:W-:Y:S01]  /*e6f0*/  LDGSTS.E.BYPASS.LTC128B.128 [R0+0x3400], desc[UR50][R2.64], !P0 ;  /* 0x0340000002007fae */ /* 0x0003e2000c101d72 */
[----:B------:R-:W-:-:S13]  /*e700*/  ISETP.LT.OR P0, PT, R5, 0x61, P1 ;  /* 0x000000610500780c */ /* 0x000fda0000f01670 */
[----:B0-2---:R1:W-:Y:S02]  /*e710*/  LDGSTS.E.BYPASS.LTC128B.128 [R0+0x7400], desc[UR50][R2.64+0x80], !P0 ;  /* 0x0740008002007fae */ /* 0x0053e4000c101d72 */
.L_x_2567:
        /* <DEDUP_REMOVED lines=11> */
.L_x_2452:
        /* <DEDUP_REMOVED lines=11> */
.L_x_2453:
[----:B------:R0:W-:Y:S01]  /*e880*/  SYNCS.ARRIVE.TRANS64.A1T0 RZ, [R4+URZ+0x28850], RZ ;  /* 0x028850ff04ff79a7 */ /* 0x0001e2000810003f */
[----:B------:R-:W-:-:S05]  /*e890*/  VIADD R23, R23, 0x1 ;  /* 0x0000000117177836 */ /* 0x000fca0000000000 */
[----:B------:R-:W-:-:S04]  /*e8a0*/  ISETP.NE.AND P0, PT, R23, 0x2, PT ;  /* 0x000000021700780c */ /* 0x000fc80003f05270 */
[----:B------:R-:W-:Y:S02]  /*e8b0*/  SEL R3, RZ, 0x1, P0 ;  /* 0x00000001ff037807 */ /* 0x000fe40000000000 */
[----:B------:R-:W-:Y:S02]  /*e8c0*/  SEL R23, R23, RZ, P0 ;  /* 0x000000ff17177207 */ /* 0x000fe40000000000 */
[----:B0-----:R-:W-:-:S07]  /*e8d0*/  LOP3.LUT R26, R26, R3, RZ, 0x3c, !PT ;  /* 0x000000031a1a7212 */ /* 0x001fce00078e3cff */
.L_x_2413:
[----:B------:R-:W-:Y:S05]  /*e8e0*/  BSYNC B7 ;  /* 0x0000000000077941 */ /* 0x000fea0003800000 */
.L_x_2411:
        /* <DEDUP_REMOVED lines=11> */
.L_x_2454:
[----:B------:R-:W-:-:S03]  /*e9a0*/  UMOV UR4, 0xffffffff ;  /* 0xffffffff00047882 */ /* 0x000fc60000000000 */
[----:B------:R-:W-:Y:S05]  /*e9b0*/  BRA.DIV UR4, `(.L_x_2456) ;  /* 0x0000003a04c07947 */ /* 0x000fea000b800000 */
[----:B------:R0:W1:Y:S02]  /*e9c0*/  SHFL.IDX PT, R14, R34, RZ, 0x1f ;  /* 0x00001fff220e7589 */ /* 0x00006400000e0000 */
.L_x_2570:
        /* <DEDUP_REMOVED lines=8> */
.L_x_2455:
[----:B------:R-:W-:Y:S02]  /*ea50*/  ULDC UR4, c[0x0][0xc38] ;  /* 0x00030e0000047ab9 */ /* 0x000fe40000000800 */
[----:B-1----:R-:W-:-:S13]  /*ea60*/  ISETP.GE.AND P0, PT, R34, UR4, PT ;  /* 0x0000000422007c0c */ /* 0x002fda000bf06270 */
[----:B------:R-:W-:Y:S05]  /*ea70*/  @!P0 BRA `(.L_x_2457) ;  /* 0xffffffc400608947 */ /* 0x000fea000383ffff */
.L_x_2408:
        /* <DEDUP_REMOVED lines=11> */
.L_x_2571:
[----:B------:R-:W-:Y:S05]  /*eb30*/  BSYNC B0 ;  /* 0x0000000000007941 */ /* 0x000fea0003800000 */
.L_x_2458:
[----:B------:R-:W-:-:S03]  /*eb40*/  UMOV UR4, 0xffffffff ;  /* 0xffffffff00047882 */ /* 0x000fc60000000000 */
[----:B------:R-:W-:Y:S05]  /*eb50*/  BRA.DIV UR4, `(.L_x_2460) ;  /* 0x0000003a04947947 */ /* 0x000fea000b800000 */
[----:B-1----:R-:W1:Y:S02]  /*eb60*/  S2R R0, SR_TID.X ;  /* 0x0000000000007919 */ /* 0x002e640000002100 */
[----:B-1----:R-:W-:-:S04]  /*eb70*/  SHF.R.U32.HI R0, RZ, 0x5, R0 ;  /* 0x00000005ff007819 */ /* 0x002fc80000011600 */
[----:B------:R-:W-:-:S05]  /*eb80*/  LOP3.LUT R0, R0, 0x3, RZ, 0xc0, !PT ;  /* 0x0000000300007812 */ /* 0x000fca00078ec0ff */
[----:B------:R1:W2:Y:S02]  /*eb90*/  SHFL.IDX PT, R14, R0, RZ, 0x1f ;  /* 0x00001fff000e7589 */ /* 0x0002a400000e0000 */
.L_x_2574:
[----:B--2---:R-:W-:Y:S01]  /*eba0*/  ISETP.NE.AND P0, PT, R14, RZ, PT ;  /* 0x000000ff0e00720c */ /* 0x004fe20003f05270 */
[----:B------:R-:W-:-:S12]  /*ebb0*/  BSSY B0, `(.L_x_2461) ;  /* 0x0000024000007945 */ /* 0x000fd80003800000 */
[----:B------:R-:W-:Y:S05]  /*ebc0*/  @P0 BRA `(.L_x_2462) ;  /* 0x0000000000880947 */ /* 0x000fea0003800000 */
[----:B------:R-:W-:-:S03]  /*ebd0*/  UMOV UR4, 0xffffffff ;  /* 0xffffffff00047882 */ /* 0x000fc60000000000 */
[----:B------:R-:W-:Y:S05]  /*ebe0*/  BRA.DIV UR4, `(.L_x_2463) ;  /* 0x0000003a04a47947 */ /* 0x000fea000b800000 */
[----:B------:R-:W-:-:S13]  /*ebf0*/  ELECT P6, URZ, PT ;  /* 0x00000000003f782f */ /* 0x000fda00038c0000 */
.L_x_2577:
[----:B------:R-:W-:Y:S05]  /*ec00*/  @!P6 BRA `(.L_x_2462) ;  /* 0x000000000078e947 */ /* 0x000fea0003800000 */
[----:B------:R-:W-:-:S06]  /*ec10*/  ULOP3.LUT UR4, UR36, 0x2, URZ, 0xfc, !UPT ;  /* 0x0000000224047892 */ /* 0x000fcc000f8efc3f */
[----:B-1----:R-:W-:-:S05]  /*ec20*/  IMAD.U32 R0, RZ, RZ, UR4 ;  /* 0x00000004ff007e24 */ /* 0x002fca000f8e00ff */
[----:B------:R-:W-:-:S13]  /*ec30*/  ISETP.NE.AND P0, PT, R0, 0x3, PT ;  /* 0x000000030000780c */ /* 0x000fda0003f05270 */
[----:B------:R-:W-:Y:S05]  /*ec40*/  @!P0 BRA `(.L_x_2464) ;  /* 0x0000000000048947 */ /* 0x000fea0003800000 */
[----:B------:R-:W-:Y:S01]  /*ec50*/  BPT.TRAP 0x1 ;  /* 0x000000040000795c */ /* 0x000fe20000300000 */
.L_x_2464:
[C---:B------:R-:W-:Y:S01]  /*ec60*/  IMAD R5, R23.reuse, 0x8, R4 ;  /* 0x0000000817057824 */ /* 0x040fe200078e0204 */
[----:B------:R-:W-:Y:S01]  /*ec70*/  SHF.L.U32 R0, R26, 0x1f, RZ ;  /* 0x0000001f1a007819 */ /* 0x000fe200000006ff */
[----:B------:R-:W-:-:S03]  /*ec80*/  VIADD R23, R23, 0x1 ;  /* 0x0000000117177836 */ /* 0x000fc60000000000 */
[----:B------:R-:W1:Y:S02]  /*ec90*/  SYNCS.PHASECHK.TRANS64.TRYWAIT P1, [R5+URZ+0x28840], R0 ;  /* 0x02884000050075a7 */ /* 0x000e64000802017f */
[----:B------:R-:W-:-:S04]  /*eca0*/  ISETP.NE.AND P2, PT, R23, 0x2, PT ;  /* 0x000000021700780c */ /* 0x000fc80003f45270 */
[----:B------:R-:W-:Y:S01]  /*ecb0*/  SEL R3, RZ, 0x1, P2 ;  /* 0x00000001ff037807 */ /* 0x000fe20001000000 */
[----:B-1----:R-:W-:Y:S08]  /*ecc0*/  @!P1 BRA `(.L_x_2465) ;  /* 0x00000038008c9947 */ /* 0x002ff00003800000 */
.L_x_2578:
[----:B------:R-:W-:Y:S02]  /*ecd0*/  SEL R23, R23, RZ, P2 ;  /* 0x000000ff17177207 */ /* 0x000fe40001000000 */
[----:B------:R-:W-:Y:S01]  /*ece0*/  LOP3.LUT R2, R26, R3, RZ, 0x3c, !PT ;  /* 0x000000031a027212 */ /* 0x000fe200078e3cff */
[----:B------:R-:W-:Y:S06]  /*ecf0*/  @!P0 BRA `(.L_x_2466) ;  /* 0x0000000000048947 */ /* 0x000fec0003800000 */
[----:B------:R-:W-:Y:S01]  /*ed00*/  BPT.TRAP 0x1 ;  /* 0x000000040000795c */ /* 0x000fe20000300000 */
.L_x_2466:
[----:B------:R-:W-:Y:S01]  /*ed10*/  IMAD R23, R23, 0x8, R4 ;  /* 0x0000000817177824 */ /* 0x000fe200078e0204 */
[----:B------:R-:W-:-:S04]  /*ed20*/  SHF.L.U32 R2, R2, 0x1f, RZ ;  /* 0x0000001f02027819 */ /* 0x000fc800000006ff */
[----:B------:R-:W2:Y:S02]  /*ed30*/  SYNCS.PHASECHK.TRANS64.TRYWAIT P1, [R23+URZ+0x28840], R2 ;  /* 0x02884002170075a7 */ /* 0x000ea4000802017f */
[----:B--2---:R-:W-:Y:S05]  /*ed40*/  @!P1 BRA `(.L_x_2467) ;  /* 0x0000003800809947 */ /* 0x004fea0003800000 */
.L_x_2579:
[----:B------:R-:W-:Y:S05]  /*ed50*/  @!P0 BRA `(.L_x_2468) ;  /* 0x0000000000048947 */ /* 0x000fea0003800000 */
[----:B------:R-:W-:Y:S01]  /*ed60*/  BPT.TRAP 0x1 ;  /* 0x000000040000795c */ /* 0x000fe20000300000 */
.L_x_2468:
[----:B------:R-:W3:Y:S02]  /*ed70*/  SYNCS.PHASECHK.TRANS64.TRYWAIT P1, [R5+URZ+0x28860], R0 ;  /* 0x02886000050075a7 */ /* 0x000ee4000802017f */
[----:B---3--:R-:W-:Y:S05]  /*ed80*/  @!P1 BRA `(.L_x_2469) ;  /* 0x0000003800849947 */ /* 0x008fea0003800000 */
.L_x_2580:
[----:B------:R-:W-:Y:S05]  /*ed90*/  @!P0 BRA `(.L_x_2470) ;  /* 0x0000000000048947 */ /* 0x000fea0003800000 */
[----:B------:R-:W-:Y:S01]  /*eda0*/  BPT.TRAP 0x1 ;  /* 0x000000040000795c */ /* 0x000fe20000300000 */
.L_x_2470:
[----:B----4-:R4:W0:Y:S02]  /*edb0*/  SYNCS.PHASECHK.TRANS64.TRYWAIT P0, [R23+URZ+0x28860], R2 ;  /* 0x02886002170075a7 */ /* 0x010824000800017f */
[----:B0-----:R-:W-:Y:S05]  /*edc0*/  @!P0 NANOSLEEP.SYNCS 0x989680 ;  /* 0x009896800000895d */ /* 0x001fea0003900000 */
[----:B------:R-:W0:Y:S02]  /*edd0*/  @!P0 SYNCS.PHASECHK.TRANS64 P0, [R23+URZ+0x28860], R2 ;  /* 0x02886002170085a7 */ /* 0x000e24000800007f */
[----:B0-----:R-:W-:Y:S05]  /*ede0*/  @!P0 BRA `(.L_x_2470) ;  /* 0xfffffffc00f08947 */ /* 0x001fea000383ffff */
.L_x_2462:
[----:B------:R-:W-:Y:S05]  /*edf0*/  BSYNC B0 ;  /* 0x0000000000007941 */ /* 0x000fea0003800000 */
.L_x_2461:
[----:B------:R-:W-:Y:S05]  /*ee00*/  EXIT ;  /* 0x000000000000794d */ /* 0x000fea0003800000 */
.L_x_2355:
[----:B0-----:R-:W-:-:S04]  /*ee10*/  IMAD.U32 R3, RZ, RZ, UR41 ;  /* 0x00000029ff037e24 */ /* 0x001fc8000f8e00ff */
[----:B------:R0:W1:Y:S03]  /*ee20*/  SYNCS.PHASECHK.TRANS64.TRYWAIT P1, [R3+URZ+0x28800], R0 ;  /* 0x02880000030075a7 */ /* 0x000066000802017f */
[----:B-1----:R-:W-:Y:S05]  /*ee30*/  @!P1 NANOSLEEP.SYNCS 0x989680 ;  /* 0x009896800000995d */ /* 0x002fea0003900000 */
[----:B------:R-:W1:Y:S02]  /*ee40*/  @!P1 SYNCS.PHASECHK.TRANS64 P1, [R3+URZ+0x28800], R0 ;  /* 0x02880000030095a7 */ /* 0x000e64000802007f */
[----:B-1----:R-:W-:Y:S05]  /*ee50*/  @!P1 BRA `(.L_x_2355) ;  /* 0xfffffffc00ec9947 */ /* 0x002fea000383ffff */
[----:B------:R-:W-:Y:S05]  /*ee60*/  BRA `(.L_x_2471) ;  /* 0xffffff2400ec7947 */ /* 0x000fea000383ffff */
.L_x_2359:
[----:B-1----:R1:W2:Y:S02]  /*ee70*/  SYNCS.PHASECHK.TRANS64.TRYWAIT P1, [R3+URZ+0x28830], R0 ;  /* 0x02883000030075a7 */ /* 0x0022a4000802017f */
[----:B--2---:R-:W-:Y:S05]  /*ee80*/  @!P1 NANOSLEEP.SYNCS 0x989680 ;  /* 0x009896800000995d */ /* 0x004fea0003900000 */
[----:B------:R-:W2:Y:S02]  /*ee90*/  @!P1 SYNCS.PHASECHK.TRANS64 P1, [R3+URZ+0x28830], R0 ;  /* 0x02883000030095a7 */ /* 0x000ea4000802007f */
[----:B--2---:R-:W-:Y:S05]  /*eea0*/  @!P1 BRA `(.L_x_2359) ;  /* 0xfffffffc00f09947 */ /* 0x004fea000383ffff */
[----:B------:R-:W-:Y:S05]  /*eeb0*/  BRA `(.L_x_2358) ;  /* 0xffffff2800087947 */ /* 0x000fea000383ffff */
.L_x_2365:
[----:B-1----:R-:W-:-:S04]  /*eec0*/  IMAD.U32 R5, RZ, RZ, UR6 ;  /* 0x00000006ff057e24 */ /* 0x002fc8000f8e00ff */
[----:B------:R1:W2:Y:S03]  /*eed0*/  SYNCS.PHASECHK.TRANS64.TRYWAIT P1, [R5+URZ+0x28830], R0 ;  /* 0x02883000050075a7 */ /* 0x0002a6000802017f */
[----:B--2---:R-:W-:Y:S05]  /*eee0*/  @!P1 NANOSLEEP.SYNCS 0x989680 ;  /* 0x009896800000995d */ /* 0x004fea0003900000 */
[----:B------:R-:W2:Y:S02]  /*eef0*/  @!P1 SYNCS.PHASECHK.TRANS64 P1, [R5+URZ+0x28830], R0 ;  /* 0x02883000050095a7 */ /* 0x000ea4000802007f */
[----:B--2---:R-:W-:Y:S05]  /*ef00*/  @!P1 BRA `(.L_x_2365) ;  /* 0xfffffffc00ec9947 */ /* 0x004fea000383ffff */
[----:B------:R-:W-:Y:S05]  /*ef10*/  BRA `(.L_x_2362) ;  /* 0xffffff4c00387947 */ /* 0x000fea000383ffff */
.L_x_2369:
[----:B-1----:R-:W-:-:S04]  /*ef20*/  MOV R5, UR6 ;  /* 0x0000000600057c02 */ /* 0x002fc80008000f00 */
[----:B------:R1:W2:Y:S03]  /*ef30*/  SYNCS.PHASECHK.TRANS64.TRYWAIT P1, [R5+URZ+0x28850], R0 ;  /* 0x02885000050075a7 */ /* 0x0002a6000802017f */
[----:B--2---:R-:W-:Y:S05]  /*ef40*/  @!P1 NANOSLEEP.SYNCS 0x989680 ;  /* 0x009896800000995d */ /* 0x004fea0003900000 */
[----:B------:R-:W2:Y:S02]  /*ef50*/  @!P1 SYNCS.PHASECHK.TRANS64 P1, [R5+URZ+0x28850], R0 ;  /* 0x02885000050095a7 */ /* 0x000ea4000802007f */
[----:B--2---:R-:W-:Y:S05]  /*ef60*/  @!P1 BRA `(.L_x_2369) ;  /* 0xfffffffc00ec9947 */ /* 0x004fea000383ffff */
[----:B------:R-:W-:Y:S05]  /*ef70*/  BRA `(.L_x_2366) ;  /* 0xffffff5000047947 */ /* 0x000fea000383ffff */
.L_x_2377:
[----:B-1----:R-:W-:-:S04]  /*ef80*/  IMAD.U32 R5, RZ, RZ, UR6 ;  /* 0x00000006ff057e24 */ /* 0x002fc8000f8e00ff */
[----:B------:R1:W2:Y:S03]  /*ef90*/  SYNCS.PHASECHK.TRANS64.TRYWAIT P1, [R5+URZ+0x28830], R0 ;  /* 0x02883000050075a7 */ /* 0x0002a6000802017f */
[----:B--2---:R-:W-:Y:S05]  /*efa0*/  @!P1 NANOSLEEP.SYNCS 0x989680 ;  /* 0x009896800000995d */ /* 0x004fea0003900000 */
[----:B------:R-:W2:Y:S02]  /*efb0*/  @!P1 SYNCS.PHASECHK.TRANS64 P1, [R5+URZ+0x28830], R0 ;  /* 0x02883000050095a7 */ /* 0x000ea4000802007f */
[----:B--2---:R-:W-:Y:S05]  /*efc0*/  @!P1 BRA `(.L_x_2377) ;  /* 0xfffffffc00ec9947 */ /* 0x004fea000383ffff */
[----:B------:R-:W-:Y:S05]  /*efd0*/  BRA `(.L_x_2374) ;  /* 0xffffff7400887947 */ /* 0x000fea000383ffff */
.L_x_2381:
[----:B-1----:R-:W-:-:S04]  /*efe0*/  IMAD.U32 R5, RZ, RZ, UR6 ;  /* 0x00000006ff057e24 */ /* 0x002fc8000f8e00ff */
[----:B------:R1:W2:Y:S03]  /*eff0*/  SYNCS.PHASECHK.TRANS64.TRYWAIT P1, [R5+URZ+0x28850], R0 ;  /* 0x02885000050075a7 */ /* 0x0002a6000802017f */
[----:B--2---:R-:W-:Y:S05]  /*f000*/  @!P1 NANOSLEEP.SYNCS 0x989680 ;  /* 0x009896800000995d */ /* 0x004fea0003900000 */
[----:B------:R-:W2:Y:S02]  /*f010*/  @!P1 SYNCS.PHASECHK.TRANS64 P1, [R5+URZ+0x28850], R0 ;  /* 0x02885000050095a7 */ /* 0x000ea4000802007f */
[----:B--2---:R-:W-:Y:S05]  /*f020*/  @!P1 BRA `(.L_x_2381) ;  /* 0xfffffffc00ec9947 */ /* 0x004fea000383ffff */
[----:B------:R-:W-:Y:S05]  /*f030*/  BRA `(.L_x_2378) ;  /* 0xffffff7800547947 */ /* 0x000fea000383ffff */
.L_x_2388:
[----:B-1----:R-:W-:-:S04]  /*f040*/  IMAD.U32 R9, RZ, RZ, UR5 ;  /* 0x00000005ff097e24 */ /* 0x002fc8000f8e00ff */
[----:B------:R1:W2:Y:S03]  /*f050*/  SYNCS.PHASECHK.TRANS64.TRYWAIT P1, [R9+URZ+0x28850], R6 ;  /* 0x02885006090075a7 */ /* 0x0002a6000802017f */
[----:B--2---:R-:W-:Y:S05]  /*f060*/  @!P1 NANOSLEEP.SYNCS 0x989680 ;  /* 0x009896800000995d */ /* 0x004fea0003900000 */
[----:B------:R-:W2:Y:S02]  /*f070*/  @!P1 SYNCS.PHASECHK.TRANS64 P1, [R9+URZ+0x28850], R6 ;  /* 0x02885006090095a7 */ /* 0x000ea4000802007f */
[----:B--2---:R-:W-:Y:S05]  /*f080*/  @!P1 BRA `(.L_x_2388) ;  /* 0xfffffffc00ec9947 */ /* 0x004fea000383ffff */
[----:B------:R-:W-:Y:S05]  /*f090*/  BRA `(.L_x_2387) ;  /* 0xffffff94003c7947 */ /* 0x000fea000383ffff */
.L_x_2419:
        /* <DEDUP_REMOVED lines=10> */
.L_x_2472:
[----:B------:R-:W-:Y:S05]  /*f140*/  BRA `(.L_x_2473) ;  /* 0xffffffc800287947 */ /* 0x000fea000383ffff */
.L_x_2422:
[----:B0-----:R0:W1:Y:S02]  /*f150*/  SYNCS.PHASECHK.TRANS64.TRYWAIT P0, [R7+URZ+0x28840], R2 ;  /* 0x02884002070075a7 */ /* 0x001064000800017f */
[----:B-1----:R-:W-:Y:S05]  /*f160*/  @!P0 NANOSLEEP.SYNCS 0x989680 ;  /* 0x009896800000895d */ /* 0x002fea0003900000 */
[----:B------:R-:W1:Y:S02]  /*f170*/  @!P0 SYNCS.PHASECHK.TRANS64 P0, [R7+URZ+0x28840], R2 ;  /* 0x02884002070085a7 */ /* 0x000e64000800007f */
[----:B-1----:R-:W-:Y:S05]  /*f180*/  @!P0 BRA `(.L_x_2422) ;  /* 0xfffffffc00f08947 */ /* 0x002fea000383ffff */
[----:B------:R-:W-:Y:S05]  /*f190*/  BRA `(.L_x_2474) ;  /* 0xffffffcc00207947 */ /* 0x000fea000383ffff */
.L_x_2423:
        /* <DEDUP_REMOVED lines=8> */
.L_x_2476:
[----:B------:R-:W-:Y:S05]  /*f220*/  BSYNC B0 ;  /* 0x0000000000007941 */ /* 0x000fea0003800000 */
.L_x_2475:
[----:B------:R-:W-:Y:S01]  /*f230*/  IMAD.MOV.U32 R13, RZ, RZ, R4 ;  /* 0x000000ffff0d7224 */ /* 0x000fe200078e0004 */
[----:B------:R-:W-:Y:S01]  /*f240*/  @P0 LEA R9, R5, R16, 0x1 ;  /* 0x0000001005090211 */ /* 0x000fe200078e08ff */
[----:B------:R-:W-:Y:S02]  /*f250*/  IMAD.MOV.U32 R12, RZ, RZ, RZ ;  /* 0x000000ffff0c7224 */ /* 0x000fe400078e00ff */
[----:B------:R-:W-:Y:S02]  /*f260*/  IMAD.MOV.U32 R11, RZ, RZ, 0x181f ;  /* 0x0000181fff0b7424 */ /* 0x000fe400078e00ff */
[----:B------:R-:W-:Y:S02]  /*f270*/  IMAD.MOV.U32 R15, RZ, RZ, -0x1 ;  /* 0xffffffffff0f7424 */ /* 0x000fe400078e00ff */
[----:B------:R-:W-:-:S07]  /*f280*/  IMAD.MOV.U32 R2, RZ, RZ, R14 ;  /* 0x000000ffff027224 */ /* 0x000fce00078e000e */
[----:B------:R-:W-:Y:S05]  /*f290*/  WARPSYNC.COLLECTIVE R15, `(.L_x_2477) ;  /* 0x000000000f087348 */ /* 0x000fea0003c00000 */
[----:B------:R0:W1:Y:S02]  /*f2a0*/  SHFL.IDX P6, R14, R13, R12, R11 ;  /* 0x0000000c0d0e7389 */ /* 0x00006400000c000b */
[----:B01----:R-:W-:Y:S01]  /*f2b0*/  ENDCOLLECTIVE ;  /* 0x000000000000791b */ /* 0x003fe20003800000 */
.L_x_2477:
        /* <DEDUP_REMOVED lines=8> */
.L_x_2478:
        /* <DEDUP_REMOVED lines=12> */
.L_x_2479:
[----:B------:R-:W-:Y:S02]  /*f400*/  IMAD.MOV.U32 R13, RZ, RZ, R0 ;  /* 0x000000ffff0d7224 */ /* 0x000fe400078e0000 */
[----:B------:R-:W-:Y:S01]  /*f410*/  IMAD.MOV.U32 R12, RZ, RZ, 0x2 ;  /* 0x00000002ff0c7424 */ /* 0x000fe200078e00ff */
[----:B------:R-:W-:-:S05]  /*f420*/  @P0 LEA R14, P1, R35, R14, 0x1 ;  /* 0x0000000e230e0211 */ /* 0x000fca00078208ff */
[----:B------:R-:W-:-:S08]  /*f430*/  @P0 IMAD.MOV.U32 R2, RZ, RZ, R14 ;  /* 0x000000ffff020224 */ /* 0x000fd000078e000e */
[----:B------:R-:W-:Y:S05]  /*f440*/  WARPSYNC.COLLECTIVE R15, `(.L_x_2480) ;  /* 0x000000000f087348 */ /* 0x000fea0003c00000 */
[----:B------:R0:W1:Y:S02]  /*f450*/  SHFL.IDX P6, R14, R13, R12, R11 ;  /* 0x0000000c0d0e7389 */ /* 0x00006400000c000b */
[----:B01----:R-:W-:Y:S01]  /*f460*/  ENDCOLLECTIVE ;  /* 0x000000000000791b */ /* 0x003fe20003800000 */
.L_x_2480:
        /* <DEDUP_REMOVED lines=13> */
.L_x_2481:
[----:B------:R-:W-:Y:S01]  /*f540*/  @P0 IMAD R21, R5, 0x2, R16 ;  /* 0x0000000205150824 */ /* 0x000fe200078e0210 */
[----:B------:R-:W-:Y:S01]  /*f550*/  MOV R13, R0 ;  /* 0x00000000000d7202 */ /* 0x000fe20000000f00 */
[----:B------:R-:W-:Y:S01]  /*f560*/  IMAD.MOV.U32 R12, RZ, RZ, 0x3 ;  /* 0x00000003ff0c7424 */ /* 0x000fe200078e00ff */
[----:B------:R-:W-:-:S05]  /*f570*/  @P0 LEA R14, P1, R35, R14, 0x1 ;  /* 0x0000000e230e0211 */ /* 0x000fca00078208ff */
[----:B------:R-:W-:-:S08]  /*f580*/  @P0 IMAD.MOV.U32 R2, RZ, RZ, R14 ;  /* 0x000000ffff020224 */ /* 0x000fd000078e000e */
[----:B------:R-:W-:Y:S05]  /*f590*/  WARPSYNC.COLLECTIVE R15, `(.L_x_2482) ;  /* 0x000000000f087348 */ /* 0x000fea0003c00000 */
[----:B------:R0:W1:Y:S02]  /*f5a0*/  SHFL.IDX P6, R14, R13, R12, R11 ;  /* 0x0000000c0d0e7389 */ /* 0x00006400000c000b */
[----:B01----:R-:W-:Y:S01]  /*f5b0*/  ENDCOLLECTIVE ;  /* 0x000000000000791b */ /* 0x003fe20003800000 */
.L_x_2482:
        /* <DEDUP_REMOVED lines=13> */
.L_x_2483:
        /* <DEDUP_REMOVED lines=8> */
.L_x_2484:
        /* <DEDUP_REMOVED lines=13> */
.L_x_2485:
        /* <DEDUP_REMOVED lines=8> */
.L_x_2486:
        /* <DEDUP_REMOVED lines=13> */
.L_x_2487:
        /* <DEDUP_REMOVED lines=8> */
.L_x_2488:
        /* <DEDUP_REMOVED lines=13> */
.L_x_2489:
        /* <DEDUP_REMOVED lines=8> */
.L_x_2490:
        /* <DEDUP_REMOVED lines=12> */
.L_x_2491:
[----:B------:R-:W-:Y:S05]  /*fbc0*/  BRA `(.L_x_2492) ;  /* 0xffffffc800147947 */ /* 0x000fea000383ffff */
.L_x_2428:
[----:B------:R-:W-:Y:S01]  /*fbd0*/  MOV R13, R4 ;  /* 0x00000004000d7202 */ /* 0x000fe20000000f00 */
[----:B------:R-:W-:Y:S02]  /*fbe0*/  IMAD.MOV.U32 R12, RZ, RZ, RZ ;  /* 0x000000ffff0c7224 */ /* 0x000fe400078e00ff */
[----:B------:R-:W-:Y:S02]  /*fbf0*/  IMAD.MOV.U32 R11, RZ, RZ, 0x181f ;  /* 0x0000181fff0b7424 */ /* 0x000fe400078e00ff */
[----:B------:R-:W-:Y:S02]  /*fc00*/  IMAD.MOV.U32 R15, RZ, RZ, -0x1 ;  /* 0xffffffffff0f7424 */ /* 0x000fe400078e00ff */
[----:B------:R-:W-:-:S07]  /*fc10*/  IMAD.U32 R6, RZ, RZ, UR43 ;  /* 0x0000002bff067e24 */ /* 0x000fce000f8e00ff */
[----:B------:R-:W-:Y:S05]  /*fc20*/  WARPSYNC.COLLECTIVE R15, `(.L_x_2493) ;  /* 0x000000000f087348 */ /* 0x000fea0003c00000 */
[----:B------:R0:W1:Y:S02]  /*fc30*/  SHFL.IDX P6, R14, R13, R12, R11 ;  /* 0x0000000c0d0e7389 */ /* 0x00006400000c000b */
[----:B01----:R-:W-:Y:S01]  /*fc40*/  ENDCOLLECTIVE ;  /* 0x000000000000791b */ /* 0x003fe20003800000 */
.L_x_2493:
[----:B------:R-:W-:-:S04]  /*fc50*/  IMAD R5, R6, 0x80, R37 ;  /* 0x0000008006057824 */ /* 0x000fc800078e0225 */
[C---:B------:R-:W-:Y:S01]  /*fc60*/  VIADD R6, R5.reuse, 0x10 ;  /* 0x0000001005067836 */ /* 0x040fe20000000000 */
[----:B------:R-:W-:Y:S01]  /*fc70*/  ISETP.GE.AND P0, PT, R5, UR38, PT ;  /* 0x0000002605007c0c */ /* 0x000fe2000bf06270 */
[----:B------:R-:W-:Y:S02]  /*fc80*/  IMAD.MOV.U32 R13, RZ, RZ, R0 ;  /* 0x000000ffff0d7224 */ /* 0x000fe400078e0000 */
[----:B------:R-:W-:-:S10]  /*fc90*/  IMAD.MOV.U32 R2, RZ, RZ, R14 ;  /* 0x000000ffff027224 */ /* 0x000fd400078e000e */
[----:B------:R-:W-:Y:S05]  /*fca0*/  WARPSYNC.COLLECTIVE R15, `(.L_x_2494) ;  /* 0x000000000f087348 */ /* 0x000fea0003c00000 */
[----:B------:R0:W1:Y:S02]  /*fcb0*/  SHFL.IDX P6, R14, R13, R12, R11 ;  /* 0x0000000c0d0e7389 */ /* 0x00006400000c000b */
[----:B01----:R-:W-:Y:S01]  /*fcc0*/  ENDCOLLECTIVE ;  /* 0x000000000000791b */ /* 0x003fe20003800000 */
.L_x_2494:
        /* <DEDUP_REMOVED lines=8> */
.L_x_2495:
        /* <DEDUP_REMOVED lines=11> */
.L_x_2496:
[----:B------:R-:W-:Y:S02]  /*fe00*/  IMAD.MOV.U32 R13, RZ, RZ, R4 ;  /* 0x000000ffff0d7224 */ /* 0x000fe400078e0004 */
[----:B------:R-:W-:Y:S01]  /*fe10*/  IMAD.MOV.U32 R12, RZ, RZ, 0x2 ;  /* 0x00000002ff0c7424 */ /* 0x000fe200078e00ff */
[----:B------:R-:W-:-:S05]  /*fe20*/  @!P0 LEA R14, P1, R35, R14, 0x1 ;  /* 0x0000000e230e8211 */ /* 0x000fca00078208ff */
[----:B------:R-:W-:-:S08]  /*fe30*/  @!P0 IMAD.MOV.U32 R2, RZ, RZ, R14 ;  /* 0x000000ffff028224 */ /* 0x000fd000078e000e */
[----:B------:R-:W-:Y:S05]  /*fe40*/  WARPSYNC.COLLECTIVE R15, `(.L_x_2497) ;  /* 0x000000000f087348 */ /* 0x000fea0003c00000 */
[----:B------:R0:W1:Y:S02]  /*fe50*/  SHFL.IDX P6, R14, R13, R12, R11 ;  /* 0x0000000c0d0e7389 */ /* 0x00006400000c000b */
[----:B01----:R-:W-:Y:S01]  /*fe60*/  ENDCOLLECTIVE ;  /* 0x000000000000791b */ /* 0x003fe20003800000 */
.L_x_2497:
        /* <DEDUP_REMOVED lines=14> */
.L_x_2498:
[----:B------:R-:W-:Y:S02]  /*ff50*/  IMAD.MOV.U32 R13, RZ, RZ, R4 ;  /* 0x000000ffff0d7224 */ /* 0x000fe400078e0004 */
[----:B------:R-:W-:Y:S01]  /*ff60*/  IMAD.MOV.U32 R12, RZ, RZ, 0x3 ;  /* 0x00000003ff0c7424 */ /* 0x000fe200078e00ff */
[----:B------:R-:W-:-:S05]  /*ff70*/  @!P0 LEA R14, P1, R35, R14, 0x1 ;  /* 0x0000000e230e8211 */ /* 0x000fca00078208ff */
[----:B------:R-:W-:-:S08]  /*ff80*/  @!P0 IMAD.MOV.U32 R2, RZ, RZ, R14 ;  /* 0x000000ffff028224 */ /* 0x000fd000078e000e */
[----:B------:R-:W-:Y:S05]  /*ff90*/  WARPSYNC.COLLECTIVE R15, `(.L_x_2499) ;  /* 0x000000000f087348 */ /* 0x000fea0003c00000 */
[----:B------:R0:W1:Y:S02]  /*ffa0*/  SHFL.IDX P6, R14, R13, R12, R11 ;  /* 0x0000000c0d0e7389 */ /* 0x00006400000c000b */
[----:B01----:R-:W-:Y:S01]  /*ffb0*/  ENDCOLLECTIVE ;  /* 0x000000000000791b */ /* 0x003fe20003800000 */
.L_x_2499:
        /* <DEDUP_REMOVED lines=14> */
.L_x_2500:
[----:B------:R-:W-:Y:S01]  /*100a0*/  IMAD.MOV.U32 R13, RZ, RZ, R4 ;  /* 0x000000ffff0d7224 */ /* 0x000fe200078e0004 */
[----:B------:R-:W-:Y:S02]  /*100b0*/  MOV R12, 0x4 ;  /* 0x00000004000c7802 */ /* 0x000fe40000000f00 */
[----:B------:R-:W-:-:S05]  /*100c0*/  @!P0 LEA R14, P1, R35, R14, 0x1 ;  /* 0x0000000e230e8211 */ /* 0x000fca00078208ff */
[----:B------:R-:W-:-:S08]  /*100d0*/  @!P0 IMAD.MOV.U32 R2, RZ, RZ, R14 ;  /* 0x000000ffff028224 */ /* 0x000fd000078e000e */
[----:B------:R-:W-:Y:S05]  /*100e0*/  WARPSYNC.COLLECTIVE R15, `(.L_x_2501) ;  /* 0x000000000f087348 */ /* 0x000fea0003c00000 */
[----:B------:R0:W1:Y:S02]  /*100f0*/  SHFL.IDX P6, R14, R13, R12, R11 ;  /* 0x0000000c0d0e7389 */ /* 0x00006400000c000b */
[----:B01----:R-:W-:Y:S01]  /*10100*/  ENDCOLLECTIVE ;  /* 0x000000000000791b */ /* 0x003fe20003800000 */
.L_x_2501:
        /* <DEDUP_REMOVED lines=14> */
.L_x_2502:
[----:B------:R-:W-:Y:S02]  /*101f0*/  IMAD.MOV.U32 R13, RZ, RZ, R4 ;  /* 0x000000ffff0d7224 */ /* 0x000fe400078e0004 */
[----:B------:R-:W-:Y:S01]  /*10200*/  IMAD.MOV.U32 R12, RZ, RZ, 0x5 ;  /* 0x00000005ff0c7424 */ /* 0x000fe200078e00ff */
[----:B------:R-:W-:-:S05]  /*10210*/  @!P0 LEA R14, P1, R35, R14, 0x1 ;  /* 0x0000000e230e8211 */ /* 0x000fca00078208ff */
[----:B------:R-:W-:-:S08]  /*10220*/  @!P0 IMAD.MOV.U32 R2, RZ, RZ, R14 ;  /* 0x000000ffff028224 */ /* 0x000fd000078e000e */
[----:B------:R-:W-:Y:S05]  /*10230*/  WARPSYNC.COLLECTIVE R15, `(.L_x_2503) ;  /* 0x000000000f087348 */ /* 0x000fea0003c00000 */
[----:B------:R0:W1:Y:S02]  /*10240*/  SHFL.IDX P6, R14, R13, R12, R11 ;  /* 0x0000000c0d0e7389 */ /* 0x00006400000c000b */
[----:B01----:R-:W-:Y:S01]  /*10250*/  ENDCOLLECTIVE ;  /* 0x000000000000791b */ /* 0x003fe20003800000 */
.L_x_2503:
        /* <DEDUP_REMOVED lines=14> */
.L_x_2504:
[----:B------:R-:W-:Y:S02]  /*10340*/  IMAD.MOV.U32 R13, RZ, RZ, R4 ;  /* 0x000000ffff0d7224 */ /* 0x000fe400078e0004 */
[----:B------:R-:W-:Y:S01]  /*10350*/  IMAD.MOV.U32 R12, RZ, RZ, 0x6 ;  /* 0x00000006ff0c7424 */ /* 0x000fe200078e00ff */
[----:B------:R-:W-:-:S05]  /*10360*/  @!P0 LEA R14, P1, R35, R14, 0x1 ;  /* 0x0000000e230e8211 */ /* 0x000fca00078208ff */
[----:B------:R-:W-:-:S08]  /*10370*/  @!P0 IMAD.MOV.U32 R2, RZ, RZ, R14 ;  /* 0x000000ffff028224 */ /* 0x000fd000078e000e */
[----:B------:R-:W-:Y:S05]  /*10380*/  WARPSYNC.COLLECTIVE R15, `(.L_x_2505) ;  /* 0x000000000f087348 */ /* 0x000fea0003c00000 */
[----:B------:R0:W1:Y:S02]  /*10390*/  SHFL.IDX P6, R14, R13, R12, R11 ;  /* 0x0000000c0d0e7389 */ /* 0x00006400000c000b */
[----:B01----:R-:W-:Y:S01]  /*103a0*/  ENDCOLLECTIVE ;  /* 0x000000000000791b */ /* 0x003fe20003800000 */
.L_x_2505:
[----:B------:R-:W-:Y:S02]  /*103b0*/  @!P0 IMAD.X R7, RZ, RZ, R6, P1 ;  /* 0x000000ffff078224 */ /* 0x000fe400008e0606 */
[----:B------:R-:W-:Y:S02]  /*103c0*/  VIADD R6, R5, 0x60 ;  /* 0x0000006005067836 */ /* 0x000fe40000000000 */
[----:B------:R-:W-:-:S05]  /*103d0*/  @!P0 IMAD.MOV.U32 R3, RZ, RZ, R7 ;  /* 0x000000ffff038224 */ /* 0x000fca00078e0007 */
[----:B------:R-:W-:Y:S01]  /*103e0*/  @!PT LDS RZ, [RZ] ;  /* 0x00000000fffff984 */ /* 0x000fe20000000800 */
[----:B------:R-:W-:Y:S01]  /*103f0*/  @!PT LDS RZ, [RZ] ;  /* 0x00000000fffff984 */ /* 0x000fe20000000800 */
[----:B------:R-:W-:Y:S01]  /*10400*/  @!PT LDS RZ, [RZ] ;  /* 0x00000000fffff984 */ /* 0x000fe20000000800 */
[----:B------:R0:W-:Y:S01]  /*10410*/  @!P0 LDGSTS.E.BYPASS.LTC128B.128 [R33+0x12c00], desc[UR50][R2.64], !P4 ;  /* 0x12c0000002218fae */ /* 0x0001e2000e101d72 */
[----:B------:R-:W-:-:S03]  /*10420*/  MOV R13, R0 ;  /* 0x00000000000d7202 */ /* 0x000fc60000000f00 */
[----:B------:R0:W-:Y:S01]  /*10430*/  @!P0 LDGSTS.E.BYPASS.LTC128B.128 [R33+0x16c00], desc[UR50][R2.64+0x80], !P5 ;  /* 0x16c0008002218fae */ /* 0x0001e2000e901d72 */
[----:B------:R-:W-:Y:S01]  /*10440*/  ISETP.GE.AND P0, PT, R6, UR38, PT ;  /* 0x0000002606007c0c */ /* 0x000fe2000bf06270 */
[----:B------:R-:W-:-:S12]  /*10450*/  IMAD.MOV.U32 R6, RZ, RZ, R14 ;  /* 0x000000ffff067224 */ /* 0x000fd800078e000e */
[----:B0-----:R-:W-:Y:S05]  /*10460*/  WARPSYNC.COLLECTIVE R15, `(.L_x_2506) ;  /* 0x000000000f087348 */ /* 0x001fea0003c00000 */
[----:B------:R1:W2:Y:S02]  /*10470*/  SHFL.IDX P6, R14, R13, R12, R11 ;  /* 0x0000000c0d0e7389 */ /* 0x0002a400000c000b */
[----:B012---:R-:W-:Y:S01]  /*10480*/  ENDCOLLECTIVE ;  /* 0x000000000000791b */ /* 0x007fe20003800000 */
.L_x_2506:
[----:B------:R-:W-:Y:S02]  /*10490*/  IMAD.MOV.U32 R13, RZ, RZ, R4 ;  /* 0x000000ffff0d7224 */ /* 0x000fe400078e0004 */
[----:B------:R-:W-:Y:S01]  /*104a0*/  IMAD.MOV.U32 R12, RZ, RZ, 0x7 ;  /* 0x00000007ff0c7424 */ /* 0x000fe200078e00ff */
[----:B------:R-:W-:-:S05]  /*104b0*/  @!P0 LEA R14, P1, R35, R14, 0x1 ;  /* 0x0000000e230e8211 */ /* 0x000fca00078208ff */
[----:B------:R-:W-:-:S08]  /*104c0*/  @!P0 IMAD.MOV.U32 R2, RZ, RZ, R14 ;  /* 0x000000ffff028224 */ /* 0x000fd000078e000e */
[----:B------:R-:W-:Y:S05]  /*104d0*/  WARPSYNC.COLLECTIVE R15, `(.L_x_2507) ;  /* 0x000000000f087348 */ /* 0x000fea0003c00000 */
[----:B------:R0:W1:Y:S02]  /*104e0*/  SHFL.IDX P6, R14, R13, R12, R11 ;  /* 0x0000000c0d0e7389 */ /* 0x00006400000c000b */
[----:B01----:R-:W-:Y:S01]  /*104f0*/  ENDCOLLECTIVE ;  /* 0x000000000000791b */ /* 0x003fe20003800000 */
.L_x_2507:
        /* <DEDUP_REMOVED lines=12> */
.L_x_2508:
[----:B------:R-:W-:Y:S05]  /*105c0*/  BRA `(.L_x_2509) ;  /* 0xffffffc800387947 */ /* 0x000fea000383ffff */
.L_x_2431:
[----:B0-----:R0:W1:Y:S02]  /*105d0*/  SYNCS.PHASECHK.TRANS64.TRYWAIT P0, [R16+URZ+0x28820], R3 ;  /* 0x02882003100075a7 */ /* 0x001064000800017f */
[----:B-1----:R-:W-:Y:S05]  /*105e0*/  @!P0 NANOSLEEP.SYNCS 0x989680 ;  /* 0x009896800000895d */ /* 0x002fea0003900000 */
[----:B------:R-:W1:Y:S02]  /*105f0*/  @!P0 SYNCS.PHASECHK.TRANS64 P0, [R16+URZ+0x28820], R3 ;  /* 0x02882003100085a7 */ /* 0x000e64000800007f */
[----:B-1----:R-:W-:Y:S05]  /*10600*/  @!P0 BRA `(.L_x_2431) ;  /* 0xfffffffc00f08947 */ /* 0x002fea000383ffff */
[----:B------:R-:W-:Y:S05]  /*10610*/  BRA `(.L_x_2510) ;  /* 0xffffffc800907947 */ /* 0x000fea000383ffff */
.L_x_2435:
[----:B0-----:R0:W1:Y:S02]  /*10620*/  SYNCS.PHASECHK.TRANS64.TRYWAIT P0, [R6+URZ+0x28840], R3 ;  /* 0x02884003060075a7 */ /* 0x001064000800017f */
[----:B-1----:R-:W-:Y:S05]  /*10630*/  @!P0 NANOSLEEP.SYNCS 0x989680 ;  /* 0x009896800000895d */ /* 0x002fea0003900000 */
[----:B------:R-:W1:Y:S02]  /*10640*/  @!P0 SYNCS.PHASECHK.TRANS64 P0, [R6+URZ+0x28840], R3 ;  /* 0x02884003060085a7 */ /* 0x000e64000800007f */
[----:B-1----:R-:W-:Y:S05]  /*10650*/  @!P0 BRA `(.L_x_2435) ;  /* 0xfffffffc00f08947 */ /* 0x002fea000383ffff */
[----:B------:R-:W-:Y:S05]  /*10660*/  BRA `(.L_x_2511) ;  /* 0xffffffcc00507947 */ /* 0x000fea000383ffff */
.L_x_2436:
        /* <DEDUP_REMOVED lines=8> */
.L_x_2513:
[----:B------:R-:W-:Y:S05]  /*106f0*/  BSYNC B1 ;  /* 0x0000000000017941 */ /* 0x000fea0003800000 */
.L_x_2512:
        /* <DEDUP_REMOVED lines=10> */
.L_x_2514:
[----:B------:R-:W-:Y:S02]  /*107a0*/  IMAD.MOV.U32 R13, RZ, RZ, R9 ;  /* 0x000000ffff0d7224 */ /* 0x000fe400078e0009 */
[----:B------:R-:W-:Y:S02]  /*107b0*/  IMAD.MOV.U32 R12, RZ, RZ, 0x1 ;  /* 0x00000001ff0c7424 */ /* 0x000fe400078e00ff */
[----:B------:R-:W-:-:S07]  /*107c0*/  IMAD.MOV.U32 R2, RZ, RZ, R14 ;  /* 0x000000ffff027224 */ /* 0x000fce00078e000e */
[----:B------:R-:W-:Y:S05]  /*107d0*/  WARPSYNC.COLLECTIVE R15, `(.L_x_2515) ;  /* 0x000000000f087348 */ /* 0x000fea0003c00000 */
[----:B------:R0:W1:Y:S02]  /*107e0*/  SHFL.IDX P6, R14, R13, R12, R11 ;  /* 0x0000000c0d0e7389 */ /* 0x00006400000c000b */
[----:B01----:R-:W-:Y:S01]  /*107f0*/  ENDCOLLECTIVE ;  /* 0x000000000000791b */ /* 0x003fe20003800000 */
.L_x_2515:
        /* <DEDUP_REMOVED lines=12> */
.L_x_2516:
[----:B------:R-:W-:Y:S02]  /*108c0*/  IMAD.MOV.U32 R13, RZ, RZ, R9 ;  /* 0x000000ffff0d7224 */ /* 0x000fe400078e0009 */
[----:B------:R-:W-:Y:S02]  /*108d0*/  IMAD.MOV.U32 R12, RZ, RZ, 0x2 ;  /* 0x00000002ff0c7424 */ /* 0x000fe400078e00ff */
[----:B------:R-:W-:-:S07]  /*108e0*/  IMAD.MOV.U32 R2, RZ, RZ, R14 ;  /* 0x000000ffff027224 */ /* 0x000fce00078e000e */
[----:B------:R-:W-:Y:S05]  /*108f0*/  WARPSYNC.COLLECTIVE R15, `(.L_x_2517) ;  /* 0x000000000f087348 */ /* 0x000fea0003c00000 */
[----:B------:R0:W1:Y:S02]  /*10900*/  SHFL.IDX P6, R14, R13, R12, R11 ;  /* 0x0000000c0d0e7389 */ /* 0x00006400000c000b */
[----:B01----:R-:W-:Y:S01]  /*10910*/  ENDCOLLECTIVE ;  /* 0x000000000000791b */ /* 0x003fe20003800000 */
.L_x_2517:
        /* <DEDUP_REMOVED lines=12> */
.L_x_2518:
[----:B------:R-:W-:Y:S02]  /*109e0*/  IMAD.MOV.U32 R13, RZ, RZ, R9 ;  /* 0x000000ffff0d7224 */ /* 0x000fe400078e0009 */
[----:B------:R-:W-:Y:S02]  /*109f0*/  IMAD.MOV.U32 R12, RZ, RZ, 0x3 ;  /* 0x00000003ff0c7424 */ /* 0x000fe400078e00ff */
[----:B------:R-:W-:-:S07]  /*10a00*/  IMAD.MOV.U32 R2, RZ, RZ, R14 ;  /* 0x000000ffff027224 */ /* 0x000fce00078e000e */
[----:B------:R-:W-:Y:S05]  /*10a10*/  WARPSYNC.COLLECTIVE R15, `(.L_x_2519) ;  /* 0x000000000f087348 */ /* 0x000fea0003c00000 */
[----:B------:R0:W1:Y:S02]  /*10a20*/  SHFL.IDX P6, R14, R13, R12, R11 ;  /* 0x0000000c0d0e7389 */ /* 0x00006400000c000b */
[----:B01----:R-:W-:Y:S01]  /*10a30*/  ENDCOLLECTIVE ;  /* 0x000000000000791b */ /* 0x003fe20003800000 */
.L_x_2519:
        /* <DEDUP_REMOVED lines=12> */
.L_x_2520:
[----:B------:R-:W-:Y:S02]  /*10b00*/  IMAD.MOV.U32 R13, RZ, RZ, R9 ;  /* 0x000000ffff0d7224 */ /* 0x000fe400078e0009 */
[----:B------:R-:W-:Y:S02]  /*10b10*/  IMAD.MOV.U32 R12, RZ, RZ, 0x4 ;  /* 0x00000004ff0c7424 */ /* 0x000fe400078e00ff */
[----:B------:R-:W-:-:S07]  /*10b20*/  IMAD.MOV.U32 R2, RZ, RZ, R14 ;  /* 0x000000ffff027224 */ /* 0x000fce00078e000e */
[----:B------:R-:W-:Y:S05]  /*10b30*/  WARPSYNC.COLLECTIVE R15, `(.L_x_2521) ;  /* 0x000000000f087348 */ /* 0x000fea0003c00000 */
[----:B------:R0:W1:Y:S02]  /*10b40*/  SHFL.IDX P6, R14, R13, R12, R11 ;  /* 0x0000000c0d0e7389 */ /* 0x00006400000c000b */
[----:B01----:R-:W-:Y:S01]  /*10b50*/  ENDCOLLECTIVE ;  /* 0x000000000000791b */ /* 0x003fe20003800000 */
.L_x_2521:
        /* <DEDUP_REMOVED lines=12> */
.L_x_2522:
[----:B------:R-:W-:Y:S02]  /*10c20*/  IMAD.MOV.U32 R13, RZ, RZ, R9 ;  /* 0x000000ffff0d7224 */ /* 0x000fe400078e0009 */
[----:B------:R-:W-:Y:S02]  /*10c30*/  IMAD.MOV.U32 R12, RZ, RZ, 0x5 ;  /* 0x00000005ff0c7424 */ /* 0x000fe400078e00ff */
[----:B------:R-:W-:-:S07]  /*10c40*/  IMAD.MOV.U32 R2, RZ, RZ, R14 ;  /* 0x000000ffff027224 */ /* 0x000fce00078e000e */
[----:B------:R-:W-:Y:S05]  /*10c50*/  WARPSYNC.COLLECTIVE R15, `(.L_x_2523) ;  /* 0x000000000f087348 */ /* 0x000fea0003c00000 */
[----:B------:R0:W1:Y:S02]  /*10c60*/  SHFL.IDX P6, R14, R13, R12, R11 ;  /* 0x0000000c0d0e7389 */ /* 0x00006400000c000b */
[----:B01----:R-:W-:Y:S01]  /*10c70*/  ENDCOLLECTIVE ;  /* 0x000000000000791b */ /* 0x003fe20003800000 */
.L_x_2523:
        /* <DEDUP_REMOVED lines=12> */
.L_x_2524:
[----:B------:R-:W-:Y:S02]  /*10d40*/  IMAD.MOV.U32 R13, RZ, RZ, R9 ;  /* 0x000000ffff0d7224 */ /* 0x000fe400078e0009 */
[----:B------:R-:W-:Y:S02]  /*10d50*/  IMAD.MOV.U32 R12, RZ, RZ, 0x6 ;  /* 0x00000006ff0c7424 */ /* 0x000fe400078e00ff */
[----:B------:R-:W-:-:S07]  /*10d60*/  IMAD.MOV.U32 R2, RZ, RZ, R14 ;  /* 0x000000ffff027224 */ /* 0x000fce00078e000e */
[----:B------:R-:W-:Y:S05]  /*10d70*/  WARPSYNC.COLLECTIVE R15, `(.L_x_2525) ;  /* 0x000000000f087348 */ /* 0x000fea0003c00000 */
[----:B------:R0:W1:Y:S02]  /*10d80*/  SHFL.IDX P6, R14, R13, R12, R11 ;  /* 0x0000000c0d0e7389 */ /* 0x00006400000c000b */
[----:B01----:R-:W-:Y:S01]  /*10d90*/  ENDCOLLECTIVE ;  /* 0x000000000000791b */ /* 0x003fe20003800000 */
.L_x_2525:
        /* <DEDUP_REMOVED lines=12> */
.L_x_2526:
[----:B------:R-:W-:Y:S02]  /*10e60*/  IMAD.MOV.U32 R13, RZ, RZ, R9 ;  /* 0x000000ffff0d7224 */ /* 0x000fe400078e0009 */
[----:B------:R-:W-:Y:S02]  /*10e70*/  IMAD.MOV.U32 R12, RZ, RZ, 0x7 ;  /* 0x00000007ff0c7424 */ /* 0x000fe400078e00ff */
[----:B------:R-:W-:-:S07]  /*10e80*/  IMAD.MOV.U32 R2, RZ, RZ, R14 ;  /* 0x000000ffff027224 */ /* 0x000fce00078e000e */
[----:B------:R-:W-:Y:S05]  /*10e90*/  WARPSYNC.COLLECTIVE R15, `(.L_x_2527) ;  /* 0x000000000f087348 */ /* 0x000fea0003c00000 */
[----:B------:R0:W1:Y:S02]  /*10ea0*/  SHFL.IDX P6, R14, R13, R12, R11 ;  /* 0x0000000c0d0e7389 */ /* 0x00006400000c000b */
[----:B01----:R-:W-:Y:S01]  /*10eb0*/  ENDCOLLECTIVE ;  /* 0x000000000000791b */ /* 0x003fe20003800000 */
.L_x_2527:
        /* <DEDUP_REMOVED lines=12> */
.L_x_2528:
[----:B------:R-:W-:Y:S05]  /*10f80*/  BRA `(.L_x_2529) ;  /* 0xffffffc800247947 */ /* 0x000fea000383ffff */
.L_x_2441:
[----:B0-----:R0:W1:Y:S02]  /*10f90*/  SYNCS.PHASECHK.TRANS64.TRYWAIT P0, [R6+URZ+0x28860], R3 ;  /* 0x02886003060075a7 */ /* 0x001064000800017f */
[----:B-1----:R-:W-:Y:S05]  /*10fa0*/  @!P0 NANOSLEEP.SYNCS 0x989680 ;  /* 0x009896800000895d */ /* 0x002fea0003900000 */
[----:B------:R-:W1:Y:S02]  /*10fb0*/  @!P0 SYNCS.PHASECHK.TRANS64 P0, [R6+URZ+0x28860], R3 ;  /* 0x02886003060085a7 */ /* 0x000e64000800007f */
[----:B-1----:R-:W-:Y:S05]  /*10fc0*/  @!P0 BRA `(.L_x_2441) ;  /* 0xfffffffc00f08947 */ /* 0x002fea000383ffff */
[----:B------:R-:W-:Y:S05]  /*10fd0*/  BRA `(.L_x_2530) ;  /* 0xffffffc800807947 */ /* 0x000fea000383ffff */
.L_x_2442:
        /* <DEDUP_REMOVED lines=8> */
.L_x_2532:
[----:B------:R-:W-:Y:S05]  /*11060*/  BSYNC B1 ;  /* 0x0000000000017941 */ /* 0x000fea0003800000 */
.L_x_2531:
        /* <DEDUP_REMOVED lines=9> */
.L_x_2533:
[----:B------:R-:W-:Y:S01]  /*11100*/  MOV R13, R18 ;  /* 0x00000012000d7202 */ /* 0x000fe20000000f00 */
[----:B------:R-:W-:Y:S01]  /*11110*/  IMAD.MOV.U32 R12, RZ, RZ, 0x1 ;  /* 0x00000001ff0c7424 */ /* 0x000fe200078e00ff */
[----:B------:R-:W-:-:S13]  /*11120*/  IADD3 R2, P0, R14, R5, RZ ;  /* 0x000000050e027210 */ /* 0x000fda0007f1e0ff */
[----:B------:R-:W-:Y:S05]  /*11130*/  WARPSYNC.COLLECTIVE R15, `(.L_x_2534) ;  /* 0x000000000f087348 */ /* 0x000fea0003c00000 */
[----:B------:R0:W1:Y:S02]  /*11140*/  SHFL.IDX P6, R14, R13, R12, R11 ;  /* 0x0000000c0d0e7389 */ /* 0x00006400000c000b */
[----:B01----:R-:W-:Y:S01]  /*11150*/  ENDCOLLECTIVE ;  /* 0x000000000000791b */ /* 0x003fe20003800000 */
.L_x_2534:
        /* <DEDUP_REMOVED lines=13> */
.L_x_2535:
[----:B------:R-:W-:Y:S02]  /*11230*/  IMAD.MOV.U32 R13, RZ, RZ, R18 ;  /* 0x000000ffff0d7224 */ /* 0x000fe400078e0012 */
[----:B------:R-:W-:Y:S01]  /*11240*/  IMAD.MOV.U32 R12, RZ, RZ, 0x2 ;  /* 0x00000002ff0c7424 */ /* 0x000fe200078e00ff */
[----:B------:R-:W-:-:S13]  /*11250*/  IADD3 R2, P0, R14, R5, RZ ;  /* 0x000000050e027210 */ /* 0x000fda0007f1e0ff */
[----:B------:R-:W-:Y:S05]  /*11260*/  WARPSYNC.COLLECTIVE R15, `(.L_x_2536) ;  /* 0x000000000f087348 */ /* 0x000fea0003c00000 */
[----:B------:R0:W1:Y:S02]  /*11270*/  SHFL.IDX P6, R14, R13, R12, R11 ;  /* 0x0000000c0d0e7389 */ /* 0x00006400000c000b */
[----:B01----:R-:W-:Y:S01]  /*11280*/  ENDCOLLECTIVE ;  /* 0x000000000000791b */ /* 0x003fe20003800000 */
.L_x_2536:
        /* <DEDUP_REMOVED lines=13> */
.L_x_2537:
[----:B------:R-:W-:Y:S02]  /*11360*/  IMAD.MOV.U32 R13, RZ, RZ, R18 ;  /* 0x000000ffff0d7224 */ /* 0x000fe400078e0012 */
[----:B------:R-:W-:Y:S01]  /*11370*/  IMAD.MOV.U32 R12, RZ, RZ, 0x3 ;  /* 0x00000003ff0c7424 */ /* 0x000fe200078e00ff */
[----:B------:R-:W-:-:S13]  /*11380*/  IADD3 R2, P0, R14, R5, RZ ;  /* 0x000000050e027210 */ /* 0x000fda0007f1e0ff */
[----:B------:R-:W-:Y:S05]  /*11390*/  WARPSYNC.COLLECTIVE R15, `(.L_x_2538) ;  /* 0x000000000f087348 */ /* 0x000fea0003c00000 */
[----:B------:R0:W1:Y:S02]  /*113a0*/  SHFL.IDX P6, R14, R13, R12, R11 ;  /* 0x0000000c0d0e7389 */ /* 0x00006400000c000b */
[----:B01----:R-:W-:Y:S01]  /*113b0*/  ENDCOLLECTIVE ;  /* 0x000000000000791b */ /* 0x003fe20003800000 */
.L_x_2538:
        /* <DEDUP_REMOVED lines=13> */
.L_x_2539:
[----:B------:R-:W-:Y:S02]  /*11490*/  IMAD.MOV.U32 R13, RZ, RZ, R18 ;  /* 0x000000ffff0d7224 */ /* 0x000fe400078e0012 */
[----:B------:R-:W-:Y:S01]  /*114a0*/  IMAD.MOV.U32 R12, RZ, RZ, 0x4 ;  /* 0x00000004ff0c7424 */ /* 0x000fe200078e00ff */
[----:B------:R-:W-:-:S13]  /*114b0*/  IADD3 R2, P0, R14, R5, RZ ;  /* 0x000000050e027210 */ /* 0x000fda0007f1e0ff */
[----:B------:R-:W-:Y:S05]  /*114c0*/  WARPSYNC.COLLECTIVE R15, `(.L_x_2540) ;  /* 0x000000000f087348 */ /* 0x000fea0003c00000 */
[----:B------:R0:W1:Y:S02]  /*114d0*/  SHFL.IDX P6, R14, R13, R12, R11 ;  /* 0x0000000c0d0e7389 */ /* 0x00006400000c000b */
[----:B01----:R-:W-:Y:S01]  /*114e0*/  ENDCOLLECTIVE ;  /* 0x000000000000791b */ /* 0x003fe20003800000 */
.L_x_2540:
        /* <DEDUP_REMOVED lines=13> */
.L_x_2541:
[----:B------:R-:W-:Y:S02]  /*115c0*/  IMAD.MOV.U32 R13, RZ, RZ, R18 ;  /* 0x000000ffff0d7224 */ /* 0x000fe400078e0012 */
[----:B------:R-:W-:Y:S01]  /*115d0*/  IMAD.MOV.U32 R12, RZ, RZ, 0x5 ;  /* 0x00000005ff0c7424 */ /* 0x000fe200078e00ff */
[----:B------:R-:W-:-:S13]  /*115e0*/  IADD3 R2, P0, R14, R5, RZ ;  /* 0x000000050e027210 */ /* 0x000fda0007f1e0ff */
[----:B------:R-:W-:Y:S05]  /*115f0*/  WARPSYNC.COLLECTIVE R15, `(.L_x_2542) ;  /* 0x000000000f087348 */ /* 0x000fea0003c00000 */
[----:B------:R0:W1:Y:S02]  /*11600*/  SHFL.IDX P6, R14, R13, R12, R11 ;  /* 0x0000000c0d0e7389 */ /* 0x00006400000c000b */
[----:B01----:R-:W-:Y:S01]  /*11610*/  ENDCOLLECTIVE ;  /* 0x000000000000791b */ /* 0x003fe20003800000 */
.L_x_2542:
        /* <DEDUP_REMOVED lines=13> */
.L_x_2543:
[----:B------:R-:W-:Y:S02]  /*116f0*/  IMAD.MOV.U32 R13, RZ, RZ, R18 ;  /* 0x000000ffff0d7224 */ /* 0x000fe400078e0012 */
[----:B------:R-:W-:Y:S01]  /*11700*/  IMAD.MOV.U32 R12, RZ, RZ, 0x6 ;  /* 0x00000006ff0c7424 */ /* 0x000fe200078e00ff */
[----:B------:R-:W-:-:S13]  /*11710*/  IADD3 R2, P0, R14, R5, RZ ;  /* 0x000000050e027210 */ /* 0x000fda0007f1e0ff */
[----:B------:R-:W-:Y:S05]  /*11720*/  WARPSYNC.COLLECTIVE R15, `(.L_x_2544) ;  /* 0x000000000f087348 */ /* 0x000fea0003c00000 */
[----:B------:R0:W1:Y:S02]  /*11730*/  SHFL.IDX P6, R14, R13, R12, R11 ;  /* 0x0000000c0d0e7389 */ /* 0x00006400000c000b */
[----:B01----:R-:W-:Y:S01]  /*11740*/  ENDCOLLECTIVE ;  /* 0x000000000000791b */ /* 0x003fe20003800000 */
.L_x_2544:
        /* <DEDUP_REMOVED lines=13> */
.L_x_2545:
[----:B------:R-:W-:Y:S02]  /*11820*/  IMAD.MOV.U32 R13, RZ, RZ, R18 ;  /* 0x000000ffff0d7224 */ /* 0x000fe400078e0012 */
[----:B------:R-:W-:Y:S01]  /*11830*/  IMAD.MOV.U32 R12, RZ, RZ, 0x7 ;  /* 0x00000007ff0c7424 */ /* 0x000fe200078e00ff */
[----:B------:R-:W-:-:S13]  /*11840*/  IADD3 R2, P0, R14, R5, RZ ;  /* 0x000000050e027210 */ /* 0x000fda0007f1e0ff */
[----:B------:R-:W-:Y:S05]  /*11850*/  WARPSYNC.COLLECTIVE R15, `(.L_x_2546) ;  /* 0x000000000f087348 */ /* 0x000fea0003c00000 */
[----:B------:R0:W1:Y:S02]  /*11860*/  SHFL.IDX P6, R14, R13, R12, R11 ;  /* 0x0000000c0d0e7389 */ /* 0x00006400000c000b */
[----:B01----:R-:W-:Y:S01]  /*11870*/  ENDCOLLECTIVE ;  /* 0x000000000000791b */ /* 0x003fe20003800000 */
.L_x_2546:
        /* <DEDUP_REMOVED lines=12> */
.L_x_2547:
[----:B------:R-:W-:Y:S01]  /*11940*/  @!PT LDS RZ, [RZ] ;  /* 0x00000000fffff984 */ /* 0x000fe20000000800 */
[----:B------:R-:W-:Y:S01]  /*11950*/  @!PT LDS RZ, [RZ] ;  /* 0x00000000fffff984 */ /* 0x000fe20000000800 */
[----:B------:R-:W-:Y:S01]  /*11960*/  @!PT LDS RZ, [RZ] ;  /* 0x00000000fffff984 */ /* 0x000fe20000000800 */
[----:B------:R0:W-:Y:S01]  /*11970*/  LDGSTS.E.BYPASS.LTC128B.128 [R7+0x7400], desc[UR50][R2.64+0x80], !P0 ;  /* 0x0740008002077fae */ /* 0x0001e2000c101d72 */
[----:B------:R-:W-:Y:S05]  /*11980*/  BRA `(.L_x_2548) ;  /* 0xffffffc400247947 */ /* 0x000fea000383ffff */
.L_x_2450:
[----:B0-----:R0:W1:Y:S02]  /*11990*/  SYNCS.PHASECHK.TRANS64.TRYWAIT P0, [R4+URZ+0x28860], R3 ;  /* 0x02886003040075a7 */ /* 0x001064000800017f */
[----:B-1----:R-:W-:Y:S05]  /*119a0*/  @!P0 NANOSLEEP.SYNCS 0x989680 ;  /* 0x009896800000895d */ /* 0x002fea0003900000 */
[----:B------:R-:W1:Y:S02]  /*119b0*/  @!P0 SYNCS.PHASECHK.TRANS64 P0, [R4+URZ+0x28860], R3 ;  /* 0x02886003040085a7 */ /* 0x000e64000800007f */
[----:B-1----:R-:W-:Y:S05]  /*119c0*/  @!P0 BRA `(.L_x_2450) ;  /* 0xfffffffc00f08947 */ /* 0x002fea000383ffff */
[----:B------:R-:W-:Y:S05]  /*119d0*/  BRA `(.L_x_2549) ;  /* 0xffffffc800447947 */ /* 0x000fea000383ffff */
.L_x_2451:
[----:B------:R-:W-:Y:S01]  /*119e0*/  BSSY B0, `(.L_x_2550) ;  /* 0x0000008000007945 */ /* 0x000fe20003800000 */
[----:B------:R-:W-:Y:S01]  /*119f0*/  IMAD.MOV.U32 R13, RZ, RZ, R18 ;  /* 0x000000ffff0d7224 */ /* 0x000fe200078e0012 */
[----:B------:R-:W-:Y:S01]  /*11a00*/  MOV R11, 0x181f ;  /* 0x0000181f000b7802 */ /* 0x000fe20000000f00 */
[----:B------:R-:W-:Y:S02]  /*11a10*/  IMAD.MOV.U32 R12, RZ, RZ, RZ ;  /* 0x000000ffff0c7224 */ /* 0x000fe400078e00ff */
[----:B------:R-:W-:-:S07]  /*11a20*/  IMAD.MOV.U32 R15, RZ, RZ, -0x1 ;  /* 0xffffffffff0f7424 */ /* 0x000fce00078e00ff */
[----:B0-----:R-:W-:Y:S05]  /*11a30*/  WARPSYNC.COLLECTIVE R15, `(.L_x_2551) ;  /* 0x000000000f087348 */ /* 0x001fea0003c00000 */
[----:B------:R1:W2:Y:S02]  /*11a40*/  SHFL.IDX P6, R14, R13, R12, R11 ;  /* 0x0000000c0d0e7389 */ /* 0x0002a400000c000b */
[----:B012---:R-:W-:Y:S01]  /*11a50*/  ENDCOLLECTIVE ;  /* 0x000000000000791b */ /* 0x007fe20003800000 */
.L_x_2551:
[----:B------:R-:W-:Y:S05]  /*11a60*/  BSYNC B0 ;  /* 0x0000000000007941 */ /* 0x000fea0003800000 */
.L_x_2550:
        /* <DEDUP_REMOVED lines=9> */
.L_x_2552:
[----:B------:R-:W-:Y:S02]  /*11b00*/  IMAD.MOV.U32 R13, RZ, RZ, R18 ;  /* 0x000000ffff0d7224 */ /* 0x000fe400078e0012 */
[----:B------:R-:W-:Y:S01]  /*11b10*/  IMAD.MOV.U32 R12, RZ, RZ, 0x1 ;  /* 0x00000001ff0c7424 */ /* 0x000fe200078e00ff */
[----:B------:R-:W-:-:S13]  /*11b20*/  IADD3 R2, P0, R14, R6, RZ ;  /* 0x000000060e027210 */ /* 0x000fda0007f1e0ff */
[----:B------:R-:W-:Y:S05]  /*11b30*/  WARPSYNC.COLLECTIVE R15, `(.L_x_2553) ;  /* 0x000000000f087348 */ /* 0x000fea0003c00000 */
[----:B------:R0:W1:Y:S02]  /*11b40*/  SHFL.IDX P6, R14, R13, R12, R11 ;  /* 0x0000000c0d0e7389 */ /* 0x00006400000c000b */
[----:B01----:R-:W-:Y:S01]  /*11b50*/  ENDCOLLECTIVE ;  /* 0x000000000000791b */ /* 0x003fe20003800000 */
.L_x_2553:
        /* <DEDUP_REMOVED lines=13> */
.L_x_2554:
        /* <DEDUP_REMOVED lines=10> */
.L_x_2555:
[----:B------:R-:W-:Y:S01]  /*11cd0*/  IMAD.X R3, RZ, RZ, R7, P0 ;  /* 0x000000ffff037224 */ /* 0x000fe200000e0607 */
[----:B------:R-:W-:Y:S02]  /*11ce0*/  ISETP.LT.OR P0, PT, R5, 0x11, P3 ;  /* 0x000000110500780c */ /* 0x000fe40001f01670 */
[----:B------:R-:W-:-:S11]  /*11cf0*/  MOV R13, R17 ;  /* 0x00000011000d7202 */ /* 0x000fd60000000f00 */
        /* <DEDUP_REMOVED lines=9> */
.L_x_2556:
        /* <DEDUP_REMOVED lines=10> */
.L_x_2557:
        /* <DEDUP_REMOVED lines=12> */
.L_x_2558:
        /* <DEDUP_REMOVED lines=10> */
.L_x_2559:
        /* <DEDUP_REMOVED lines=12> */
.L_x_2560:
        /* <DEDUP_REMOVED lines=10> */
.L_x_2561:
        /* <DEDUP_REMOVED lines=12> */
.L_x_2562:
[----:B------:R-:W-:Y:S01]  /*121b0*/  @!PT LDS RZ, [RZ] ;  /* 0x00000000fffff984 */ /* 0x000fe20000000800 */
[----:B------:R-:W-:Y:S01]  /*121c0*/  @!PT LDS RZ, [RZ] ;  /* 0x00000000fffff984 */ /* 0x000fe20000000800 */
[----:B------:R-:W-:Y:S01]  /*121d0*/  @!PT LDS RZ, [RZ] ;  /* 0x00000000fffff984 */ /* 0x000fe20000000800 */
[----:B------:R0:W-:Y:S01]  /*121e0*/  LDGSTS.E.BYPASS.LTC128B.128 [R0+0x6400], desc[UR50][R2.64+0x80], !P0 ;  /* 0x0640008002007fae */ /* 0x0001e2000c101d72 */
[----:B------:R-:W-:Y:S01]  /*121f0*/  IMAD.MOV.U32 R13, RZ, RZ, R18 ;  /* 0x000000ffff0d7224 */ /* 0x000fe200078e0012 */
[----:B------:R-:W-:Y:S02]  /*12200*/  MOV R12, 0x6 ;  /* 0x00000006000c7802 */ /* 0x000fe40000000f00 */
[----:B0-----:R-:W-:-:S13]  /*12210*/  IADD3 R2, P0, R14, R6, RZ ;  /* 0x000000060e027210 */ /* 0x001fda0007f1e0ff */
[----:B------:R-:W-:Y:S05]  /*12220*/  WARPSYNC.COLLECTIVE R15, `(.L_x_2563) ;  /* 0x000000000f087348 */ /* 0x000fea0003c00000 */
[----:B------:R0:W1:Y:S02]  /*12230*/  SHFL.IDX P6, R14, R13, R12, R11 ;  /* 0x0000000c0d0e7389 */ /* 0x00006400000c000b */
[----:B01----:R-:W-:Y:S01]  /*12240*/  ENDCOLLECTIVE ;  /* 0x000000000000791b */ /* 0x003fe20003800000 */
.L_x_2563:
        /* <DEDUP_REMOVED lines=12> */
.L_x_2564:
        /* <DEDUP_REMOVED lines=10> */
.L_x_2565:
        /* <DEDUP_REMOVED lines=12> */
.L_x_2566:
[----:B------:R-:W-:Y:S01]  /*12470*/  @!PT LDS RZ, [RZ] ;  /* 0x00000000fffff984 */ /* 0x000fe20000000800 */
[----:B------:R-:W-:Y:S01]  /*12480*/  @!PT LDS RZ, [RZ] ;  /* 0x00000000fffff984 */ /* 0x000fe20000000800 */
[----:B------:R-:W-:Y:S01]  /*12490*/  @!PT LDS RZ, [RZ] ;  /* 0x00000000fffff984 */ /* 0x000fe20000000800 */
[----:B------:R0:W-:Y:S01]  /*124a0*/  LDGSTS.E.BYPASS.LTC128B.128 [R0+0x7400], desc[UR50][R2.64+0x80], !P0 ;  /* 0x0740008002007fae */ /* 0x0001e2000c101d72 */
[----:B------:R-:W-:Y:S05]  /*124b0*/  BRA `(.L_x_2567) ;  /* 0xffffffc000987947 */ /* 0x000fea000383ffff */
.L_x_2456:
        /* <DEDUP_REMOVED lines=8> */
.L_x_2569:
[----:B------:R-:W-:Y:S05]  /*12540*/  BSYNC B0 ;  /* 0x0000000000007941 */ /* 0x000fea0003800000 */
.L_x_2568:
[----:B------:R-:W-:Y:S05]  /*12550*/  BRA `(.L_x_2570) ;  /* 0xffffffc4001c7947 */ /* 0x000fea000383ffff */
.L_x_2459:
[----:B-1----:R1:W2:Y:S02]  /*12560*/  SYNCS.PHASECHK.TRANS64.TRYWAIT P0, [R4+URZ+0x28820], R0 ;  /* 0x02882000040075a7 */ /* 0x0022a4000800017f */
[----:B--2---:R-:W-:Y:S05]  /*12570*/  @!P0 NANOSLEEP.SYNCS 0x989680 ;  /* 0x009896800000895d */ /* 0x004fea0003900000 */
[----:B------:R-:W2:Y:S02]  /*12580*/  @!P0 SYNCS.PHASECHK.TRANS64 P0, [R4+URZ+0x28820], R0 ;  /* 0x02882000040085a7 */ /* 0x000ea4000800007f */
[----:B--2---:R-:W-:Y:S05]  /*12590*/  @!P0 BRA `(.L_x_2459) ;  /* 0xfffffffc00f08947 */ /* 0x004fea000383ffff */
[----:B------:R-:W-:Y:S05]  /*125a0*/  BRA `(.L_x_2571) ;  /* 0xffffffc400607947 */ /* 0x000fea000383ffff */
.L_x_2460:
        /* <DEDUP_REMOVED lines=11> */
.L_x_2573:
[----:B------:R-:W-:Y:S05]  /*12660*/  BSYNC B0 ;  /* 0x0000000000007941 */ /* 0x000fea0003800000 */
.L_x_2572:
[----:B------:R-:W-:Y:S05]  /*12670*/  BRA `(.L_x_2574) ;  /* 0xffffffc400487947 */ /* 0x000fea000383ffff */
.L_x_2463:
[----:B------:R-:W-:Y:S01]  /*12680*/  BSSY B1, `(.L_x_2575) ;  /* 0x0000006000017945 */ /* 0x000fe20003800000 */
[----:B------:R-:W-:-:S07]  /*12690*/  IMAD.MOV.U32 R15, RZ, RZ, -0x1 ;  /* 0xffffffffff0f7424 */ /* 0x000fce00078e00ff */
[----:B01---5:R-:W-:Y:S05]  /*126a0*/  WARPSYNC.COLLECTIVE R15, `(.L_x_2576) ;  /* 0x000000000f0c7348 */ /* 0x023fea0003c00000 */
[----:B------:R-:W-:Y:S02]  /*126b0*/  ELECT P6, UR62, PT ;  /* 0x00000000003e782f */ /* 0x000fe400038c0000 */
[----:B------:R-:W-:Y:S01]  /*126c0*/  MOV R14, UR62 ;  /* 0x0000003e000e7c02 */ /* 0x000fe20008000f00 */
[----:B01---5:R-:W-:Y:S10]  /*126d0*/  ENDCOLLECTIVE ;  /* 0x000000000000791b */ /* 0x023ff40003800000 */
.L_x_2576:
[----:B------:R-:W-:Y:S05]  /*126e0*/  BSYNC B1 ;  /* 0x0000000000017941 */ /* 0x000fea0003800000 */
.L_x_2575:
[----:B------:R-:W-:Y:S05]  /*126f0*/  BRA `(.L_x_2577) ;  /* 0xffffffc400407947 */ /* 0x000fea000383ffff */
.L_x_2465:
[----:B-1----:R1:W2:Y:S02]  /*12700*/  SYNCS.PHASECHK.TRANS64.TRYWAIT P1, [R5+URZ+0x28840], R0 ;  /* 0x02884000050075a7 */ /* 0x0022a4000802017f */
[----:B--2---:R-:W-:Y:S05]  /*12710*/  @!P1 NANOSLEEP.SYNCS 0x989680 ;  /* 0x009896800000995d */ /* 0x004fea0003900000 */
[----:B------:R-:W2:Y:S02]  /*12720*/  @!P1 SYNCS.PHASECHK.TRANS64 P1, [R5+URZ+0x28840], R0 ;  /* 0x02884000050095a7 */ /* 0x000ea4000802007f */
[----:B--2---:R-:W-:Y:S05]  /*12730*/  @!P1 BRA `(.L_x_2465) ;  /* 0xfffffffc00f09947 */ /* 0x004fea000383ffff */
[----:B------:R-:W-:Y:S05]  /*12740*/  BRA `(.L_x_2578) ;  /* 0xffffffc400607947 */ /* 0x000fea000383ffff */
.L_x_2467:
[----:B--2---:R2:W3:Y:S02]  /*12750*/  SYNCS.PHASECHK.TRANS64.TRYWAIT P1, [R23+URZ+0x28840], R2 ;  /* 0x02884002170075a7 */ /* 0x0044e4000802017f */
[----:B---3--:R-:W-:Y:S05]  /*12760*/  @!P1 NANOSLEEP.SYNCS 0x989680 ;  /* 0x009896800000995d */ /* 0x008fea0003900000 */
[----:B------:R-:W3:Y:S02]  /*12770*/  @!P1 SYNCS.PHASECHK.TRANS64 P1, [R23+URZ+0x28840], R2 ;  /* 0x02884002170095a7 */ /* 0x000ee4000802007f */
[----:B---3--:R-:W-:Y:S05]  /*12780*/  @!P1 BRA `(.L_x_2467) ;  /* 0xfffffffc00f09947 */ /* 0x008fea000383ffff */
[----:B------:R-:W-:Y:S05]  /*12790*/  BRA `(.L_x_2579) ;  /* 0xffffffc4006c7947 */ /* 0x000fea000383ffff */
.L_x_2469:
[----:B---3--:R3:W4:Y:S02]  /*127a0*/  SYNCS.PHASECHK.TRANS64.TRYWAIT P1, [R5+URZ+0x28860], R0 ;  /* 0x02886000050075a7 */ /* 0x008724000802017f */
[----:B----4-:R-:W-:Y:S05]  /*127b0*/  @!P1 NANOSLEEP.SYNCS 0x989680 ;  /* 0x009896800000995d */ /* 0x010fea0003900000 */
[----:B------:R-:W4:Y:S02]  /*127c0*/  @!P1 SYNCS.PHASECHK.TRANS64 P1, [R5+URZ+0x28860], R0 ;  /* 0x02886000050095a7 */ /* 0x000f24000802007f */
[----:B----4-:R-:W-:Y:S05]  /*127d0*/  @!P1 BRA `(.L_x_2469) ;  /* 0xfffffffc00f09947 */ /* 0x010fea000383ffff */
[----:B------:R-:W-:Y:S05]  /*127e0*/  BRA `(.L_x_2580) ;  /* 0xffffffc400687947 */ /* 0x000fea000383ffff */
.L_x_2581:
        /* <DEDUP_REMOVED lines=9> */
.L_x_3484:


//--------------------- .text._ZN7cutlass13device_kernelIN5flash11enable_sm90INS1_16FlashAttnFwdSm90INS1_25CollectiveMainloopFwdSm90ILi2EN4cute5tupleIJNS5_1CILi1EEES8_S8_EEENS6_IJNS7_ILi128EEESA_SA_EEELi128ENS_10bfloat16_tEfNS_4arch4Sm90ELb1ELb0ELb0ELb1ELb1ELb0ELb0ELb1ELb1ELb1ELb0ELb0EEENS1_21CollectiveEpilogueFwdISB_S9_SC_SE_Li256ELb1ELb1ELb0ELb0EEENS1_36VarlenDynamicPersistentTileSchedulerILi128ELi128ELi256ELi128ELb0ELb1ELb1ELb1ELb1ELb1EEEEEEEEEvNT_6ParamsE --------------------------
	.section	.text._ZN7cutlass13device_kernelIN5flash11enable_sm90INS1_16FlashAttnFwdSm90INS1_25CollectiveMainloopFwdSm90ILi2EN4cute5tupleIJNS5_1CILi1EEES8_S8_EEENS6_IJNS7_ILi128EEESA_SA_EEELi128ENS_10bfloat16_tEfNS_4arch4Sm90ELb1ELb0ELb0ELb1ELb1ELb0ELb0ELb1ELb1ELb1ELb0ELb0EEENS1_21CollectiveEpilogueFwdISB_S9_SC_SE_Li256ELb1ELb1ELb0ELb0EEENS1_36VarlenDynamicPersistentTileSchedulerILi128ELi128ELi256ELi128ELb0ELb1ELb1ELb1ELb1ELb1EEEEEEEEEvNT_6ParamsE,"ax",@progbits
	.align	128
.text._ZN7cutlass13device_kernelIN5flash11enable_sm90INS1_16FlashAttnFwdSm90INS1_25CollectiveMainloopFwdSm90ILi2EN4cute5tupleIJNS5_1CILi1EEES8_S8_EEENS6_IJNS7_ILi128EEESA_SA_EEELi128ENS_10bfloat16_tEfNS_4arch4Sm90ELb1ELb0ELb0ELb1ELb1ELb0ELb0ELb1ELb1ELb1ELb0ELb0EEENS1_21CollectiveEpilogueFwdISB_S9_SC_SE_Li256ELb1ELb1ELb0ELb0EEENS1_36VarlenDynamicPersistentTileSchedulerILi128ELi128ELi256ELi128ELb0ELb1ELb1ELb1ELb1ELb1EEEEEEEEEvNT_6ParamsE:
        .type           _ZN7cutlass13device_kernelIN5flash11enable_sm90INS1_16FlashAttnFwdSm90INS1_25CollectiveMainloopFwdSm90ILi2EN4cute5tupleIJNS5_1CILi1EEES8_S8_EEENS6_IJNS7_ILi128EEESA_SA_EEELi128ENS_10bfloat16_tEfNS_4arch4Sm90ELb1ELb0ELb0ELb1ELb1ELb0ELb0ELb1ELb1ELb1ELb0ELb0EEENS1_21CollectiveEpilogueFwdISB_S9_SC_SE_Li256ELb1ELb1ELb0ELb0EEENS1_36VarlenDynamicPersistentTileSchedulerILi128ELi128ELi256ELi128ELb0ELb1ELb1ELb1ELb1ELb1EEEEEEEEEvNT_6ParamsE,@function
        .size           _ZN7cutlass13device_kernelIN5flash11enable_sm90INS1_16FlashAttnFwdSm90INS1_25CollectiveMainloopFwdSm90ILi2EN4cute5tupleIJNS5_1CILi1EEES8_S8_EEENS6_IJNS7_ILi128EEESA_SA_EEELi128ENS_10bfloat16_tEfNS_4arch4Sm90ELb1ELb0ELb0ELb1ELb1ELb0ELb0ELb1ELb1ELb1ELb0ELb0EEENS1_21CollectiveEpilogueFwdISB_S9_SC_SE_Li256ELb1ELb1ELb0ELb0EEENS1_36VarlenDynamicPersistentTileSchedulerILi128ELi128ELi256ELi128ELb0ELb1ELb1ELb1ELb1ELb1EEEEEEEEEvNT_6ParamsE,(.L_x_3485 - _ZN7cutlass13device_kernelIN5flash11enable_sm90INS1_16FlashAttnFwdSm90INS1_25CollectiveMainloopFwdSm90ILi2EN4cute5tupleIJNS5_1CILi1EEES8_S8_EEENS6_IJNS7_ILi128EEESA_SA_EEELi128ENS_10bfloat16_tEfNS_4arch4Sm90ELb1ELb0ELb0ELb1ELb1ELb0ELb0ELb1ELb1ELb1ELb0ELb0EEENS1_21CollectiveEpilogueFwdISB_S9_SC_SE_Li256ELb1ELb1ELb0ELb0EEENS1_36VarlenDynamicPersistentTileSchedulerILi128ELi128ELi256ELi128ELb0ELb1ELb1ELb1ELb1ELb1EEEEEEEEEvNT_6ParamsE)
        .other          _ZN7cutlass13device_kernelIN5flash11enable_sm90INS1_16FlashAttnFwdSm90INS1_25CollectiveMainloopFwdSm90ILi2EN4cute5tupleIJNS5_1CILi1EEES8_S8_EEENS6_IJNS7_ILi128EEESA_SA_EEELi128ENS_10bfloat16_tEfNS_4arch4Sm90ELb1ELb0ELb0ELb1ELb1ELb0ELb0ELb1ELb1ELb1ELb0ELb0EEENS1_21CollectiveEpilogueFwdISB_S9_SC_SE_Li256ELb1ELb1ELb0ELb0EEENS1_36VarlenDynamicPersistentTileSchedulerILi128ELi128ELi256ELi128ELb0ELb1ELb1ELb1ELb1ELb1EEEEEEEEEvNT_6ParamsE,@"STO_CUDA_ENTRY STV_DEFAULT"
_ZN7cutlass13device_kernelIN5flash11enable_sm90INS1_16FlashAttnFwdSm90INS1_25CollectiveMainloopFwdSm90ILi2EN4cute5tupleIJNS5_1CILi1EEES8_S8_EEENS6_IJNS7_ILi128EEESA_SA_EEELi128ENS_10bfloat16_tEfNS_4arch4Sm90ELb1ELb0ELb0ELb1ELb1ELb0ELb0ELb1ELb1ELb1ELb0ELb0EEENS1_21CollectiveEpilogueFwdISB_S9_SC_SE_Li256ELb1ELb1ELb0ELb0EEENS1_36VarlenDynamicPersistentTileSchedulerILi128ELi128ELi256ELi128ELb0ELb1ELb1ELb1ELb1ELb1EEEEEEEEEvNT_6ParamsE:
        /* <DEDUP_REMOVED lines=45> */
.L_x_2582:
        /* <DEDUP_REMOVED lines=22> */
.L_x_2583:
        /* <DEDUP_REMOVED lines=18> */
.L_x_2584:
        /* <DEDUP_REMOVED lines=22> */
.L_x_2585:
        /* <DEDUP_REMOVED lines=23> */
.L_x_2586:
        /* <DEDUP_REMOVED lines=8> */
.L_x_2588:
        /* <DEDUP_REMOVED lines=25> */
[----:B------:R-:W-:Y:S02]  /*0a30*/  UMOV UR44, URZ ;  /* 0x0000003f002c7c82 */ /* 0x000fe40008000000 */
[CC--:B------:R-:W-:Y:S02]  /*0a40*/  LEA.HI R0, R3.reuse, R190.reuse, RZ, 0x7 ;  /* 0x000000be03007211 */ /* 0x0c0fe400078f38ff */
[----:B------:R-:W-:-:S02]  /*0a50*/  LEA.HI R2, R3, R190, RZ, 0x4 ;  /* 0x000000be03027211 */ /* 0x000fc400078f20ff */
[----:B------:R-:W-:Y:S02]  /*0a60*/  LOP3.LUT R5, R0, 0xffffff80, RZ, 0xc0, !PT ;  /* 0xffffff8000057812 */ /* 0x000fe400078ec0ff */
[----:B------:R-:W-:Y:S02]  /*0a70*/  SHF.R.S32.HI R7, RZ, 0x4, R2 ;  /* 0x00000004ff077819 */ /* 0x000fe40000011402 */
[----:B------:R-:W-:Y:S01]  /*0a80*/  LEA.HI R4, R3, R190, RZ, 0x5 ;  /* 0x000000be03047211 */ /* 0x000fe200078f28ff */
[----:B------:R-:W-:Y:S01]  /*0a90*/  IMAD.IADD R184, R190, 0x1, -R5 ;  /* 0x00000001beb87824 */ /* 0x000fe200078e0a05 */
[C---:B------:R-:W-:Y:S02]  /*0aa0*/  LOP3.LUT R5, R2.reuse, 0x3fffff0, RZ, 0xc0, !PT ;  /* 0x03fffff002057812 */ /* 0x040fe400078ec0ff */
[----:B------:R-:W-:Y:S01]  /*0ab0*/  LEA.HI R2, R2, R7, RZ, 0x1 ;  /* 0x0000000702027211 */ /* 0x000fe200078f08ff */
[----:B------:R-:W-:Y:S01]  /*0ac0*/  IMAD.SHL.U32 R4, R4, 0x20, RZ ;  /* 0x0000002004047824 */ /* 0x000fe200078e00ff */
[----:B------:R-:W-:Y:S01]  /*0ad0*/  SHF.R.S32.HI R9, RZ, 0x1f, R184 ;  /* 0x0000001fff097819 */ /* 0x000fe200000114b8 */
[----:B------:R-:W-:Y:S01]  /*0ae0*/  IMAD.IADD R5, R190, 0x1, -R5 ;  /* 0x00000001be057824 */ /* 0x000fe200078e0a05 */
[----:B------:R-:W-:-:S02]  /*0af0*/  LOP3.LUT R2, R2, 0x1ffffffe, RZ, 0xc0, !PT ;  /* 0x1ffffffe02027812 */ /* 0x000fc400078ec0ff */
[----:B------:R-:W-:Y:S02]  /*0b00*/  LEA.HI R6, R9, R184, RZ, 0x2 ;  /* 0x000000b809067211 */ /* 0x000fe400078f10ff */
[-C--:B------:R-:W-:Y:S01]  /*0b10*/  LEA.HI R10, R3, R190.reuse, RZ, 0x2 ;  /* 0x000000be030a7211 */ /* 0x080fe200078f10ff */
[----:B------:R-:W-:Y:S01]  /*0b20*/  IMAD.IADD R2, R7, 0x1, -R2 ;  /* 0x0000000107027824 */ /* 0x000fe200078e0a02 */
[--C-:B------:R-:W-:Y:S02]  /*0b30*/  SHF.R.S32.HI R8, RZ, 0x2, R6.reuse ;  /* 0x00000002ff087819 */ /* 0x100fe40000011406 */
[----:B------:R-:W-:Y:S02]  /*0b40*/  SHF.R.S32.HI R11, RZ, 0x1f, R6 ;  /* 0x0000001fff0b7819 */ /* 0x000fe40000011406 */
[----:B------:R-:W-:Y:S02]  /*0b50*/  LOP3.LUT R7, R10, 0xfffffffc, RZ, 0xc0, !PT ;  /* 0xfffffffc0a077812 */ /* 0x000fe400078ec0ff */
[----:B------:R-:W-:-:S02]  /*0b60*/  LEA.HI R3, R3, R190, RZ, 0x3 ;  /* 0x000000be03037211 */ /* 0x000fc400078f18ff */
[----:B------:R-:W-:Y:S01]  /*0b70*/  LEA.HI R11, R11, R8, RZ, 0x3 ;  /* 0x000000080b0b7211 */ /* 0x000fe200078f18ff */
[----:B------:R-:W-:Y:S01]  /*0b80*/  IMAD.IADD R7, R190, 0x1, -R7 ;  /* 0x00000001be077824 */ /* 0x000fe200078e0a07 */
[----:B------:R-:W-:Y:S02]  /*0b90*/  SHF.R.S32.HI R185, RZ, 0x7, R0 ;  /* 0x00000007ffb97819 */ /* 0x000fe40000011400 */
[----:B------:R-:W-:Y:S02]  /*0ba0*/  LOP3.LUT R4, R4, 0xfffffc00, RZ, 0xc0, !PT ;  /* 0xfffffc0004047812 */ /* 0x000fe400078ec0ff */
[----:B------:R-:W-:Y:S02]  /*0bb0*/  LOP3.LUT R19, R3, 0xfffffff8, RZ, 0xc0, !PT ;  /* 0xfffffff803137812 */ /* 0x000fe400078ec0ff */
[----:B------:R-:W-:Y:S01]  /*0bc0*/  LOP3.LUT R11, R11, 0xfffffff8, RZ, 0xc0, !PT ;  /* 0xfffffff80b0b7812 */ /* 0x000fe200078ec0ff */
[----:B------:R-:W-:Y:S01]  /*0bd0*/  IMAD R5, R5, 0x40, R4 ;  /* 0x0000004005057824 */ /* 0x000fe200078e0204 */
[----:B------:R-:W-:Y:S01]  /*0be0*/  LEA.HI R9, R9, R184, RZ, 0x5 ;  /* 0x000000b809097211 */ /* 0x000fe200078f28ff */
[----:B------:R-:W-:Y:S01]  /*0bf0*/  IMAD.IADD R19, R190, 0x1, -R19 ;  /* 0x00000001be137824 */ /* 0x000fe200078e0a13 */
[----:B------:R-:W-:Y:S01]  /*0c00*/  LEA.HI R0, R0, R185, RZ, 0x1 ;  /* 0x000000b900007211 */ /* 0x000fe200078f08ff */
[----:B------:R-:W-:Y:S01]  /*0c10*/  IMAD.IADD R8, R8, 0x1, -R11 ;  /* 0x0000000108087824 */ /* 0x000fe200078e0a0b */
[----:B------:R-:W-:Y:S01]  /*0c20*/  SHF.R.S32.HI R9, RZ, 0x5, R9 ;  /* 0x00000005ff097819 */ /* 0x000fe20000011409 */
[----:B------:R-:W-:Y:S01]  /*0c30*/  IMAD R187, R2, 0x8, R5 ;  /* 0x0000000802bb7824 */ /* 0x000fe200078e0205 */
        /* <DEDUP_REMOVED lines=15> */
.L_x_2648:
[----:B012---:R-:W0:Y:S01]  /*0d30*/  LDC.64 R4, c[0x0][0xc88] ;  /* 0x00032200ff047b82 */ /* 0x007e220000000a00 */
[----:B------:R-:W-:Y:S01]  /*0d40*/  ULDC.64 UR8, c[0x0][0xa28] ;  /* 0x00028a0000087ab9 */ /* 0x000fe20000000a00 */
[----:B------:R-:W-:Y:S01]  /*0d50*/  ULDC.64 UR10, c[0x0][0xa18] ;  /* 0x00028600000a7ab9 */ /* 0x000fe20000000a00 */
[----:B------:R-:W-:Y:S01]  /*0d60*/  ULDC UR4, c[0x0][0x424] ;  /* 0x0001090000047ab9 */ /* 0x000fe20000000800 */
        /* <DEDUP_REMOVED lines=11> */
[----:B------:R-:W-:-:S04]  /*0e20*/  @UP0 ULEA UR8, UP2, UR36, UR8, 0x2 ;  /* 0x0000000824080291 */ /* 0x000fc8000f84103f */
[----:B------:R-:W-:Y:S02]  /*0e30*/  @UP0 ULEA.HI.X UR9, UR36, UR9, UR37, 0x2, UP2 ;  /* 0x0000000924090291 */ /* 0x000fe400090f1425 */
[----:B------:R-:W-:Y:S01]  /*0e40*/  @UP1 ULEA UR10, UP0, UR36, UR10, 0x2 ;  /* 0x0000000a240a1291 */ /* 0x000fe2000f80103f */
[----:B------:R-:W-:-:S03]  /*0e50*/  IMAD.U32 R4, RZ, RZ, UR8 ;  /* 0x00000008ff047e24 */ /* 0x000fc6000f8e00ff */
[----:B------:R-:W-:Y:S01]  /*0e60*/  @UP1 ULEA.HI.X UR11, UR36, UR11, UR37, 0x2, UP0 ;  /* 0x0000000b240b1291 */ /* 0x000fe200080f1425 */
[----:B------:R-:W-:Y:S01]  /*0e70*/  IMAD.U32 R5, RZ, RZ, UR9 ;  /* 0x00000009ff057e24 */ /* 0x000fe2000f8e00ff */
[----:B------:R-:W-:Y:S01]  /*0e80*/  ULDC.64 UR8, c[0x0][0x418] ;  /* 0x0001060000087ab9 */ /* 0x000fe20000000a00 */
[----:B------:R-:W-:-:S03]  /*0e90*/  IMAD.U32 R6, RZ, RZ, UR10 ;  /* 0x0000000aff067e24 */ /* 0x000fc6000f8e00ff */
[----:B------:R-:W-:Y:S01]  /*0ea0*/  MOV R7, UR11 ;  /* 0x0000000b00077c02 */ /* 0x000fe20008000f00 */
[----:B------:R-:W2:Y:S04]  /*0eb0*/  @P0 LDG.E R4, desc[UR52][R4.64] ;  /* 0x0000003404040981 */ /* 0x000ea8000c1e1900 */
[----:B---3--:R-:W3:Y:S01]  /*0ec0*/  @P2 LDG.E R6, desc[UR52][R6.64] ;  /* 0x0000003406062981 */ /* 0x008ee2000c1e1900 */
[----:B------:R-:W-:Y:S01]  /*0ed0*/  UISETP.NE.U32.AND UP0, UPT, UR8, URZ, UPT ;  /* 0x0000003f0800728c */ /* 0x000fe2000bf05070 */
[----:B------:R-:W-:Y:S01]  /*0ee0*/  UMOV UR48, URZ ;  /* 0x0000003f00307c82 */ /* 0x000fe20008000000 */
[----:B------:R-:W-:Y:S02]  /*0ef0*/  UMOV UR38, UR6 ;  /* 0x0000000600267c82 */ /* 0x000fe40008000000 */
[----:B------:R-:W-:-:S03]  /*0f00*/  UISETP.NE.AND.EX UP0, UPT, UR9, URZ, UPT, UP0 ;  /* 0x0000003f0900728c */ /* 0x000fc6000bf05300 */
[----:B------:R-:W-:Y:S01]  /*0f10*/  ULDC.64 UR8, c[0x0][0xa20] ;  /* 0x0002880000087ab9 */ /* 0x000fe20000000a00 */
[----:B------:R-:W-:Y:S01]  /*0f20*/  USEL UR4, UR4, 0x1, UP0 ;  /* 0x0000000104047887 */ /* 0x000fe20008000000 */
[----:B------:R-:W-:-:S03]  /*0f30*/  ISETP.NE.U32.AND P1, PT, RZ, UR8, PT ;  /* 0x00000008ff007c0c */ /* 0x000fc6000bf25070 */
        /* <DEDUP_REMOVED lines=19> */
.L_x_2589:
[----:B------:R-:W-:Y:S05]  /*1070*/  @!P1 BRA `(.L_x_2590) ;  /* 0x00000000001c9947 */ /* 0x000fea0003800000 */
[----:B------:R-:W-:-:S04]  /*1080*/  ULEA UR4, UP0, UR36, UR8, 0x2 ;  /* 0x0000000824047291 */ /* 0x000fc8000f80103f */
[----:B------:R-:W-:Y:S02]  /*1090*/  ULEA.HI.X UR6, UR36, UR9, UR37, 0x2, UP0 ;  /* 0x0000000924067291 */ /* 0x000fe400080f1425 */
[----:B------:R-:W-:-:S04]  /*10a0*/  IMAD.U32 R4, RZ, RZ, UR4 ;  /* 0x00000004ff047e24 */ /* 0x000fc8000f8e00ff */
[----:B------:R-:W-:-:S05]  /*10b0*/  IMAD.U32 R5, RZ, RZ, UR6 ;  /* 0x00000006ff057e24 */ /* 0x000fca000f8e00ff */
[----:B------:R-:W2:Y:S02]  /*10c0*/  LDG.E R4, desc[UR52][R4.64] ;  /* 0x0000003404047981 */ /* 0x000ea4000c1e1900 */
[----:B--2---:R-:W-:Y:S01]  /*10d0*/  R2UR UR4, R4 ;  /* 0x00000000040472ca */ /* 0x004fe200000e0000 */
[----:B------:R-:W-:-:S14]  /*10e0*/  BRA `(.L_x_2591) ;  /* 0x0000000000347947 */ /* 0x000fdc0003800000 */
.L_x_2590:
        /* <DEDUP_REMOVED lines=13> */
.L_x_2591:
[----:B------:R-:W-:Y:S01]  /*11c0*/  UIADD3 UR48, -UR48, UR4, URZ ;  /* 0x0000000430307290 */ /* 0x000fe2000fffe13f */
[----:B------:R-:W-:Y:S01]  /*11d0*/  PLOP3.LUT P0, PT, PT, PT, PT, 0x80, 0x0 ;  /* 0x000000000000781c */ /* 0x000fe20003f0f070 */
[----:B------:R-:W-:Y:S01]  /*11e0*/  USHF.L.U32 UR39, UR5, 0x7, URZ ;  /* 0x0000000705277899 */ /* 0x000fe2000800063f */
[----:B------:R-:W-:Y:S01]  /*11f0*/  IMAD.MOV.U32 R3, RZ, RZ, RZ ;  /* 0x000000ffff037224 */ /* 0x000fe200078e00ff */
[----:B------:R-:W-:Y:S01]  /*1200*/  ULDC UR4, c[0x0][0x448] ;  /* 0x0001120000047ab9 */ /* 0x000fe20000000800 */
[----:B------:R-:W-:Y:S01]  /*1210*/  UIADD3 UR7, UR48, 0x80, -UR50 ;  /* 0x0000008030077890 */ /* 0x000fe2000fffe832 */
[----:B------:R-:W-:Y:S01]  /*1220*/  CS2R R20, SRZ ;  /* 0x0000000000147805 */ /* 0x000fe2000001ff00 */
[----:B------:R-:W-:Y:S01]  /*1230*/  UISETP.NE.AND UP0, UPT, UR4, 0x1, UPT ;  /* 0x000000010400788c */ /* 0x000fe2000bf05270 */
[----:B------:R-:W-:Y:S01]  /*1240*/  CS2R R150, SRZ ;  /* 0x0000000000967805 */ /* 0x000fe2000001ff00 */
[----:B------:R-:W-:Y:S01]  /*1250*/  UIADD3 UR6, UR39, 0x7f, URZ ;  /* 0x0000007f27067890 */ /* 0x000fe2000fffe03f */
[----:B------:R-:W-:Y:S01]  /*1260*/  CS2R R148, SRZ ;  /* 0x0000000000947805 */ /* 0x000fe2000001ff00 */
[----:B------:R-:W-:Y:S01]  /*1270*/  UP2UR UR51, UPR, URZ, 0x1 ;  /* 0x000000013f337883 */ /* 0x000fe20008000000 */
[----:B------:R-:W-:-:S02]  /*1280*/  CS2R R146, SRZ ;  /* 0x0000000000927805 */ /* 0x000fc4000001ff00 */
[----:B------:R-:W-:Y:S02]  /*1290*/  CS2R R144, SRZ ;  /* 0x0000000000907805 */ /* 0x000fe4000001ff00 */
[----:B------:R-:W-:Y:S02]  /*12a0*/  CS2R R142, SRZ ;  /* 0x00000000008e7805 */ /* 0x000fe4000001ff00 */
[----:B------:R-:W-:Y:S02]  /*12b0*/  CS2R R140, SRZ ;  /* 0x00000000008c7805 */ /* 0x000fe4000001ff00 */
[----:B------:R-:W-:Y:S02]  /*12c0*/  CS2R R138, SRZ ;  /* 0x00000000008a7805 */ /* 0x000fe4000001ff00 */
[----:B------:R-:W-:Y:S01]  /*12d0*/  CS2R R136, SRZ ;  /* 0x0000000000887805 */ /* 0x000fe2000001ff00 */
[----:B------:R-:W-:Y:S01]  /*12e0*/  @UP0 ULDC UR4, c[0x0][0x44c] ;  /* 0x0001130000040ab9 */ /* 0x000fe20000000800 */
[----:B------:R-:W-:Y:S01]  /*12f0*/  @UP0 ULDC UR8, c[0x0][0x450] ;  /* 0x0001140000080ab9 */ /* 0x000fe20000000800 */
[----:B------:R-:W-:Y:S01]  /*1300*/  UIMAD.WIDE.U32 UR4, UR6, UR4, URZ ;  /* 0x00000004060472a5 */ /* 0x000fe2000f8e003f */
[----:B------:R-:W-:Y:S01]  /*1310*/  CS2R R134, SRZ ;  /* 0x0000000000867805 */ /* 0x000fe2000001ff00 */
[----:B------:R-:W-:Y:S01]  /*1320*/  UIADD3 UR4, UR48, 0x7f, URZ ;  /* 0x0000007f30047890 */ /* 0x000fe2000fffe03f */
[----:B------:R-:W-:Y:S01]  /*1330*/  CS2R R132, SRZ ;  /* 0x0000000000847805 */ /* 0x000fe2000001ff00 */
[----:B------:R-:W-:Y:S01]  /*1340*/  @UP0 USHF.R.U32.HI UR6, URZ, UR8, UR5 ;  /* 0x000000083f060299 */ /* 0x000fe20008011605 */
[----:B------:R-:W-:Y:S01]  /*1350*/  CS2R R130, SRZ ;  /* 0x0000000000827805 */ /* 0x000fe2000001ff00 */
[----:B------:R-:W-:Y:S01]  /*1360*/  USHF.R.S32.HI UR5, URZ, 0x1f, UR4 ;  /* 0x0000001f3f057899 */ /* 0x000fe20008011404 */
[----:B------:R-:W-:Y:S01]  /*1370*/  CS2R R128, SRZ ;  /* 0x0000000000807805 */ /* 0x000fe2000001ff00 */
[----:B------:R-:W-:Y:S01]  /*1380*/  UIADD3 UR6, UR7, UR6, URZ ;  /* 0x0000000607067290 */ /* 0x000fe2000fffe03f */
[----:B------:R-:W-:Y:S01]  /*1390*/  CS2R R126, SRZ ;  /* 0x00000000007e7805 */ /* 0x000fe2000001ff00 */
[----:B------:R-:W-:Y:S01]  /*13a0*/  ULEA.HI UR5, UR5, UR4, URZ, 0x7 ;  /* 0x0000000405057291 */ /* 0x000fe2000f8f383f */
[----:B------:R-:W-:Y:S01]  /*13b0*/  CS2R R124, SRZ ;  /* 0x00000000007c7805 */ /* 0x000fe2000001ff00 */
[----:B------:R-:W-:Y:S01]  /*13c0*/  USHF.R.S32.HI UR7, URZ, 0x1f, UR6 ;  /* 0x0000001f3f077899 */ /* 0x000fe20008011406 */
[----:B------:R-:W-:Y:S01]  /*13d0*/  CS2R R122, SRZ ;  /* 0x00000000007a7805 */ /* 0x000fe2000001ff00 */
[----:B------:R-:W-:Y:S01]  /*13e0*/  USHF.R.S32.HI UR5, URZ, 0x7, UR5 ;  /* 0x000000073f057899 */ /* 0x000fe20008011405 */
[----:B------:R-:W-:Y:S01]  /*13f0*/  CS2R R120, SRZ ;  /* 0x0000000000787805 */ /* 0x000fe2000001ff00 */
[----:B------:R-:W-:Y:S01]  /*1400*/  ULEA.HI UR7, UR7, UR6, URZ, 0x7 ;  /* 0x0000000607077291 */ /* 0x000fe2000f8f383f */
[----:B------:R-:W-:-:S02]  /*1410*/  CS2R R118, SRZ ;  /* 0x0000000000767805 */ /* 0x000fc4000001ff00 */
[----:B------:R-:W-:Y:S02]  /*1420*/  CS2R R116, SRZ ;  /* 0x0000000000747805 */ /* 0x000fe4000001ff00 */
[----:B------:R-:W-:Y:S01]  /*1430*/  CS2R R114, SRZ ;  /* 0x0000000000727805 */ /* 0x000fe2000001ff00 */
[----:B------:R-:W-:Y:S01]  /*1440*/  USHF.R.S32.HI UR7, URZ, 0x7, UR7 ;  /* 0x000000073f077899 */ /* 0x000fe20008011407 */
[----:B------:R-:W-:Y:S02]  /*1450*/  CS2R R112, SRZ ;  /* 0x0000000000707805 */ /* 0x000fe4000001ff00 */
[----:B------:R-:W-:Y:S02]  /*1460*/  CS2R R110, SRZ ;  /* 0x00000000006e7805 */ /* 0x000fe4000001ff00 */
[----:B------:R-:W-:Y:S01]  /*1470*/  CS2R R108, SRZ ;  /* 0x00000000006c7805 */ /* 0x000fe2000001ff00 */
[----:B------:R-:W-:Y:S01]  /*1480*/  UISETP.LT.AND UP0, UPT, UR5, UR7, UPT ;  /* 0x000000070500728c */ /* 0x000fe2000bf01270 */
[----:B------:R-:W-:-:S02]  /*1490*/  CS2R R106, SRZ ;  /* 0x00000000006a7805 */ /* 0x000fc4000001ff00 */
[----:B------:R-:W-:Y:S02]  /*14a0*/  CS2R R104, SRZ ;  /* 0x0000000000687805 */ /* 0x000fe4000001ff00 */
[----:B------:R-:W-:Y:S01]  /*14b0*/  CS2R R102, SRZ ;  /* 0x0000000000667805 */ /* 0x000fe2000001ff00 */
[----:B------:R-:W-:Y:S01]  /*14c0*/  USEL UR56, UR5, UR7, UP0 ;  /* 0x0000000705387287 */ /* 0x000fe20008000000 */
[----:B------:R-:W-:Y:S02]  /*14d0*/  CS2R R100, SRZ ;  /* 0x0000000000647805 */ /* 0x000fe4000001ff00 */
[----:B------:R-:W-:Y:S02]  /*14e0*/  CS2R R98, SRZ ;  /* 0x0000000000627805 */ /* 0x000fe4000001ff00 */
[----:B------:R-:W-:Y:S01]  /*14f0*/  CS2R R96, SRZ ;  /* 0x0000000000607805 */ /* 0x000fe2000001ff00 */
[----:B------:R-:W-:Y:S01]  /*1500*/  UISETP.GE.AND UP0, UPT, UR56, 0x1, UPT ;  /* 0x000000013800788c */ /* 0x000fe2000bf06270 */
[----:B------:R-:W-:Y:S01]  /*1510*/  CS2R R6, SRZ ;  /* 0x0000000000067805 */ /* 0x000fe2000001ff00 */
[----:B------:R-:W-:Y:S01]  /*1520*/  IMAD.MOV.U32 R94, RZ, RZ, RZ ;  /* 0x000000ffff5e7224 */ /* 0x000fe200078e00ff */
[----:B------:R-:W-:-:S02]  /*1530*/  CS2R R90, SRZ ;  /* 0x00000000005a7805 */ /* 0x000fc4000001ff00 */
[----:B------:R-:W-:Y:S02]  /*1540*/  CS2R R88, SRZ ;  /* 0x0000000000587805 */ /* 0x000fe4000001ff00 */
[----:B------:R-:W-:-:S13]  /*1550*/  PLOP3.LUT P1, PT, PT, PT, UP0, 0x80, 0x0 ;  /* 0x000000000000781c */ /* 0x000fda0003f2f008 */
[----:B------:R-:W-:Y:S05]  /*1560*/  @!P1 BRA `(.L_x_2592) ;  /* 0x00000078009c9947 */ /* 0x000fea0003800000 */
        /* <DEDUP_REMOVED lines=31> */
.L_x_2593:
        /* <DEDUP_REMOVED lines=9> */
.L_x_2735:
[----:B------:R-:W-:Y:S05]  /*17f0*/  @!P0 BRA `(.L_x_2595) ;  /* 0x0000000000048947 */ /* 0x000fea0003800000 */
[----:B------:R-:W-:Y:S01]  /*1800*/  BPT.TRAP 0x1 ;  /* 0x000000040000795c */ /* 0x000fe20000300000 */
.L_x_2595:
[----:B0-----:R-:W-:Y:S02]  /*1810*/  IMAD.U32 R3, RZ, RZ, UR44 ;  /* 0x0000002cff037e24 */ /* 0x001fe4000f8e00ff */
[----:B------:R-:W-:-:S03]  /*1820*/  IMAD.U32 R0, RZ, RZ, UR45 ;  /* 0x0000002dff007e24 */ /* 0x000fc6000f8e00ff */
[----:B------:R-:W-:Y:S02]  /*1830*/  LEA R3, R3, UR41, 0x3 ;  /* 0x0000002903037c11 */ /* 0x000fe4000f8e18ff */
[----:B------:R-:W-:-:S04]  /*1840*/  SHF.L.U32 R0, R0, 0x1f, RZ ;  /* 0x0000001f00007819 */ /* 0x000fc800000006ff */
[----:B------:R0:W1:Y:S01]  /*1850*/  SYNCS.PHASECHK.TRANS64.TRYWAIT P1, [R3+URZ+0x28830], R0 ;  /* 0x02883000030075a7 */ /* 0x000062000802017f */
[----:B------:R-:W-:Y:S05]  /*1860*/  @!P0 BRA `(.L_x_2596) ;  /* 0x0000000000048947 */ /* 0x000fea0003800000 */
[----:B------:R-:W-:Y:S01]  /*1870*/  BPT.TRAP 0x1 ;  /* 0x000000040000795c */ /* 0x000fe20000300000 */
.L_x_2596:
[----:B-1----:R-:W-:Y:S05]  /*1880*/  @P1 BRA `(.L_x_2597) ;  /* 0x0000000000081947 */ /* 0x002fea0003800000 */
[----:B------:R-:W1:Y:S02]  /*1890*/  SYNCS.PHASECHK.TRANS64.TRYWAIT P1, [R3+URZ+0x28830], R0 ;  /* 0x02883000030075a7 */ /* 0x000e64000802017f */
[----:B-1----:R-:W-:Y:S05]  /*18a0*/  @!P1 BRA `(.L_x_2598) ;  /* 0x000000f000b09947 */ /* 0x002fea0003800000 */
.L_x_2597:
        /* <DEDUP_REMOVED lines=63> */
.L_x_2599:
[----:B------:R-:W-:Y:S01]  /*1ca0*/  UISETP.NE.AND UP0, UPT, UR51, URZ, UPT ;  /* 0x0000003f3300728c */ /* 0x000fe2000bf05270 */
[----:B------:R-:W-:Y:S01]  /*1cb0*/  VIADD R4, R17, UR39 ;  /* 0x0000002711047c36 */ /* 0x000fe20008000000 */
[----:B------:R-:W-:Y:S01]  /*1cc0*/  R2UR UR11, R3 ;  /* 0x00000000030b72ca */ /* 0x000fe200000e0000 */
[----:B------:R-:W-:Y:S01]  /*1cd0*/  UMOV UR10, UR39 ;  /* 0x00000027000a7c82 */ /* 0x000fe20008000000 */
[----:B------:R-:W-:Y:S02]  /*1ce0*/  CS2R R150, SRZ ;  /* 0x0000000000967805 */ /* 0x000fe4000001ff00 */
[----:B------:R-:W-:Y:S02]  /*1cf0*/  CS2R R148, SRZ ;  /* 0x0000000000947805 */ /* 0x000fe4000001ff00 */
[----:B------:R-:W-:Y:S02]  /*1d00*/  PLOP3.LUT P1, PT, PT, PT, UP0, 0x80, 0x0 ;  /* 0x000000000000781c */ /* 0x000fe40003f2f008 */
[----:B------:R-:W-:-:S02]  /*1d10*/  CS2R R146, SRZ ;  /* 0x0000000000927805 */ /* 0x000fc4000001ff00 */
[----:B------:R-:W-:Y:S02]  /*1d20*/  PLOP3.LUT P2, PT, PT, PT, UP0, 0x80, 0x0 ;  /* 0x000000000000781c */ /* 0x000fe40003f4f008 */
[----:B------:R-:W-:Y:S02]  /*1d30*/  CS2R R144, SRZ ;  /* 0x0000000000907805 */ /* 0x000fe4000001ff00 */
[----:B------:R-:W-:Y:S01]  /*1d40*/  CS2R R142, SRZ ;  /* 0x00000000008e7805 */ /* 0x000fe2000001ff00 */
[----:B------:R-:W-:Y:S01]  /*1d50*/  @UP0 ULDC UR6, c[0x0][0x44c] ;  /* 0x0001130000060ab9 */ /* 0x000fe20000000800 */
[----:B------:R-:W-:Y:S01]  /*1d60*/  @UP0 ULDC UR14, c[0x0][0x450] ;  /* 0x00011400000e0ab9 */ /* 0x000fe20000000800 */
[----:B------:R-:W-:Y:S02]  /*1d70*/  CS2R R140, SRZ ;  /* 0x00000000008c7805 */ /* 0x000fe4000001ff00 */
[----:B------:R-:W-:Y:S02]  /*1d80*/  CS2R R138, SRZ ;  /* 0x00000000008a7805 */ /* 0x000fe4000001ff00 */
[----:B------:R-:W-:-:S02]  /*1d90*/  CS2R R136, SRZ ;  /* 0x0000000000887805 */ /* 0x000fc4000001ff00 */
[----:B------:R-:W-:Y:S02]  /*1da0*/  CS2R R134, SRZ ;  /* 0x0000000000867805 */ /* 0x000fe4000001ff00 */
[----:B------:R-:W-:Y:S02]  /*1db0*/  CS2R R132, SRZ ;  /* 0x0000000000847805 */ /* 0x000fe4000001ff00 */
[----:B------:R-:W-:Y:S01]  /*1dc0*/  CS2R R130, SRZ ;  /* 0x0000000000827805 */ /* 0x000fe2000001ff00 */
[----:B01----:R-:W-:Y:S01]  /*1dd0*/  @P1 IMAD.HI.U32 R0, R4, UR6, RZ ;  /* 0x0000000604001c27 */ /* 0x003fe2000f8e00ff */
[----:B------:R-:W-:Y:S01]  /*1de0*/  @UP0 ULDC UR6, c[0x0][0x450] ;  /* 0x0001140000060ab9 */ /* 0x000fe20000000800 */
[----:B------:R-:W-:Y:S02]  /*1df0*/  CS2R R128, SRZ ;  /* 0x0000000000807805 */ /* 0x000fe4000001ff00 */
[----:B------:R-:W-:Y:S02]  /*1e00*/  CS2R R126, SRZ ;  /* 0x00000000007e7805 */ /* 0x000fe4000001ff00 */
[----:B------:R-:W-:-:S02]  /*1e10*/  CS2R R124, SRZ ;  /* 0x00000000007c7805 */ /* 0x000fc4000001ff00 */
        /* <DEDUP_REMOVED lines=10> */
[----:B------:R-:W-:Y:S01]  /*1ec0*/  UIADD3 UR6, UR48, UR6, URZ ;  /* 0x0000000630067290 */ /* 0x000fe2000fffe03f */
[----:B------:R-:W-:-:S02]  /*1ed0*/  CS2R R116, SRZ ;  /* 0x0000000000747805 */ /* 0x000fc4000001ff00 */
[----:B------:R-:W-:Y:S02]  /*1ee0*/  CS2R R114, SRZ ;  /* 0x0000000000727805 */ /* 0x000fe4000001ff00 */
[----:B------:R-:W-:Y:S02]  /*1ef0*/  CS2R R112, SRZ ;  /* 0x0000000000707805 */ /* 0x000fe4000001ff00 */
[----:B------:R-:W-:Y:S02]  /*1f00*/  MOV R9, UR7 ;  /* 0x0000000700097c02 */ /* 0x000fe40008000f00 */
[----:B------:R-:W-:Y:S01]  /*1f10*/  CS2R R110, SRZ ;  /* 0x00000000006e7805 */ /* 0x000fe2000001ff00 */
[----:B------:R-:W-:Y:S01]  /*1f20*/  IMAD.U32 R5, RZ, RZ, UR6 ;  /* 0x00000006ff057e24 */ /* 0x000fe2000f8e00ff */
[----:B------:R-:W-:Y:S01]  /*1f30*/  ULDC UR6, c[0x0][0x988] ;  /* 0x0002620000067ab9 */ /* 0x000fe20000000800 */
[----:B------:R-:W-:Y:S02]  /*1f40*/  IMAD R0, R16, -0x2, R9 ;  /* 0xfffffffe10007824 */ /* 0x000fe400078e0209 */
[----:B------:R-:W-:-:S02]  /*1f50*/  IMAD.U32 R9, RZ, RZ, UR50 ;  /* 0x00000032ff097e24 */ /* 0x000fc4000f8e00ff */
[----:B------:R-:W-:-:S03]  /*1f60*/  IMAD R5, R16, -0x2, R5 ;  /* 0xfffffffe10057824 */ /* 0x000fc600078e0205 */
[----:B------:R-:W-:-:S04]  /*1f70*/  IADD3 R6, -R9, UR48, R0 ;  /* 0x0000003009067c10 */ /* 0x000fc8000fffe100 */
[-CC-:B0-----:R-:W-:Y:S02]  /*1f80*/  VIADDMNMX R7, R7, R6.reuse, R5.reuse, PT ;  /* 0x0000000607077246 */ /* 0x181fe40003800105 */
[----:B-1----:R-:W-:Y:S02]  /*1f90*/  VIADDMNMX R5, R4, R6, R5, PT ;  /* 0x0000000604057246 */ /* 0x002fe40003800105 */
[C---:B------:R-:W-:Y:S02]  /*1fa0*/  ISETP.GT.AND P1, PT, R7.reuse, RZ, PT ;  /* 0x000000ff0700720c */ /* 0x040fe40003f24270 */
[C---:B------:R-:W-:Y:S02]  /*1fb0*/  ISETP.GT.AND P2, PT, R7.reuse, 0x1, PT ;  /* 0x000000010700780c */ /* 0x040fe40003f44270 */
[----:B------:R-:W-:Y:S02]  /*1fc0*/  ISETP.GT.AND P3, PT, R7, 0x8, PT ;  /* 0x000000080700780c */ /* 0x000fe40003f64270 */
[----:B------:R-:W-:-:S02]  /*1fd0*/  FSEL R26, R26, -INF , P1 ;  /* 0xff8000001a1a7808 */ /* 0x000fc40000800000 */
[----:B------:R-:W-:Y:S02]  /*1fe0*/  FSEL R8, R27, -INF , P2 ;  /* 0xff8000001b087808 */ /* 0x000fe40001000000 */
[C---:B------:R-:W-:Y:S02]  /*1ff0*/  ISETP.GT.AND P1, PT, R7.reuse, 0x9, PT ;  /* 0x000000090700780c */ /* 0x040fe40003f24270 */
[----:B------:R-:W-:Y:S02]  /*2000*/  FSEL R30, R30, -INF , P3 ;  /* 0xff8000001e1e7808 */ /* 0x000fe40001800000 */
[----:B------:R-:W-:Y:S02]  /*2010*/  FMNMX.FTZ R9, R26, R8, !PT ;  /* 0x000000081a097209 */ /* 0x000fe40007810000 */
[----:B------:R-:W-:Y:S02]  /*2020*/  ISETP.GT.AND P2, PT, R7, 0x10, PT ;  /* 0x000000100700780c */ /* 0x000fe40003f44270 */
[----:B------:R-:W-:-:S02]  /*2030*/  FSEL R10, R31, -INF , P1 ;  /* 0xff8000001f0a7808 */ /* 0x000fc40000800000 */
[----:B------:R-:W-:Y:S02]  /*2040*/  FMNMX.FTZ R9, R30, R9, !PT ;  /* 0x000000091e097209 */ /* 0x000fe40007810000 */
        /* <DEDUP_REMOVED lines=109> */
[----:B------:R-:W-:-:S03]  /*2720*/  UIADD3 UR7, UR10, UR48, -UR50 ;  /* 0x000000300a077290 */ /* 0x000fc6000fffe832 */
        /* <DEDUP_REMOVED lines=336> */
[----:B------:R-:W-:-:S07]  /*3c30*/  IMAD.MOV.U32 R151, RZ, RZ, RZ ;  /* 0x000000ffff977224 */ /* 0x000fce00078e00ff */
.L_x_2611:
[----:B------:R-:W-:Y:S01]  /*3c40*/  ISETP.NE.AND P2, PT, RZ, UR43, PT ;  /* 0x0000002bff007c0c */ /* 0x000fe2000bf45270 */
[----:B------:R-:W-:-:S04]  /*3c50*/  UISETP.NE.AND UP0, UPT, UR55, 0x1, UPT ;  /* 0x000000013700788c */ /* 0x000fc8000bf05270 */
[----:B------:R-:W-:-:S04]  /*3c60*/  USEL UR45, URZ, 0x1, UP0 ;  /* 0x000000013f2d7887 */ /* 0x000fc80008000000 */
[----:B------:R-:W-:-:S04]  /*3c70*/  ULOP3.LUT UR45, UR57, UR45, URZ, 0x3c, !UPT ;  /* 0x0000002d392d7292 */ /* 0x000fc8000f8e3c3f */
[----:B------:R-:W-:Y:S08]  /*3c80*/  @P2 BRA `(.L_x_2601) ;  /* 0x0000000000382947 */ /* 0x000ff00003800000 */
[----:B------:R-:W-:Y:S05]  /*3c90*/  @!P0 BRA `(.L_x_2602) ;  /* 0x0000000000048947 */ /* 0x000fea0003800000 */
[----:B------:R-:W-:Y:S01]  /*3ca0*/  BPT.TRAP 0x1 ;  /* 0x000000040000795c */ /* 0x000fe20000300000 */
.L_x_2602:
        /* <DEDUP_REMOVED lines=9> */
.L_x_2603:
[----:B-1----:R-:W-:Y:S05]  /*3d40*/  @P1 BRA `(.L_x_2601) ;  /* 0x0000000000081947 */ /* 0x002fea0003800000 */
[----:B------:R-:W1:Y:S02]  /*3d50*/  SYNCS.PHASECHK.TRANS64.TRYWAIT P1, [UR6+0x28830], R0 ;  /* 0x02883000ff0075a7 */ /* 0x000e640008020146 */
[----:B-1----:R-:W-:Y:S05]  /*3d60*/  @!P1 BRA `(.L_x_2604) ;  /* 0x000000cc00949947 */ /* 0x002fea0003800000 */
.L_x_2601:
        /* <DEDUP_REMOVED lines=48> */
.L_x_2606:
[----:B------:R-:W-:Y:S01]  /*4070*/  ULEA UR6, UR55, UR41, 0x3 ;  /* 0x0000002937067291 */ /* 0x000fe2000f8e183f */
[----:B------:R-:W-:-:S05]  /*4080*/  IMAD.U32 R0, RZ, RZ, UR57 ;  /* 0x00000039ff007e24 */ /* 0x000fca000f8e00ff */
[----:B------:R-:W-:-:S04]  /*4090*/  SHF.L.U32 R0, R0, 0x1f, RZ ;  /* 0x0000001f00007819 */ /* 0x000fc800000006ff */
[----:B------:R0:W1:Y:S01]  /*40a0*/  SYNCS.PHASECHK.TRANS64.TRYWAIT P1, [UR6+0x28850], R0 ;  /* 0x02885000ff0075a7 */ /* 0x0000620008020146 */
[----:B------:R-:W-:Y:S05]  /*40b0*/  @!P0 BRA `(.L_x_2607) ;  /* 0x0000000000048947 */ /* 0x000fea0003800000 */
[----:B------:R-:W-:Y:S01]  /*40c0*/  BPT.TRAP 0x1 ;  /* 0x000000040000795c */ /* 0x000fe20000300000 */
.L_x_2607:
[----:B-1----:R-:W-:Y:S05]  /*40d0*/  @P1 BRA `(.L_x_2605) ;  /* 0x0000000000081947 */ /* 0x002fea0003800000 */
[----:B------:R-:W1:Y:S02]  /*40e0*/  SYNCS.PHASECHK.TRANS64.TRYWAIT P1, [UR6+0x28850], R0 ;  /* 0x02885000ff0075a7 */ /* 0x000e640008020146 */
[----:B-1----:R-:W-:Y:S05]  /*40f0*/  @!P1 BRA `(.L_x_2608) ;  /* 0x000000c800c89947 */ /* 0x002fea0003800000 */
.L_x_2605:
        /* <DEDUP_REMOVED lines=49> */
.L_x_2609:
[----:B------:R-:W-:Y:S01]  /*4410*/  UISETP.NE.AND UP0, UPT, UR51, URZ, UPT ;  /* 0x0000003f3300728c */ /* 0x000fe2000bf05270 */
[----:B------:R-:W-:-:S05]  /*4420*/  VIADD R11, R17, UR39 ;  /* 0x00000027110b7c36 */ /* 0x000fca0008000000 */
        /* <DEDUP_REMOVED lines=10> */
[----:B------:R-:W1:Y:S01]  /*44d0*/  SHFL.IDX PT, R11, R11, 0x1, 0x1c1f ;  /* 0x003c1f000b0b7f89 */ /* 0x000e6200000e0000 */
[----:B------:R-:W-:-:S02]  /*44e0*/  ULEA UR6, UR44, UR41, 0x3 ;  /* 0x000000292c067291 */ /* 0x000fc4000f8e183f */
[----:B------:R-:W-:Y:S02]  /*44f0*/  IMAD R0, R16, -0x2, R7 ;  /* 0xfffffffe10007824 */ /* 0x000fe400078e0207 */
[----:B------:R-:W-:Y:S01]  /*4500*/  IMAD.U32 R7, RZ, RZ, UR50 ;  /* 0x00000032ff077e24 */ /* 0x000fe2000f8e00ff */
[----:B------:R-:W-:-:S04]  /*4510*/  UIADD3 UR6, UR6, 0x28840, URZ ;  /* 0x0002884006067890 */ /* 0x000fc8000fffe03f */
[----:B------:R-:W-:Y:S01]  /*4520*/  IADD3 R12, -R7, UR48, R0 ;  /* 0x00000030070c7c10 */ /* 0x000fe2000fffe100 */
[----:B------:R-:W-:-:S04]  /*4530*/  UPRMT UR6, UR40, 0x654, UR6 ;  /* 0x0000065428067896 */ /* 0x000fc80008000006 */
[----:B0-----:R-:W-:-:S05]  /*4540*/  IMAD.IADD R5, R12, 0x1, R5 ;  /* 0x000000010c057824 */ /* 0x001fca00078e0205 */
[----:B------:R-:W-:Y:S01]  /*4550*/  SYNCS.ARRIVE.TRANS64.RED.A1T0 RZ, [UR6], RZ ;  /* 0x000000ffffff79a7 */ /* 0x000fe20008100406 */
[C---:B------:R-:W-:Y:S01]  /*4560*/  ISETP.GT.AND P1, PT, R5.reuse, RZ, PT ;  /* 0x000000ff0500720c */ /* 0x040fe20003f24270 */
[----:B-1----:R-:W-:Y:S01]  /*4570*/  IMAD.IADD R12, R12, 0x1, R11 ;  /* 0x000000010c0c7824 */ /* 0x002fe200078e020b */
        /* <DEDUP_REMOVED lines=94> */
[----:B------:R-:W-:-:S02]  /*4b60*/  ISETP.GT.AND P2, PT, R12, RZ, PT ;  /* 0x000000ff0c00720c */ /* 0x000fc40003f44270 */
[----:B------:R-:W-:Y:S02]  /*4b70*/  FMNMX.FTZ R14, R85, R0, !PT ;  /* 0x00000000550e7209 */ /* 0x000fe40007810000 */
[----:B------:R-:W0:Y:S01]  /*4b80*/  LDC R0, c[0x0][0x988] ;  /* 0x00026200ff007b82 */ /* 0x000e220000000800 */
[C---:B------:R-:W-:Y:S02]  /*4b90*/  ISETP.GT.AND P3, PT, R12.reuse, 0x1, PT ;  /* 0x000000010c00780c */ /* 0x040fe40003f64270 */
[----:B------:R-:W1:Y:S02]  /*4ba0*/  SHFL.BFLY PT, R5, R14, 0x2, 0x1f ;  /* 0x0c401f000e057f89 */ /* 0x000e6400000e0000 */
        /* <DEDUP_REMOVED lines=309> */
.L_x_2610:
        /* <DEDUP_REMOVED lines=110> */
.L_x_2600:
[----:B------:R-:W-:-:S13]  /*65e0*/  ISETP.LE.AND P1, PT, RZ, UR56, PT ;  /* 0x00000038ff007c0c */ /* 0x000fda000bf23270 */
[----:B------:R-:W-:Y:S05]  /*65f0*/  @!P1 BRA `(.L_x_2612) ;  /* 0x0000002000009947 */ /* 0x000fea0003800000 */
[----:B------:R-:W-:Y:S01]  /*6600*/  IMAD.MOV.U32 R8, RZ, RZ, R7 ;  /* 0x000000ffff087224 */ /* 0x000fe200078e0007 */
[----:B------:R-:W-:Y:S01]  /*6610*/  UMOV UR50, UR45 ;  /* 0x0000002d00327c82 */ /* 0x000fe20008000000 */
[----:B------:R-:W-:Y:S01]  /*6620*/  IMAD.MOV.U32 R6, RZ, RZ, R5 ;  /* 0x000000ffff067224 */ /* 0x000fe200078e0005 */
[----:B------:R-:W-:-:S06]  /*6630*/  UMOV UR48, UR44 ;  /* 0x0000002c00307c82 */ /* 0x000fcc0008000000 */
.L_x_2623:
        /* <DEDUP_REMOVED lines=9> */
.L_x_2614:
[----:B------:R-:W-:Y:S01]  /*66d0*/  ULEA UR6, UR44, UR41, 0x3 ;  /* 0x000000292c067291 */ /* 0x000fe2000f8e183f */
[----:B------:R-:W-:-:S05]  /*66e0*/  IMAD.U32 R0, RZ, RZ, UR45 ;  /* 0x0000002dff007e24 */ /* 0x000fca000f8e00ff */
[----:B------:R-:W-:-:S04]  /*66f0*/  SHF.L.U32 R0, R0, 0x1f, RZ ;  /* 0x0000001f00007819 */ /* 0x000fc800000006ff */
[----:B------:R0:W1:Y:S01]  /*6700*/  SYNCS.PHASECHK.TRANS64.TRYWAIT P1, [UR6+0x28830], R0 ;  /* 0x02883000ff0075a7 */ /* 0x0000620008020146 */
[----:B------:R-:W-:Y:S05]  /*6710*/  @!P0 BRA `(.L_x_2615) ;  /* 0x0000000000048947 */ /* 0x000fea0003800000 */
[----:B------:R-:W-:Y:S01]  /*6720*/  BPT.TRAP 0x1 ;  /* 0x000000040000795c */ /* 0x000fe20000300000 */
.L_x_2615:
[----:B-1----:R-:W-:Y:S05]  /*6730*/  @P1 BRA `(.L_x_2613) ;  /* 0x0000000000081947 */ /* 0x002fea0003800000 */
[----:B------:R-:W1:Y:S02]  /*6740*/  SYNCS.PHASECHK.TRANS64.TRYWAIT P1, [UR6+0x28830], R0 ;  /* 0x02883000ff0075a7 */ /* 0x000e640008020146 */
[----:B-1----:R-:W-:Y:S05]  /*6750*/  @!P1 BRA `(.L_x_2616) ;  /* 0x000000a400489947 */ /* 0x002fea0003800000 */
.L_x_2613:
        /* <DEDUP_REMOVED lines=45> */
.L_x_2618:
[----:B------:R-:W-:Y:S01]  /*6a30*/  ULEA UR6, UR48, UR41, 0x3 ;  /* 0x0000002930067291 */ /* 0x000fe2000f8e183f */
[----:B------:R-:W-:-:S05]  /*6a40*/  IMAD.U32 R0, RZ, RZ, UR50 ;  /* 0x00000032ff007e24 */ /* 0x000fca000f8e00ff */
[----:B------:R-:W-:-:S04]  /*6a50*/  SHF.L.U32 R0, R0, 0x1f, RZ ;  /* 0x0000001f00007819 */ /* 0x000fc800000006ff */
[----:B------:R0:W1:Y:S01]  /*6a60*/  SYNCS.PHASECHK.TRANS64.TRYWAIT P1, [UR6+0x28850], R0 ;  /* 0x02885000ff0075a7 */ /* 0x0000620008020146 */
[----:B------:R-:W-:Y:S05]  /*6a70*/  @!P0 BRA `(.L_x_2619) ;  /* 0x0000000000048947 */ /* 0x000fea0003800000 */
[----:B------:R-:W-:Y:S01]  /*6a80*/  BPT.TRAP 0x1 ;  /* 0x000000040000795c */ /* 0x000fe20000300000 */
.L_x_2619:
[----:B-1----:R-:W-:Y:S05]  /*6a90*/  @P1 BRA `(.L_x_2617) ;  /* 0x0000000000081947 */ /* 0x002fea0003800000 */
[----:B------:R-:W1:Y:S02]  /*6aa0*/  SYNCS.PHASECHK.TRANS64.TRYWAIT P1, [UR6+0x28850], R0 ;  /* 0x02885000ff0075a7 */ /* 0x000e640008020146 */
[----:B-1----:R-:W-:Y:S05]  /*6ab0*/  @!P1 BRA `(.L_x_2620) ;  /* 0x000000a000889947 */ /* 0x002fea0003800000 */
.L_x_2617:
        /* <DEDUP_REMOVED lines=49> */
.L_x_2621:
        /* <DEDUP_REMOVED lines=279> */
.L_x_2622:
        /* <DEDUP_REMOVED lines=105> */
[----:B------:R-:W-:Y:S01]  /*85d0*/  IMAD.MOV.U32 R8, RZ, RZ, R7 ;  /* 0x000000ffff087224 */ /* 0x000fe200078e0007 */
[----:B------:R-:W-:Y:S01]  /*85e0*/  MOV R6, R5 ;  /* 0x0000000500067202 */ /* 0x000fe20000000f00 */
[----:B------:R-:W-:Y:S06]  /*85f0*/  @P1 BRA `(.L_x_2623) ;  /* 0xffffffe000101947 */ /* 0x000fec000383ffff */
.L_x_2612:
[----:B------:R-:W-:Y:S06]  /*8600*/  BAR.ARV 0x8, 0x180 ;  /* 0x0206000000007b1d */ /* 0x000fec0000002000 */
[----:B------:R-:W-:Y:S05]  /*8610*/  @!P0 BRA `(.L_x_2624) ;  /* 0x0000000000048947 */ /* 0x000fea0003800000 */
[----:B------:R-:W-:Y:S01]  /*8620*/  BPT.TRAP 0x1 ;  /* 0x000000040000795c */ /* 0x000fe20000300000 */
.L_x_2624:
[----:B------:R-:W-:Y:S01]  /*8630*/  ULEA UR5, UR44, UR41, 0x3 ;  /* 0x000000292c057291 */ /* 0x000fe2000f8e183f */
[----:B------:R-:W-:-:S05]  /*8640*/  IMAD.U32 R6, RZ, RZ, UR45 ;  /* 0x0000002dff067e24 */ /* 0x000fca000f8e00ff */
[----:B------:R-:W-:-:S04]  /*8650*/  SHF.L.U32 R6, R6, 0x1f, RZ ;  /* 0x0000001f06067819 */ /* 0x000fc800000006ff */
[----:B------:R0:W1:Y:S01]  /*8660*/  SYNCS.PHASECHK.TRANS64.TRYWAIT P1, [UR5+0x28850], R6 ;  /* 0x02885006ff0075a7 */ /* 0x0000620008020145 */
[----:B------:R-:W-:Y:S05]  /*8670*/  @!P0 BRA `(.L_x_2625) ;  /* 0x0000000000048947 */ /* 0x000fea0003800000 */
[----:B------:R-:W-:Y:S01]  /*8680*/  BPT.TRAP 0x1 ;  /* 0x000000040000795c */ /* 0x000fe20000300000 */
.L_x_2625:
[----:B-1----:R-:W-:Y:S05]  /*8690*/  @P1 BRA `(.L_x_2626) ;  /* 0x0000000000081947 */ /* 0x002fea0003800000 */
[----:B------:R-:W1:Y:S02]  /*86a0*/  SYNCS.PHASECHK.TRANS64.TRYWAIT P1, [UR5+0x28850], R6 ;  /* 0x02885006ff0075a7 */ /* 0x000e640008020145 */
[----:B-1----:R-:W-:Y:S05]  /*86b0*/  @!P1 BRA `(.L_x_2627) ;  /* 0x0000008400a09947 */ /* 0x002fea0003800000 */
.L_x_2626:
        /* <DEDUP_REMOVED lines=72> */
.L_x_2628:
        /* <DEDUP_REMOVED lines=74> */
.L_x_2592:
        /* <DEDUP_REMOVED lines=22> */
[----:B------:R-:W-:Y:S01]  /*9140*/  UIADD3 UR4, UP1, UR10, UR8, URZ ;  /* 0x000000080a047290 */ /* 0x000fe2000ff3e03f */
[----:B------:R-:W-:Y:S01]  /*9150*/  F2FP.BF16.F32.PACK_AB R131, R135, R134 ;  /* 0x000000868783723e */ /* 0x000fe200000010ff */
[----:B------:R-:W1:Y:S01]  /*9160*/  LDC R51, c[0x0][0xbe8] ;  /* 0x0002fa00ff337b82 */ /* 0x000e620000000800 */
[----:B------:R-:W-:Y:S01]  /*9170*/  F2FP.BF16.F32.PACK_AB R137, R139, R138 ;  /* 0x0000008a8b89723e */ /* 0x000fe200000010ff */
[----:B------:R-:W-:Y:S01]  /*9180*/  UIADD3.X UR7, UR11, UR9, URZ, UP1, !UPT ;  /* 0x000000090b077290 */ /* 0x000fe20008ffe43f */
[----:B------:R-:W-:-:S02]  /*9190*/  F2FP.BF16.F32.PACK_AB R144, R145, R144 ;  /* 0x000000909190723e */ /* 0x000fc400000010ff */
[----:B------:R-:W-:Y:S01]  /*91a0*/  F2FP.BF16.F32.PACK_AB R138, R141, R140 ;  /* 0x0000008c8d8a723e */ /* 0x000fe200000010ff */
[----:B------:R-:W-:Y:S01]  /*91b0*/  ULDC.64 UR8, c[0x0][0xc08] ;  /* 0x0003020000087ab9 */ /* 0x000fe20000000a00 */
[----:B------:R-:W-:Y:S02]  /*91c0*/  F2FP.BF16.F32.PACK_AB R139, R143, R142 ;  /* 0x0000008e8f8b723e */ /* 0x000fe400000010ff */
[----:B------:R-:W-:Y:S02]  /*91d0*/  F2FP.BF16.F32.PACK_AB R145, R147, R146 ;  /* 0x000000929391723e */ /* 0x000fe400000010ff */
[----:B------:R-:W-:Y:S02]  /*91e0*/  F2FP.BF16.F32.PACK_AB R146, R149, R148 ;  /* 0x000000949592723e */ /* 0x000fe400000010ff */
[----:B------:R-:W-:Y:S02]  /*91f0*/  F2FP.BF16.F32.PACK_AB R147, R151, R150 ;  /* 0x000000969793723e */ /* 0x000fe400000010ff */
[----:B------:R-:W-:-:S02]  /*9200*/  MOV R24, R0 ;  /* 0x0000000000187202 */ /* 0x000fc40000000f00 */
[----:B0-----:R-:W-:-:S03]  /*9210*/  MOV R25, R5 ;  /* 0x0000000500197202 */ /* 0x001fc60000000f00 */
[----:B------:R-:W-:-:S03]  /*9220*/  IMAD.WIDE R4, R187, 0x2, R24 ;  /* 0x00000002bb047825 */ /* 0x000fc600078e0218 */
[C---:B------:R-:W-:Y:S02]  /*9230*/  IADD3 R33, P6, R4.reuse, 0x20, RZ ;  /* 0x0000002004217810 */ /* 0x040fe40007fde0ff */
[C---:B------:R-:W-:Y:S02]  /*9240*/  IADD3 R35, P5, R4.reuse, 0x40, RZ ;  /* 0x0000004004237810 */ /* 0x040fe40007fbe0ff */
[----:B------:R-:W-:Y:S01]  /*9250*/  IADD3 R37, P4, R4, 0x60, RZ ;  /* 0x0000006004257810 */ /* 0x000fe20007f9e0ff */
[--C-:B------:R-:W-:Y:S01]  /*9260*/  IMAD.X R31, RZ, RZ, R5.reuse, P6 ;  /* 0x000000ffff1f7224 */ /* 0x100fe200030e0605 */
[----:B------:R-:W-:Y:S01]  /*9270*/  LOP3.LUT R8, R33, 0x380, RZ, 0xc0, !PT ;  /* 0x0000038021087812 */ /* 0x000fe200078ec0ff */
[--C-:B------:R-:W-:Y:S01]  /*9280*/  IMAD.X R29, RZ, RZ, R5.reuse, P5 ;  /* 0x000000ffff1d7224 */ /* 0x100fe200028e0605 */
[----:B------:R-:W-:Y:S01]  /*9290*/  LOP3.LUT R10, R35, 0x380, RZ, 0xc0, !PT ;  /* 0x00000380230a7812 */ /* 0x000fe200078ec0ff */
[----:B------:R-:W-:Y:S01]  /*92a0*/  IMAD.X R27, RZ, RZ, R5, P4 ;  /* 0x000000ffff1b7224 */ /* 0x000fe200020e0605 */
[----:B------:R-:W-:-:S02]  /*92b0*/  LOP3.LUT R12, R37, 0x380, RZ, 0xc0, !PT ;  /* 0x00000380250c7812 */ /* 0x000fc400078ec0ff */
[----:B------:R-:W-:Y:S02]  /*92c0*/  SHF.R.U64 R8, R8, 0x3, RZ ;  /* 0x0000000308087819 */ /* 0x000fe400000012ff */
[C---:B------:R-:W-:Y:S02]  /*92d0*/  LOP3.LUT R9, R4.reuse, 0x380, RZ, 0xc0, !PT ;  /* 0x0000038004097812 */ /* 0x040fe400078ec0ff */
[----:B------:R-:W-:Y:S02]  /*92e0*/  IADD3 R41, P2, R4, 0x4020, RZ ;  /* 0x0000402004297810 */ /* 0x000fe40007f5e0ff */
[----:B------:R-:W-:Y:S02]  /*92f0*/  SHF.R.U64 R10, R10, 0x3, RZ ;  /* 0x000000030a0a7819 */ /* 0x000fe400000012ff */
[----:B------:R-:W-:Y:S01]  /*9300*/  SHF.R.U64 R12, R12, 0x3, RZ ;  /* 0x000000030c0c7819 */ /* 0x000fe200000012ff */
[----:B------:R-:W-:Y:S01]  /*9310*/  IMAD.X R13, RZ, RZ, R5, P2 ;  /* 0x000000ffff0d7224 */ /* 0x000fe200010e0605 */
[----:B------:R-:W-:-:S02]  /*9320*/  IADD3 R43, P1, R4, 0x4040, RZ ;  /* 0x00004040042b7810 */ /* 0x000fc40007f3e0ff */
[C---:B------:R-:W-:Y:S01]  /*9330*/  IADD3 R32, P0, R4.reuse, 0x4060, RZ ;  /* 0x0000406004207810 */ /* 0x040fe20007f1e0ff */
[----:B------:R-:W-:Y:S01]  /*9340*/  BAR.SYNC.DEFER_BLOCKING 0x1, 0x100 ;  /* 0x0044000000007b1d */ /* 0x000fe20000010000 */
[----:B------:R-:W-:Y:S01]  /*9350*/  IADD3 R39, P3, R4, 0x4000, RZ ;  /* 0x0000400004277810 */ /* 0x000fe20007f7e0ff */
[--C-:B------:R-:W-:Y:S01]  /*9360*/  IMAD.X R11, RZ, RZ, R5.reuse, P1 ;  /* 0x000000ffff0b7224 */ /* 0x100fe200008e0605 */
[----:B------:R-:W-:Y:S02]  /*9370*/  LOP3.LUT R30, R8, R33, RZ, 0x3c, !PT ;  /* 0x00000021081e7212 */ /* 0x000fe400078e3cff */
[----:B------:R-:W-:Y:S01]  /*9380*/  SHF.R.U64 R9, R9, 0x3, RZ ;  /* 0x0000000309097819 */ /* 0x000fe200000012ff */
[----:B------:R-:W-:Y:S01]  /*9390*/  IMAD.X R15, RZ, RZ, R5, P3 ;  /* 0x000000ffff0f7224 */ /* 0x000fe200018e0605 */
[----:B------:R-:W-:Y:S02]  /*93a0*/  LOP3.LUT R28, R10, R35, RZ, 0x3c, !PT ;  /* 0x000000230a1c7212 */ /* 0x000fe400078e3cff */
[----:B------:R-:W-:-:S02]  /*93b0*/  LOP3.LUT R26, R12, R37, RZ, 0x3c, !PT ;  /* 0x000000250c1a7212 */ /* 0x000fc400078e3cff */
[----:B------:R-:W-:Y:S02]  /*93c0*/  LOP3.LUT R8, R41, 0x380, RZ, 0xc0, !PT ;  /* 0x0000038029087812 */ /* 0x000fe400078ec0ff */
[----:B------:R-:W-:Y:S02]  /*93d0*/  LOP3.LUT R10, R43, 0x380, RZ, 0xc0, !PT ;  /* 0x000003802b0a7812 */ /* 0x000fe400078ec0ff */
[----:B------:R-:W-:Y:S02]  /*93e0*/  LOP3.LUT R12, R32, 0x380, RZ, 0xc0, !PT ;  /* 0x00000380200c7812 */ /* 0x000fe400078ec0ff */
[----:B------:R-:W-:Y:S02]  /*93f0*/  LOP3.LUT R14, R39, 0x380, RZ, 0xc0, !PT ;  /* 0x00000380270e7812 */ /* 0x000fe400078ec0ff */
[----:B------:R-:W-:Y:S01]  /*9400*/  LOP3.LUT R4, R9, R4, RZ, 0x3c, !PT ;  /* 0x0000000409047212 */ /* 0x000fe200078e3cff */
[----:B------:R-:W-:Y:S01]  /*9410*/  IMAD.X R9, RZ, RZ, R5, P0 ;  /* 0x000000ffff097224 */ /* 0x000fe200000e0605 */
[----:B------:R-:W-:-:S02]  /*9420*/  SHF.R.U64 R8, R8, 0x3, RZ ;  /* 0x0000000308087819 */ /* 0x000fc400000012ff */
[----:B------:R-:W-:Y:S02]  /*9430*/  SHF.R.U64 R10, R10, 0x3, RZ ;  /* 0x000000030a0a7819 */ /* 0x000fe400000012ff */
[----:B------:R-:W-:Y:S02]  /*9440*/  SHF.R.U64 R21, R12, 0x3, RZ ;  /* 0x000000030c157819 */ /* 0x000fe400000012ff */
[----:B------:R-:W-:Y:S02]  /*9450*/  SHF.R.U64 R14, R14, 0x3, RZ ;  /* 0x000000030e0e7819 */ /* 0x000fe400000012ff */
[----:B------:R-:W-:Y:S02]  /*9460*/  MOV R36, R4 ;  /* 0x0000000400247202 */ /* 0x000fe40000000f00 */
[----:B------:R-:W-:Y:S02]  /*9470*/  LOP3.LUT R12, R8, R41, RZ, 0x3c, !PT ;  /* 0x00000029080c7212 */ /* 0x000fe400078e3cff */
[----:B------:R-:W-:-:S02]  /*9480*/  F2FP.BF16.F32.PACK_AB R4, R89, R88 ;  /* 0x000000585904723e */ /* 0x000fc400000010ff */
[----:B------:R-:W-:Y:S02]  /*9490*/  F2FP.BF16.F32.PACK_AB R5, R91, R90 ;  /* 0x0000005a5b05723e */ /* 0x000fe400000010ff */
[----:B------:R-:W-:Y:S02]  /*94a0*/  LOP3.LUT R10, R10, R43, RZ, 0x3c, !PT ;  /* 0x0000002b0a0a7212 */ /* 0x000fe400078e3cff */
[----:B------:R-:W-:Y:S01]  /*94b0*/  LOP3.LUT R8, R21, R32, RZ, 0x3c, !PT ;  /* 0x0000002015087212 */ /* 0x000fe200078e3cff */
[----:B------:R0:W-:Y:S01]  /*94c0*/  STSM.16.M88.4 [R36], R4 ;  /* 0x0000000424007844 */ /* 0x0001e20000000200 */
[----:B------:R-:W-:Y:S02]  /*94d0*/  LOP3.LUT R14, R14, R39, RZ, 0x3c, !PT ;  /* 0x000000270e0e7212 */ /* 0x000fe400078e3cff */
[----:B------:R-:W-:Y:S02]  /*94e0*/  MOV R33, R26 ;  /* 0x0000001a00217202 */ /* 0x000fe40000000f00 */
[----:B------:R-:W-:-:S02]  /*94f0*/  MOV R26, R10 ;  /* 0x0000000a001a7202 */ /* 0x000fc40000000f00 */
[----:B------:R-:W-:Y:S02]  /*9500*/  MOV R21, R8 ;  /* 0x0000000800157202 */ /* 0x000fe40000000f00 */
[----:B------:R-:W-:Y:S02]  /*9510*/  MOV R35, R30 ;  /* 0x0000001e00237202 */ /* 0x000fe40000000f00 */
[----:B------:R-:W-:Y:S02]  /*9520*/  F2FP.BF16.F32.PACK_AB R8, R97, R96 ;  /* 0x000000606108723e */ /* 0x000fe400000010ff */
[----:B------:R-:W-:Y:S02]  /*9530*/  F2FP.BF16.F32.PACK_AB R9, R99, R98 ;  /* 0x000000626309723e */ /* 0x000fe400000010ff */
[----:B------:R-:W-:Y:S02]  /*9540*/  F2FP.BF16.F32.PACK_AB R10, R101, R100 ;  /* 0x00000064650a723e */ /* 0x000fe400000010ff */
[----:B------:R-:W-:-:S02]  /*9550*/  F2FP.BF16.F32.PACK_AB R11, R103, R102 ;  /* 0x00000066670b723e */ /* 0x000fc400000010ff */
[----:B------:R-:W-:Y:S02]  /*9560*/  MOV R34, R28 ;  /* 0x0000001c00227202 */ /* 0x000fe40000000f00 */
[----:B------:R-:W-:Y:S01]  /*9570*/  MOV R32, R14 ;  /* 0x0000000e00207202 */ /* 0x000fe20000000f00 */
[----:B------:R-:W-:Y:S01]  /*9580*/  STSM.16.M88.4 [R35], R8 ;  /* 0x0000000823007844 */ /* 0x000fe20000000200 */
[----:B------:R-:W-:Y:S02]  /*9590*/  MOV R27, R12 ;  /* 0x0000000c001b7202 */ /* 0x000fe40000000f00 */
[----:B0-----:R-:W-:Y:S02]  /*95a0*/  F2FP.BF16.F32.PACK_AB R4, R105, R104 ;  /* 0x000000686904723e */ /* 0x001fe400000010ff */
[----:B------:R-:W-:Y:S02]  /*95b0*/  F2FP.BF16.F32.PACK_AB R5, R107, R106 ;  /* 0x0000006a6b05723e */ /* 0x000fe400000010ff */
[----:B------:R-:W-:-:S02]  /*95c0*/  F2FP.BF16.F32.PACK_AB R6, R109, R108 ;  /* 0x0000006c6d06723e */ /* 0x000fc400000010ff */
[----:B------:R-:W-:Y:S02]  /*95d0*/  F2FP.BF16.F32.PACK_AB R7, R111, R110 ;  /* 0x0000006e6f07723e */ /* 0x000fe400000010ff */
[----:B------:R-:W-:Y:S02]  /*95e0*/  F2FP.BF16.F32.PACK_AB R12, R113, R112 ;  /* 0x00000070710c723e */ /* 0x000fe400000010ff */
[----:B------:R-:W-:Y:S01]  /*95f0*/  F2FP.BF16.F32.PACK_AB R13, R115, R114 ;  /* 0x00000072730d723e */ /* 0x000fe200000010ff */
[----:B------:R0:W-:Y:S01]  /*9600*/  STSM.16.M88.4 [R34], R4 ;  /* 0x0000000422007844 */ /* 0x0001e20000000200 */
[----:B------:R-:W-:Y:S02]  /*9610*/  F2FP.BF16.F32.PACK_AB R14, R117, R116 ;  /* 0x00000074750e723e */ /* 0x000fe400000010ff */
[----:B------:R-:W-:Y:S02]  /*9620*/  F2FP.BF16.F32.PACK_AB R15, R119, R118 ;  /* 0x00000076770f723e */ /* 0x000fe400000010ff */
[----:B------:R-:W-:-:S02]  /*9630*/  F2FP.BF16.F32.PACK_AB R28, R121, R120 ;  /* 0x00000078791c723e */ /* 0x000fc400000010ff */
[----:B------:R-:W-:Y:S01]  /*9640*/  F2FP.BF16.F32.PACK_AB R29, R123, R122 ;  /* 0x0000007a7b1d723e */ /* 0x000fe200000010ff */
[----:B------:R2:W-:Y:S01]  /*9650*/  STSM.16.M88.4 [R33], R12 ;  /* 0x0000000c21007844 */ /* 0x0005e20000000200 */
[----:B------:R-:W-:Y:S02]  /*9660*/  F2FP.BF16.F32.PACK_AB R30, R125, R124 ;  /* 0x0000007c7d1e723e */ /* 0x000fe400000010ff */
[----:B------:R-:W-:Y:S02]  /*9670*/  F2FP.BF16.F32.PACK_AB R31, R127, R126 ;  /* 0x0000007e7f1f723e */ /* 0x000fe400000010ff */
[----:B------:R-:W-:-:S03]  /*9680*/  PLOP3.LUT P0, PT, PT, PT, UP0, 0x80, 0x0 ;  /* 0x000000000000781c */ /* 0x000fc60003f0f008 */
[----:B------:R2:W-:Y:S01]  /*9690*/  STSM.16.M88.4 [R32], R28 ;  /* 0x0000001c20007844 */ /* 0x0005e20000000200 */
[----:B0-----:R-:W-:Y:S02]  /*96a0*/  IMAD.U32 R4, RZ, RZ, UR4 ;  /* 0x00000004ff047e24 */ /* 0x001fe4000f8e00ff */
[----:B------:R-:W-:Y:S01]  /*96b0*/  IMAD.U32 R5, RZ, RZ, UR7 ;  /* 0x00000007ff057e24 */ /* 0x000fe2000f8e00ff */
[----:B------:R2:W-:Y:S04]  /*96c0*/  STSM.16.M88.4 [R27], R128 ;  /* 0x000000801b007844 */ /* 0x0005e80000000200 */
[----:B------:R2:W-:Y:S04]  /*96d0*/  STSM.16.M88.4 [R26], R136 ;  /* 0x000000881a007844 */ /* 0x0005e80000000200 */
[----:B------:R2:W-:Y:S01]  /*96e0*/  STSM.16.M88.4 [R21], R144 ;  /* 0x0000009015007844 */ /* 0x0005e20000000200 */
[----:B------:R-:W-:Y:S06]  /*96f0*/  BAR.SYNC.DEFER_BLOCKING 0x1, 0x100 ;  /* 0x0044000000007b1d */ /* 0x000fec0000010000 */
[----:B------:R-:W3:Y:S01]  /*9700*/  @P0 LDG.E R6, desc[UR52][R4.64] ;  /* 0x0000003404060981 */ /* 0x000ee2000c1e1900 */
[----:B------:R-:W-:Y:S01]  /*9710*/  UISETP.NE.U32.AND UP1, UPT, UR8, URZ, UPT ;  /* 0x0000003f0800728c */ /* 0x000fe2000bf25070 */
[----:B-1----:R-:W-:Y:S01]  /*9720*/  ISETP.NE.AND P1, PT, R51, 0x1, PT ;  /* 0x000000013300780c */ /* 0x002fe20003f25270 */
[----:B------:R-:W-:Y:S01]  /*9730*/  ULDC UR7, c[0x0][0xa88] ;  /* 0x0002a20000077ab9 */ /* 0x000fe20000000800 */
[----:B------:R-:W-:Y:S01]  /*9740*/  UMOV UR4, URZ ;  /* 0x0000003f00047c82 */ /* 0x000fe20008000000 */
[----:B------:R-:W-:-:S06]  /*9750*/  UISETP.NE.AND.EX UP1, UPT, UR9, URZ, UPT, UP1 ;  /* 0x0000003f0900728c */ /* 0x000fcc000bf25310 */
[----:B------:R-:W-:-:S04]  /*9760*/  PLOP3.LUT P2, PT, PT, PT, UP1, 0x80, 0x0 ;  /* 0x000000000000781c */ /* 0x000fc80003f4f018 */
[----:B------:R-:W0:Y:S01]  /*9770*/  @P1 LDC R7, c[0x0][0xbec] ;  /* 0x0002fb00ff071b82 */ /* 0x000e220000000800 */
[----:B------:R-:W-:-:S04]  /*9780*/  @UP1 UIADD3 UR8, UP2, UR10, UR8, URZ ;  /* 0x000000080a081290 */ /* 0x000fc8000ff5e03f */
[----:B------:R-:W-:Y:S02]  /*9790*/  @UP1 UIADD3.X UR9, UR11, UR9, URZ, UP2, !UPT ;  /* 0x000000090b091290 */ /* 0x000fe400097fe43f */
[----:B------:R-:W-:Y:S01]  /*97a0*/  IMAD.U32 R10, RZ, RZ, UR8 ;  /* 0x00000008ff0a7e24 */ /* 0x000fe2000f8e00ff */
[----:B------:R-:W1:Y:S03]  /*97b0*/  @P1 LDC R8, c[0x0][0xbf0] ;  /* 0x0002fc00ff081b82 */ /* 0x000e660000000800 */
[----:B------:R-:W-:Y:S01]  /*97c0*/  IMAD.U32 R11, RZ, RZ, UR9 ;  /* 0x00000009ff0b7e24 */ /* 0x000fe2000f8e00ff */
        /* <DEDUP_REMOVED lines=8> */
.L_x_2631:
[----:B------:R-:W-:Y:S01]  /*9850*/  USHF.R.S32.HI UR14, URZ, 0x1f, UR38 ;  /* 0x0000001f3f0e7899 */ /* 0x000fe20008011426 */
[----:B--2---:R-:W-:Y:S01]  /*9860*/  VIADD R10, R17, UR39 ;  /* 0x00000027110a7c36 */ /* 0x004fe20008000000 */
[----:B------:R-:W-:Y:S01]  /*9870*/  ULDC.64 UR12, c[0x0][0xb90] ;  /* 0x0002e400000c7ab9 */ /* 0x000fe20000000a00 */
[----:B------:R-:W-:Y:S01]  /*9880*/  USHF.R.S32.HI UR11, URZ, 0x1f, UR4 ;  /* 0x0000001f3f0b7899 */ /* 0x000fe20008011404 */
[----:B------:R-:W-:Y:S01]  /*9890*/  VIADD R21, R186, UR39 ;  /* 0x00000027ba157c36 */ /* 0x000fe20008000000 */
        /* <DEDUP_REMOVED lines=12> */
[----:B------:R-:W-:Y:S01]  /*9960*/  IMAD.MOV R8, RZ, RZ, -R4 ;  /* 0x000000ffff087224 */ /* 0x000fe200078e0a04 */
[----:B------:R-:W-:Y:S01]  /*9970*/  UIMAD UR7, UR37, UR12, URZ ;  /* 0x0000000c250772a4 */ /* 0x000fe2000f8e023f */
[----:B------:R-:W-:Y:S01]  /*9980*/  IMAD.WIDE R24, R5, 0x2, R24 ;  /* 0x0000000205187825 */ /* 0x000fe200078e0218 */
[----:B------:R-:W-:Y:S01]  /*9990*/  UIMAD.WIDE.U32 UR8, UR36, UR12, UR8 ;  /* 0x0000000c240872a5 */ /* 0x000fe2000f8e0008 */
[----:B------:R-:W-:Y:S01]  /*99a0*/  SHF.R.S32.HI R5, RZ, 0x1f, R4 ;  /* 0x0000001fff057819 */ /* 0x000fe20000011404 */
[----:B------:R-:W-:Y:S01]  /*99b0*/  UIMAD UR7, UR36, UR13, UR7 ;  /* 0x0000000d240772a4 */ /* 0x000fe2000f8e0207 */
[----:B------:R-:W-:Y:S01]  /*99c0*/  IMAD R7, R51, R8, R10 ;  /* 0x0000000833077224 */ /* 0x000fe200078e020a */
[----:B------:R-:W-:Y:S01]  /*99d0*/  IADD3 R11, P3, R24, 0x2000, RZ ;  /* 0x00002000180b7810 */ /* 0x000fe20007f7e0ff */
[----:B-----5:R-:W-:Y:S01]  /*99e0*/  IMAD R50, R6, R51, RZ ;  /* 0x0000003306327224 */ /* 0x020fe200078e02ff */
[----:B------:R-:W-:Y:S01]  /*99f0*/  IADD3 R4, P2, R4, UR8, RZ ;  /* 0x0000000804047c10 */ /* 0x000fe2000ff5e0ff */
[----:B------:R-:W-:Y:S01]  /*9a00*/  ULDC.64 UR12, c[0x0][0xaa0] ;  /* 0x0002a800000c7ab9 */ /* 0x000fe20000000a00 */
[----:B------:R-:W-:-:S02]  /*9a10*/  MOV R10, UR7 ;  /* 0x00000007000a7c02 */ /* 0x000fc40008000f00 */
[----:B------:R-:W-:Y:S02]  /*9a20*/  SHF.R.S32.HI R8, RZ, 0x1f, R7 ;  /* 0x0000001fff087819 */ /* 0x000fe40000011407 */
[----:B------:R-:W-:Y:S01]  /*9a30*/  IADD3.X R5, R5, UR9, R10, P2, !PT ;  /* 0x0000000905057c10 */ /* 0x000fe200097fe40a */
[----:B------:R-:W-:Y:S01]  /*9a40*/  ULDC.64 UR8, c[0x0][0xb88] ;  /* 0x0002e20000087ab9 */ /* 0x000fe20000000a00 */
[----:B------:R-:W-:Y:S01]  /*9a50*/  LOP3.LUT R9, R11, 0x380, RZ, 0xc0, !PT ;  /* 0x000003800b097812 */ /* 0x000fe200078ec0ff */
[----:B------:R-:W-:Y:S01]  /*9a60*/  IMAD R10, R8, UR8, RZ ;  /* 0x00000008080a7c24 */ /* 0x000fe2000f8e02ff */
[C---:B------:R-:W-:Y:S01]  /*9a70*/  IADD3 R13, P0, R24.reuse, 0x1000, RZ ;  /* 0x00001000180d7810 */ /* 0x040fe20007f1e0ff */
[----:B------:R-:W-:Y:S01]  /*9a80*/  IMAD.WIDE.U32 R4, R7, UR8, R4 ;  /* 0x0000000807047c25 */ /* 0x000fe2000f8e0004 */
[----:B------:R-:W-:Y:S02]  /*9a90*/  SHF.R.U64 R8, R9, 0x3, RZ ;  /* 0x0000000309087819 */ /* 0x000fe400000012ff */
[----:B------:R-:W-:Y:S01]  /*9aa0*/  LOP3.LUT R12, R13, 0x380, RZ, 0xc0, !PT ;  /* 0x000003800d0c7812 */ /* 0x000fe200078ec0ff */
[----:B------:R-:W-:Y:S01]  /*9ab0*/  IMAD R9, R7, UR9, R10 ;  /* 0x0000000907097c24 */ /* 0x000fe2000f8e020a */
[----:B------:R-:W-:Y:S01]  /*9ac0*/  ULDC.64 UR8, c[0x0][0xb50] ;  /* 0x0002d40000087ab9 */ /* 0x000fe20000000a00 */
[----:B------:R-:W-:-:S02]  /*9ad0*/  IADD3 R7, P2, R24, 0x3000, RZ ;  /* 0x0000300018077810 */ /* 0x000fc40007f5e0ff */
[----:B------:R-:W-:Y:S01]  /*9ae0*/  IMAD.IADD R9, R5, 0x1, R9 ;  /* 0x0000000105097824 */ /* 0x000fe200078e0209 */
[----:B------:R-:W-:Y:S02]  /*9af0*/  LEA R10, P4, R4, UR8, 0x2 ;  /* 0x00000008040a7c11 */ /* 0x000fe4000f8810ff */
[----:B------:R-:W-:Y:S02]  /*9b00*/  SHF.R.U64 R12, R12, 0x3, RZ ;  /* 0x000000030c0c7819 */ /* 0x000fe400000012ff */
[----:B------:R-:W-:Y:S01]  /*9b10*/  LEA.HI.X R14, R4, UR9, R9, 0x2, P4 ;  /* 0x00000009040e7c11 */ /* 0x000fe2000a0f1409 */
[----:B------:R-:W-:Y:S01]  /*9b20*/  SHFL.IDX PT, R44, R10, RZ, 0x1c1f ;  /* 0x001c1fff0a2c7589 */ /* 0x000fe200000e0000 */
[----:B------:R-:W-:Y:S01]  /*9b30*/  LOP3.LUT R12, R12, R13, RZ, 0x3c, !PT ;  /* 0x0000000d0c0c7212 */ /* 0x000fe200078e3cff */
[--C-:B------:R-:W-:Y:S01]  /*9b40*/  IMAD.X R13, RZ, RZ, R25.reuse, P0 ;  /* 0x000000ffff0d7224 */ /* 0x100fe200000e0619 */
[----:B------:R-:W-:Y:S01]  /*9b50*/  LOP3.LUT R5, R7, 0x380, RZ, 0xc0, !PT ;  /* 0x0000038007057812 */ /* 0x000fe200078ec0ff */
[----:B------:R-:W0:Y:S01]  /*9b60*/  SHFL.IDX PT, R45, R14, RZ, 0x1c1f ;  /* 0x001c1fff0e2d7589 */ /* 0x000e2200000e0000 */
[----:B------:R-:W-:Y:S01]  /*9b70*/  LOP3.LUT P0, RZ, R184, 0x3, RZ, 0xc0, !PT ;  /* 0x00000003b8ff7812 */ /* 0x000fe2000780c0ff */
[----:B------:R-:W-:Y:S01]  /*9b80*/  UIMAD UR7, UR11, UR12, URZ ;  /* 0x0000000c0b0772a4 */ /* 0x000fe2000f8e023f */
[----:B------:R-:W-:Y:S01]  /*9b90*/  SHF.R.U64 R4, R5, 0x3, RZ ;  /* 0x0000000305047819 */ /* 0x000fe200000012ff */
[--C-:B------:R-:W-:Y:S01]  /*9ba0*/  IMAD.X R5, RZ, RZ, R25.reuse, P2 ;  /* 0x000000ffff057224 */ /* 0x100fe200010e0619 */
[CC--:B------:R-:W-:Y:S01]  /*9bb0*/  ISETP.GE.OR P2, PT, R21.reuse, R50.reuse, P0 ;  /* 0x000000321500720c */ /* 0x0c0fe20000746670 */
[----:B------:R-:W-:Y:S01]  /*9bc0*/  SHFL.IDX PT, R48, R10, 0x1, 0x1c1f ;  /* 0x003c1f000a307f89 */ /* 0x000fe200000e0000 */
[----:B------:R-:W-:Y:S01]  /*9bd0*/  LOP3.LUT R4, R4, R7, RZ, 0x3c, !PT ;  /* 0x0000000704047212 */ /* 0x000fe200078e3cff */
[----:B------:R-:W-:Y:S01]  /*9be0*/  VIADD R7, R21, 0x8 ;  /* 0x0000000815077836 */ /* 0x000fe20000000000 */
[----:B------:R-:W-:Y:S01]  /*9bf0*/  UIMAD.WIDE.U32 UR8, UR4, UR12, URZ ;  /* 0x0000000c040872a5 */ /* 0x000fe2000f8e003f */
[----:B------:R-:W1:Y:S01]  /*9c00*/  SHFL.IDX PT, R49, R14, 0x1, 0x1c1f ;  /* 0x003c1f000e317f89 */ /* 0x000e6200000e0000 */
[----:B------:R-:W2:Y:S01]  /*9c10*/  @P1 LDC R21, c[0x0][0xbf0] ;  /* 0x0002fc00ff151b82 */ /* 0x000ea20000000800 */
[----:B------:R-:W-:Y:S01]  /*9c20*/  ULDC.64 UR10, c[0x0][0xae8] ;  /* 0x0002ba00000a7ab9 */ /* 0x000fe20000000a00 */
[----:B------:R-:W-:Y:S01]  /*9c30*/  ISETP.GE.OR P0, PT, R7, R50, P0 ;  /* 0x000000320700720c */ /* 0x000fe20000706670 */
[----:B------:R-:W-:Y:S01]  /*9c40*/  IMAD.X R9, RZ, RZ, R25, P3 ;  /* 0x000000ffff097224 */ /* 0x000fe200018e0619 */
[----:B------:R-:W-:Y:S01]  /*9c50*/  LOP3.LUT R8, R8, R11, RZ, 0x3c, !PT ;  /* 0x0000000b08087212 */ /* 0x000fe200078e3cff */
[----:B------:R-:W-:Y:S01]  /*9c60*/  UIMAD UR7, UR4, UR13, UR7 ;  /* 0x0000000d040772a4 */ /* 0x000fe2000f8e0207 */
[----:B------:R-:W-:-:S02]  /*9c70*/  IADD3 R41, P6, R24, 0x4000, RZ ;  /* 0x0000400018297810 */ /* 0x000fc40007fde0ff */
[C---:B------:R-:W-:Y:S02]  /*9c80*/  IADD3 R37, P5, R24.reuse, 0x5000, RZ ;  /* 0x0000500018257810 */ /* 0x040fe40007fbe0ff */
[C---:B------:R-:W-:Y:S02]  /*9c90*/  IADD3 R33, P4, R24.reuse, 0x6000, RZ ;  /* 0x0000600018217810 */ /* 0x040fe40007f9e0ff */
[C---:B------:R-:W-:Y:S01]  /*9ca0*/  LOP3.LUT R15, R24.reuse, 0x380, RZ, 0xc0, !PT ;  /* 0x00000380180f7812 */ /* 0x040fe200078ec0ff */
[----:B0-----:R0:W-:Y:S01]  /*9cb0*/  @!P2 ST.E desc[UR52][R44.64], R20 ;  /* 0x000000142c00a985 */ /* 0x0011e2000c101934 */
[----:B------:R-:W-:Y:S01]  /*9cc0*/  UIADD3 UR9, UR9, UR7, URZ ;  /* 0x0000000709097290 */ /* 0x000fe2000fffe03f */
[----:B------:R-:W-:Y:S01]  /*9cd0*/  IADD3 R11, P3, R24, 0x7000, RZ ;  /* 0x00007000180b7810 */ /* 0x000fe20007f7e0ff */
[----:B------:R-:W-:Y:S01]  /*9ce0*/  UIMAD UR4, UR14, UR10, URZ ;  /* 0x0000000a0e0472a4 */ /* 0x000fe2000f8e023f */
[----:B------:R-:W-:Y:S02]  /*9cf0*/  LOP3.LUT R40, R41, 0x380, RZ, 0xc0, !PT ;  /* 0x0000038029287812 */ /* 0x000fe400078ec0ff */
[----:B------:R-:W-:-:S02]  /*9d00*/  LOP3.LUT R36, R37, 0x380, RZ, 0xc0, !PT ;  /* 0x0000038025247812 */ /* 0x000fc400078ec0ff */
[----:B------:R-:W-:Y:S01]  /*9d10*/  LOP3.LUT R32, R33, 0x380, RZ, 0xc0, !PT ;  /* 0x0000038021207812 */ /* 0x000fe200078ec0ff */
[----:B-1----:R1:W-:Y:S01]  /*9d20*/  @!P0 ST.E desc[UR52][R48.64], R3 ;  /* 0x0000000330008985 */ /* 0x0023e2000c101934 */
[----:B------:R-:W-:Y:S01]  /*9d30*/  SHF.R.U64 R15, R15, 0x3, RZ ;  /* 0x000000030f0f7819 */ /* 0x000fe200000012ff */
[----:B0-----:R-:W0:Y:S01]  /*9d40*/  @P1 LDC R20, c[0x0][0xbec] ;  /* 0x0002fb00ff141b82 */ /* 0x001e220000000800 */
[----:B------:R-:W-:Y:S01]  /*9d50*/  UIMAD UR4, UR38, UR11, UR4 ;  /* 0x0000000b260472a4 */ /* 0x000fe2000f8e0204 */
[----:B------:R-:W-:Y:S01]  /*9d60*/  LOP3.LUT R6, R11, 0x380, RZ, 0xc0, !PT ;  /* 0x000003800b067812 */ /* 0x000fe200078ec0ff */
[----:B------:R-:W-:Y:S01]  /*9d70*/  UIMAD.WIDE.U32 UR8, UR38, UR10, UR8 ;  /* 0x0000000a260872a5 */ /* 0x000fe2000f8e0008 */
[----:B------:R-:W-:Y:S01]  /*9d80*/  SHF.R.U64 R40, R40, 0x3, RZ ;  /* 0x0000000328287819 */ /* 0x000fe200000012ff */
[----:B------:R-:W-:Y:S01]  /*9d90*/  IMAD.X R29, RZ, RZ, R25, P3 ;  /* 0x000000ffff1d7224 */ /* 0x000fe200018e0619 */
[----:B------:R-:W-:Y:S01]  /*9da0*/  ULDC.64 UR10, c[0x0][0xaf0] ;  /* 0x0002bc00000a7ab9 */ /* 0x000fe20000000a00 */
[----:B------:R-:W-:-:S02]  /*9db0*/  SHF.R.U64 R36, R36, 0x3, RZ ;  /* 0x0000000324247819 */ /* 0x000fc400000012ff */
[----:B------:R-:W-:Y:S01]  /*9dc0*/  SHF.R.U64 R32, R32, 0x3, RZ ;  /* 0x0000000320207819 */ /* 0x000fe200000012ff */
[----:B-1----:R-:W-:Y:S01]  /*9dd0*/  IMAD R3, R19, 0x20, R22 ;  /* 0x0000002013037824 */ /* 0x002fe200078e0216 */
[----:B------:R-:W-:Y:S01]  /*9de0*/  UIADD3 UR9, UR9, UR4, URZ ;  /* 0x0000000409097290 */ /* 0x000fe2000fffe03f */
[----:B------:R-:W-:Y:S02]  /*9df0*/  SHF.R.U64 R6, R6, 0x3, RZ ;  /* 0x0000000306067819 */ /* 0x000fe400000012ff */
[----:B------:R-:W-:Y:S01]  /*9e00*/  VIADD R45, R3, UR39 ;  /* 0x00000027032d7c36 */ /* 0x000fe20008000000 */
[----:B------:R-:W-:Y:S01]  /*9e10*/  UIMAD UR4, UR37, UR10, URZ ;  /* 0x0000000a250472a4 */ /* 0x000fe2000f8e023f */
[----:B------:R-:W-:Y:S01]  /*9e20*/  LOP3.LUT R40, R40, R41, RZ, 0x3c, !PT ;  /* 0x0000002928287212 */ /* 0x000fe200078e3cff */
[----:B------:R-:W-:Y:S01]  /*9e30*/  UIMAD.WIDE.U32 UR8, UR36, UR10, UR8 ;  /* 0x0000000a240872a5 */ /* 0x000fe2000f8e0008 */
[----:B------:R-:W-:Y:S01]  /*9e40*/  IMAD.MOV.U32 R3, RZ, RZ, R45 ;  /* 0x000000ffff037224 */ /* 0x000fe200078e002d */
[----:B------:R-:W-:Y:S01]  /*9e50*/  UIMAD UR4, UR36, UR11, UR4 ;  /* 0x0000000b240472a4 */ /* 0x000fe2000f8e0204 */
[----:B------:R-:W-:Y:S01]  /*9e60*/  LOP3.LUT R36, R36, R37, RZ, 0x3c, !PT ;  /* 0x0000002524247212 */ /* 0x000fe200078e3cff */
[--C-:B------:R-:W-:Y:S01]  /*9e70*/  IMAD.X R41, RZ, RZ, R25.reuse, P6 ;  /* 0x000000ffff297224 */ /* 0x100fe200030e0619 */
[----:B------:R-:W-:Y:S01]  /*9e80*/  LOP3.LUT R32, R32, R33, RZ, 0x3c, !PT ;  /* 0x0000002120207212 */ /* 0x000fe200078e3cff */
[----:B0-----:R-:W-:Y:S01]  /*9e90*/  @P1 IMAD.HI.U32 R20, R45, R20, RZ ;  /* 0x000000142d141227 */ /* 0x001fe200078e00ff */
[----:B------:R-:W-:Y:S01]  /*9ea0*/  UIADD3 UR4, UR9, UR4, URZ ;  /* 0x0000000409047290 */ /* 0x000fe2000fffe03f */
[----:B------:R-:W-:Y:S01]  /*9eb0*/  LOP3.LUT R24, R15, R24, RZ, 0x3c, !PT ;  /* 0x000000180f187212 */ /* 0x000fe200078e3cff */
[----:B------:R-:W-:Y:S01]  /*9ec0*/  ULDC.64 UR10, c[0x0][0xae0] ;  /* 0x0002b800000a7ab9 */ /* 0x000fe20000000a00 */
[--C-:B------:R-:W-:Y:S01]  /*9ed0*/  IMAD.X R37, RZ, RZ, R25.reuse, P5 ;  /* 0x000000ffff257224 */ /* 0x100fe200028e0619 */
[----:B--2---:R-:W-:Y:S01]  /*9ee0*/  @P1 SHF.R.U32.HI R3, RZ, R21, R20 ;  /* 0x00000015ff031219 */ /* 0x004fe20000011614 */
[----:B------:R-:W-:Y:S01]  /*9ef0*/  IMAD.X R33, RZ, RZ, R25, P4 ;  /* 0x000000ffff217224 */ /* 0x000fe200020e0619 */
[----:B------:R-:W-:Y:S01]  /*9f00*/  LOP3.LUT R28, R6, R11, RZ, 0x3c, !PT ;  /* 0x0000000b061c7212 */ /* 0x000fe200078e3cff */
[----:B------:R-:W-:Y:S01]  /*9f10*/  IMAD.U32 R21, RZ, RZ, UR9 ;  /* 0x00000009ff157e24 */ /* 0x000fe2000f8e00ff */
[--C-:B------:R-:W-:Y:S01]  /*9f20*/  SHF.R.S32.HI R44, RZ, 0x1f, R3.reuse ;  /* 0x0000001fff2c7819 */ /* 0x100fe20000011403 */
[----:B------:R-:W-:Y:S01]  /*9f30*/  IMAD.MOV R46, RZ, RZ, -R3 ;  /* 0x000000ffff2e7224 */ /* 0x000fe200078e0a03 */
[----:B------:R-:W5:Y:S01]  /*9f40*/  LD.E.128 R24, desc[UR52][R24.64] ;  /* 0x0000003418187980 */ /* 0x000f62000c101d00 */
[----:B------:R-:W-:Y:S01]  /*9f50*/  IMAD.U32 R20, RZ, RZ, UR8 ;  /* 0x00000008ff147e24 */ /* 0x000fe2000f8e00ff */
[----:B------:R-:W-:Y:S01]  /*9f60*/  ULDC.64 UR8, c[0x0][0xad8] ;  /* 0x0002b60000087ab9 */ /* 0x000fe20000000a00 */
[----:B------:R-:W-:Y:S01]  /*9f70*/  IMAD.U32 R21, RZ, RZ, UR4 ;  /* 0x00000004ff157e24 */ /* 0x000fe2000f8e00ff */
[----:B------:R-:W5:Y:S01]  /*9f80*/  LD.E.128 R12, desc[UR52][R12.64] ;  /* 0x000000340c0c7980 */ /* 0x000f62000c101d00 */
[----:B------:R-:W-:-:S02]  /*9f90*/  IMAD R44, R44, UR10, RZ ;  /* 0x0000000a2c2c7c24 */ /* 0x000fc4000f8e02ff */
[----:B------:R-:W-:Y:S01]  /*9fa0*/  IMAD R45, R51, R46, R45 ;  /* 0x0000002e332d7224 */ /* 0x000fe200078e022d */
[----:B------:R-:W5:Y:S01]  /*9fb0*/  LD.E.128 R8, desc[UR52][R8.64] ;  /* 0x0000003408087980 */ /* 0x000f62000c101d00 */
[C---:B------:R-:W-:Y:S02]  /*9fc0*/  IMAD R49, R3.reuse, UR11, R44 ;  /* 0x0000000b03317c24 */ /* 0x040fe4000f8e022c */
[----:B------:R-:W-:Y:S01]  /*9fd0*/  IMAD.WIDE.U32 R20, R3, UR10, R20 ;  /* 0x0000000a03147c25 */ /* 0x000fe2000f8e0014 */
[----:B------:R-:W5:Y:S01]  /*9fe0*/  LD.E.128 R4, desc[UR52][R4.64] ;  /* 0x0000003404047980 */ /* 0x000f62000c101d00 */
[----:B------:R-:W-:-:S03]  /*9ff0*/  SHF.R.S32.HI R3, RZ, 0x1f, R45 ;  /* 0x0000001fff037819 */ /* 0x000fc6000001142d */
[----:B------:R-:W5:Y:S04]  /*a000*/  LD.E.128 R40, desc[UR52][R40.64] ;  /* 0x0000003428287980 */ /* 0x000f68000c101d00 */
[----:B------:R-:W5:Y:S04]  /*a010*/  LD.E.128 R36, desc[UR52][R36.64] ;  /* 0x0000003424247980 */ /* 0x000f68000c101d00 */
[----:B------:R-:W5:Y:S04]  /*a020*/  LD.E.128 R32, desc[UR52][R32.64] ;  /* 0x0000003420207980 */ /* 0x000f68000c101d00 */
[----:B------:R-:W5:Y:S01]  /*a030*/  LD.E.128 R28, desc[UR52][R28.64] ;  /* 0x000000341c1c7980 */ /* 0x000f62000c101d00 */
[----:B------:R-:W-:Y:S01]  /*a040*/  VIADD R51, R22, UR39 ;  /* 0x0000002716337c36 */ /* 0x000fe20008000000 */
[----:B------:R-:W-:Y:S01]  /*a050*/  BSSY B1, `(.L_x_2632) ;  /* 0x0000023000017945 */ /* 0x000fe20003800000 */
[----:B------:R-:W-:Y:S01]  /*a060*/  IMAD.IADD R21, R21, 0x1, R49 ;  /* 0x0000000115157824 */ /* 0x000fe200078e0231 */
[----:B------:R-:W-:Y:S01]  /*a070*/  @!PT LDS RZ, [RZ] ;  /* 0x00000000fffff984 */ /* 0x000fe20000000800 */
[----:B------:R-:W-:Y:S01]  /*a080*/  @!PT LDS RZ, [RZ] ;  /* 0x00000000fffff984 */ /* 0x000fe20000000800 */
[----:B------:R-:W-:Y:S01]  /*a090*/  @!PT LDS RZ, [RZ] ;  /* 0x00000000fffff984 */ /* 0x000fe20000000800 */
[----:B------:R-:W-:Y:S01]  /*a0a0*/  @!PT LDS RZ, [RZ] ;  /* 0x00000000fffff984 */ /* 0x000fe20000000800 */
[----:B------:R0:W-:Y:S06]  /*a0b0*/  MEMBAR.ALL.CTA ;  /* 0x0000000000007992 */ /* 0x0001ec0000008000 */
[----:B0-----:R-:W0:Y:S01]  /*a0c0*/  FENCE.VIEW.ASYNC.S ;  /* 0x00000000000073c6 */ /* 0x001e220000000000 */
[----:B------:R-:W-:Y:S01]  /*a0d0*/  IMAD R44, R3, UR8, RZ ;  /* 0x00000008032c7c24 */ /* 0x000fe2000f8e02ff */
[C---:B------:R-:W-:Y:S01]  /*a0e0*/  ISETP.GE.AND P2, PT, R51.reuse, R50, PT ;  /* 0x000000323300720c */ /* 0x040fe20003f46270 */
[----:B------:R-:W-:-:S02]  /*a0f0*/  VIADD R3, R51, 0x20 ;  /* 0x0000002033037836 */ /* 0x000fc40000000000 */
[C---:B------:R-:W-:Y:S02]  /*a100*/  IMAD R49, R45.reuse, UR9, R44 ;  /* 0x000000092d317c24 */ /* 0x040fe4000f8e022c */
[----:B------:R-:W-:Y:S01]  /*a110*/  IMAD.WIDE.U32 R20, R45, UR8, R20 ;  /* 0x000000082d147c25 */ /* 0x000fe2000f8e0014 */
[-C--:B------:R-:W-:Y:S01]  /*a120*/  ISETP.GE.AND P0, PT, R3, R50.reuse, PT ;  /* 0x000000320300720c */ /* 0x080fe20003f06270 */
[----:B------:R-:W-:Y:S02]  /*a130*/  ULDC.64 UR8, c[0x0][0xa80] ;  /* 0x0002a00000087ab9 */ /* 0x000fe40000000a00 */
[----:B------:R-:W-:Y:S01]  /*a140*/  VIADD R3, R51, 0x40 ;  /* 0x0000004033037836 */ /* 0x000fe20000000000 */
[----:B------:R-:W-:Y:S01]  /*a150*/  IADD3 R21, R21, R49, RZ ;  /* 0x0000003115157210 */ /* 0x000fe20007ffe0ff */
[----:B------:R-:W-:Y:S01]  /*a160*/  VIADD R0, R0, 0x28820 ;  /* 0x0002882000007836 */ /* 0x000fe20000000000 */
[----:B------:R-:W-:Y:S02]  /*a170*/  LEA R46, P3, R20, UR8, 0x1 ;  /* 0x00000008142e7c11 */ /* 0x000fe4000f8608ff */
[----:B------:R-:W-:-:S02]  /*a180*/  ISETP.GE.AND P1, PT, R3, R50, PT ;  /* 0x000000320300720c */ /* 0x000fc40003f26270 */
[----:B------:R-:W-:Y:S02]  /*a190*/  LEA.HI.X R3, R20, UR9, R21, 0x1, P3 ;  /* 0x0000000914037c11 */ /* 0x000fe400098f0c15 */
[----:B------:R-:W-:Y:S01]  /*a1a0*/  PRMT R0, RZ, 0x654, R0 ;  /* 0x00000654ff007816 */ /* 0x000fe20000000000 */
[----:B0-----:R0:W1:Y:S03]  /*a1b0*/  SHFL.IDX PT, R21, R46, RZ, 0x181f ;  /* 0x00181fff2e157589 */ /* 0x00106600000e0000 */
        /* <DEDUP_REMOVED lines=12> */
.L_x_2633:
[----:B------:R-:W-:Y:S05]  /*a280*/  BSYNC B1 ;  /* 0x0000000000017941 */ /* 0x000fea0003800000 */
.L_x_2632:
        /* <DEDUP_REMOVED lines=13> */
.L_x_2635:
[----:B------:R-:W-:Y:S05]  /*a360*/  BSYNC B1 ;  /* 0x0000000000017941 */ /* 0x000fea0003800000 */
.L_x_2634:
        /* <DEDUP_REMOVED lines=13> */
.L_x_2637:
[----:B------:R-:W-:Y:S05]  /*a440*/  BSYNC B1 ;  /* 0x0000000000017941 */ /* 0x000fea0003800000 */
.L_x_2636:
        /* <DEDUP_REMOVED lines=16> */
.L_x_2630:
        /* <DEDUP_REMOVED lines=33> */
.L_x_2639:
[----:B------:R-:W-:Y:S01]  /*a760*/  USEL UR36, UR36, URZ, !UP0 ;  /* 0x0000003f24247287 */ /* 0x000fe2000c000000 */
[----:B------:R-:W-:Y:S01]  /*a770*/  BSSY B1, `(.L_x_2640) ;  /* 0x000002c000017945 */ /* 0x000fe20003800000 */
[----:B------:R-:W-:-:S03]  /*a780*/  USEL UR37, UR37, URZ, !UP0 ;  /* 0x0000003f25257287 */ /* 0x000fc6000c000000 */
[----:B------:R-:W-:Y:S09]  /*a790*/  @P1 BRA `(.L_x_2641) ;  /* 0x0000000000a41947 */ /* 0x000ff20003800000 */
        /* <DEDUP_REMOVED lines=41> */
.L_x_2641:
[----:B------:R-:W-:Y:S05]  /*aa30*/  BSYNC B1 ;  /* 0x0000000000017941 */ /* 0x000fea0003800000 */
.L_x_2640:
[----:B------:R-:W1:Y:S01]  /*aa40*/  @P0 LDC R5, c[0x0][0xbf0] ;  /* 0x0002fc00ff050b82 */ /* 0x000e620000000800 */
[----:B------:R-:W-:Y:S01]  /*aa50*/  ULDC.64 UR12, c[0x0][0xaa0] ;  /* 0x0002a800000c7ab9 */ /* 0x000fe20000000a00 */
[----:B0-----:R-:W-:Y:S01]  /*aa60*/  IMAD R3, R19, 0x20, R22 ;  /* 0x0000002013037824 */ /* 0x001fe200078e0216 */
        /* <DEDUP_REMOVED lines=24> */
[----:B------:R-:W-:Y:S01]  /*abf0*/  IMAD.U32 R4, RZ, RZ, UR8 ;  /* 0x00000008ff047e24 */ /* 0x000fe2000f8e00ff */
[----:B------:R-:W-:Y:S01]  /*ac00*/  ULDC.64 UR8, c[0x0][0xad8] ;  /* 0x0002b60000087ab9 */ /* 0x000fe20000000a00 */
[----:B------:R-:W-:Y:S02]  /*ac10*/  IMAD.U32 R5, RZ, RZ, UR4 ;  /* 0x00000004ff057e24 */ /* 0x000fe4000f8e00ff */
[----:B------:R-:W-:Y:S02]  /*ac20*/  IMAD R7, R11, R7, R8 ;  /* 0x000000070b077224 */ /* 0x000fe400078e0208 */
[----:B------:R-:W-:-:S02]  /*ac30*/  IMAD R9, R3, UR11, R6 ;  /* 0x0000000b03097c24 */ /* 0x000fc4000f8e0206 */
[----:B------:R-:W-:Y:S01]  /*ac40*/  IMAD.WIDE.U32 R4, R3, UR10, R4 ;  /* 0x0000000a03047c25 */ /* 0x000fe2000f8e0004 */
[----:B------:R-:W-:-:S03]  /*ac50*/  SHF.R.S32.HI R3, RZ, 0x1f, R7 ;  /* 0x0000001fff037819 */ /* 0x000fc60000011407 */
[----:B------:R-:W-:Y:S02]  /*ac60*/  IMAD.IADD R5, R5, 0x1, R9 ;  /* 0x0000000105057824 */ /* 0x000fe400078e0209 */
[----:B------:R-:W-:Y:S02]  /*ac70*/  IMAD R6, R3, UR8, RZ ;  /* 0x0000000803067c24 */ /* 0x000fe4000f8e02ff */
[----:B------:R-:W-:Y:S02]  /*ac80*/  VIADD R8, R22, UR39 ;  /* 0x0000002716087c36 */ /* 0x000fe40008000000 */
        /* <DEDUP_REMOVED lines=24> */
.L_x_2643:
[----:B------:R-:W-:Y:S05]  /*ae10*/  BSYNC B1 ;  /* 0x0000000000017941 */ /* 0x000fea0003800000 */
.L_x_2642:
        /* <DEDUP_REMOVED lines=13> */
.L_x_2645:
[----:B------:R-:W-:Y:S05]  /*aef0*/  BSYNC B1 ;  /* 0x0000000000017941 */ /* 0x000fea0003800000 */
.L_x_2644:
        /* <DEDUP_REMOVED lines=13> */
.L_x_2647:
[----:B------:R-:W-:Y:S05]  /*afd0*/  BSYNC B1 ;  /* 0x0000000000017941 */ /* 0x000fea0003800000 */
.L_x_2646:
        /* <DEDUP_REMOVED lines=14> */
.L_x_2638:
[----:B------:R-:W-:Y:S05]  /*b0c0*/  BSYNC B0 ;  /* 0x0000000000007941 */ /* 0x000fea0003800000 */
.L_x_2629:
[----:B------:R-:W-:Y:S02]  /*b0d0*/  ULDC UR4, c[0x0][0xc3c] ;  /* 0x00030f0000047ab9 */ /* 0x000fe40000000800 */
[----:B------:R-:W-:-:S13]  /*b0e0*/  ISETP.GE.AND P0, PT, R47, UR4, PT ;  /* 0x000000042f007c0c */ /* 0x000fda000bf06270 */
[----:B------:R-:W-:Y:S05]  /*b0f0*/  @!P0 BRA `(.L_x_2648) ;  /* 0xffffff5c000c8947 */ /* 0x000fea000383ffff */
[----:B------:R-:W-:Y:S05]  /*b100*/  EXIT ;  /* 0x000000000000794d */ /* 0x000fea0003800000 */
.L_x_2587:
        /* <DEDUP_REMOVED lines=13> */
[----:B------:R-:W1:Y:S01]  /*b1e0*/  LDS.128 R16, [UR4+0x288d0] ;  /* 0x0288d004ff107984 */ /* 0x000e620008000c00 */
[----:B------:R-:W-:Y:S06]  /*b1f0*/  BAR.ARV 0x4, 0x180 ;  /* 0x0106000000007b1d */ /* 0x000fec0000002000 */
[----:B------:R-:W-:Y:S05]  /*b200*/  BRA `(.L_x_2650) ;  /* 0x00000008008c7947 */ /* 0x000fea0003800000 */
.L_x_2649:
        /* <DEDUP_REMOVED lines=40> */
.L_x_2655:
        /* <DEDUP_REMOVED lines=12> */
.L_x_2654:
[----:B------:R-:W-:Y:S05]  /*b550*/  BSYNC B0 ;  /* 0x0000000000007941 */ /* 0x000fea0003800000 */
.L_x_2653:
        /* <DEDUP_REMOVED lines=20> */
.L_x_2651:
        /* <DEDUP_REMOVED lines=15> */
[----:B0-----:R-:W-:-:S06]  /*b790*/  IADD3 R10, R9, 0xffffffe, RZ ;  /* 0x0ffffffe090a7810 */ /* 0x001fcc0007ffe0ff */
[----:B------:R0:W1:Y:S01]  /*b7a0*/  F2I.FTZ.U32.TRUNC.NTZ R3, R10 ;  /* 0x0000000a00037305 */ /* 0x000062000021f000 */
[----:B------:R-:W-:Y:S05]  /*b7b0*/  @!P0 BRA `(.L_x_2656) ;  /* 0x0000000000088947 */ /* 0x000fea0003800000 */
[----:B------:R-:W-:-:S05]  /*b7c0*/  VIADD R9, R13, 0xffffffff ;  /* 0xffffffff0d097836 */ /* 0x000fca0000000000 */
[----:B------:R2:W3:Y:S02]  /*b7d0*/  SHFL.IDX PT, R16, R6, R9, 0x1f ;  /* 0x00001f0906107589 */ /* 0x0004e400000e0000 */
.L_x_2656:
        /* <DEDUP_REMOVED lines=29> */
[----:B0-----:R-:W-:Y:S02]  /*b9b0*/  IABS R10, R15 ;  /* 0x0000000f000a7213 */ /* 0x001fe40000000000 */
[----:B------:R-:W0:Y:S01]  /*b9c0*/  I2F.RP R6, R8 ;  /* 0x0000000800067306 */ /* 0x000e220000209400 */
[----:B------:R-:W-:Y:S02]  /*b9d0*/  IADD3 R18, -R15, RZ, RZ ;  /* 0x000000ff0f127210 */ /* 0x000fe40007ffe1ff */
[----:B------:R-:W-:-:S05]  /*b9e0*/  IABS R9, R4 ;  /* 0x0000000400097213 */ /* 0x000fca0000000000 */
        /* <DEDUP_REMOVED lines=26> */
.L_x_2652:
[----:B------:R-:W-:Y:S01]  /*bb90*/  ULDC UR4, c[0x0][0xc3c] ;  /* 0x00030f0000047ab9 */ /* 0x000fe20000000800 */
[----:B------:R-:W-:Y:S02]  /*bba0*/  IMAD.MOV.U32 R17, RZ, RZ, RZ ;  /* 0x000000ffff117224 */ /* 0x000fe400078e00ff */
[----:B------:R-:W-:Y:S02]  /*bbb0*/  IMAD.U32 R16, RZ, RZ, UR6 ;  /* 0x00000006ff107e24 */ /* 0x000fe4000f8e00ff */
[----:B------:R-:W-:Y:S02]  /*bbc0*/  IMAD.MOV.U32 R18, RZ, RZ, RZ ;  /* 0x000000ffff127224 */ /* 0x000fe400078e00ff */
[----:B------:R-:W-:-:S07]  /*bbd0*/  IMAD.U32 R19, RZ, RZ, UR4 ;  /* 0x00000004ff137e24 */ /* 0x000fce000f8e00ff */
.L_x_2657:
[----:B------:R-:W-:-:S13]  /*bbe0*/  ISETP.NE.AND P0, PT, R5, RZ, PT ;  /* 0x000000ff0500720c */ /* 0x000fda0003f05270 */
[----:B------:R-:W0:Y:S01]  /*bbf0*/  @!P0 S2R R3, SR_CgaCtaId ;  /* 0x0000000000038919 */ /* 0x000e220000008800 */
[----:B------:R-:W-:-:S04]  /*bc00*/  @!P0 MOV R0, 0x400 ;  /* 0x0000040000008802 */ /* 0x000fc80000000f00 */
[----:B0-----:R-:W-:-:S05]  /*bc10*/  @!P0 LEA R0, R3, R0, 0x18 ;  /* 0x0000000003008211 */ /* 0x001fca00078ec0ff */
[----:B------:R0:W-:Y:S01]  /*bc20*/  @!P0 STS.128 [R0+0x288d0], R16 ;  /* 0x0288d01000008388 */ /* 0x0001e20000000c00 */
[----:B------:R-:W-:Y:S06]  /*bc30*/  BAR.ARV 0x5, 0x180 ;  /* 0x0146000000007b1d */ /* 0x000fec0000002000 */
.L_x_2650:
[----:B------:R2:W-:Y:S01]  /*bc40*/  STL [R1+0x18], RZ ;  /* 0x000018ff01007387 */ /* 0x0005e20000100800 */
[----:B------:R-:W-:Y:S01]  /*bc50*/  ULDC UR4, c[0x0][0xc3c] ;  /* 0x00030f0000047ab9 */ /* 0x000fe20000000800 */
[----:B------:R-:W-:Y:S01]  /*bc60*/  IMAD.MOV.U32 R28, RZ, RZ, 0x1 ;  /* 0x00000001ff1c7424 */ /* 0x000fe200078e00ff */
[----:B-1----:R-:W-:Y:S01]  /*bc70*/  ISETP.GE.AND P0, PT, R19, UR4, PT ;  /* 0x0000000413007c0c */ /* 0x002fe2000bf06270 */
[----:B------:R-:W-:-:S12]  /*bc80*/  IMAD.MOV.U32 R25, RZ, RZ, RZ ;  /* 0x000000ffff197224 */ /* 0x000fd800078e00ff */
[----:B--2---:R-:W-:Y:S05]  /*bc90*/  @P0 BRA `(.L_x_2658) ;  /* 0x0000004800b40947 */ /* 0x004fea0003800000 */
[----:B------:R-:W1:Y:S01]  /*bca0*/  S2R R3, SR_TID.X ;  /* 0x0000000000037919 */ /* 0x000e620000002100 */
        /* <DEDUP_REMOVED lines=10> */
[C---:B-1----:R-:W-:Y:S01]  /*bd50*/  LOP3.LUT R4, R3.reuse, 0x7f, RZ, 0xc0, !PT ;  /* 0x0000007f03047812 */ /* 0x042fe200078ec0ff */
[C---:B------:R-:W-:Y:S02]  /*bd60*/  IMAD.SHL.U32 R30, R3.reuse, 0x8, RZ ;  /* 0x00000008031e7824 */ /* 0x040fe400078e00ff */
[----:B------:R-:W-:-:S03]  /*bd70*/  IMAD.SHL.U32 R2, R3, 0x10, RZ ;  /* 0x0000001003027824 */ /* 0x000fc600078e00ff */
[----:B0-----:R-:W-:Y:S02]  /*bd80*/  LOP3.LUT R0, R30, 0x1f8, RZ, 0xc0, !PT ;  /* 0x000001f81e007812 */ /* 0x001fe400078ec0ff */
        /* <DEDUP_REMOVED lines=8> */
[----:B------:R3:W-:Y:S05]  /*be10*/  STL [R1], R0 ;  /* 0x0000000001007387 */ /* 0x0007ea0000100800 */
.L_x_2721:
[----:B0-----:R-:W0:Y:S02]  /*be20*/  LDC.64 R2, c[0x0][0xc88] ;  /* 0x00032200ff027b82 */ /* 0x001e240000000a00 */
[----:B0-----:R-:W-:-:S05]  /*be30*/  IMAD.WIDE R2, R19, 0x4, R2 ;  /* 0x0000000413027825 */ /* 0x001fca00078e0202 */
[----:B------:R-:W3:Y:S01]  /*be40*/  LDG.E R31, desc[UR52][R2.64] ;  /* 0x00000034021f7981 */ /* 0x000ee2000c1e1900 */
        /* <DEDUP_REMOVED lines=24> */
[----:B--2---:R-:W2:Y:S05]  /*bfd0*/  @P2 LDG.E R0, desc[UR52][R2.64] ;  /* 0x0000003402002981 */ /* 0x004eaa000c1e1900 */
        /* <DEDUP_REMOVED lines=21> */
.L_x_2659:
[----:B------:R-:W-:Y:S01]  /*c130*/  ULDC.64 UR4, c[0x0][0xa20] ;  /* 0x0002880000047ab9 */ /* 0x000fe20000000a00 */
        /* <DEDUP_REMOVED lines=8> */
.L_x_2660:
        /* <DEDUP_REMOVED lines=9> */
.L_x_2661:
[----:B------:R-:W4:Y:S01]  /*c250*/  LDL R4, [R1+0x8] ;  /* 0x0000080001047983 */ /* 0x000f220000100800 */
[----:B012---:R-:W0:Y:S01]  /*c260*/  LDC R0, c[0x0][0x448] ;  /* 0x00011200ff007b82 */ /* 0x007e220000000800 */
[----:B-----5:R-:W-:Y:S01]  /*c270*/  IMAD.IADD R35, R35, 0x1, -R36 ;  /* 0x0000000123237824 */ /* 0x020fe200078e0a24 */
[----:B------:R-:W-:Y:S01]  /*c280*/  LOP3.LUT R27, R27, 0xffffffdf, RZ, 0xc0, !PT ;  /* 0xffffffdf1b1b7812 */ /* 0x000fe200078ec0ff */
[----:B------:R-:W-:Y:S01]  /*c290*/  BSSY B7, `(.L_x_2662) ;  /* 0x000038b000077945 */ /* 0x000fe20003800000 */
[----:B0-----:R-:W-:Y:S02]  /*c2a0*/  ISETP.NE.AND P0, PT, R0, 0x1, PT ;  /* 0x000000010000780c */ /* 0x001fe40003f05270 */
[----:B------:R-:W-:-:S05]  /*c2b0*/  SHF.L.U32 R0, R17, 0x7, RZ ;  /* 0x0000000711007819 */ /* 0x000fca00000006ff */
[----:B------:R-:W-:-:S06]  /*c2c0*/  VIADD R0, R0, 0x7f ;  /* 0x0000007f00007836 */ /* 0x000fcc0000000000 */
[----:B---3--:R-:W0:Y:S01]  /*c2d0*/  @P0 LDC R3, c[0x0][0x44c] ;  /* 0x00011300ff030b82 */ /* 0x008e220000000800 */
[----:B------:R-:W-:-:S07]  /*c2e0*/  @P0 LOP3.LUT R27, R27, 0x20, RZ, 0xfc, !PT ;  /* 0x000000201b1b0812 */ /* 0x000fce00078efcff */
[----:B------:R-:W1:Y:S01]  /*c2f0*/  @P0 LDC R5, c[0x0][0x450] ;  /* 0x00011400ff050b82 */ /* 0x000e620000000800 */
[----:B0-----:R-:W-:-:S05]  /*c300*/  @P0 IMAD.HI.U32 R2, R0, R3, RZ ;  /* 0x0000000300020227 */ /* 0x001fca00078e00ff */
[----:B-1----:R-:W-:Y:S02]  /*c310*/  @P0 SHF.R.U32.HI R0, RZ, R5, R2 ;  /* 0x00000005ff000219 */ /* 0x002fe40000011602 */
[----:B----4-:R-:W-:-:S05]  /*c320*/  IADD3 R3, R35, 0x80, -R4 ;  /* 0x0000008023037810 */ /* 0x010fca0007ffe804 */
[----:B------:R-:W-:Y:S02]  /*c330*/  IMAD.IADD R2, R3, 0x1, R0 ;  /* 0x0000000103027824 */ /* 0x000fe400078e0200 */
[----:B------:R-:W-:-:S03]  /*c340*/  VIADD R0, R35, 0x7f ;  /* 0x0000007f23007836 */ /* 0x000fc60000000000 */
[----:B------:R-:W-:Y:S02]  /*c350*/  SHF.R.S32.HI R5, RZ, 0x1f, R2 ;  /* 0x0000001fff057819 */ /* 0x000fe40000011402 */
[----:B------:R-:W-:Y:S02]  /*c360*/  SHF.R.S32.HI R3, RZ, 0x1f, R0 ;  /* 0x0000001fff037819 */ /* 0x000fe40000011400 */
[----:B------:R-:W-:Y:S02]  /*c370*/  LEA.HI R5, R5, R2, RZ, 0x7 ;  /* 0x0000000205057211 */ /* 0x000fe400078f38ff */
[----:B------:R-:W-:Y:S02]  /*c380*/  LEA.HI R3, R3, R0, RZ, 0x7 ;  /* 0x0000000003037211 */ /* 0x000fe400078f38ff */
[----:B------:R-:W-:Y:S02]  /*c390*/  SHF.R.S32.HI R0, RZ, 0x7, R5 ;  /* 0x00000007ff007819 */ /* 0x000fe40000011405 */
[----:B------:R-:W-:-:S04]  /*c3a0*/  SHF.R.S32.HI R3, RZ, 0x7, R3 ;  /* 0x00000007ff037819 */ /* 0x000fc80000011403 */
[----:B------:R-:W-:-:S04]  /*c3b0*/  VIMNMX R32, R3, R0, PT ;  /* 0x0000000003207248 */ /* 0x000fc80003fe0100 */
[----:B------:R-:W-:Y:S01]  /*c3c0*/  ISETP.GT.AND P0, PT, R32, RZ, PT ;  /* 0x000000ff2000720c */ /* 0x000fe20003f04270 */
[----:B------:R0:W-:-:S12]  /*c3d0*/  STL [R1+0xc], R32 ;  /* 0x00000c2001007387 */ /* 0x0001d80000100800 */
        /* <DEDUP_REMOVED lines=18> */
.L_x_2663:
        /* <DEDUP_REMOVED lines=19> */
[----:B0-----:R-:W-:Y:S05]  /*c630*/  CALL.ABS.NOINC R2 ;  /* 0x0000000002007343 */ /* 0x001fea0003c00000 */
.L_x_2666:
[----:B------:R-:W-:Y:S05]  /*c640*/  BSYNC B6 ;  /* 0x0000000000067941 */ /* 0x000fea0003800000 */
.L_x_2665:
        /* <DEDUP_REMOVED lines=8> */
[----:B------:R0:W1:Y:S01]  /*c6d0*/  LDC.64 R2, c[0x4][R26] ;  /* 0x010000001a027b82 */ /* 0x0000620000000a00 */
        /* <DEDUP_REMOVED lines=11> */
.L_x_2669:
        /* <DEDUP_REMOVED lines=15> */
.L_x_2668:
[----:B------:R-:W-:Y:S05]  /*c880*/  BSYNC B6 ;  /* 0x0000000000067941 */ /* 0x000fea0003800000 */
.L_x_2667:
[----:B------:R-:W-:Y:S01]  /*c890*/  ULDC.64 UR4, c[0x0][0x9f8] ;  /* 0x00027e0000047ab9 */ /* 0x000fe20000000a00 */
[----:B------:R-:W0:Y:S01]  /*c8a0*/  S2R R20, SR_TID.X ;  /* 0x0000000000147919 */ /* 0x000e220000002100 */
[----:B------:R-:W-:Y:S01]  /*c8b0*/  ISETP.NE.U32.AND P0, PT, RZ, UR4, PT ;  /* 0x00000004ff007c0c */ /* 0x000fe2000bf05070 */
[----:B------:R-:W1:Y:S03]  /*c8c0*/  LDC R9, c[0x0][0x430] ;  /* 0x00010c00ff097b82 */ /* 0x000e660000000800 */
[----:B------:R-:W-:-:S13]  /*c8d0*/  ISETP.NE.AND.EX P0, PT, RZ, UR5, PT, P0 ;  /* 0x00000005ff007c0c */ /* 0x000fda000bf05300 */
[----:B------:R-:W-:Y:S01]  /*c8e0*/  @P0 IADD3 R2, P1, R23, UR4, RZ ;  /* 0x0000000417020c10 */ /* 0x000fe2000ff3e0ff */
[----:B------:R-:W2:Y:S01]  /*c8f0*/  S2R R21, SR_TID.X ;  /* 0x0000000000157919 */ /* 0x000ea20000002100 */
[----:B------:R-:W-:Y:S01]  /*c900*/  VIADD R26, R32, 0xffffffff ;  /* 0xffffffff201a7836 */ /* 0x000fe20000000000 */
[----:B------:R-:W-:Y:S01]  /*c910*/  LOP3.LUT R27, R27, 0xfffffff7, RZ, 0xc0, !PT ;  /* 0xfffffff71b1b7812 */ /* 0x000fe200078ec0ff */
[----:B------:R-:W-:Y:S01]  /*c920*/  IMAD.U32 R10, RZ, RZ, UR36 ;  /* 0x00000024ff0a7e24 */ /* 0x000fe2000f8e00ff */
[----:B------:R-:W-:Y:S01]  /*c930*/  @P0 IADD3.X R3, R24, UR5, RZ, P1, !PT ;  /* 0x0000000518030c10 */ /* 0x000fe20008ffe4ff */
[----:B------:R-:W-:-:S04]  /*c940*/  ULDC UR4, c[0x0][0x2f4] ;  /* 0x0000bd0000047ab9 */ /* 0x000fc80000000800 */
[----:B------:R3:W4:Y:S01]  /*c950*/  @P0 LDG.E R33, desc[UR52][R2.64] ;  /* 0x0000003402210981 */ /* 0x000722000c1e1900 */
[----:B-1----:R-:W-:Y:S01]  /*c960*/  ISETP.NE.AND P2, PT, R9, 0x1, PT ;  /* 0x000000010900780c */ /* 0x002fe20003f45270 */
[----:B------:R-:W-:Y:S01]  /*c970*/  IMAD.SHL.U32 R8, R26, 0x80, RZ ;  /* 0x000000801a087824 */ /* 0x000fe200078e00ff */
[----:B0-----:R-:W-:-:S04]  /*c980*/  LOP3.LUT R20, R20, 0x7f, RZ, 0xc0, !PT ;  /* 0x0000007f14147812 */ /* 0x001fc800078ec0ff */
[----:B------:R-:W-:-:S07]  /*c990*/  SHF.R.U32.HI R20, RZ, 0x3, R20 ;  /* 0x00000003ff147819 */ /* 0x000fce0000011614 */
[----:B------:R-:W3:Y:S01]  /*c9a0*/  @P2 LDC R7, c[0x0][0x434] ;  /* 0x00010d00ff072b82 */ /* 0x000ee20000000800 */
[----:B------:R-:W-:-:S07]  /*c9b0*/  @P2 LOP3.LUT R27, R27, 0x8, RZ, 0xfc, !PT ;  /* 0x000000081b1b2812 */ /* 0x000fce00078efcff */
[----:B------:R-:W0:Y:S01]  /*c9c0*/  @P2 LDC R0, c[0x0][0x438] ;  /* 0x00010e00ff002b82 */ /* 0x000e220000000800 */
[----:B--2---:R-:W-:-:S05]  /*c9d0*/  IMAD.SHL.U32 R21, R21, 0x10, RZ ;  /* 0x0000001015157824 */ /* 0x004fca00078e00ff */
[----:B------:R-:W-:-:S04]  /*c9e0*/  LOP3.LUT R21, R21, 0x70, RZ, 0xc0, !PT ;  /* 0x0000007015157812 */ /* 0x000fc800078ec0ff */
[----:B------:R-:W-:-:S04]  /*c9f0*/  LOP3.LUT R6, R8, R20, R21, 0xfe, !PT ;  /* 0x0000001408067212 */ /* 0x000fc800078efe15 */
[C---:B------:R-:W-:Y:S01]  /*ca00*/  ISETP.GE.AND P0, PT, R6.reuse, R35, PT ;  /* 0x000000230600720c */ /* 0x040fe20003f06270 */
[----:B------:R-:W-:-:S04]  /*ca10*/  IMAD.IADD R6, R6, 0x1, R36 ;  /* 0x0000000106067824 */ /* 0x000fc800078e0224 */
[----:B---3--:R-:W-:-:S04]  /*ca20*/  @P2 IMAD.HI.U32 R3, R6, R7, RZ ;  /* 0x0000000706032227 */ /* 0x008fc800078e00ff */
[----:B------:R-:W-:Y:S01]  /*ca30*/  IMAD.MOV.U32 R2, RZ, RZ, R6 ;  /* 0x000000ffff027224 */ /* 0x000fe200078e0006 */
[----:B0-----:R-:W-:-:S03]  /*ca40*/  @P2 SHF.R.U32.HI R2, RZ, R0, R3 ;  /* 0x00000000ff022219 */ /* 0x001fc60000011603 */
[----:B------:R-:W4:Y:S02]  /*ca50*/  @!P0 LDC.64 R4, c[0x0][0x428] ;  /* 0x00010a00ff048b82 */ /* 0x000f240000000a00 */
[----:B------:R-:W-:-:S04]  /*ca60*/  IMAD.MOV R3, RZ, RZ, -R2 ;  /* 0x000000ffff037224 */ /* 0x000fc800078e0a02 */
[----:B------:R-:W-:Y:S01]  /*ca70*/  IMAD R0, R9, R3, R6 ;  /* 0x0000000309007224 */ /* 0x000fe200078e0206 */
[----:B------:R-:W-:Y:S02]  /*ca80*/  @!P0 SHF.R.S32.HI R3, RZ, 0x1f, R2 ;  /* 0x0000001fff038819 */ /* 0x000fe40000011402 */
[----:B------:R-:W-:Y:S02]  /*ca90*/  ISETP.NE.AND P2, PT, R10, 0x3, PT ;  /* 0x000000030a00780c */ /* 0x000fe40003f45270 */
[----:B------:R-:W-:-:S11]  /*caa0*/  LOP3.LUT R27, R27, 0xfffffffb, RZ, 0xc0, !PT ;  /* 0xfffffffb1b1b7812 */ /* 0x000fd600078ec0ff */
[----:B------:R-:W-:-:S04]  /*cab0*/  @P2 LOP3.LUT R27, R27, 0x4, RZ, 0xfc, !PT ;  /* 0x000000041b1b2812 */ /* 0x000fc800078efcff */
[----:B------:R-:W-:Y:S01]  /*cac0*/  LOP3.LUT R27, R27, 0xfffffffd, RZ, 0xc0, !PT ;  /* 0xfffffffd1b1b7812 */ /* 0x000fe200078ec0ff */
[----:B------:R-:W-:Y:S01]  /*cad0*/  UMOV UR5, 0xffffffff ;  /* 0xffffffff00057882 */ /* 0x000fe20000000000 */
[-C--:B----4-:R-:W-:Y:S01]  /*cae0*/  @!P0 IMAD.WIDE.U32 R6, R33, R4.reuse, R2 ;  /* 0x0000000421068225 */ /* 0x090fe200078e0002 */
[----:B------:R-:W-:Y:S01]  /*caf0*/  SHF.R.S32.HI R37, RZ, 0x1f, R33 ;  /* 0x0000001fff257819 */ /* 0x000fe20000011421 */
[----:B------:R-:W0:Y:S04]  /*cb00*/  @!P0 LDC.64 R2, c[0x0][0x418] ;  /* 0x00010600ff028b82 */ /* 0x000e280000000a00 */
[----:B------:R-:W-:Y:S02]  /*cb10*/  @!P0 IMAD R9, R37, R4, RZ ;  /* 0x0000000425098224 */ /* 0x000fe400078e02ff */
[----:B------:R-:W-:-:S02]  /*cb20*/  IMAD.MOV.U32 R4, RZ, RZ, RZ ;  /* 0x000000ffff047224 */ /* 0x000fc400078e00ff */
[----:B------:R-:W-:-:S04]  /*cb30*/  @!P0 IMAD R5, R33, R5, R9 ;  /* 0x0000000521058224 */ /* 0x000fc800078e0209 */
[----:B------:R-:W-:Y:S01]  /*cb40*/  @!P0 IMAD.IADD R5, R7, 0x1, R5 ;  /* 0x0000000107058824 */ /* 0x000fe200078e0205 */
[----:B0-----:R-:W-:-:S04]  /*cb50*/  @!P0 LEA R2, P1, R6, R2, 0x2 ;  /* 0x0000000206028211 */ /* 0x001fc800078210ff */
[----:B------:R-:W-:-:S05]  /*cb60*/  @!P0 LEA.HI.X R3, R6, R3, R5, 0x2, P1 ;  /* 0x0000000306038211 */ /* 0x000fca00008f1405 */
[----:B------:R0:W5:Y:S01]  /*cb70*/  @!P0 LDG.E R4, desc[UR52][R2.64] ;  /* 0x0000003402048981 */ /* 0x000162000c1e1900 */
[----:B------:R-:W-:-:S13]  /*cb80*/  ISETP.GE.AND P0, PT, R30, UR4, PT ;  /* 0x000000041e007c0c */ /* 0x000fda000bf06270 */
[----:B------:R-:W-:Y:S02]  /*cb90*/  @P0 LOP3.LUT R27, R27, 0x2, RZ, 0xfc, !PT ;  /* 0x000000021b1b0812 */ /* 0x000fe400078efcff */
[----:B------:R-:W-:Y:S02]  /*cba0*/  ISETP.GE.AND P0, PT, R29, UR4, PT ;  /* 0x000000041d007c0c */ /* 0x000fe4000bf06270 */
[----:B------:R-:W-:-:S11]  /*cbb0*/  LOP3.LUT R27, R27, 0xfffffffe, RZ, 0xc0, !PT ;  /* 0xfffffffe1b1b7812 */ /* 0x000fd600078ec0ff */
[----:B------:R-:W-:Y:S01]  /*cbc0*/  @P0 LOP3.LUT R27, R27, 0x1, RZ, 0xfc, !PT ;  /* 0x000000011b1b0812 */ /* 0x000fe200078efcff */
[----:B0-----:R-:W-:Y:S06]  /*cbd0*/  BRA.DIV UR5, `(.L_x_2670) ;  /* 0x0000004205707947 */ /* 0x001fec000b800000 */
.L_x_2738:
[----:B------:R-:W-:Y:S01]  /*cbe0*/  SHF.R.S32.HI R32, RZ, 0x1f, R18 ;  /* 0x0000001fff207819 */ /* 0x000fe20000011412 */
[----:B------:R-:W-:Y:S06]  /*cbf0*/  @!P2 BRA `(.L_x_2671) ;  /* 0x000000000004a947 */ /* 0x000fec0003800000 */
[----:B------:R-:W-:Y:S01]  /*cc00*/  BPT.TRAP 0x1 ;  /* 0x000000040000795c */ /* 0x000fe20000300000 */
.L_x_2671:
        /* <DEDUP_REMOVED lines=12> */
[----:B------:R-:W-:-:S04]  /*ccd0*/  ULDC.64 UR4, c[0x0][0x330] ;  /* 0x0000cc0000047ab9 */ /* 0x000fc80000000a00 */
[----:B------:R-:W-:Y:S01]  /*cce0*/  IADD3 R3, R3, R7, RZ ;  /* 0x0000000703037210 */ /* 0x000fe20007ffe0ff */
        /* <DEDUP_REMOVED lines=11> */
.L_x_2739:
[----:B------:R-:W-:Y:S05]  /*cda0*/  BSYNC B0 ;  /* 0x0000000000007941 */ /* 0x000fea0003800000 */
.L_x_2672:
[----:B------:R-:W1:Y:S01]  /*cdb0*/  S2R R9, SR_TID.X ;  /* 0x0000000000097919 */ /* 0x000e620000002100 */
[----:B------:R-:W-:Y:S01]  /*cdc0*/  ULDC.64 UR4, c[0x0][0x300] ;  /* 0x0000c00000047ab9 */ /* 0x000fe20000000a00 */
[----:B------:R-:W-:Y:S01]  /*cdd0*/  LOP3.LUT P3, RZ, R27, 0x2, RZ, 0xc0, !PT ;  /* 0x000000021bff7812 */ /* 0x000fe2000786c0ff */
        /* <DEDUP_REMOVED lines=104> */
.L_x_2757:
[----:B------:R-:W-:-:S13]  /*d460*/  ISETP.GE.AND P0, PT, R6, 0x71, PT ;  /* 0x000000710600780c */ /* 0x000fda0003f06270 */
[----:B-1----:R-:W-:Y:S02]  /*d470*/  @P0 LEA R2, P1, R30, R2, 0x1 ;  /* 0x000000021e020211 */ /* 0x002fe400078208ff */
[----:B------:R-:W-:-:S03]  /*d480*/  @P0 LEA R5, R5, R22, 0x1 ;  /* 0x0000001605050211 */ /* 0x000fc600078e08ff */
        /* <DEDUP_REMOVED lines=8> */
.L_x_2675:
        /* <DEDUP_REMOVED lines=11> */
.L_x_2676:
[----:B0-----:R0:W5:Y:S01]  /*d5c0*/  LDL.LU R4, [R1+0x10] ;  /* 0x0000100001047983 */ /* 0x0011620000300800 */
[----:B------:R0:W-:Y:S03]  /*d5d0*/  SYNCS.ARRIVE.TRANS64.A1T0 RZ, [R7+URZ+0x28830], RZ ;  /* 0x028830ff07ff79a7 */ /* 0x0001e6000810003f */
[----:B-1----:R0:W5:Y:S02]  /*d5e0*/  LDL.LU R3, [R1+0x4] ;  /* 0x0000040001037983 */ /* 0x0021640000300800 */
[----:B------:R-:W-:Y:S05]  /*d5f0*/  WARPSYNC.ALL ;  /* 0x0000000000007948 */ /* 0x000fea0003800000 */
[----:B------:R-:W-:Y:S01]  /*d600*/  ULDC.64 UR4, c[0x0][0x298] ;  /* 0x0000a60000047ab9 */ /* 0x000fe20000000a00 */
[----:B------:R-:W-:Y:S01]  /*d610*/  BAR.SYNC.DEFER_BLOCKING 0x8, 0x180 ;  /* 0x0206000000007b1d */ /* 0x000fe20000010000 */
[----:B------:R-:W-:Y:S01]  /*d620*/  LOP3.LUT P0, RZ, R27, 0x10, RZ, 0xc0, !PT ;  /* 0x000000101bff7812 */ /* 0x000fe2000780c0ff */
[----:B------:R-:W-:-:S03]  /*d630*/  VIADD R2, R22, 0x10400 ;  /* 0x0001040016027836 */ /* 0x000fc60000000000 */
[----:B------:R-:W-:Y:S01]  /*d640*/  SEL R31, R31, RZ, !P0 ;  /* 0x000000ff1f1f7207 */ /* 0x000fe20004000000 */
[----:B------:R-:W-:Y:S01]  /*d650*/  BSSY B6, `(.L_x_2677) ;  /* 0x000001c000067945 */ /* 0x000fe20003800000 */
[----:B-----5:R-:W-:Y:S02]  /*d660*/  SEL R4, R4, RZ, !P0 ;  /* 0x000000ff04047207 */ /* 0x020fe40004000000 */
[----:B------:R-:W-:Y:S02]  /*d670*/  LOP3.LUT P0, RZ, R2, 0x3ff, RZ, 0xc0, !PT ;  /* 0x000003ff02ff7812 */ /* 0x000fe4000780c0ff */
[----:B------:R-:W-:Y:S01]  /*d680*/  SHF.R.S32.HI R0, RZ, 0x1f, R3 ;  /* 0x0000001fff007819 */ /* 0x000fe20000011403 */
[----:B------:R1:W-:Y:S04]  /*d690*/  STL [R1+0x1c], R4 ;  /* 0x00001c0401007387 */ /* 0x0003e80000100800 */
[----:B------:R-:W-:-:S04]  /*d6a0*/  IMAD R0, R0, UR4, RZ ;  /* 0x0000000400007c24 */ /* 0x000fc8000f8e02ff */
[C---:B------:R-:W-:Y:S02]  /*d6b0*/  IMAD R0, R3.reuse, UR5, R0 ;  /* 0x0000000503007c24 */ /* 0x040fe4000f8e0200 */
[----:B------:R-:W-:-:S04]  /*d6c0*/  IMAD.WIDE.U32 R2, R3, UR4, RZ ;  /* 0x0000000403027c25 */ /* 0x000fc8000f8e00ff */
[----:B------:R-:W-:Y:S01]  /*d6d0*/  IMAD.IADD R0, R3, 0x1, R0 ;  /* 0x0000000103007824 */ /* 0x000fe200078e0200 */
[----:B------:R1:W-:Y:S04]  /*d6e0*/  STL.64 [R1+0x10], R2 ;  /* 0x0000100201007387 */ /* 0x0003e80000100a00 */
[----:B------:R1:W-:Y:S01]  /*d6f0*/  STL [R1+0x4], R0 ;  /* 0x0000040001007387 */ /* 0x0003e20000100800 */
[----:B------:R-:W-:Y:S05]  /*d700*/  @!P0 BRA `(.L_x_2678) ;  /* 0x0000000000408947 */ /* 0x000fea0003800000 */
[----:B-1----:R-:W-:Y:S01]  /*d710*/  MOV R2, 0x0 ;  /* 0x0000000000027802 */ /* 0x002fe20000000f00 */
[----:B------:R-:W-:Y:S01]  /*d720*/  ULDC.64 UR4, c[0x4][0x80] ;  /* 0x0100200000047ab9 */ /* 0x000fe20000000a00 */
[----:B------:R-:W-:Y:S01]  /*d730*/  ULDC.64 UR6, c[0x4][0x88] ;  /* 0x0100220000067ab9 */ /* 0x000fe20000000a00 */
[----:B------:R-:W-:Y:S01]  /*d740*/  ULDC.64 UR8, c[0x4][0x20] ;  /* 0x0100080000087ab9 */ /* 0x000fe20000000a00 */
[----:B------:R-:W-:Y:S02]  /*d750*/  IMAD.U32 R4, RZ, RZ, UR4 ;  /* 0x00000004ff047e24 */ /* 0x000fe4000f8e00ff */
[----:B------:R-:W1:Y:S01]  /*d760*/  LDC.64 R2, c[0x4][R2] ;  /* 0x0100000002027b82 */ /* 0x000e620000000a00 */
[----:B------:R-:W-:Y:S02]  /*d770*/  IMAD.U32 R5, RZ, RZ, UR5 ;  /* 0x00000005ff057e24 */ /* 0x000fe4000f8e00ff */
[----:B------:R-:W-:Y:S02]  /*d780*/  IMAD.U32 R6, RZ, RZ, UR6 ;  /* 0x00000006ff067e24 */ /* 0x000fe4000f8e00ff */
[----:B0-----:R-:W-:-:S02]  /*d790*/  IMAD.U32 R7, RZ, RZ, UR7 ;  /* 0x00000007ff077e24 */ /* 0x001fc4000f8e00ff */
[----:B------:R-:W-:Y:S02]  /*d7a0*/  IMAD.U32 R10, RZ, RZ, UR8 ;  /* 0x00000008ff0a7e24 */ /* 0x000fe4000f8e00ff */
[----:B------:R-:W-:Y:S02]  /*d7b0*/  IMAD.U32 R11, RZ, RZ, UR9 ;  /* 0x00000009ff0b7e24 */ /* 0x000fe4000f8e00ff */
[----:B------:R-:W-:Y:S02]  /*d7c0*/  IMAD.MOV.U32 R8, RZ, RZ, 0x70 ;  /* 0x00000070ff087424 */ /* 0x000fe400078e00ff */
[----:B------:R-:W-:Y:S02]  /*d7d0*/  IMAD.MOV.U32 R12, RZ, RZ, 0x1 ;  /* 0x00000001ff0c7424 */ /* 0x000fe400078e00ff */
[----:B------:R-:W-:-:S07]  /*d7e0*/  IMAD.MOV.U32 R13, RZ, RZ, RZ ;  /* 0x000000ffff0d7224 */ /* 0x000fce00078e00ff */
[----:B------:R-:W-:-:S07]  /*d7f0*/  LEPC R20, `(.L_x_2678) ;  /* 0x000000001014794e */ /* 0x000fce0000000000 */
[----:B-1----:R-:W-:Y:S05]  /*d800*/  CALL.ABS.NOINC R2 ;  /* 0x0000000002007343 */ /* 0x002fea0003c00000 */
.L_x_2678:
[----:B------:R-:W-:Y:S05]  /*d810*/  BSYNC B6 ;  /* 0x0000000000067941 */ /* 0x000fea0003800000 */
.L_x_2677:
[----:B------:R-:W2:Y:S01]  /*d820*/  LDL.LU R21, [R1+0x1c] ;  /* 0x00001c0001157983 */ /* 0x000ea20000300800 */
[----:B-1----:R-:W1:Y:S01]  /*d830*/  LDC R4, c[0x0][0x448] ;  /* 0x00011200ff047b82 */ /* 0x002e620000000800 */
[----:B------:R-:W-:Y:S02]  /*d840*/  ULDC.64 UR4, c[0x0][0x2d8] ;  /* 0x0000b60000047ab9 */ /* 0x000fe40000000a00 */
[----:B------:R-:W3:Y:S04]  /*d850*/  LDL.LU R20, [R1+0x4] ;  /* 0x0000040001147983 */ /* 0x000ee80000300800 */
[----:B------:R-:W3:Y:S01]  /*d860*/  LDL.LU.64 R2, [R1+0x10] ;  /* 0x0000100001027983 */ /* 0x000ee20000300a00 */
[----:B------:R-:W-:-:S03]  /*d870*/  IMAD R0, R32, UR4, RZ ;  /* 0x0000000420007c24 */ /* 0x000fc6000f8e02ff */
[----:B------:R4:W5:Y:S01]  /*d880*/  LDL R10, [R1+0x8] ;  /* 0x00000800010a7983 */ /* 0x0009620000100800 */
[----:B------:R-:W-:-:S03]  /*d890*/  IMAD R5, R18, UR5, R0 ;  /* 0x0000000512057c24 */ /* 0x000fc6000f8e0200 */
[----:B------:R4:W5:Y:S01]  /*d8a0*/  LDL R8, [R1] ;  /* 0x0000000001087983 */ /* 0x0009620000100800 */
[----:B-1----:R-:W-:-:S13]  /*d8b0*/  ISETP.NE.AND P6, PT, R4, 0x1, PT ;  /* 0x000000010400780c */ /* 0x002fda0003fc5270 */
[----:B------:R-:W1:Y:S01]  /*d8c0*/  @P6 LDC R4, c[0x0][0x450] ;  /* 0x00011400ff046b82 */ /* 0x000e620000000800 */
[----:B---3--:R-:W-:Y:S02]  /*d8d0*/  IMAD.MOV.U32 R3, RZ, RZ, R20 ;  /* 0x000000ffff037224 */ /* 0x008fe400078e0014 */
[----:B------:R-:W3:Y:S01]  /*d8e0*/  S2R R20, SR_TID.X ;  /* 0x0000000000147919 */ /* 0x000ee20000002100 */
[----:B------:R-:W-:Y:S01]  /*d8f0*/  IMAD.WIDE.U32 R2, R18, UR4, R2 ;  /* 0x0000000412027c25 */ /* 0x000fe2000f8e0002 */
[----:B------:R-:W-:-:S03]  /*d900*/  ULDC.64 UR4, c[0x0][0x2e0] ;  /* 0x0000b80000047ab9 */ /* 0x000fc60000000a00 */
[----:B--2---:R-:W-:Y:S02]  /*d910*/  IMAD R0, R21, UR4, RZ ;  /* 0x0000000415007c24 */ /* 0x004fe4000f8e02ff */
[----:B------:R-:W2:Y:S01]  /*d920*/  S2R R21, SR_TID.X ;  /* 0x0000000000157919 */ /* 0x000ea20000002100 */
[----:B------:R-:W-:Y:S02]  /*d930*/  IMAD.IADD R3, R3, 0x1, R5 ;  /* 0x0000000103037824 */ /* 0x000fe400078e0205 */
[----:B------:R-:W0:Y:S01]  /*d940*/  @P6 LDC R5, c[0x0][0x44c] ;  /* 0x00011300ff056b82 */ /* 0x000e220000000800 */
[C---:B------:R-:W-:Y:S02]  /*d950*/  IMAD R0, R31.reuse, UR5, R0 ;  /* 0x000000051f007c24 */ /* 0x040fe4000f8e0200 */
[----:B------:R-:W-:Y:S01]  /*d960*/  IMAD.WIDE.U32 R2, R31, UR4, R2 ;  /* 0x000000041f027c25 */ /* 0x000fe2000f8e0002 */
[----:B------:R-:W-:-:S03]  /*d970*/  ULDC.64 UR4, c[0x0][0x2d0] ;  /* 0x0000b40000047ab9 */ /* 0x000fc60000000a00 */
[----:B------:R-:W-:Y:S01]  /*d980*/  IMAD.IADD R3, R3, 0x1, R0 ;  /* 0x0000000103037824 */ /* 0x000fe200078e0200 */
[----:B---3--:R-:W-:-:S04]  /*d990*/  LOP3.LUT R20, R20, 0x7f, RZ, 0xc0, !PT ;  /* 0x0000007f14147812 */ /* 0x008fc800078ec0ff */
[----:B------:R-:W-:Y:S01]  /*d9a0*/  SHF.R.U32.HI R20, RZ, 0x3, R20 ;  /* 0x00000003ff147819 */ /* 0x000fe20000011614 */
[----:B--2---:R-:W-:-:S05]  /*d9b0*/  IMAD.SHL.U32 R21, R21, 0x10, RZ ;  /* 0x0000001015157824 */ /* 0x004fca00078e00ff */
[----:B------:R-:W-:-:S04]  /*d9c0*/  LOP3.LUT R21, R21, 0x70, RZ, 0xc0, !PT ;  /* 0x0000007015157812 */ /* 0x000fc800078ec0ff */
[----:B------:R-:W-:-:S05]  /*d9d0*/  LOP3.LUT R20, R20, R21, RZ, 0xfc, !PT ;  /* 0x0000001514147212 */ /* 0x000fca00078efcff */
[----:B------:R-:W-:-:S04]  /*d9e0*/  IMAD R0, R17, 0x80, R20 ;  /* 0x0000008011007824 */ /* 0x000fc800078e0214 */
[----:B0-----:R-:W-:-:S04]  /*d9f0*/  @P6 IMAD.HI.U32 R5, R0, R5, RZ ;  /* 0x0000000500056227 */ /* 0x001fc800078e00ff */
[----:B------:R-:W-:Y:S01]  /*da00*/  IMAD.MOV.U32 R6, RZ, RZ, R0 ;  /* 0x000000ffff067224 */ /* 0x000fe200078e0000 */
[----:B-1----:R-:W-:Y:S02]  /*da10*/  @P6 SHF.R.U32.HI R6, RZ, R4, R5 ;  /* 0x00000004ff066219 */ /* 0x002fe40000011605 */
        /* <DEDUP_REMOVED lines=26> */
[----:B-----5:R-:W-:Y:S01]  /*dbc0*/  IMAD R5, R10, R5, RZ ;  /* 0x000000050a057224 */ /* 0x020fe200078e02ff */
[----:B------:R-:W-:Y:S02]  /*dbd0*/  LEA R17, R17, R9, 0x7 ;  /* 0x0000000911117211 */ /* 0x000fe400078e38ff */
[----:B------:R-:W1:Y:S02]  /*dbe0*/  SHFL.IDX PT, R2, R4, RZ, 0x181f ;  /* 0x00181fff04027589 */ /* 0x000e6400000e0000 */
[C---:B------:R-:W-:Y:S01]  /*dbf0*/  ISETP.GE.AND P2, PT, R17.reuse, R5, PT ;  /* 0x000000051100720c */ /* 0x040fe20003f46270 */
[----:B------:R-:W-:-:S12]  /*dc00*/  VIADD R6, R17, 0x10 ;  /* 0x0000001011067836 */ /* 0x000fd80000000000 */
[----:B0-----:R-:W-:-:S05]  /*dc10*/  @!P2 LEA R14, P3, R30, R14, 0x1 ;  /* 0x0000000e1e0ea211 */ /* 0x001fca00078608ff */
[----:B-1----:R-:W-:Y:S02]  /*dc20*/  @!P2 IMAD.X R3, RZ, RZ, R2, P3 ;  /* 0x000000ffff03a224 */ /* 0x002fe400018e0602 */
[----:B------:R-:W-:Y:S02]  /*dc30*/  @!P2 IMAD.MOV.U32 R2, RZ, RZ, R14 ;  /* 0x000000ffff02a224 */ /* 0x000fe400078e000e */
        /* <DEDUP_REMOVED lines=49> */
[----:B------:R-:W0:Y:S01]  /*df50*/  SHFL.IDX PT, R14, R0, 0x6, 0x181f ;  /* 0x00d81f00000e7f89 */ /* 0x000e2200000e0000 */
[----:B------:R-:W-:-:S05]  /*df60*/  @!P2 MOV R3, R7 ;  /* 0x000000070003a202 */ /* 0x000fca0000000f00 */
        /* <DEDUP_REMOVED lines=12> */
.L_x_2774:
        /* <DEDUP_REMOVED lines=11> */
.L_x_2681:
[----:B------:R-:W-:Y:S05]  /*e0e0*/  BSYNC B0 ;  /* 0x0000000000007941 */ /* 0x000fea0003800000 */
.L_x_2680:
[----:B------:R-:W-:Y:S01]  /*e0f0*/  NOP ;  /* 0x0000000000007918 */ /* 0x000fe20000000000 */
[----:B------:R-:W-:-:S13]  /*e100*/  PLOP3.LUT P0, PT, PT, PT, PT, 0x80, 0x0 ;  /* 0x000000000000781c */ /* 0x000fda0003f0f070 */
.L_x_2682:
        /* <DEDUP_REMOVED lines=14> */
[----:B0-----:R-:W3:Y:S01]  /*e1f0*/  LDL R2, [R1+0xc] ;  /* 0x00000c0001027983 */ /* 0x001ee20000100800 */
[----:B------:R0:W-:Y:S01]  /*e200*/  SYNCS.ARRIVE.TRANS64.A1T0 RZ, [R22+URZ+0x28800], RZ ;  /* 0x028800ff16ff79a7 */ /* 0x0001e2000810003f */
[----:B------:R-:W-:Y:S01]  /*e210*/  BSSY B0, `(.L_x_2683) ;  /* 0x0000004000007945 */ /* 0x000fe20003800000 */
[----:B------:R-:W1:Y:S01]  /*e220*/  SYNCS.PHASECHK.TRANS64.TRYWAIT P1, [R22+URZ+0x28820], R3 ;  /* 0x02882003160075a7 */ /* 0x000e62000802017f */
[----:B---3--:R-:W-:Y:S02]  /*e230*/  ISETP.GE.AND P0, PT, R2, 0x2, PT ;  /* 0x000000020200780c */ /* 0x008fe40003f06270 */
[----:B01----:R-:W-:Y:S11]  /*e240*/  @!P1 BRA `(.L_x_2684) ;  /* 0x0000004000689947 */ /* 0x003ff60003800000 */
.L_x_2775:
[----:B------:R-:W-:Y:S05]  /*e250*/  BSYNC B0 ;  /* 0x0000000000007941 */ /* 0x000fea0003800000 */
.L_x_2683:
        /* <DEDUP_REMOVED lines=8> */
[----:B------:R-:W-:Y:S02]  /*e2e0*/  IMAD.MOV.U32 R31, RZ, RZ, R26 ;  /* 0x000000ffff1f7224 */ /* 0x000fe400078e001a */
[----:B---3--:R-:W-:-:S10]  /*e2f0*/  VIADD R6, R0, 0xfffffffe ;  /* 0xfffffffe00067836 */ /* 0x008fd40000000000 */
.L_x_2699:
        /* <DEDUP_REMOVED lines=31> */
[----:B------:R0:W3:Y:S03]  /*e4f0*/  LDG.E R0, desc[UR52][R4.64] ;  /* 0x0000003404007981 */ /* 0x0000e6000c1e1900 */
[----:B------:R-:W-:Y:S01]  /*e500*/  SEL R28, RZ, 0x1, P0 ;  /* 0x00000001ff1c7807 */ /* 0x000fe20000000000 */
[----:B------:R-:W-:Y:S01]  /*e510*/  IMAD.MOV.U32 R26, RZ, RZ, R6 ;  /* 0x000000ffff1a7224 */ /* 0x000fe200078e0006 */
[----:B------:R-:W-:-:S02]  /*e520*/  SEL R25, R25, RZ, P0 ;  /* 0x000000ff19197207 */ /* 0x000fc40000000000 */
[----:B------:R-:W-:Y:S01]  /*e530*/  LOP3.LUT R28, R17, R28, RZ, 0x3c, !PT ;  /* 0x0000001c111c7212 */ /* 0x000fe200078e3cff */
[----:B0-----:R-:W-:Y:S01]  /*e540*/  IMAD R4, R2, UR4, R7 ;  /* 0x0000000402047c24 */ /* 0x001fe2000f8e0207 */
[----:B---3--:R-:W-:Y:S01]  /*e550*/  SHF.R.S32.HI R21, RZ, 0x1f, R0 ;  /* 0x0000001fff157819 */ /* 0x008fe20000011400 */
[----:B------:R-:W-:Y:S06]  /*e560*/  @!P3 BRA `(.L_x_2687) ;  /* 0x000000000004b947 */ /* 0x000fec0003800000 */
[----:B------:R-:W-:Y:S01]  /*e570*/  BPT.TRAP 0x1 ;  /* 0x000000040000795c */ /* 0x000fe20000300000 */
.L_x_2687:
[----:B------:R-:W-:Y:S01]  /*e580*/  LEA R6, R25, R22, 0x3 ;  /* 0x0000001619067211 */ /* 0x000fe200078e18ff */
[----:B------:R-:W-:Y:S01]  /*e590*/  BSSY B1, `(.L_x_2688) ;  /* 0x0000004000017945 */ /* 0x000fe20003800000 */
[----:B------:R-:W-:-:S04]  /*e5a0*/  SHF.L.U32 R3, R28, 0x1f, RZ ;  /* 0x0000001f1c037819 */ /* 0x000fc800000006ff */
[----:B------:R-:W0:Y:S02]  /*e5b0*/  SYNCS.PHASECHK.TRANS64.TRYWAIT P0, [R6+URZ+0x28840], R3 ;  /* 0x02884003060075a7 */ /* 0x000e24000800017f */
[----:B0-----:R-:W-:Y:S05]  /*e5c0*/  @!P0 BRA `(.L_x_2689) ;  /* 0x0000003c009c8947 */ /* 0x001fea0003800000 */
.L_x_2776:
[----:B------:R-:W-:Y:S05]  /*e5d0*/  BSYNC B1 ;  /* 0x0000000000017941 */ /* 0x000fea0003800000 */
.L_x_2688:
        /* <DEDUP_REMOVED lines=71> */
.L_x_2794:
        /* <DEDUP_REMOVED lines=9> */
.L_x_2691:
        /* <DEDUP_REMOVED lines=11> */
.L_x_2692:
[----:B------:R1:W-:Y:S01]  /*eb90*/  SYNCS.ARRIVE.TRANS64.A1T0 RZ, [R6+URZ+0x28830], RZ ;  /* 0x028830ff06ff79a7 */ /* 0x0003e2000810003f */
[----:B------:R-:W-:Y:S05]  /*eba0*/  @!P4 BRA `(.L_x_2693) ;  /* 0x000000000004c947 */ /* 0x000fea0003800000 */
[----:B------:R-:W-:Y:S01]  /*ebb0*/  BPT.TRAP 0x1 ;  /* 0x000000040000795c */ /* 0x000fe20000300000 */
.L_x_2693:
[----:B------:R-:W-:Y:S01]  /*ebc0*/  SHF.L.U32 R2, R17, 0x1f, RZ ;  /* 0x0000001f11027819 */ /* 0x000fe200000006ff */
[----:B-1----:R-:W-:Y:S01]  /*ebd0*/  IMAD R6, R10, 0x8, R22 ;  /* 0x000000080a067824 */ /* 0x002fe200078e0216 */
[----:B------:R-:W-:Y:S01]  /*ebe0*/  BSSY B1, `(.L_x_2694) ;  /* 0x0000004000017945 */ /* 0x000fe20003800000 */
[----:B------:R-:W-:Y:S02]  /*ebf0*/  IMAD R8, R31, -0x80, R35 ;  /* 0xffffff801f087824 */ /* 0x000fe400078e0223 */
[----:B------:R-:W1:Y:S02]  /*ec00*/  SYNCS.PHASECHK.TRANS64.TRYWAIT P0, [R6+URZ+0x28860], R2 ;  /* 0x02886002060075a7 */ /* 0x000e64000800017f */
[----:B-1----:R-:W-:Y:S05]  /*ec10*/  @!P0 BRA `(.L_x_2695) ;  /* 0x0000004000688947 */ /* 0x002fea0003800000 */
.L_x_2795:
[----:B------:R-:W-:Y:S05]  /*ec20*/  BSYNC B1 ;  /* 0x0000000000017941 */ /* 0x000fea0003800000 */
.L_x_2694:
[----:B------:R-:W3:Y:S01]  /*ec30*/  S2R R3, SR_TID.X ;  /* 0x0000000000037919 */ /* 0x000ee20000002100 */
[----:B------:R-:W-:Y:S01]  /*ec40*/  UMOV UR4, 0xffffffff ;  /* 0xffffffff00047882 */ /* 0x000fe20000000000 */
        /* <DEDUP_REMOVED lines=25> */
[----:B0-----:R-:W-:-:S04]  /*ede0*/  IADD3 R2, P0, R2, R5, RZ ;  /* 0x0000000502027210 */ /* 0x001fc80007f1e0ff */
[----:B-1----:R-:W-:Y:S02]  /*edf0*/  IADD3.X R3, RZ, R3, RZ, P0, !PT ;  /* 0x00000003ff037210 */ /* 0x002fe400007fe4ff */
        /* <DEDUP_REMOVED lines=37> */
.L_x_2813:
        /* <DEDUP_REMOVED lines=29> */
.L_x_2697:
        /* <DEDUP_REMOVED lines=11> */
.L_x_2698:
[C---:B------:R-:W-:Y:S01]  /*f2d0*/  ISETP.GT.AND P0, PT, R26.reuse, RZ, PT ;  /* 0x000000ff1a00720c */ /* 0x040fe20003f04270 */
[----:B------:R0:W-:Y:S01]  /*f2e0*/  SYNCS.ARRIVE.TRANS64.A1T0 RZ, [R6+URZ+0x28850], RZ ;  /* 0x028850ff06ff79a7 */ /* 0x0001e2000810003f */
[----:B------:R-:W-:Y:S02]  /*f2f0*/  IMAD.MOV.U32 R17, RZ, RZ, R28 ;  /* 0x000000ffff117224 */ /* 0x000fe400078e001c */
[----:B------:R-:W-:Y:S02]  /*f300*/  IMAD.MOV.U32 R10, RZ, RZ, R25 ;  /* 0x000000ffff0a7224 */ /* 0x000fe400078e0019 */
[----:B------:R-:W-:Y:S02]  /*f310*/  IMAD.MOV.U32 R31, RZ, RZ, R26 ;  /* 0x000000ffff1f7224 */ /* 0x000fe400078e001a */
[----:B0-----:R-:W-:-:S05]  /*f320*/  VIADD R6, R26, 0xffffffff ;  /* 0xffffffff1a067836 */ /* 0x001fca0000000000 */
[----:B------:R-:W-:Y:S05]  /*f330*/  @P0 BRA `(.L_x_2699) ;  /* 0xffffffec00f00947 */ /* 0x000fea000383ffff */
.L_x_2686:
[----:B------:R-:W-:Y:S05]  /*f340*/  BSYNC B0 ;  /* 0x0000000000007941 */ /* 0x000fea0003800000 */
.L_x_2685:
        /* <DEDUP_REMOVED lines=17> */
.L_x_2701:
[----:B------:R-:W-:Y:S05]  /*f460*/  BSYNC B0 ;  /* 0x0000000000007941 */ /* 0x000fea0003800000 */
.L_x_2700:
[----:B------:R-:W-:-:S05]  /*f470*/  IMAD.U32 R0, RZ, RZ, UR36 ;  /* 0x00000024ff007e24 */ /* 0x000fca000f8e00ff */
[----:B------:R-:W-:-:S13]  /*f480*/  ISETP.NE.AND P0, PT, R0, 0x3, PT ;  /* 0x000000030000780c */ /* 0x000fda0003f05270 */
[----:B------:R-:W-:Y:S05]  /*f490*/  @!P0 BRA `(.L_x_2702) ;  /* 0x0000000000048947 */ /* 0x000fea0003800000 */
[----:B------:R-:W-:Y:S01]  /*f4a0*/  BPT.TRAP 0x1 ;  /* 0x000000040000795c */ /* 0x000fe20000300000 */
.L_x_2702:
[----:B------:R-:W-:Y:S01]  /*f4b0*/  IMAD R0, R25, 0x8, R22 ;  /* 0x0000000819007824 */ /* 0x000fe200078e0216 */
[----:B0-----:R-:W-:Y:S01]  /*f4c0*/  SHF.L.U32 R3, R28, 0x1f, RZ ;  /* 0x0000001f1c037819 */ /* 0x001fe200000006ff */
[----:B------:R-:W-:Y:S01]  /*f4d0*/  BSSY B0, `(.L_x_2703) ;  /* 0x0000004000007945 */ /* 0x000fe20003800000 */
[----:B------:R-:W-:Y:S02]  /*f4e0*/  IMAD R6, R26, -0x80, R35 ;  /* 0xffffff801a067824 */ /* 0x000fe400078e0223 */
[----:B------:R-:W0:Y:S02]  /*f4f0*/  SYNCS.PHASECHK.TRANS64.TRYWAIT P0, [R0+URZ+0x28860], R3 ;  /* 0x02886003000075a7 */ /* 0x000e24000800017f */
[----:B0-----:R-:W-:Y:S05]  /*f500*/  @!P0 BRA `(.L_x_2704) ;  /* 0x0000004000c88947 */ /* 0x001fea0003800000 */
.L_x_2814:
[----:B------:R-:W-:Y:S05]  /*f510*/  BSYNC B0 ;  /* 0x0000000000007941 */ /* 0x000fea0003800000 */
.L_x_2703:
        /* <DEDUP_REMOVED lines=35> */
[----:B------:R-:W0:Y:S02]  /*f750*/  SHFL.IDX PT, R14, R23, 0x3, 0x181f ;  /* 0x00781f00170e7f89 */ /* 0x000e2400000e0000 */
[----:B------:R-:W-:Y:S02]  /*f760*/  IADD3.X R3, RZ, R8, RZ, P4, !PT ;  /* 0x00000008ff037210 */ /* 0x000fe400027fe4ff */
        /* <DEDUP_REMOVED lines=33> */
.L_x_2832:
        /* <DEDUP_REMOVED lines=11> */
.L_x_2706:
        /* <DEDUP_REMOVED lines=11> */
.L_x_2707:
[----:B------:R0:W-:Y:S01]  /*fae0*/  SYNCS.ARRIVE.TRANS64.A1T0 RZ, [R0+URZ+0x28850], RZ ;  /* 0x028850ff00ff79a7 */ /* 0x0001e2000810003f */
[----:B------:R-:W-:-:S05]  /*faf0*/  VIADD R25, R25, 0x1 ;  /* 0x0000000119197836 */ /* 0x000fca0000000000 */
[----:B------:R-:W-:-:S04]  /*fb00*/  ISETP.NE.AND P0, PT, R25, 0x2, PT ;  /* 0x000000021900780c */ /* 0x000fc80003f05270 */
[----:B------:R-:W-:Y:S02]  /*fb10*/  SEL R3, RZ, 0x1, P0 ;  /* 0x00000001ff037807 */ /* 0x000fe40000000000 */
[----:B------:R-:W-:Y:S02]  /*fb20*/  SEL R25, R25, RZ, P0 ;  /* 0x000000ff19197207 */ /* 0x000fe40000000000 */
[----:B0-----:R-:W-:-:S07]  /*fb30*/  LOP3.LUT R28, R28, R3, RZ, 0x3c, !PT ;  /* 0x000000031c1c7212 */ /* 0x001fce00078e3cff */
.L_x_2664:
[----:B------:R-:W-:Y:S05]  /*fb40*/  BSYNC B7 ;  /* 0x0000000000077941 */ /* 0x000fea0003800000 */
.L_x_2662:
        /* <DEDUP_REMOVED lines=8> */
[----:B------:R2:W3:Y:S01]  /*fbd0*/  LDS.128 R16, [R22+0x288d0] ;  /* 0x0288d00016107984 */ /* 0x0004e20000000c00 */
[----:B------:R-:W-:Y:S06]  /*fbe0*/  BAR.ARV 0x4, 0x180 ;  /* 0x0106000000007b1d */ /* 0x000fec0000002000 */
[----:B------:R-:W-:Y:S05]  /*fbf0*/  BRA `(.L_x_2709) ;  /* 0x0000000800cc7947 */ /* 0x000fea0003800000 */
.L_x_2708:
[----:B------:R-:W0:Y:S01]  /*fc00*/  S2R R0, SR_TID.X ;  /* 0x0000000000007919 */ /* 0x000e220000002100 */
[----:B------:R-:W-:Y:S01]  /*fc10*/  UMOV UR4, 0xffffffff ;  /* 0xffffffff00047882 */ /* 0x000fe20000000000 */
[----:B0-----:R-:W-:-:S04]  /*fc20*/  LOP3.LUT R8, R0, 0x1f, RZ, 0xc0, !PT ;  /* 0x0000001f00087812 */ /* 0x001fc800078ec0ff */
[----:B------:R-:W-:Y:S01]  /*fc30*/  ISETP.NE.AND P0, PT, R8, 0x1f, PT ;  /* 0x0000001f0800780c */ /* 0x000fe20003f05270 */
[----:B------:R-:W-:-:S12]  /*fc40*/  BRA.DIV UR4, `(.L_x_2710) ;  /* 0x0000004604887947 */ /* 0x000fd8000b800000 */
[----:B------:R-:W-:Y:S01]  /*fc50*/  IMAD.IADD R5, R19, 0x1, R8 ;  /* 0x0000000113057824 */ /* 0x000fe200078e0208 */
[----:B------:R-:W-:-:S04]  /*fc60*/  ULDC UR4, c[0x0][0xc3c] ;  /* 0x00030f0000047ab9 */ /* 0x000fc80000000800 */
        /* <DEDUP_REMOVED lines=29> */
.L_x_2842:
[----:B------:R-:W-:Y:S02]  /*fe40*/  ULDC UR4, c[0x0][0xc38] ;  /* 0x00030e0000047ab9 */ /* 0x000fe40000000800 */
[----:B------:R-:W-:-:S04]  /*fe50*/  IMAD.U32 R7, RZ, RZ, UR4 ;  /* 0x00000004ff077e24 */ /* 0x000fc8000f8e00ff */
[----:B-1----:R-:W-:-:S04]  /*fe60*/  IMAD R3, R14, R7, RZ ;  /* 0x000000070e037224 */ /* 0x002fc800078e02ff */
[----:B------:R-:W-:-:S05]  /*fe70*/  IMAD.IADD R8, R0, 0x1, R3 ;  /* 0x0000000100087824 */ /* 0x000fca00078e0203 */
[----:B------:R-:W-:-:S13]  /*fe80*/  ISETP.GT.AND P6, PT, R8, R5, PT ;  /* 0x000000050800720c */ /* 0x000fda0003fc4270 */
[----:B------:R-:W-:Y:S05]  /*fe90*/  @P6 BRA `(.L_x_2711) ;  /* 0x00000000009c6947 */ /* 0x000fea0003800000 */
.L_x_2716:
[----:B------:R-:W1:Y:S01]  /*fea0*/  LDC R0, c[0x0][0xc3c] ;  /* 0x00030f00ff007b82 */ /* 0x000e620000000800 */
[----:B------:R-:W-:-:S05]  /*feb0*/  VIADD R19, R19, 0x1f ;  /* 0x0000001f13137836 */ /* 0x000fca0000000000 */
[----:B-1----:R-:W-:-:S13]  /*fec0*/  ISETP.GE.AND P6, PT, R19, R0, PT ;  /* 0x000000001300720c */ /* 0x002fda0003fc6270 */
[----:B------:R-:W-:Y:S05]  /*fed0*/  @P6 BRA `(.L_x_2712) ;  /* 0x0000000400d06947 */ /* 0x000fea0003800000 */
[----:B------:R-:W1:Y:S01]  /*fee0*/  S2R R2, SR_TID.X ;  /* 0x0000000000027919 */ /* 0x000e620000002100 */
[----:B------:R-:W-:Y:S01]  /*fef0*/  BSSY B0, `(.L_x_2713) ;  /* 0x0000009000007945 */ /* 0x000fe20003800000 */
[----:B------:R-:W-:Y:S01]  /*ff00*/  IMAD.MOV.U32 R4, RZ, RZ, RZ ;  /* 0x000000ffff047224 */ /* 0x000fe200078e00ff */
[----:B-1----:R-:W-:-:S05]  /*ff10*/  LOP3.LUT R2, R2, 0x1f, RZ, 0xc0, !PT ;  /* 0x0000001f02027812 */ /* 0x002fca00078ec0ff */
[----:B------:R-:W-:-:S05]  /*ff20*/  IMAD.IADD R7, R19, 0x1, R2 ;  /* 0x0000000113077824 */ /* 0x000fca00078e0202 */
[----:B------:R-:W-:-:S13]  /*ff30*/  ISETP.GE.OR P6, PT, R7, R0, !P0 ;  /* 0x000000000700720c */ /* 0x000fda00047c6670 */
[----:B------:R-:W-:Y:S05]  /*ff40*/  @P6 BRA `(.L_x_2714) ;  /* 0x00000000000c6947 */ /* 0x000fea0003800000 */
[----:B------:R-:W1:Y:S02]  /*ff50*/  LDC.64 R2, c[0x0][0xc80] ;  /* 0x00032000ff027b82 */ /* 0x000e640000000a00 */
[----:B-1----:R-:W-:-:S05]  /*ff60*/  IMAD.WIDE R2, R7, 0x4, R2 ;  /* 0x0000000407027825 */ /* 0x002fca00078e0202 */
[----:B------:R1:W5:Y:S02]  /*ff70*/  LDG.E R4, desc[UR52][R2.64] ;  /* 0x0000003402047981 */ /* 0x000364000c1e1900 */
.L_x_2714:
[----:B------:R-:W-:Y:S05]  /*ff80*/  BSYNC B0 ;  /* 0x0000000000007941 */ /* 0x000fea0003800000 */
.L_x_2713:
[----:B------:R-:W-:-:S03]  /*ff90*/  UMOV UR4, 0xffffffff ;  /* 0xffffffff00047882 */ /* 0x000fc60000000000 */
[----:B------:R-:W-:Y:S05]  /*ffa0*/  BRA.DIV UR4, `(.L_x_2715) ;  /* 0x0000004604d47947 */ /* 0x000fea000b800000 */
[----:B-----5:R-:W2:Y:S02]  /*ffb0*/  SHFL.UP PT, R14, R4, 0x1, RZ ;  /* 0x04200000040e7989 */ /* 0x020ea400000e00ff */
[----:B--2---:R-:W-:-:S04]  /*ffc0*/  SEL R13, R14, RZ, P1 ;  /* 0x000000ff0e0d7207 */ /* 0x004fc80000800000 */
[----:B------:R-:W-:-:S05]  /*ffd0*/  IADD3 R13, R4, R13, RZ ;  /* 0x0000000d040d7210 */ /* 0x000fca0007ffe0ff */
[----:B------:R-:W2:Y:S02]  /*ffe0*/  SHFL.UP PT, R14, R13, 0x2, RZ ;  /* 0x044000000d0e7989 */ /* 0x000ea400000e00ff */
[----:B--2---:R-:W-:-:S05]  /*fff0*/  SEL R0, R14, RZ, P2 ;  /* 0x000000ff0e007207 */ /* 0x004fca0001000000 */
[----:B------:R-:W-:-:S05]  /*10000*/  IMAD.IADD R0, R13, 0x1, R0 ;  /* 0x000000010d007824 */ /* 0x000fca00078e0200 */
[----:B------:R-:W1:Y:S02]  /*10010*/  SHFL.UP PT, R14, R0, 0x4, RZ ;  /* 0x04800000000e7989 */ /* 0x000e6400000e00ff */
        /* <DEDUP_REMOVED lines=8> */
[----:B------:R0:W1:Y:S02]  /*100a0*/  SHFL.IDX PT, R14, R6, 0x1f, 0x1f ;  /* 0x03e01f00060e7f89 */ /* 0x00006400000e0000 */
.L_x_2850:
[----:B------:R-:W-:Y:S02]  /*100b0*/  ULDC UR4, c[0x0][0xc38] ;  /* 0x00030e0000047ab9 */ /* 0x000fe40000000800 */
[----:B------:R-:W-:-:S04]  /*100c0*/  IMAD.U32 R7, RZ, RZ, UR4 ;  /* 0x00000004ff077e24 */ /* 0x000fc8000f8e00ff */
[----:B-1----:R-:W-:-:S04]  /*100d0*/  IMAD R3, R14, R7, RZ ;  /* 0x000000070e037224 */ /* 0x002fc800078e02ff */
[----:B------:R-:W-:-:S05]  /*100e0*/  IMAD.IADD R8, R3, 0x1, R8 ;  /* 0x0000000103087824 */ /* 0x000fca00078e0208 */
[----:B------:R-:W-:-:S13]  /*100f0*/  ISETP.GT.AND P6, PT, R8, R5, PT ;  /* 0x000000050800720c */ /* 0x000fda0003fc4270 */
[----:B------:R-:W-:Y:S05]  /*10100*/  @!P6 BRA `(.L_x_2716) ;  /* 0xfffffffc0064e947 */ /* 0x000fea000383ffff */
.L_x_2711:
        /* <DEDUP_REMOVED lines=8> */
.L_x_2854:
[----:B------:R-:W-:Y:S01]  /*10190*/  ISETP.NE.AND P0, PT, R0, RZ, PT ;  /* 0x000000ff0000720c */ /* 0x000fe20003f05270 */
[----:B------:R-:W-:-:S12]  /*101a0*/  IMAD.MOV.U32 R14, RZ, RZ, RZ ;  /* 0x000000ffff0e7224 */ /* 0x000fd800078e00ff */
[----:B------:R-:W-:Y:S05]  /*101b0*/  @!P0 BRA `(.L_x_2718) ;  /* 0x0000000000108947 */ /* 0x000fea0003800000 */
[----:B------:R-:W-:Y:S01]  /*101c0*/  UMOV UR4, 0xffffffff ;  /* 0xffffffff00047882 */ /* 0x000fe20000000000 */
[----:B------:R-:W-:Y:S02]  /*101d0*/  VIADD R12, R8, 0xffffffff ;  /* 0xffffffff080c7836 */ /* 0x000fe40000000000 */
[----:B------:R-:W-:Y:S05]  /*101e0*/  BRA.DIV UR4, `(.L_x_2719) ;  /* 0x0000004a04487947 */ /* 0x000fea000b800000 */
[----:B------:R3:W4:Y:S02]  /*101f0*/  SHFL.IDX PT, R14, R6, R12, 0x1f ;  /* 0x00001f0c060e7589 */ /* 0x00072400000e0000 */
.L_x_2718:
[----:B------:R-:W5:Y:S01]  /*10200*/  LDC.64 R2, c[0x0][0xc90] ;  /* 0x00032400ff027b82 */ /* 0x000f620000000a00 */
[----:B------:R-:W-:-:S04]  /*10210*/  IMAD.IADD R19, R8, 0x1, R19 ;  /* 0x0000000108137824 */ /* 0x000fc800078e0213 */
[----:B-----5:R-:W-:-:S05]  /*10220*/  IMAD.WIDE R2, R19, 0x4, R2 ;  /* 0x0000000413027825 */ /* 0x020fca00078e0202 */
[----:B0--3--:R0:W2:Y:S01]  /*10230*/  LDG.E R6, desc[UR52][R2.64] ;  /* 0x0000003402067981 */ /* 0x0090a2000c1e1900 */
[----:B----4-:R-:W-:-:S04]  /*10240*/  IMAD R16, R14, R7, R16 ;  /* 0x000000070e107224 */ /* 0x010fc800078e0210 */
[----:B------:R-:W-:Y:S02]  /*10250*/  IMAD.IADD R5, R5, 0x1, -R16 ;  /* 0x0000000105057824 */ /* 0x000fe400078e0a10 */
[----:B0-----:R-:W-:Y:S02]  /*10260*/  IMAD.MOV.U32 R2, RZ, RZ, RZ ;  /* 0x000000ffff027224 */ /* 0x001fe400078e00ff */
[----:B--2---:R-:W-:-:S05]  /*10270*/  IMAD R0, R4, R6, RZ ;  /* 0x0000000604007224 */ /* 0x004fca00078e02ff */
[----:B-1----:R-:W-:-:S04]  /*10280*/  IABS R8, R0 ;  /* 0x0000000000087213 */ /* 0x002fc80000000000 */
        /* <DEDUP_REMOVED lines=22> */
[----:B------:R-:W-:Y:S01]  /*103f0*/  IMAD R8, R6, R2, RZ ;  /* 0x0000000206087224 */ /* 0x000fe200078e02ff */
[----:B------:R-:W-:-:S03]  /*10400*/  IADD3 R2, -R2, RZ, RZ ;  /* 0x000000ff02027210 */ /* 0x000fc60007ffe1ff */
        /* <DEDUP_REMOVED lines=33> */
.L_x_2712:
[----:B------:R-:W-:Y:S01]  /*10620*/  UMOV UR4, URZ ;  /* 0x0000003f00047c82 */ /* 0x000fe20008000000 */
[----:B------:R-:W-:Y:S01]  /*10630*/  UMOV UR5, URZ ;  /* 0x0000003f00057c82 */ /* 0x000fe20008000000 */
[----:B------:R-:W-:Y:S01]  /*10640*/  ULDC UR6, c[0x0][0xc3c] ;  /* 0x00030f0000067ab9 */ /* 0x000fe20000000800 */
[----:B------:R-:W-:Y:S02]  /*10650*/  IMAD.MOV.U32 R16, RZ, RZ, R5 ;  /* 0x000000ffff107224 */ /* 0x000fe400078e0005 */
[----:B------:R-:W-:Y:S02]  /*10660*/  IMAD.U32 R17, RZ, RZ, UR4 ;  /* 0x00000004ff117e24 */ /* 0x000fe4000f8e00ff */
[----:B------:R-:W-:Y:S02]  /*10670*/  IMAD.U32 R18, RZ, RZ, UR5 ;  /* 0x00000005ff127e24 */ /* 0x000fe4000f8e00ff */
[----:B------:R-:W-:-:S07]  /*10680*/  IMAD.U32 R19, RZ, RZ, UR6 ;  /* 0x00000006ff137e24 */ /* 0x000fce000f8e00ff */
.L_x_2720:
[----:B------:R-:W1:Y:S01]  /*10690*/  S2R R0, SR_TID.X ;  /* 0x0000000000007919 */ /* 0x000e620000002100 */
        /* <DEDUP_REMOVED lines=9> */
.L_x_2709:
[----:B------:R-:W-:Y:S02]  /*10730*/  ULDC UR4, c[0x0][0xc3c] ;  /* 0x00030f0000047ab9 */ /* 0x000fe40000000800 */
[----:B---3--:R-:W-:-:S13]  /*10740*/  ISETP.GE.AND P0, PT, R19, UR4, PT ;  /* 0x0000000413007c0c */ /* 0x008fda000bf06270 */
[----:B------:R-:W-:Y:S05]  /*10750*/  @!P0 BRA `(.L_x_2721) ;  /* 0xffffffb400b08947 */ /* 0x000fea000383ffff */
[----:B------:R-:W-:Y:S05]  /*10760*/  BSYNC B8 ;  /* 0x0000000000087941 */ /* 0x000fea0003800000 */
.L_x_2658:
[----:B0-----:R-:W3:Y:S01]  /*10770*/  LDL.LU R0, [R1+0x18] ;  /* 0x0000180001007983 */ /* 0x001ee20000300800 */
[----:B------:R-:W-:Y:S01]  /*10780*/  BSSY B0, `(.L_x_2722) ;  /* 0x000000b000007945 */ /* 0x000fe20003800000 */
[----:B------:R-:W0:Y:S01]  /*10790*/  S2R R5, SR_CgaCtaId ;  /* 0x0000000000057919 */ /* 0x000e220000008800 */
[----:B---3--:R-:W-:-:S05]  /*107a0*/  VIADD R0, R0, 0x1 ;  /* 0x0000000100007836 */ /* 0x008fca0000000000 */
[----:B------:R-:W-:-:S04]  /*107b0*/  LEA.HI R2, R0, R0, RZ, 0x1 ;  /* 0x0000000000027211 */ /* 0x000fc800078f08ff */
[----:B------:R-:W-:Y:S02]  /*107c0*/  LOP3.LUT R3, R2, 0xfffffffe, RZ, 0xc0, !PT ;  /* 0xfffffffe02037812 */ /* 0x000fe400078ec0ff */
[----:B------:R-:W-:-:S03]  /*107d0*/  MOV R2, 0x400 ;  /* 0x0000040000027802 */ /* 0x000fc60000000f00 */
[----:B------:R-:W-:Y:S01]  /*107e0*/  IMAD.IADD R0, R0, 0x1, -R3 ;  /* 0x0000000100007824 */ /* 0x000fe200078e0a03 */
[----:B0-----:R-:W-:-:S04]  /*107f0*/  LEA R4, R5, R2, 0x18 ;  /* 0x0000000205047211 */ /* 0x001fc800078ec0ff */
[----:B------:R-:W-:-:S04]  /*10800*/  SHF.L.U32 R0, R0, 0x1f, RZ ;  /* 0x0000001f00007819 */ /* 0x000fc800000006ff */
[----:B------:R-:W0:Y:S02]  /*10810*/  SYNCS.PHASECHK.TRANS64.TRYWAIT P0, [R4+URZ+0x28820], R0 ;  /* 0x02882000040075a7 */ /* 0x000e24000800017f */
[----:B0-----:R-:W-:Y:S05]  /*10820*/  @!P0 BRA `(.L_x_2723) ;  /* 0x0000004000dc8947 */ /* 0x001fea0003800000 */
.L_x_2857:
[----:B------:R-:W-:Y:S05]  /*10830*/  BSYNC B0 ;  /* 0x0000000000007941 */ /* 0x000fea0003800000 */
.L_x_2722:
[----:B------:R-:W-:-:S03]  /*10840*/  UMOV UR4, 0xffffffff ;  /* 0xffffffff00047882 */ /* 0x000fc60000000000 */
[----:B------:R-:W-:Y:S05]  /*10850*/  BRA.DIV UR4, `(.L_x_2724) ;  /* 0x0000004204e47947 */ /* 0x000fea000b800000 */
[----:B0-----:R-:W0:Y:S02]  /*10860*/  S2R R0, SR_TID.X ;  /* 0x0000000000007919 */ /* 0x001e240000002100 */
[----:B0-----:R-:W-:-:S04]  /*10870*/  SHF.R.U32.HI R0, RZ, 0x5, R0 ;  /* 0x00000005ff007819 */ /* 0x001fc80000011600 */
[----:B------:R-:W-:-:S05]  /*10880*/  LOP3.LUT R0, R0, 0x3, RZ, 0xc0, !PT ;  /* 0x0000000300007812 */ /* 0x000fca00078ec0ff */
[----:B------:R0:W3:Y:S02]  /*10890*/  SHFL.IDX PT, R14, R0, RZ, 0x1f ;  /* 0x00001fff000e7589 */ /* 0x0000e400000e0000 */
.L_x_2860:
[----:B---3--:R-:W-:Y:S01]  /*108a0*/  ISETP.NE.AND P0, PT, R14, RZ, PT ;  /* 0x000000ff0e00720c */ /* 0x008fe20003f05270 */
[----:B------:R-:W-:-:S12]  /*108b0*/  BSSY B0, `(.L_x_2725) ;  /* 0x0000024000007945 */ /* 0x000fd80003800000 */
[----:B------:R-:W-:Y:S05]  /*108c0*/  @P0 BRA `(.L_x_2726) ;  /* 0x0000000000880947 */ /* 0x000fea0003800000 */
[----:B------:R-:W-:-:S03]  /*108d0*/  UMOV UR4, 0xffffffff ;  /* 0xffffffff00047882 */ /* 0x000fc60000000000 */
[----:B------:R-:W-:Y:S05]  /*108e0*/  BRA.DIV UR4, `(.L_x_2727) ;  /* 0x0000004204f47947 */ /* 0x000fea000b800000 */
[----:B------:R-:W-:-:S13]  /*108f0*/  ELECT P6, URZ, PT ;  /* 0x00000000003f782f */ /* 0x000fda00038c0000 */
.L_x_2863:
[----:B------:R-:W-:Y:S05]  /*10900*/  @!P6 BRA `(.L_x_2726) ;  /* 0x000000000078e947 */ /* 0x000fea0003800000 */
[----:B------:R-:W-:-:S06]  /*10910*/  ULOP3.LUT UR4, UR42, 0x2, URZ, 0xfc, !UPT ;  /* 0x000000022a047892 */ /* 0x000fcc000f8efc3f */
[----:B0-----:R-:W-:-:S05]  /*10920*/  IMAD.U32 R0, RZ, RZ, UR4 ;  /* 0x00000004ff007e24 */ /* 0x001fca000f8e00ff */
[----:B------:R-:W-:-:S13]  /*10930*/  ISETP.NE.AND P0, PT, R0, 0x3, PT ;  /* 0x000000030000780c */ /* 0x000fda0003f05270 */
[----:B------:R-:W-:Y:S05]  /*10940*/  @!P0 BRA `(.L_x_2728) ;  /* 0x0000000000048947 */ /* 0x000fea0003800000 */
[----:B------:R-:W-:Y:S01]  /*10950*/  BPT.TRAP 0x1 ;  /* 0x000000040000795c */ /* 0x000fe20000300000 */
.L_x_2728:
[C---:B------:R-:W-:Y:S01]  /*10960*/  IMAD R5, R25.reuse, 0x8, R4 ;  /* 0x0000000819057824 */ /* 0x040fe200078e0204 */
[----:B------:R-:W-:Y:S01]  /*10970*/  SHF.L.U32 R0, R28, 0x1f, RZ ;  /* 0x0000001f1c007819 */ /* 0x000fe200000006ff */
[----:B------:R-:W-:-:S03]  /*10980*/  VIADD R25, R25, 0x1 ;  /* 0x0000000119197836 */ /* 0x000fc60000000000 */
[----:B------:R-:W0:Y:S02]  /*10990*/  SYNCS.PHASECHK.TRANS64.TRYWAIT P1, [R5+URZ+0x28840], R0 ;  /* 0x02884000050075a7 */ /* 0x000e24000802017f */
[----:B------:R-:W-:-:S04]  /*109a0*/  ISETP.NE.AND P2, PT, R25, 0x2, PT ;  /* 0x000000021900780c */ /* 0x000fc80003f45270 */
[----:B------:R-:W-:Y:S01]  /*109b0*/  SEL R3, RZ, 0x1, P2 ;  /* 0x00000001ff037807 */ /* 0x000fe20001000000 */
[----:B0-----:R-:W-:Y:S08]  /*109c0*/  @!P1 BRA `(.L_x_2729) ;  /* 0x0000004000dc9947 */ /* 0x001ff00003800000 */
.L_x_2864:
[----:B------:R-:W-:Y:S02]  /*109d0*/  SEL R25, R25, RZ, P2 ;  /* 0x000000ff19197207 */ /* 0x000fe40001000000 */
[----:B------:R-:W-:Y:S01]  /*109e0*/  LOP3.LUT R2, R28, R3, RZ, 0x3c, !PT ;  /* 0x000000031c027212 */ /* 0x000fe200078e3cff */
[----:B------:R-:W-:Y:S06]  /*109f0*/  @!P0 BRA `(.L_x_2730) ;  /* 0x0000000000048947 */ /* 0x000fec0003800000 */
[----:B------:R-:W-:Y:S01]  /*10a00*/  BPT.TRAP 0x1 ;  /* 0x000000040000795c */ /* 0x000fe20000300000 */
.L_x_2730:
[----:B------:R-:W-:Y:S01]  /*10a10*/  IMAD R25, R25, 0x8, R4 ;  /* 0x0000000819197824 */ /* 0x000fe200078e0204 */
[----:B------:R-:W-:-:S04]  /*10a20*/  SHF.L.U32 R2, R2, 0x1f, RZ ;  /* 0x0000001f02027819 */ /* 0x000fc800000006ff */
[----:B------:R-:W3:Y:S02]  /*10a30*/  SYNCS.PHASECHK.TRANS64.TRYWAIT P1, [R25+URZ+0x28840], R2 ;  /* 0x02884002190075a7 */ /* 0x000ee4000802017f */
[----:B---3--:R-:W-:Y:S05]  /*10a40*/  @!P1 BRA `(.L_x_2731) ;  /* 0x0000004000d09947 */ /* 0x008fea0003800000 */
.L_x_2865:
[----:B------:R-:W-:Y:S05]  /*10a50*/  @!P0 BRA `(.L_x_2732) ;  /* 0x0000000000048947 */ /* 0x000fea0003800000 */
[----:B------:R-:W-:Y:S01]  /*10a60*/  BPT.TRAP 0x1 ;  /* 0x000000040000795c */ /* 0x000fe20000300000 */
.L_x_2732:
[----:B------:R-:W4:Y:S02]  /*10a70*/  SYNCS.PHASECHK.TRANS64.TRYWAIT P1, [R5+URZ+0x28860], R0 ;  /* 0x02886000050075a7 */ /* 0x000f24000802017f */
[----:B----4-:R-:W-:Y:S05]  /*10a80*/  @!P1 BRA `(.L_x_2733) ;  /* 0x0000004000d49947 */ /* 0x010fea0003800000 */
.L_x_2866:
[----:B------:R-:W-:Y:S05]  /*10a90*/  @!P0 BRA `(.L_x_2734) ;  /* 0x0000000000048947 */ /* 0x000fea0003800000 */
[----:B------:R-:W-:Y:S01]  /*10aa0*/  BPT.TRAP 0x1 ;  /* 0x000000040000795c */ /* 0x000fe20000300000 */
.L_x_2734:
[----:B------:R0:W0:Y:S02]  /*10ab0*/  SYNCS.PHASECHK.TRANS64.TRYWAIT P0, [R25+URZ+0x28860], R2 ;  /* 0x02886002190075a7 */ /* 0x000024000800017f */
[----:B0-----:R-:W-:Y:S05]  /*10ac0*/  @!P0 NANOSLEEP.SYNCS 0x989680 ;  /* 0x009896800000895d */ /* 0x001fea0003900000 */
[----:B------:R-:W0:Y:S02]  /*10ad0*/  @!P0 SYNCS.PHASECHK.TRANS64 P0, [R25+URZ+0x28860], R2 ;  /* 0x02886002190085a7 */ /* 0x000e24000800007f */
[----:B0-----:R-:W-:Y:S05]  /*10ae0*/  @!P0 BRA `(.L_x_2734) ;  /* 0xfffffffc00f08947 */ /* 0x001fea000383ffff */
.L_x_2726:
[----:B------:R-:W-:Y:S05]  /*10af0*/  BSYNC B0 ;  /* 0x0000000000007941 */ /* 0x000fea0003800000 */
.L_x_2725:
[----:B------:R-:W-:Y:S05]  /*10b00*/  EXIT ;  /* 0x000000000000794d */ /* 0x000fea0003800000 */
.L_x_2594:
[----:B0-----:R-:W-:-:S04]  /*10b10*/  IMAD.U32 R3, RZ, RZ, UR41 ;  /* 0x00000029ff037e24 */ /* 0x001fc8000f8e00ff */
[----:B------:R0:W1:Y:S03]  /*10b20*/  SYNCS.PHASECHK.TRANS64.TRYWAIT P1, [R3+URZ+0x28800], R0 ;  /* 0x02880000030075a7 */ /* 0x000066000802017f */
[----:B-1----:R-:W-:Y:S05]  /*10b30*/  @!P1 NANOSLEEP.SYNCS 0x989680 ;  /* 0x009896800000995d */ /* 0x002fea0003900000 */
[----:B------:R-:W1:Y:S02]  /*10b40*/  @!P1 SYNCS.PHASECHK.TRANS64 P1, [R3+URZ+0x28800], R0 ;  /* 0x02880000030095a7 */ /* 0x000e64000802007f */
[----:B-1----:R-:W-:Y:S05]  /*10b50*/  @!P1 BRA `(.L_x_2594) ;  /* 0xfffffffc00ec9947 */ /* 0x002fea000383ffff */
[----:B------:R-:W-:Y:S05]  /*10b60*/  BRA `(.L_x_2735) ;  /* 0xffffff0c00207947 */ /* 0x000fea000383ffff */
.L_x_2598:
[----:B-1----:R1:W2:Y:S02]  /*10b70*/  SYNCS.PHASECHK.TRANS64.TRYWAIT P1, [R3+URZ+0x28830], R0 ;  /* 0x02883000030075a7 */ /* 0x0022a4000802017f */
[----:B--2---:R-:W-:Y:S05]  /*10b80*/  @!P1 NANOSLEEP.SYNCS 0x989680 ;  /* 0x009896800000995d */ /* 0x004fea0003900000 */
[----:B------:R-:W2:Y:S02]  /*10b90*/  @!P1 SYNCS.PHASECHK.TRANS64 P1, [R3+URZ+0x28830], R0 ;  /* 0x02883000030095a7 */ /* 0x000ea4000802007f */
[----:B--2---:R-:W-:Y:S05]  /*10ba0*/  @!P1 BRA `(.L_x_2598) ;  /* 0xfffffffc00f09947 */ /* 0x004fea000383ffff */
[----:B------:R-:W-:Y:S05]  /*10bb0*/  BRA `(.L_x_2597) ;  /* 0xffffff0c003c7947 */ /* 0x000fea000383ffff */
.L_x_2604:
[----:B-1----:R-:W-:-:S04]  /*10bc0*/  MOV R5, UR6 ;  /* 0x0000000600057c02 */ /* 0x002fc80008000f00 */
[----:B------:R1:W2:Y:S03]  /*10bd0*/  SYNCS.PHASECHK.TRANS64.TRYWAIT P1, [R5+URZ+0x28830], R0 ;  /* 0x02883000050075a7 */ /* 0x0002a6000802017f */
[----:B--2---:R-:W-:Y:S05]  /*10be0*/  @!P1 NANOSLEEP.SYNCS 0x989680 ;  /* 0x009896800000995d */ /* 0x004fea0003900000 */
[----:B------:R-:W2:Y:S02]  /*10bf0*/  @!P1 SYNCS.PHASECHK.TRANS64 P1, [R5+URZ+0x28830], R0 ;  /* 0x02883000050095a7 */ /* 0x000ea4000802007f */
[----:B--2---:R-:W-:Y:S05]  /*10c00*/  @!P1 BRA `(.L_x_2604) ;  /* 0xfffffffc00ec9947 */ /* 0x004fea000383ffff */
[----:B------:R-:W-:Y:S05]  /*10c10*/  BRA `(.L_x_2601) ;  /* 0xffffff3000547947 */ /* 0x000fea000383ffff */
.L_x_2608:
[----:B-1----:R-:W-:-:S04]  /*10c20*/  IMAD.U32 R5, RZ, RZ, UR6 ;  /* 0x00000006ff057e24 */ /* 0x002fc8000f8e00ff */
[----:B------:R1:W2:Y:S03]  /*10c30*/  SYNCS.PHASECHK.TRANS64.TRYWAIT P1, [R5+URZ+0x28850], R0 ;  /* 0x02885000050075a7 */ /* 0x0002a6000802017f */
[----:B--2---:R-:W-:Y:S05]  /*10c40*/  @!P1 NANOSLEEP.SYNCS 0x989680 ;  /* 0x009896800000995d */ /* 0x004fea0003900000 */
[----:B------:R-:W2:Y:S02]  /*10c50*/  @!P1 SYNCS.PHASECHK.TRANS64 P1, [R5+URZ+0x28850], R0 ;  /* 0x02885000050095a7 */ /* 0x000ea4000802007f */
[----:B--2---:R-:W-:Y:S05]  /*10c60*/  @!P1 BRA `(.L_x_2608) ;  /* 0xfffffffc00ec9947 */ /* 0x004fea000383ffff */
[----:B------:R-:W-:Y:S05]  /*10c70*/  BRA `(.L_x_2605) ;  /* 0xffffff3400207947 */ /* 0x000fea000383ffff */
.L_x_2616:
[----:B-1----:R-:W-:-:S04]  /*10c80*/  IMAD.U32 R5, RZ, RZ, UR6 ;  /* 0x00000006ff057e24 */ /* 0x002fc8000f8e00ff */
[----:B------:R1:W2:Y:S03]  /*10c90*/  SYNCS.PHASECHK.TRANS64.TRYWAIT P1, [R5+URZ+0x28830], R0 ;  /* 0x02883000050075a7 */ /* 0x0002a6000802017f */
[----:B--2---:R-:W-:Y:S05]  /*10ca0*/  @!P1 NANOSLEEP.SYNCS 0x989680 ;  /* 0x009896800000995d */ /* 0x004fea0003900000 */
[----:B------:R-:W2:Y:S02]  /*10cb0*/  @!P1 SYNCS.PHASECHK.TRANS64 P1, [R5+URZ+0x28830], R0 ;  /* 0x02883000050095a7 */ /* 0x000ea4000802007f */
[----:B--2---:R-:W-:Y:S05]  /*10cc0*/  @!P1 BRA `(.L_x_2616) ;  /* 0xfffffffc00ec9947 */ /* 0x004fea000383ffff */
[----:B------:R-:W-:Y:S05]  /*10cd0*/  BRA `(.L_x_2613) ;  /* 0xffffff5800a07947 */ /* 0x000fea000383ffff */
.L_x_2620:
[----:B-1----:R-:W-:-:S04]  /*10ce0*/  IMAD.U32 R5, RZ, RZ, UR6 ;  /* 0x00000006ff057e24 */ /* 0x002fc8000f8e00ff */
[----:B------:R1:W2:Y:S03]  /*10cf0*/  SYNCS.PHASECHK.TRANS64.TRYWAIT P1, [R5+URZ+0x28850], R0 ;  /* 0x02885000050075a7 */ /* 0x0002a6000802017f */
[----:B--2---:R-:W-:Y:S05]  /*10d00*/  @!P1 NANOSLEEP.SYNCS 0x989680 ;  /* 0x009896800000995d */ /* 0x004fea0003900000 */
[----:B------:R-:W2:Y:S02]  /*10d10*/  @!P1 SYNCS.PHASECHK.TRANS64 P1, [R5+URZ+0x28850], R0 ;  /* 0x02885000050095a7 */ /* 0x000ea4000802007f */
[----:B--2---:R-:W-:Y:S05]  /*10d20*/  @!P1 BRA `(.L_x_2620) ;  /* 0xfffffffc00ec9947 */ /* 0x004fea000383ffff */
[----:B------:R-:W-:Y:S05]  /*10d30*/  BRA `(.L_x_2617) ;  /* 0xffffff5c00607947 */ /* 0x000fea000383ffff */
.L_x_2627:
[----:B-1----:R-:W-:-:S04]  /*10d40*/  IMAD.U32 R9, RZ, RZ, UR5 ;  /* 0x00000005ff097e24 */ /* 0x002fc8000f8e00ff */
[----:B------:R1:W2:Y:S03]  /*10d50*/  SYNCS.PHASECHK.TRANS64.TRYWAIT P1, [R9+URZ+0x28850], R6 ;  /* 0x02885006090075a7 */ /* 0x0002a6000802017f */
[----:B--2---:R-:W-:Y:S05]  /*10d60*/  @!P1 NANOSLEEP.SYNCS 0x989680 ;  /* 0x009896800000995d */ /* 0x004fea0003900000 */
[----:B------:R-:W2:Y:S02]  /*10d70*/  @!P1 SYNCS.PHASECHK.TRANS64 P1, [R9+URZ+0x28850], R6 ;  /* 0x02885006090095a7 */ /* 0x000ea4000802007f */
[----:B--2---:R-:W-:Y:S05]  /*10d80*/  @!P1 BRA `(.L_x_2627) ;  /* 0xfffffffc00ec9947 */ /* 0x004fea000383ffff */
[----:B------:R-:W-:Y:S05]  /*10d90*/  BRA `(.L_x_2626) ;  /* 0xffffff7800487947 */ /* 0x000fea000383ffff */
.L_x_2670:
        /* <DEDUP_REMOVED lines=11> */
.L_x_2737:
[----:B------:R-:W-:Y:S05]  /*10e50*/  BSYNC B0 ;  /* 0x0000000000007941 */ /* 0x000fea0003800000 */
.L_x_2736:
[----:B------:R-:W-:Y:S05]  /*10e60*/  BRA `(.L_x_2738) ;  /* 0xffffffbc005c7947 */ /* 0x000fea000383ffff */
.L_x_2673:
[----:B0-----:R0:W1:Y:S02]  /*10e70*/  SYNCS.PHASECHK.TRANS64.TRYWAIT P0, [R7+URZ+0x28840], R2 ;  /* 0x02884002070075a7 */ /* 0x001064000800017f */
[----:B-1----:R-:W-:Y:S05]  /*10e80*/  @!P0 NANOSLEEP.SYNCS 0x989680 ;  /* 0x009896800000895d */ /* 0x002fea0003900000 */
[----:B------:R-:W1:Y:S02]  /*10e90*/  @!P0 SYNCS.PHASECHK.TRANS64 P0, [R7+URZ+0x28840], R2 ;  /* 0x02884002070085a7 */ /* 0x000e64000800007f */
[----:B-1----:R-:W-:Y:S05]  /*10ea0*/  @!P0 BRA `(.L_x_2673) ;  /* 0xfffffffc00f08947 */ /* 0x002fea000383ffff */
[----:B------:R-:W-:Y:S05]  /*10eb0*/  BRA `(.L_x_2739) ;  /* 0xffffffbc00b87947 */ /* 0x000fea000383ffff */
.L_x_2674:
        /* <DEDUP_REMOVED lines=8> */
.L_x_2741:
[----:B------:R-:W-:Y:S05]  /*10f40*/  BSYNC B0 ;  /* 0x0000000000007941 */ /* 0x000fea0003800000 */
.L_x_2740:
        /* <DEDUP_REMOVED lines=9> */
.L_x_2742:
[----:B------:R-:W-:Y:S01]  /*10fe0*/  IMAD.MOV.U32 R13, RZ, RZ, R0 ;  /* 0x000000ffff0d7224 */ /* 0x000fe200078e0000 */
[----:B------:R-:W-:Y:S01]  /*10ff0*/  MOV R12, 0x1 ;  /* 0x00000001000c7802 */ /* 0x000fe20000000f00 */
[----:B------:R-:W-:-:S07]  /*11000*/  IMAD.MOV.U32 R3, RZ, RZ, R14 ;  /* 0x000000ffff037224 */ /* 0x000fce00078e000e */
[----:B------:R-:W-:Y:S05]  /*11010*/  WARPSYNC.COLLECTIVE R15, `(.L_x_2743) ;  /* 0x000000000f087348 */ /* 0x000fea0003c00000 */
[----:B------:R0:W1:Y:S02]  /*11020*/  SHFL.IDX P6, R14, R13, R12, R11 ;  /* 0x0000000c0d0e7389 */ /* 0x00006400000c000b */
[----:B01----:R-:W-:Y:S01]  /*11030*/  ENDCOLLECTIVE ;  /* 0x000000000000791b */ /* 0x003fe20003800000 */
.L_x_2743:
        /* <DEDUP_REMOVED lines=16> */
.L_x_2744:
[----:B------:R-:W-:Y:S02]  /*11140*/  @P1 IMAD R8, R5, 0x2, R22 ;  /* 0x0000000205081824 */ /* 0x000fe400078e0216 */
[----:B------:R-:W-:Y:S02]  /*11150*/  IMAD.MOV.U32 R13, RZ, RZ, R0 ;  /* 0x000000ffff0d7224 */ /* 0x000fe400078e0000 */
[----:B------:R-:W-:Y:S02]  /*11160*/  IMAD.MOV.U32 R12, RZ, RZ, 0x2 ;  /* 0x00000002ff0c7424 */ /* 0x000fe400078e00ff */
[----:B------:R-:W-:-:S07]  /*11170*/  IMAD.MOV.U32 R3, RZ, RZ, R14 ;  /* 0x000000ffff037224 */ /* 0x000fce00078e000e */
[----:B------:R-:W-:Y:S05]  /*11180*/  WARPSYNC.COLLECTIVE R15, `(.L_x_2745) ;  /* 0x000000000f087348 */ /* 0x000fea0003c00000 */
[----:B------:R0:W1:Y:S02]  /*11190*/  SHFL.IDX P6, R14, R13, R12, R11 ;  /* 0x0000000c0d0e7389 */ /* 0x00006400000c000b */
[----:B01----:R-:W-:Y:S01]  /*111a0*/  ENDCOLLECTIVE ;  /* 0x000000000000791b */ /* 0x003fe20003800000 */
.L_x_2745:
        /* <DEDUP_REMOVED lines=16> */
.L_x_2746:
[----:B------:R-:W-:Y:S02]  /*112b0*/  @P1 IMAD R8, R5, 0x2, R22 ;  /* 0x0000000205081824 */ /* 0x000fe400078e0216 */
[----:B------:R-:W-:Y:S02]  /*112c0*/  IMAD.MOV.U32 R13, RZ, RZ, R0 ;  /* 0x000000ffff0d7224 */ /* 0x000fe400078e0000 */
[----:B------:R-:W-:Y:S02]  /*112d0*/  IMAD.MOV.U32 R12, RZ, RZ, 0x3 ;  /* 0x00000003ff0c7424 */ /* 0x000fe400078e00ff */
[----:B------:R-:W-:-:S07]  /*112e0*/  IMAD.MOV.U32 R3, RZ, RZ, R14 ;  /* 0x000000ffff037224 */ /* 0x000fce00078e000e */
[----:B------:R-:W-:Y:S05]  /*112f0*/  WARPSYNC.COLLECTIVE R15, `(.L_x_2747) ;  /* 0x000000000f087348 */ /* 0x000fea0003c00000 */
[----:B------:R0:W1:Y:S02]  /*11300*/  SHFL.IDX P6, R14, R13, R12, R11 ;  /* 0x0000000c0d0e7389 */ /* 0x00006400000c000b */
[----:B01----:R-:W-:Y:S01]  /*11310*/  ENDCOLLECTIVE ;  /* 0x000000000000791b */ /* 0x003fe20003800000 */
.L_x_2747:
        /* <DEDUP_REMOVED lines=16> */
.L_x_2748:
[----:B------:R-:W-:Y:S02]  /*11420*/  @P1 IMAD R8, R5, 0x2, R22 ;  /* 0x0000000205081824 */ /* 0x000fe400078e0216 */
[----:B------:R-:W-:Y:S02]  /*11430*/  IMAD.MOV.U32 R13, RZ, RZ, R0 ;  /* 0x000000ffff0d7224 */ /* 0x000fe400078e0000 */
[----:B------:R-:W-:Y:S02]  /*11440*/  IMAD.MOV.U32 R12, RZ, RZ, 0x4 ;  /* 0x00000004ff0c7424 */ /* 0x000fe400078e00ff */
[----:B------:R-:W-:-:S07]  /*11450*/  IMAD.MOV.U32 R3, RZ, RZ, R14 ;  /* 0x000000ffff037224 */ /* 0x000fce00078e000e */
[----:B------:R-:W-:Y:S05]  /*11460*/  WARPSYNC.COLLECTIVE R15, `(.L_x_2749) ;  /* 0x000000000f087348 */ /* 0x000fea0003c00000 */
[----:B------:R0:W1:Y:S02]  /*11470*/  SHFL.IDX P6, R14, R13, R12, R11 ;  /* 0x0000000c0d0e7389 */ /* 0x00006400000c000b */
[----:B01----:R-:W-:Y:S01]  /*11480*/  ENDCOLLECTIVE ;  /* 0x000000000000791b */ /* 0x003fe20003800000 */
.L_x_2749:
        /* <DEDUP_REMOVED lines=11> */
[----:B------:R-:W-:Y:S02]  /*11540*/  ISETP.GE.AND P1, PT, R6, 0x41, PT ;  /* 0x000000410600780c */ /* 0x000fe40003f26270 */
[----:B0-----:R-:W-:-:S11]  /*11550*/  MOV R2, R14 ;  /* 0x0000000e00027202 */ /* 0x001fd60000000f00 */
[----:B------:R-:W-:Y:S05]  /*11560*/  WARPSYNC.COLLECTIVE R15, `(.L_x_2750) ;  /* 0x000000000f087348 */ /* 0x000fea0003c00000 */
[----:B------:R0:W1:Y:S02]  /*11570*/  SHFL.IDX P6, R14, R13, R12, R11 ;  /* 0x0000000c0d0e7389 */ /* 0x00006400000c000b */
[----:B01----:R-:W-:Y:S01]  /*11580*/  ENDCOLLECTIVE ;  /* 0x000000000000791b */ /* 0x003fe20003800000 */
.L_x_2750:
[----:B------:R-:W-:Y:S02]  /*11590*/  @P1 IMAD R8, R5, 0x2, R22 ;  /* 0x0000000205081824 */ /* 0x000fe400078e0216 */
[----:B------:R-:W-:Y:S02]  /*115a0*/  IMAD.MOV.U32 R13, RZ, RZ, R0 ;  /* 0x000000ffff0d7224 */ /* 0x000fe400078e0000 */
[----:B------:R-:W-:Y:S02]  /*115b0*/  IMAD.MOV.U32 R12, RZ, RZ, 0x5 ;  /* 0x00000005ff0c7424 */ /* 0x000fe400078e00ff */
[----:B------:R-:W-:-:S07]  /*115c0*/  IMAD.MOV.U32 R3, RZ, RZ, R14 ;  /* 0x000000ffff037224 */ /* 0x000fce00078e000e */
[----:B------:R-:W-:Y:S05]  /*115d0*/  WARPSYNC.COLLECTIVE R15, `(.L_x_2751) ;  /* 0x000000000f087348 */ /* 0x000fea0003c00000 */
[----:B------:R0:W1:Y:S02]  /*115e0*/  SHFL.IDX P6, R14, R13, R12, R11 ;  /* 0x0000000c0d0e7389 */ /* 0x00006400000c000b */
[----:B01----:R-:W-:Y:S01]  /*115f0*/  ENDCOLLECTIVE ;  /* 0x000000000000791b */ /* 0x003fe20003800000 */
.L_x_2751:
        /* <DEDUP_REMOVED lines=16> */
.L_x_2752:
[----:B------:R-:W-:Y:S02]  /*11700*/  @P1 IMAD R8, R5, 0x2, R22 ;  /* 0x0000000205081824 */ /* 0x000fe400078e0216 */
[----:B------:R-:W-:Y:S02]  /*11710*/  IMAD.MOV.U32 R13, RZ, RZ, R0 ;  /* 0x000000ffff0d7224 */ /* 0x000fe400078e0000 */
[----:B------:R-:W-:Y:S02]  /*11720*/  IMAD.MOV.U32 R12, RZ, RZ, 0x6 ;  /* 0x00000006ff0c7424 */ /* 0x000fe400078e00ff */
[----:B------:R-:W-:-:S07]  /*11730*/  IMAD.MOV.U32 R3, RZ, RZ, R14 ;  /* 0x000000ffff037224 */ /* 0x000fce00078e000e */
[----:B------:R-:W-:Y:S05]  /*11740*/  WARPSYNC.COLLECTIVE R15, `(.L_x_2753) ;  /* 0x000000000f087348 */ /* 0x000fea0003c00000 */
[----:B------:R0:W1:Y:S02]  /*11750*/  SHFL.IDX P6, R14, R13, R12, R11 ;  /* 0x0000000c0d0e7389 */ /* 0x00006400000c000b */
[----:B01----:R-:W-:Y:S01]  /*11760*/  ENDCOLLECTIVE ;  /* 0x000000000000791b */ /* 0x003fe20003800000 */
.L_x_2753:
        /* <DEDUP_REMOVED lines=16> */
.L_x_2754:
[----:B------:R-:W-:Y:S02]  /*11870*/  @P1 IMAD R8, R5, 0x2, R22 ;  /* 0x0000000205081824 */ /* 0x000fe400078e0216 */
[----:B------:R-:W-:Y:S02]  /*11880*/  IMAD.MOV.U32 R13, RZ, RZ, R0 ;  /* 0x000000ffff0d7224 */ /* 0x000fe400078e0000 */
[----:B------:R-:W-:Y:S02]  /*11890*/  IMAD.MOV.U32 R12, RZ, RZ, 0x7 ;  /* 0x00000007ff0c7424 */ /* 0x000fe400078e00ff */
[----:B------:R-:W-:-:S07]  /*118a0*/  IMAD.MOV.U32 R3, RZ, RZ, R14 ;  /* 0x000000ffff037224 */ /* 0x000fce00078e000e */
[----:B------:R-:W-:Y:S05]  /*118b0*/  WARPSYNC.COLLECTIVE R15, `(.L_x_2755) ;  /* 0x000000000f087348 */ /* 0x000fea0003c00000 */
[----:B------:R0:W1:Y:S02]  /*118c0*/  SHFL.IDX P6, R14, R13, R12, R11 ;  /* 0x0000000c0d0e7389 */ /* 0x00006400000c000b */
[----:B01----:R-:W-:Y:S01]  /*118d0*/  ENDCOLLECTIVE ;  /* 0x000000000000791b */ /* 0x003fe20003800000 */
.L_x_2755:
[----:B------:R-:W-:-:S05]  /*118e0*/  @P1 LEA R3, P0, R30, R3, 0x1 ;  /* 0x000000031e031211 */ /* 0x000fca00078008ff */
[----:B------:R-:W-:-:S05]  /*118f0*/  @P1 IMAD.X R2, RZ, RZ, R2, P0 ;  /* 0x000000ffff021224 */ /* 0x000fca00000e0602 */
[----:B------:R-:W-:Y:S02]  /*11900*/  @P1 LOP3.LUT R3, R3, R2, RZ, 0x3c, !PT ;  /* 0x0000000203031212 */ /* 0x000fe400078e3cff */
[----:B------:R-:W-:Y:S02]  /*11910*/  MOV R13, R4 ;  /* 0x00000004000d7202 */ /* 0x000fe40000000f00 */
[----:B------:R-:W-:-:S04]  /*11920*/  @P1 LOP3.LUT R2, R3, R2, RZ, 0x3c, !PT ;  /* 0x0000000203021212 */ /* 0x000fc800078e3cff */
[----:B------:R-:W-:Y:S01]  /*11930*/  @P1 LOP3.LUT R3, R3, R2, RZ, 0x3c, !PT ;  /* 0x0000000203031212 */ /* 0x000fe200078e3cff */
[----:B------:R-:W-:-:S07]  /*11940*/  IMAD.MOV.U32 R0, RZ, RZ, R14 ;  /* 0x000000ffff007224 */ /* 0x000fce00078e000e */
[----:B------:R-:W-:Y:S05]  /*11950*/  WARPSYNC.COLLECTIVE R15, `(.L_x_2756) ;  /* 0x000000000f087348 */ /* 0x000fea0003c00000 */
[----:B------:R0:W1:Y:S02]  /*11960*/  SHFL.IDX P6, R14, R13, R12, R11 ;  /* 0x0000000c0d0e7389 */ /* 0x00006400000c000b */
[----:B01----:R-:W-:Y:S01]  /*11970*/  ENDCOLLECTIVE ;  /* 0x000000000000791b */ /* 0x003fe20003800000 */
.L_x_2756:
[----:B------:R-:W-:Y:S01]  /*11980*/  @!PT LDS RZ, [RZ] ;  /* 0x00000000fffff984 */ /* 0x000fe20000000800 */
[----:B------:R-:W-:Y:S01]  /*11990*/  @!PT LDS RZ, [RZ] ;  /* 0x00000000fffff984 */ /* 0x000fe20000000800 */
[----:B------:R-:W-:Y:S01]  /*119a0*/  @!PT LDS RZ, [RZ] ;  /* 0x00000000fffff984 */ /* 0x000fe20000000800 */
[----:B------:R-:W-:Y:S04]  /*119b0*/  @P1 LDGSTS.E.BYPASS.LTC128B.128 [R8+0x1b400], desc[UR52][R2.64], !P3 ;  /* 0x1b40000002081fae */ /* 0x000fe8000d901d74 */
[----:B------:R0:W-:Y:S02]  /*119c0*/  @P1 LDGSTS.E.BYPASS.LTC128B.128 [R8+0x1f400], desc[UR52][R2.64+0x80], !P2 ;  /* 0x1f40008002081fae */ /* 0x0001e4000d101d74 */
[----:B0-----:R-:W-:Y:S01]  /*119d0*/  IMAD.MOV.U32 R2, RZ, RZ, R14 ;  /* 0x000000ffff027224 */ /* 0x001fe200078e000e */
[----:B------:R-:W-:Y:S06]  /*119e0*/  BRA `(.L_x_2757) ;  /* 0xffffffb8009c7947 */ /* 0x000fec000383ffff */
.L_x_2679:
[----:B------:R-:W-:Y:S02]  /*119f0*/  IMAD.MOV.U32 R13, RZ, RZ, R4 ;  /* 0x000000ffff0d7224 */ /* 0x000fe400078e0004 */
[----:B------:R-:W-:Y:S02]  /*11a00*/  IMAD.MOV.U32 R12, RZ, RZ, RZ ;  /* 0x000000ffff0c7224 */ /* 0x000fe400078e00ff */
[----:B------:R-:W-:Y:S02]  /*11a10*/  IMAD.MOV.U32 R11, RZ, RZ, 0x181f ;  /* 0x0000181fff0b7424 */ /* 0x000fe400078e00ff */
[----:B------:R-:W-:Y:S02]  /*11a20*/  IMAD.MOV.U32 R15, RZ, RZ, -0x1 ;  /* 0xffffffffff0f7424 */ /* 0x000fe400078e00ff */
[----:B-----5:R-:W-:Y:S02]  /*11a30*/  IMAD R5, R10, R5, RZ ;  /* 0x000000050a057224 */ /* 0x020fe400078e02ff */
[----:B------:R-:W-:-:S07]  /*11a40*/  IMAD R17, R17, 0x80, R9 ;  /* 0x0000008011117824 */ /* 0x000fce00078e0209 */
[----:B------:R-:W-:Y:S05]  /*11a50*/  WARPSYNC.COLLECTIVE R15, `(.L_x_2758) ;  /* 0x000000000f087348 */ /* 0x000fea0003c00000 */
[----:B------:R0:W1:Y:S02]  /*11a60*/  SHFL.IDX P6, R14, R13, R12, R11 ;  /* 0x0000000c0d0e7389 */ /* 0x00006400000c000b */
[----:B01----:R-:W-:Y:S01]  /*11a70*/  ENDCOLLECTIVE ;  /* 0x000000000000791b */ /* 0x003fe20003800000 */
.L_x_2758:
[C---:B------:R-:W-:Y:S01]  /*11a80*/  VIADD R6, R17.reuse, 0x10 ;  /* 0x0000001011067836 */ /* 0x040fe20000000000 */
[----:B------:R-:W-:Y:S01]  /*11a90*/  ISETP.GE.AND P2, PT, R17, R5, PT ;  /* 0x000000051100720c */ /* 0x000fe20003f46270 */
[----:B------:R-:W-:Y:S02]  /*11aa0*/  IMAD.MOV.U32 R13, RZ, RZ, R0 ;  /* 0x000000ffff0d7224 */ /* 0x000fe400078e0000 */
[----:B------:R-:W-:-:S10]  /*11ab0*/  IMAD.MOV.U32 R2, RZ, RZ, R14 ;  /* 0x000000ffff027224 */ /* 0x000fd400078e000e */
[----:B------:R-:W-:Y:S05]  /*11ac0*/  WARPSYNC.COLLECTIVE R15, `(.L_x_2759) ;  /* 0x000000000f087348 */ /* 0x000fea0003c00000 */
[----:B------:R0:W1:Y:S02]  /*11ad0*/  SHFL.IDX P6, R14, R13, R12, R11 ;  /* 0x0000000c0d0e7389 */ /* 0x00006400000c000b */
[----:B01----:R-:W-:Y:S01]  /*11ae0*/  ENDCOLLECTIVE ;  /* 0x000000000000791b */ /* 0x003fe20003800000 */
.L_x_2759:
        /* <DEDUP_REMOVED lines=8> */
.L_x_2760:
        /* <DEDUP_REMOVED lines=12> */
.L_x_2761:
        /* <DEDUP_REMOVED lines=8> */
.L_x_2762:
        /* <DEDUP_REMOVED lines=8> */
[----:B------:R-:W-:Y:S01]  /*11d30*/  IMAD.MOV.U32 R13, RZ, RZ, R0 ;  /* 0x000000ffff0d7224 */ /* 0x000fe200078e0000 */
[----:B0-----:R-:W-:-:S09]  /*11d40*/  MOV R2, R14 ;  /* 0x0000000e00027202 */ /* 0x001fd20000000f00 */
[----:B------:R-:W-:Y:S05]  /*11d50*/  WARPSYNC.COLLECTIVE R15, `(.L_x_2763) ;  /* 0x000000000f087348 */ /* 0x000fea0003c00000 */
[----:B------:R0:W1:Y:S02]  /*11d60*/  SHFL.IDX P6, R14, R13, R12, R11 ;  /* 0x0000000c0d0e7389 */ /* 0x00006400000c000b */
[----:B01----:R-:W-:Y:S01]  /*11d70*/  ENDCOLLECTIVE ;  /* 0x000000000000791b */ /* 0x003fe20003800000 */
.L_x_2763:
        /* <DEDUP_REMOVED lines=8> */
.L_x_2764:
        /* <DEDUP_REMOVED lines=13> */
.L_x_2765:
        /* <DEDUP_REMOVED lines=8> */
.L_x_2766:
        /* <DEDUP_REMOVED lines=13> */
.L_x_2767:
[----:B------:R-:W-:Y:S01]  /*12020*/  MOV R13, R4 ;  /* 0x00000004000d7202 */ /* 0x000fe20000000f00 */
[----:B------:R-:W-:Y:S01]  /*12030*/  IMAD.MOV.U32 R12, RZ, RZ, 0x5 ;  /* 0x00000005ff0c7424 */ /* 0x000fe200078e00ff */
[----:B------:R-:W-:-:S05]  /*12040*/  @!P2 LEA R14, P3, R30, R14, 0x1 ;  /* 0x0000000e1e0ea211 */ /* 0x000fca00078608ff */
[----:B------:R-:W-:Y:S02]  /*12050*/  @!P2 IMAD.X R7, RZ, RZ, R2, P3 ;  /* 0x000000ffff07a224 */ /* 0x000fe400018e0602 */
[----:B------:R-:W-:-:S07]  /*12060*/  @!P2 IMAD.MOV.U32 R2, RZ, RZ, R14 ;  /* 0x000000ffff02a224 */ /* 0x000fce00078e000e */
[----:B------:R-:W-:Y:S05]  /*12070*/  WARPSYNC.COLLECTIVE R15, `(.L_x_2768) ;  /* 0x000000000f087348 */ /* 0x000fea0003c00000 */
[----:B------:R0:W1:Y:S02]  /*12080*/  SHFL.IDX P6, R14, R13, R12, R11 ;  /* 0x0000000c0d0e7389 */ /* 0x00006400000c000b */
[----:B01----:R-:W-:Y:S01]  /*12090*/  ENDCOLLECTIVE ;  /* 0x000000000000791b */ /* 0x003fe20003800000 */
.L_x_2768:
        /* <DEDUP_REMOVED lines=13> */
.L_x_2769:
        /* <DEDUP_REMOVED lines=8> */
.L_x_2770:
        /* <DEDUP_REMOVED lines=12> */
.L_x_2771:
        /* <DEDUP_REMOVED lines=8> */
.L_x_2772:
        /* <DEDUP_REMOVED lines=11> */
.L_x_2773:
[----:B------:R-:W-:Y:S05]  /*123e0*/  BRA `(.L_x_2774) ;  /* 0xffffffbc00107947 */ /* 0x000fea000383ffff */
.L_x_2684:
[----:B0-----:R0:W1:Y:S02]  /*123f0*/  SYNCS.PHASECHK.TRANS64.TRYWAIT P1, [R22+URZ+0x28820], R3 ;  /* 0x02882003160075a7 */ /* 0x001064000802017f */
[----:B-1----:R-:W-:Y:S05]  /*12400*/  @!P1 NANOSLEEP.SYNCS 0x989680 ;  /* 0x009896800000995d */ /* 0x002fea0003900000 */
[----:B------:R-:W1:Y:S02]  /*12410*/  @!P1 SYNCS.PHASECHK.TRANS64 P1, [R22+URZ+0x28820], R3 ;  /* 0x02882003160095a7 */ /* 0x000e64000802007f */
[----:B-1----:R-:W-:Y:S05]  /*12420*/  @!P1 BRA `(.L_x_2684) ;  /* 0xfffffffc00f09947 */ /* 0x002fea000383ffff */
[----:B------:R-:W-:Y:S05]  /*12430*/  BRA `(.L_x_2775) ;  /* 0xffffffbc00847947 */ /* 0x000fea000383ffff */
.L_x_2689:
[----:B0-----:R0:W1:Y:S02]  /*12440*/  SYNCS.PHASECHK.TRANS64.TRYWAIT P0, [R6+URZ+0x28840], R3 ;  /* 0x02884003060075a7 */ /* 0x001064000800017f */
[----:B-1----:R-:W-:Y:S05]  /*12450*/  @!P0 NANOSLEEP.SYNCS 0x989680 ;  /* 0x009896800000895d */ /* 0x002fea0003900000 */
[----:B------:R-:W1:Y:S02]  /*12460*/  @!P0 SYNCS.PHASECHK.TRANS64 P0, [R6+URZ+0x28840], R3 ;  /* 0x02884003060085a7 */ /* 0x000e64000800007f */
[----:B-1----:R-:W-:Y:S05]  /*12470*/  @!P0 BRA `(.L_x_2689) ;  /* 0xfffffffc00f08947 */ /* 0x002fea000383ffff */
[----:B------:R-:W-:Y:S05]  /*12480*/  BRA `(.L_x_2776) ;  /* 0xffffffc000507947 */ /* 0x000fea000383ffff */
.L_x_2690:
[----:B------:R-:W-:Y:S01]  /*12490*/  BSSY B1, `(.L_x_2777) ;  /* 0x0000008000017945 */ /* 0x000fe20003800000 */
[----:B------:R-:W-:Y:S01]  /*124a0*/  IMAD.MOV.U32 R13, RZ, RZ, R9 ;  /* 0x000000ffff0d7224 */ /* 0x000fe200078e0009 */
[----:B------:R-:W-:Y:S01]  /*124b0*/  MOV R15, 0xffffffff ;  /* 0xffffffff000f7802 */ /* 0x000fe20000000f00 */
[----:B------:R-:W-:Y:S02]  /*124c0*/  IMAD.MOV.U32 R12, RZ, RZ, RZ ;  /* 0x000000ffff0c7224 */ /* 0x000fe400078e00ff */
[----:B------:R-:W-:-:S07]  /*124d0*/  IMAD.MOV.U32 R11, RZ, RZ, 0x181f ;  /* 0x0000181fff0b7424 */ /* 0x000fce00078e00ff */
[----:B--2---:R-:W-:Y:S05]  /*124e0*/  WARPSYNC.COLLECTIVE R15, `(.L_x_2778) ;  /* 0x000000000f087348 */ /* 0x004fea0003c00000 */
[----:B--2---:R0:W1:Y:S02]  /*124f0*/  SHFL.IDX P6, R14, R13, R12, R11 ;  /* 0x0000000c0d0e7389 */ /* 0x00406400000c000b */
[----:B01----:R-:W-:Y:S01]  /*12500*/  ENDCOLLECTIVE ;  /* 0x000000000000791b */ /* 0x003fe20003800000 */
.L_x_2778:
[----:B------:R-:W-:Y:S05]  /*12510*/  BSYNC B1 ;  /* 0x0000000000017941 */ /* 0x000fea0003800000 */
.L_x_2777:
        /* <DEDUP_REMOVED lines=9> */
.L_x_2779:
[----:B------:R-:W-:Y:S02]  /*125b0*/  IMAD R8, R8, 0x2, R22 ;  /* 0x0000000208087824 */ /* 0x000fe400078e0216 */
[----:B------:R-:W-:Y:S02]  /*125c0*/  IMAD.MOV.U32 R13, RZ, RZ, R9 ;  /* 0x000000ffff0d7224 */ /* 0x000fe400078e0009 */
[----:B------:R-:W-:Y:S02]  /*125d0*/  IMAD.MOV.U32 R12, RZ, RZ, 0x1 ;  /* 0x00000001ff0c7424 */ /* 0x000fe400078e00ff */
[----:B------:R-:W-:-:S07]  /*125e0*/  IMAD.MOV.U32 R2, RZ, RZ, R14 ;  /* 0x000000ffff027224 */ /* 0x000fce00078e000e */
[----:B------:R-:W-:Y:S05]  /*125f0*/  WARPSYNC.COLLECTIVE R15, `(.L_x_2780) ;  /* 0x000000000f087348 */ /* 0x000fea0003c00000 */
[----:B------:R0:W1:Y:S02]  /*12600*/  SHFL.IDX P6, R14, R13, R12, R11 ;  /* 0x0000000c0d0e7389 */ /* 0x00006400000c000b */
[----:B01----:R-:W-:Y:S01]  /*12610*/  ENDCOLLECTIVE ;  /* 0x000000000000791b */ /* 0x003fe20003800000 */
.L_x_2780:
        /* <DEDUP_REMOVED lines=12> */
.L_x_2781:
[----:B------:R-:W-:Y:S02]  /*126e0*/  IMAD.MOV.U32 R13, RZ, RZ, R9 ;  /* 0x000000ffff0d7224 */ /* 0x000fe400078e0009 */
[----:B------:R-:W-:Y:S02]  /*126f0*/  IMAD.MOV.U32 R12, RZ, RZ, 0x2 ;  /* 0x00000002ff0c7424 */ /* 0x000fe400078e00ff */
[----:B------:R-:W-:-:S07]  /*12700*/  IMAD.MOV.U32 R2, RZ, RZ, R14 ;  /* 0x000000ffff027224 */ /* 0x000fce00078e000e */
[----:B------:R-:W-:Y:S05]  /*12710*/  WARPSYNC.COLLECTIVE R15, `(.L_x_2782) ;  /* 0x000000000f087348 */ /* 0x000fea0003c00000 */
[----:B------:R0:W1:Y:S02]  /*12720*/  SHFL.IDX P6, R14, R13, R12, R11 ;  /* 0x0000000c0d0e7389 */ /* 0x00006400000c000b */
[----:B01----:R-:W-:Y:S01]  /*12730*/  ENDCOLLECTIVE ;  /* 0x000000000000791b */ /* 0x003fe20003800000 */
.L_x_2782:
        /* <DEDUP_REMOVED lines=12> */
.L_x_2783:
[----:B------:R-:W-:Y:S01]  /*12800*/  MOV R13, R9 ;  /* 0x00000009000d7202 */ /* 0x000fe20000000f00 */
[----:B------:R-:W-:Y:S02]  /*12810*/  IMAD.MOV.U32 R12, RZ, RZ, 0x3 ;  /* 0x00000003ff0c7424 */ /* 0x000fe400078e00ff */
[----:B------:R-:W-:-:S07]  /*12820*/  IMAD.MOV.U32 R2, RZ, RZ, R14 ;  /* 0x000000ffff027224 */ /* 0x000fce00078e000e */
[----:B------:R-:W-:Y:S05]  /*12830*/  WARPSYNC.COLLECTIVE R15, `(.L_x_2784) ;  /* 0x000000000f087348 */ /* 0x000fea0003c00000 */
[----:B------:R0:W1:Y:S02]  /*12840*/  SHFL.IDX P6, R14, R13, R12, R11 ;  /* 0x0000000c0d0e7389 */ /* 0x00006400000c000b */
[----:B01----:R-:W-:Y:S01]  /*12850*/  ENDCOLLECTIVE ;  /* 0x000000000000791b */ /* 0x003fe20003800000 */
.L_x_2784:
        /* <DEDUP_REMOVED lines=12> */
.L_x_2785:
[----:B------:R-:W-:Y:S02]  /*12920*/  IMAD.MOV.U32 R13, RZ, RZ, R9 ;  /* 0x000000ffff0d7224 */ /* 0x000fe400078e0009 */
[----:B------:R-:W-:Y:S02]  /*12930*/  IMAD.MOV.U32 R12, RZ, RZ, 0x4 ;  /* 0x00000004ff0c7424 */ /* 0x000fe400078e00ff */
[----:B------:R-:W-:-:S07]  /*12940*/  IMAD.MOV.U32 R2, RZ, RZ, R14 ;  /* 0x000000ffff027224 */ /* 0x000fce00078e000e */
[----:B------:R-:W-:Y:S05]  /*12950*/  WARPSYNC.COLLECTIVE R15, `(.L_x_2786) ;  /* 0x000000000f087348 */ /* 0x000fea0003c00000 */
[----:B------:R0:W1:Y:S02]  /*12960*/  SHFL.IDX P6, R14, R13, R12, R11 ;  /* 0x0000000c0d0e7389 */ /* 0x00006400000c000b */
[----:B01----:R-:W-:Y:S01]  /*12970*/  ENDCOLLECTIVE ;  /* 0x000000000000791b */ /* 0x003fe20003800000 */
.L_x_2786:
        /* <DEDUP_REMOVED lines=12> */
.L_x_2787:
[----:B------:R-:W-:Y:S02]  /*12a40*/  IMAD.MOV.U32 R13, RZ, RZ, R9 ;  /* 0x000000ffff0d7224 */ /* 0x000fe400078e0009 */
[----:B------:R-:W-:Y:S02]  /*12a50*/  IMAD.MOV.U32 R12, RZ, RZ, 0x5 ;  /* 0x00000005ff0c7424 */ /* 0x000fe400078e00ff */
[----:B------:R-:W-:-:S07]  /*12a60*/  IMAD.MOV.U32 R2, RZ, RZ, R14 ;  /* 0x000000ffff027224 */ /* 0x000fce00078e000e */
[----:B------:R-:W-:Y:S05]  /*12a70*/  WARPSYNC.COLLECTIVE R15, `(.L_x_2788) ;  /* 0x000000000f087348 */ /* 0x000fea0003c00000 */
[----:B------:R0:W1:Y:S02]  /*12a80*/  SHFL.IDX P6, R14, R13, R12, R11 ;  /* 0x0000000c0d0e7389 */ /* 0x00006400000c000b */
[----:B01----:R-:W-:Y:S01]  /*12a90*/  ENDCOLLECTIVE ;  /* 0x000000000000791b */ /* 0x003fe20003800000 */
.L_x_2788:
        /* <DEDUP_REMOVED lines=12> */
.L_x_2789:
[----:B------:R-:W-:Y:S02]  /*12b60*/  IMAD.MOV.U32 R13, RZ, RZ, R9 ;  /* 0x000000ffff0d7224 */ /* 0x000fe400078e0009 */
[----:B------:R-:W-:Y:S02]  /*12b70*/  IMAD.MOV.U32 R12, RZ, RZ, 0x6 ;  /* 0x00000006ff0c7424 */ /* 0x000fe400078e00ff */
[----:B------:R-:W-:-:S07]  /*12b80*/  IMAD.MOV.U32 R2, RZ, RZ, R14 ;  /* 0x000000ffff027224 */ /* 0x000fce00078e000e */
[----:B------:R-:W-:Y:S05]  /*12b90*/  WARPSYNC.COLLECTIVE R15, `(.L_x_2790) ;  /* 0x000000000f087348 */ /* 0x000fea0003c00000 */
[----:B------:R0:W1:Y:S02]  /*12ba0*/  SHFL.IDX P6, R14, R13, R12, R11 ;  /* 0x0000000c0d0e7389 */ /* 0x00006400000c000b */
[----:B01----:R-:W-:Y:S01]  /*12bb0*/  ENDCOLLECTIVE ;  /* 0x000000000000791b */ /* 0x003fe20003800000 */
.L_x_2790:
        /* <DEDUP_REMOVED lines=12> */
.L_x_2791:
[----:B------:R-:W-:Y:S02]  /*12c80*/  IMAD.MOV.U32 R13, RZ, RZ, R9 ;  /* 0x000000ffff0d7224 */ /* 0x000fe400078e0009 */
[----:B------:R-:W-:Y:S01]  /*12c90*/  IMAD.MOV.U32 R12, RZ, RZ, 0x7 ;  /* 0x00000007ff0c7424 */ /* 0x000fe200078e00ff */
[----:B------:R-:W-:-:S07]  /*12ca0*/  MOV R2, R14 ;  /* 0x0000000e00027202 */ /* 0x000fce0000000f00 */
[----:B------:R-:W-:Y:S05]  /*12cb0*/  WARPSYNC.COLLECTIVE R15, `(.L_x_2792) ;  /* 0x000000000f087348 */ /* 0x000fea0003c00000 */
[----:B------:R0:W1:Y:S02]  /*12cc0*/  SHFL.IDX P6, R14, R13, R12, R11 ;  /* 0x0000000c0d0e7389 */ /* 0x00006400000c000b */
[----:B01----:R-:W-:Y:S01]  /*12cd0*/  ENDCOLLECTIVE ;  /* 0x000000000000791b */ /* 0x003fe20003800000 */
.L_x_2792:
        /* <DEDUP_REMOVED lines=12> */
.L_x_2793:
[----:B------:R-:W-:Y:S01]  /*12da0*/  IMAD.MOV.U32 R2, RZ, RZ, R14 ;  /* 0x000000ffff027224 */ /* 0x000fe200078e000e */
[----:B------:R-:W-:Y:S06]  /*12db0*/  BRA `(.L_x_2794) ;  /* 0xffffffbc00247947 */ /* 0x000fec000383ffff */
.L_x_2695:
[----:B-1----:R1:W3:Y:S02]  /*12dc0*/  SYNCS.PHASECHK.TRANS64.TRYWAIT P0, [R6+URZ+0x28860], R2 ;  /* 0x02886002060075a7 */ /* 0x0022e4000800017f */
[----:B---3--:R-:W-:Y:S05]  /*12dd0*/  @!P0 NANOSLEEP.SYNCS 0x989680 ;  /* 0x009896800000895d */ /* 0x008fea0003900000 */
[----:B------:R-:W3:Y:S02]  /*12de0*/  @!P0 SYNCS.PHASECHK.TRANS64 P0, [R6+URZ+0x28860], R2 ;  /* 0x02886002060085a7 */ /* 0x000ee4000800007f */
[----:B---3--:R-:W-:Y:S05]  /*12df0*/  @!P0 BRA `(.L_x_2695) ;  /* 0xfffffffc00f08947 */ /* 0x008fea000383ffff */
[----:B------:R-:W-:Y:S05]  /*12e00*/  BRA `(.L_x_2795) ;  /* 0xffffffbc00847947 */ /* 0x000fea000383ffff */
.L_x_2696:
        /* <DEDUP_REMOVED lines=8> */
.L_x_2797:
[----:B------:R-:W-:Y:S05]  /*12e90*/  BSYNC B1 ;  /* 0x0000000000017941 */ /* 0x000fea0003800000 */
.L_x_2796:
        /* <DEDUP_REMOVED lines=9> */
.L_x_2798:
[----:B------:R-:W-:Y:S02]  /*12f30*/  IMAD.MOV.U32 R13, RZ, RZ, R24 ;  /* 0x000000ffff0d7224 */ /* 0x000fe400078e0018 */
[----:B------:R-:W-:Y:S02]  /*12f40*/  IMAD.MOV.U32 R12, RZ, RZ, 0x1 ;  /* 0x00000001ff0c7424 */ /* 0x000fe400078e00ff */
[----:B------:R-:W-:-:S07]  /*12f50*/  IMAD.MOV.U32 R2, RZ, RZ, R14 ;  /* 0x000000ffff027224 */ /* 0x000fce00078e000e */
[----:B------:R-:W-:Y:S05]  /*12f60*/  WARPSYNC.COLLECTIVE R15, `(.L_x_2799) ;  /* 0x000000000f087348 */ /* 0x000fea0003c00000 */
[----:B------:R0:W1:Y:S02]  /*12f70*/  SHFL.IDX P6, R14, R13, R12, R11 ;  /* 0x0000000c0d0e7389 */ /* 0x00006400000c000b */
[----:B01----:R-:W-:Y:S01]  /*12f80*/  ENDCOLLECTIVE ;  /* 0x000000000000791b */ /* 0x003fe20003800000 */
.L_x_2799:
[----:B------:R-:W-:-:S05]  /*12f90*/  IADD3 R2, P0, R2, R5, RZ ;  /* 0x0000000502027210 */ /* 0x000fca0007f1e0ff */
        /* <DEDUP_REMOVED lines=13> */
.L_x_2800:
[----:B------:R-:W-:Y:S02]  /*13070*/  IMAD.MOV.U32 R13, RZ, RZ, R24 ;  /* 0x000000ffff0d7224 */ /* 0x000fe400078e0018 */
[----:B------:R-:W-:Y:S02]  /*13080*/  IMAD.MOV.U32 R12, RZ, RZ, 0x2 ;  /* 0x00000002ff0c7424 */ /* 0x000fe400078e00ff */
[----:B------:R-:W-:-:S07]  /*13090*/  IMAD.MOV.U32 R2, RZ, RZ, R14 ;  /* 0x000000ffff027224 */ /* 0x000fce00078e000e */
[----:B------:R-:W-:Y:S05]  /*130a0*/  WARPSYNC.COLLECTIVE R15, `(.L_x_2801) ;  /* 0x000000000f087348 */ /* 0x000fea0003c00000 */
[----:B------:R0:W1:Y:S02]  /*130b0*/  SHFL.IDX P6, R14, R13, R12, R11 ;  /* 0x0000000c0d0e7389 */ /* 0x00006400000c000b */
[----:B01----:R-:W-:Y:S01]  /*130c0*/  ENDCOLLECTIVE ;  /* 0x000000000000791b */ /* 0x003fe20003800000 */
.L_x_2801:
        /* <DEDUP_REMOVED lines=14> */
.L_x_2802:
[----:B------:R-:W-:Y:S02]  /*131b0*/  IMAD.MOV.U32 R13, RZ, RZ, R24 ;  /* 0x000000ffff0d7224 */ /* 0x000fe400078e0018 */
[----:B------:R-:W-:Y:S02]  /*131c0*/  IMAD.MOV.U32 R12, RZ, RZ, 0x3 ;  /* 0x00000003ff0c7424 */ /* 0x000fe400078e00ff */
[----:B------:R-:W-:-:S07]  /*131d0*/  IMAD.MOV.U32 R2, RZ, RZ, R14 ;  /* 0x000000ffff027224 */ /* 0x000fce00078e000e */
[----:B------:R-:W-:Y:S05]  /*131e0*/  WARPSYNC.COLLECTIVE R15, `(.L_x_2803) ;  /* 0x000000000f087348 */ /* 0x000fea0003c00000 */
[----:B------:R0:W1:Y:S02]  /*131f0*/  SHFL.IDX P6, R14, R13, R12, R11 ;  /* 0x0000000c0d0e7389 */ /* 0x00006400000c000b */
[----:B01----:R-:W-:Y:S01]  /*13200*/  ENDCOLLECTIVE ;  /* 0x000000000000791b */ /* 0x003fe20003800000 */
.L_x_2803:
        /* <DEDUP_REMOVED lines=14> */
.L_x_2804:
[----:B------:R-:W-:Y:S02]  /*132f0*/  IMAD.MOV.U32 R13, RZ, RZ, R24 ;  /* 0x000000ffff0d7224 */ /* 0x000fe400078e0018 */
[----:B------:R-:W-:Y:S02]  /*13300*/  IMAD.MOV.U32 R12, RZ, RZ, 0x4 ;  /* 0x00000004ff0c7424 */ /* 0x000fe400078e00ff */
[----:B------:R-:W-:-:S07]  /*13310*/  IMAD.MOV.U32 R2, RZ, RZ, R14 ;  /* 0x000000ffff027224 */ /* 0x000fce00078e000e */
[----:B------:R-:W-:Y:S05]  /*13320*/  WARPSYNC.COLLECTIVE R15, `(.L_x_2805) ;  /* 0x000000000f087348 */ /* 0x000fea0003c00000 */
[----:B------:R0:W1:Y:S02]  /*13330*/  SHFL.IDX P6, R14, R13, R12, R11 ;  /* 0x0000000c0d0e7389 */ /* 0x00006400000c000b */
[----:B01----:R-:W-:Y:S01]  /*13340*/  ENDCOLLECTIVE ;  /* 0x000000000000791b */ /* 0x003fe20003800000 */
.L_x_2805:
        /* <DEDUP_REMOVED lines=14> */
.L_x_2806:
[----:B------:R-:W-:Y:S01]  /*13430*/  IMAD.MOV.U32 R13, RZ, RZ, R24 ;  /* 0x000000ffff0d7224 */ /* 0x000fe200078e0018 */
[----:B------:R-:W-:Y:S01]  /*13440*/  MOV R12, 0x5 ;  /* 0x00000005000c7802 */ /* 0x000fe20000000f00 */
[----:B------:R-:W-:-:S07]  /*13450*/  IMAD.MOV.U32 R2, RZ, RZ, R14 ;  /* 0x000000ffff027224 */ /* 0x000fce00078e000e */
[----:B------:R-:W-:Y:S05]  /*13460*/  WARPSYNC.COLLECTIVE R15, `(.L_x_2807) ;  /* 0x000000000f087348 */ /* 0x000fea0003c00000 */
[----:B------:R0:W1:Y:S02]  /*13470*/  SHFL.IDX P6, R14, R13, R12, R11 ;  /* 0x0000000c0d0e7389 */ /* 0x00006400000c000b */
[----:B01----:R-:W-:Y:S01]  /*13480*/  ENDCOLLECTIVE ;  /* 0x000000000000791b */ /* 0x003fe20003800000 */
.L_x_2807:
        /* <DEDUP_REMOVED lines=14> */
.L_x_2808:
[----:B------:R-:W-:Y:S02]  /*13570*/  IMAD.MOV.U32 R13, RZ, RZ, R24 ;  /* 0x000000ffff0d7224 */ /* 0x000fe400078e0018 */
[----:B------:R-:W-:Y:S02]  /*13580*/  IMAD.MOV.U32 R12, RZ, RZ, 0x6 ;  /* 0x00000006ff0c7424 */ /* 0x000fe400078e00ff */
[----:B------:R-:W-:-:S07]  /*13590*/  IMAD.MOV.U32 R2, RZ, RZ, R14 ;  /* 0x000000ffff027224 */ /* 0x000fce00078e000e */
[----:B------:R-:W-:Y:S05]  /*135a0*/  WARPSYNC.COLLECTIVE R15, `(.L_x_2809) ;  /* 0x000000000f087348 */ /* 0x000fea0003c00000 */
[----:B------:R0:W1:Y:S02]  /*135b0*/  SHFL.IDX P6, R14, R13, R12, R11 ;  /* 0x0000000c0d0e7389 */ /* 0x00006400000c000b */
[----:B01----:R-:W-:Y:S01]  /*135c0*/  ENDCOLLECTIVE ;  /* 0x000000000000791b */ /* 0x003fe20003800000 */
.L_x_2809:
        /* <DEDUP_REMOVED lines=14> */
.L_x_2810:
[----:B------:R-:W-:Y:S02]  /*136b0*/  IMAD.MOV.U32 R13, RZ, RZ, R24 ;  /* 0x000000ffff0d7224 */ /* 0x000fe400078e0018 */
[----:B------:R-:W-:Y:S02]  /*136c0*/  IMAD.MOV.U32 R12, RZ, RZ, 0x7 ;  /* 0x00000007ff0c7424 */ /* 0x000fe400078e00ff */
[----:B------:R-:W-:-:S07]  /*136d0*/  IMAD.MOV.U32 R2, RZ, RZ, R14 ;  /* 0x000000ffff027224 */ /* 0x000fce00078e000e */
[----:B------:R-:W-:Y:S05]  /*136e0*/  WARPSYNC.COLLECTIVE R15, `(.L_x_2811) ;  /* 0x000000000f087348 */ /* 0x000fea0003c00000 */
[----:B------:R0:W1:Y:S02]  /*136f0*/  SHFL.IDX P6, R14, R13, R12, R11 ;  /* 0x0000000c0d0e7389 */ /* 0x00006400000c000b */
[----:B01----:R-:W-:Y:S01]  /*13700*/  ENDCOLLECTIVE ;  /* 0x000000000000791b */ /* 0x003fe20003800000 */
.L_x_2811:
        /* <DEDUP_REMOVED lines=13> */
.L_x_2812:
[----:B------:R-:W-:Y:S01]  /*137e0*/  @!PT LDS RZ, [RZ] ;  /* 0x00000000fffff984 */ /* 0x000fe20000000800 */
[----:B------:R-:W-:Y:S01]  /*137f0*/  @!PT LDS RZ, [RZ] ;  /* 0x00000000fffff984 */ /* 0x000fe20000000800 */
[----:B------:R-:W-:Y:S01]  /*13800*/  @!PT LDS RZ, [RZ] ;  /* 0x00000000fffff984 */ /* 0x000fe20000000800 */
[----:B------:R1:W-:Y:S01]  /*13810*/  LDGSTS.E.BYPASS.LTC128B.128 [R7+0x7400], desc[UR52][R2.64+0x80], !P0 ;  /* 0x0740008002077fae */ /* 0x0003e2000c101d74 */
[----:B------:R-:W-:Y:S05]  /*13820*/  BRA `(.L_x_2813) ;  /* 0xffffffb800087947 */ /* 0x000fea000383ffff */
.L_x_2704:
[----:B0-----:R0:W1:Y:S02]  /*13830*/  SYNCS.PHASECHK.TRANS64.TRYWAIT P0, [R0+URZ+0x28860], R3 ;  /* 0x02886003000075a7 */ /* 0x001064000800017f */
[----:B-1----:R-:W-:Y:S05]  /*13840*/  @!P0 NANOSLEEP.SYNCS 0x989680 ;  /* 0x009896800000895d */ /* 0x002fea0003900000 */
[----:B------:R-:W1:Y:S02]  /*13850*/  @!P0 SYNCS.PHASECHK.TRANS64 P0, [R0+URZ+0x28860], R3 ;  /* 0x02886003000085a7 */ /* 0x000e64000800007f */
[----:B-1----:R-:W-:Y:S05]  /*13860*/  @!P0 BRA `(.L_x_2704) ;  /* 0xfffffffc00f08947 */ /* 0x002fea000383ffff */
[----:B------:R-:W-:Y:S05]  /*13870*/  BRA `(.L_x_2814) ;  /* 0xffffffbc00247947 */ /* 0x000fea000383ffff */
.L_x_2705:
        /* <DEDUP_REMOVED lines=8> */
.L_x_2816:
[----:B------:R-:W-:Y:S05]  /*13900*/  BSYNC B0 ;  /* 0x0000000000007941 */ /* 0x000fea0003800000 */
.L_x_2815:
        /* <DEDUP_REMOVED lines=9> */
.L_x_2817:
        /* <DEDUP_REMOVED lines=12> */
.L_x_2818:
        /* <DEDUP_REMOVED lines=13> */
.L_x_2819:
[----:B------:R-:W-:Y:S02]  /*13b30*/  IMAD.MOV.U32 R13, RZ, RZ, R24 ;  /* 0x000000ffff0d7224 */ /* 0x000fe400078e0018 */
[----:B------:R-:W-:Y:S02]  /*13b40*/  IMAD.MOV.U32 R12, RZ, RZ, 0x2 ;  /* 0x00000002ff0c7424 */ /* 0x000fe400078e00ff */
[----:B------:R-:W-:-:S07]  /*13b50*/  IMAD.MOV.U32 R10, RZ, RZ, R14 ;  /* 0x000000ffff0a7224 */ /* 0x000fce00078e000e */
[----:B------:R-:W-:Y:S05]  /*13b60*/  WARPSYNC.COLLECTIVE R15, `(.L_x_2820) ;  /* 0x000000000f087348 */ /* 0x000fea0003c00000 */
[----:B------:R0:W1:Y:S02]  /*13b70*/  SHFL.IDX P6, R14, R13, R12, R11 ;  /* 0x0000000c0d0e7389 */ /* 0x00006400000c000b */
[----:B01----:R-:W-:Y:S01]  /*13b80*/  ENDCOLLECTIVE ;  /* 0x000000000000791b */ /* 0x003fe20003800000 */
.L_x_2820:
        /* <DEDUP_REMOVED lines=14> */
.L_x_2821:
[----:B------:R-:W-:Y:S02]  /*13c70*/  IMAD.MOV.U32 R13, RZ, RZ, R24 ;  /* 0x000000ffff0d7224 */ /* 0x000fe400078e0018 */
[----:B------:R-:W-:Y:S01]  /*13c80*/  IMAD.MOV.U32 R12, RZ, RZ, 0x3 ;  /* 0x00000003ff0c7424 */ /* 0x000fe200078e00ff */
[----:B------:R-:W-:-:S13]  /*13c90*/  IADD3 R2, P2, R14, R5, RZ ;  /* 0x000000050e027210 */ /* 0x000fda0007f5e0ff */
[----:B------:R-:W-:Y:S05]  /*13ca0*/  WARPSYNC.COLLECTIVE R15, `(.L_x_2822) ;  /* 0x000000000f087348 */ /* 0x000fea0003c00000 */
[----:B------:R0:W1:Y:S02]  /*13cb0*/  SHFL.IDX P6, R14, R13, R12, R11 ;  /* 0x0000000c0d0e7389 */ /* 0x00006400000c000b */
[----:B01----:R-:W-:Y:S01]  /*13cc0*/  ENDCOLLECTIVE ;  /* 0x000000000000791b */ /* 0x003fe20003800000 */
.L_x_2822:
        /* <DEDUP_REMOVED lines=13> */
.L_x_2823:
[----:B------:R-:W-:Y:S01]  /*13da0*/  IMAD.MOV.U32 R13, RZ, RZ, R24 ;  /* 0x000000ffff0d7224 */ /* 0x000fe200078e0018 */
[----:B------:R-:W-:Y:S02]  /*13db0*/  MOV R12, 0x4 ;  /* 0x00000004000c7802 */ /* 0x000fe40000000f00 */
[----:B------:R-:W-:-:S13]  /*13dc0*/  IADD3 R2, P2, R14, R5, RZ ;  /* 0x000000050e027210 */ /* 0x000fda0007f5e0ff */
[----:B------:R-:W-:Y:S05]  /*13dd0*/  WARPSYNC.COLLECTIVE R15, `(.L_x_2824) ;  /* 0x000000000f087348 */ /* 0x000fea0003c00000 */
[----:B------:R0:W1:Y:S02]  /*13de0*/  SHFL.IDX P6, R14, R13, R12, R11 ;  /* 0x0000000c0d0e7389 */ /* 0x00006400000c000b */
[----:B01----:R-:W-:Y:S01]  /*13df0*/  ENDCOLLECTIVE ;  /* 0x000000000000791b */ /* 0x003fe20003800000 */
.L_x_2824:
        /* <DEDUP_REMOVED lines=13> */
.L_x_2825:
[----:B------:R-:W-:Y:S02]  /*13ed0*/  IMAD.MOV.U32 R13, RZ, RZ, R24 ;  /* 0x000000ffff0d7224 */ /* 0x000fe400078e0018 */
[----:B------:R-:W-:Y:S02]  /*13ee0*/  IMAD.MOV.U32 R12, RZ, RZ, 0x5 ;  /* 0x00000005ff0c7424 */ /* 0x000fe400078e00ff */
[----:B------:R-:W-:-:S07]  /*13ef0*/  IMAD.MOV.U32 R10, RZ, RZ, R14 ;  /* 0x000000ffff0a7224 */ /* 0x000fce00078e000e */
[----:B------:R-:W-:Y:S05]  /*13f00*/  WARPSYNC.COLLECTIVE R15, `(.L_x_2826) ;  /* 0x000000000f087348 */ /* 0x000fea0003c00000 */
[----:B------:R0:W1:Y:S02]  /*13f10*/  SHFL.IDX P6, R14, R13, R12, R11 ;  /* 0x0000000c0d0e7389 */ /* 0x00006400000c000b */
[----:B01----:R-:W-:Y:S01]  /*13f20*/  ENDCOLLECTIVE ;  /* 0x000000000000791b */ /* 0x003fe20003800000 */
.L_x_2826:
        /* <DEDUP_REMOVED lines=14> */
.L_x_2827:
[----:B------:R-:W-:Y:S02]  /*14010*/  IMAD.MOV.U32 R13, RZ, RZ, R24 ;  /* 0x000000ffff0d7224 */ /* 0x000fe400078e0018 */
[----:B------:R-:W-:Y:S01]  /*14020*/  IMAD.MOV.U32 R12, RZ, RZ, 0x6 ;  /* 0x00000006ff0c7424 */ /* 0x000fe200078e00ff */
[----:B------:R-:W-:-:S13]  /*14030*/  IADD3 R2, P2, R14, R5, RZ ;  /* 0x000000050e027210 */ /* 0x000fda0007f5e0ff */
[----:B------:R-:W-:Y:S05]  /*14040*/  WARPSYNC.COLLECTIVE R15, `(.L_x_2828) ;  /* 0x000000000f087348 */ /* 0x000fea0003c00000 */
[----:B------:R0:W1:Y:S02]  /*14050*/  SHFL.IDX P6, R14, R13, R12, R11 ;  /* 0x0000000c0d0e7389 */ /* 0x00006400000c000b */
[----:B01----:R-:W-:Y:S01]  /*14060*/  ENDCOLLECTIVE ;  /* 0x000000000000791b */ /* 0x003fe20003800000 */
.L_x_2828:
        /* <DEDUP_REMOVED lines=13> */
.L_x_2829:
[----:B------:R-:W-:Y:S02]  /*14140*/  IMAD.MOV.U32 R13, RZ, RZ, R24 ;  /* 0x000000ffff0d7224 */ /* 0x000fe400078e0018 */
[----:B------:R-:W-:Y:S02]  /*14150*/  IMAD.MOV.U32 R12, RZ, RZ, 0x7 ;  /* 0x00000007ff0c7424 */ /* 0x000fe400078e00ff */
[----:B------:R-:W-:-:S07]  /*14160*/  IMAD.MOV.U32 R10, RZ, RZ, R14 ;  /* 0x000000ffff0a7224 */ /* 0x000fce00078e000e */
[----:B------:R-:W-:Y:S05]  /*14170*/  WARPSYNC.COLLECTIVE R15, `(.L_x_2830) ;  /* 0x000000000f087348 */ /* 0x000fea0003c00000 */
[----:B------:R0:W1:Y:S02]  /*14180*/  SHFL.IDX P6, R14, R13, R12, R11 ;  /* 0x0000000c0d0e7389 */ /* 0x00006400000c000b */
[----:B01----:R-:W-:Y:S01]  /*14190*/  ENDCOLLECTIVE ;  /* 0x000000000000791b */ /* 0x003fe20003800000 */
.L_x_2830:
        /* <DEDUP_REMOVED lines=12> */
.L_x_2831:
[----:B------:R-:W-:Y:S05]  /*14260*/  BRA `(.L_x_2832) ;  /* 0xffffffb400c47947 */ /* 0x000fea000383ffff */
.L_x_2710:
[----:B------:R-:W-:Y:S01]  /*14270*/  BSSY B0, `(.L_x_2833) ;  /* 0x0000008000007945 */ /* 0x000fe20003800000 */
[----:B------:R-:W-:Y:S01]  /*14280*/  IMAD.MOV.U32 R13, RZ, RZ, R16 ;  /* 0x000000ffff0d7224 */ /* 0x000fe200078e0010 */
[----:B------:R-:W-:Y:S01]  /*14290*/  MOV R11, 0x1f ;  /* 0x0000001f000b7802 */ /* 0x000fe20000000f00 */
[----:B------:R-:W-:Y:S02]  /*142a0*/  IMAD.MOV.U32 R12, RZ, RZ, RZ ;  /* 0x000000ffff0c7224 */ /* 0x000fe400078e00ff */
[----:B------:R-:W-:-:S07]  /*142b0*/  IMAD.MOV.U32 R15, RZ, RZ, -0x1 ;  /* 0xffffffffff0f7424 */ /* 0x000fce00078e00ff */
[----:B------:R-:W-:Y:S05]  /*142c0*/  WARPSYNC.COLLECTIVE R15, `(.L_x_2834) ;  /* 0x000000000f087348 */ /* 0x000fea0003c00000 */
[----:B------:R0:W1:Y:S02]  /*142d0*/  SHFL.IDX P6, R14, R13, R12, R11 ;  /* 0x0000000c0d0e7389 */ /* 0x00006400000c000b */
[----:B01----:R-:W-:Y:S01]  /*142e0*/  ENDCOLLECTIVE ;  /* 0x000000000000791b */ /* 0x003fe20003800000 */
.L_x_2834:
[----:B------:R-:W-:Y:S05]  /*142f0*/  BSYNC B0 ;  /* 0x0000000000007941 */ /* 0x000fea0003800000 */
.L_x_2833:
        /* <DEDUP_REMOVED lines=9> */
.L_x_2835:
        /* <DEDUP_REMOVED lines=18> */
.L_x_2836:
[----:B------:R-:W-:Y:S01]  /*144b0*/  IMAD.MOV.U32 R12, RZ, RZ, 0x2 ;  /* 0x00000002ff0c7424 */ /* 0x000fe200078e00ff */
[----:B------:R-:W-:-:S05]  /*144c0*/  SEL R7, R14, RZ, P1 ;  /* 0x000000ff0e077207 */ /* 0x000fca0000800000 */
[----:B------:R-:W-:-:S04]  /*144d0*/  IMAD.IADD R6, R4, 0x1, R7 ;  /* 0x0000000104067824 */ /* 0x000fc800078e0207 */
[----:B------:R-:W-:-:S07]  /*144e0*/  IMAD.MOV.U32 R13, RZ, RZ, R6 ;  /* 0x000000ffff0d7224 */ /* 0x000fce00078e0006 */
[----:B------:R-:W-:Y:S05]  /*144f0*/  WARPSYNC.COLLECTIVE R15, `(.L_x_2837) ;  /* 0x000000000f087348 */ /* 0x000fea0003c00000 */
[----:B------:R0:W1:Y:S02]  /*14500*/  SHFL.UP P6, R14, R13, R12, R11 ;  /* 0x0400000c0d0e7389 */ /* 0x00006400000c000b */
[----:B01----:R-:W-:Y:S01]  /*14510*/  ENDCOLLECTIVE ;  /* 0x000000000000791b */ /* 0x003fe20003800000 */
.L_x_2837:
[----:B------:R-:W-:Y:S01]  /*14520*/  IMAD.MOV.U32 R12, RZ, RZ, 0x4 ;  /* 0x00000004ff0c7424 */ /* 0x000fe200078e00ff */
[----:B------:R-:W-:-:S05]  /*14530*/  SEL R7, R14, RZ, P2 ;  /* 0x000000ff0e077207 */ /* 0x000fca0001000000 */
[----:B------:R-:W-:-:S04]  /*14540*/  IMAD.IADD R7, R6, 0x1, R7 ;  /* 0x0000000106077824 */ /* 0x000fc800078e0207 */
[----:B------:R-:W-:-:S07]  /*14550*/  IMAD.MOV.U32 R13, RZ, RZ, R7 ;  /* 0x000000ffff0d7224 */ /* 0x000fce00078e0007 */
[----:B------:R-:W-:Y:S05]  /*14560*/  WARPSYNC.COLLECTIVE R15, `(.L_x_2838) ;  /* 0x000000000f087348 */ /* 0x000fea0003c00000 */
[----:B------:R0:W1:Y:S02]  /*14570*/  SHFL.UP P6, R14, R13, R12, R11 ;  /* 0x0400000c0d0e7389 */ /* 0x00006400000c000b */
[----:B01----:R-:W-:Y:S01]  /*14580*/  ENDCOLLECTIVE ;  /* 0x000000000000791b */ /* 0x003fe20003800000 */
.L_x_2838:
[----:B------:R-:W-:Y:S01]  /*14590*/  IMAD.MOV.U32 R12, RZ, RZ, 0x8 ;  /* 0x00000008ff0c7424 */ /* 0x000fe200078e00ff */
[----:B------:R-:W-:-:S05]  /*145a0*/  SEL R2, R14, RZ, P3 ;  /* 0x000000ff0e027207 */ /* 0x000fca0001800000 */
[----:B------:R-:W-:-:S04]  /*145b0*/  IMAD.IADD R2, R7, 0x1, R2 ;  /* 0x0000000107027824 */ /* 0x000fc800078e0202 */
[----:B------:R-:W-:-:S07]  /*145c0*/  IMAD.MOV.U32 R13, RZ, RZ, R2 ;  /* 0x000000ffff0d7224 */ /* 0x000fce00078e0002 */
[----:B------:R-:W-:Y:S05]  /*145d0*/  WARPSYNC.COLLECTIVE R15, `(.L_x_2839) ;  /* 0x000000000f087348 */ /* 0x000fea0003c00000 */
[----:B------:R0:W1:Y:S02]  /*145e0*/  SHFL.UP P6, R14, R13, R12, R11 ;  /* 0x0400000c0d0e7389 */ /* 0x00006400000c000b */
[----:B01----:R-:W-:Y:S01]  /*145f0*/  ENDCOLLECTIVE ;  /* 0x000000000000791b */ /* 0x003fe20003800000 */
.L_x_2839:
[----:B------:R-:W-:Y:S01]  /*14600*/  IMAD.MOV.U32 R12, RZ, RZ, 0x10 ;  /* 0x00000010ff0c7424 */ /* 0x000fe200078e00ff */
[----:B------:R-:W-:-:S04]  /*14610*/  SEL R3, R14, RZ, P4 ;  /* 0x000000ff0e037207 */ /* 0x000fc80002000000 */
[----:B------:R-:W-:-:S05]  /*14620*/  IADD3 R3, R2, R3, RZ ;  /* 0x0000000302037210 */ /* 0x000fca0007ffe0ff */
[----:B------:R-:W-:-:S07]  /*14630*/  IMAD.MOV.U32 R13, RZ, RZ, R3 ;  /* 0x000000ffff0d7224 */ /* 0x000fce00078e0003 */
[----:B------:R-:W-:Y:S05]  /*14640*/  WARPSYNC.COLLECTIVE R15, `(.L_x_2840) ;  /* 0x000000000f087348 */ /* 0x000fea0003c00000 */
[----:B------:R0:W1:Y:S02]  /*14650*/  SHFL.UP P6, R14, R13, R12, R11 ;  /* 0x0400000c0d0e7389 */ /* 0x00006400000c000b */
[----:B01----:R-:W-:Y:S01]  /*14660*/  ENDCOLLECTIVE ;  /* 0x000000000000791b */ /* 0x003fe20003800000 */
.L_x_2840:
        /* <DEDUP_REMOVED lines=8> */
.L_x_2841:
[----:B------:R-:W-:Y:S05]  /*146f0*/  BRA `(.L_x_2842) ;  /* 0xffffffb400d07947 */ /* 0x000fea000383ffff */
.L_x_2715:
[----:B------:R-:W-:Y:S01]  /*14700*/  BSSY B0, `(.L_x_2843) ;  /* 0x0000008000007945 */ /* 0x000fe20003800000 */
[----:B-----5:R-:W-:Y:S02]  /*14710*/  IMAD.MOV.U32 R13, RZ, RZ, R4 ;  /* 0x000000ffff0d7224 */ /* 0x020fe400078e0004 */
[----:B------:R-:W-:Y:S02]  /*14720*/  IMAD.MOV.U32 R12, RZ, RZ, 0x1 ;  /* 0x00000001ff0c7424 */ /* 0x000fe400078e00ff */
[----:B------:R-:W-:Y:S02]  /*14730*/  IMAD.MOV.U32 R11, RZ, RZ, RZ ;  /* 0x000000ffff0b7224 */ /* 0x000fe400078e00ff */
[----:B------:R-:W-:-:S07]  /*14740*/  IMAD.MOV.U32 R15, RZ, RZ, -0x1 ;  /* 0xffffffffff0f7424 */ /* 0x000fce00078e00ff */
[----:B01----:R-:W-:Y:S05]  /*14750*/  WARPSYNC.COLLECTIVE R15, `(.L_x_2844) ;  /* 0x000000000f087348 */ /* 0x003fea0003c00000 */
[----:B------:R2:W3:Y:S02]  /*14760*/  SHFL.UP P6, R14, R13, R12, R11 ;  /* 0x0400000c0d0e7389 */ /* 0x0004e400000c000b */
[----:B0123--:R-:W-:Y:S01]  /*14770*/  ENDCOLLECTIVE ;  /* 0x000000000000791b */ /* 0x00ffe20003800000 */
.L_x_2844:
[----:B------:R-:W-:Y:S05]  /*14780*/  BSYNC B0 ;  /* 0x0000000000007941 */ /* 0x000fea0003800000 */
.L_x_2843:
        /* <DEDUP_REMOVED lines=8> */
.L_x_2845:
[----:B------:R-:W-:Y:S01]  /*14810*/  IMAD.MOV.U32 R12, RZ, RZ, 0x4 ;  /* 0x00000004ff0c7424 */ /* 0x000fe200078e00ff */
[----:B------:R-:W-:-:S05]  /*14820*/  SEL R0, R14, RZ, P2 ;  /* 0x000000ff0e007207 */ /* 0x000fca0001000000 */
[----:B------:R-:W-:-:S04]  /*14830*/  IMAD.IADD R0, R13, 0x1, R0 ;  /* 0x000000010d007824 */ /* 0x000fc800078e0200 */
[----:B------:R-:W-:-:S07]  /*14840*/  IMAD.MOV.U32 R13, RZ, RZ, R0 ;  /* 0x000000ffff0d7224 */ /* 0x000fce00078e0000 */
[----:B------:R-:W-:Y:S05]  /*14850*/  WARPSYNC.COLLECTIVE R15, `(.L_x_2846) ;  /* 0x000000000f087348 */ /* 0x000fea0003c00000 */
[----:B------:R0:W1:Y:S02]  /*14860*/  SHFL.UP P6, R14, R13, R12, R11 ;  /* 0x0400000c0d0e7389 */ /* 0x00006400000c000b */
[----:B01----:R-:W-:Y:S01]  /*14870*/  ENDCOLLECTIVE ;  /* 0x000000000000791b */ /* 0x003fe20003800000 */
.L_x_2846:
[----:B------:R-:W-:Y:S01]  /*14880*/  IMAD.MOV.U32 R12, RZ, RZ, 0x8 ;  /* 0x00000008ff0c7424 */ /* 0x000fe200078e00ff */
[----:B------:R-:W-:-:S05]  /*14890*/  SEL R3, R14, RZ, P3 ;  /* 0x000000ff0e037207 */ /* 0x000fca0001800000 */
[----:B------:R-:W-:-:S04]  /*148a0*/  IMAD.IADD R2, R0, 0x1, R3 ;  /* 0x0000000100027824 */ /* 0x000fc800078e0203 */
[----:B------:R-:W-:-:S07]  /*148b0*/  IMAD.MOV.U32 R13, RZ, RZ, R2 ;  /* 0x000000ffff0d7224 */ /* 0x000fce00078e0002 */
[----:B------:R-:W-:Y:S05]  /*148c0*/  WARPSYNC.COLLECTIVE R15, `(.L_x_2847) ;  /* 0x000000000f087348 */ /* 0x000fea0003c00000 */
[----:B------:R0:W1:Y:S02]  /*148d0*/  SHFL.UP P6, R14, R13, R12, R11 ;  /* 0x0400000c0d0e7389 */ /* 0x00006400000c000b */
[----:B01----:R-:W-:Y:S01]  /*148e0*/  ENDCOLLECTIVE ;  /* 0x000000000000791b */ /* 0x003fe20003800000 */
.L_x_2847:
[----:B------:R-:W-:Y:S01]  /*148f0*/  IMAD.MOV.U32 R12, RZ, RZ, 0x10 ;  /* 0x00000010ff0c7424 */ /* 0x000fe200078e00ff */
[----:B------:R-:W-:-:S05]  /*14900*/  SEL R3, R14, RZ, P4 ;  /* 0x000000ff0e037207 */ /* 0x000fca0002000000 */
[----:B------:R-:W-:-:S05]  /*14910*/  IMAD.IADD R3, R2, 0x1, R3 ;  /* 0x0000000102037824 */ /* 0x000fca00078e0203 */
[----:B------:R-:W-:-:S07]  /*14920*/  MOV R13, R3 ;  /* 0x00000003000d7202 */ /* 0x000fce0000000f00 */
[----:B------:R-:W-:Y:S05]  /*14930*/  WARPSYNC.COLLECTIVE R15, `(.L_x_2848) ;  /* 0x000000000f087348 */ /* 0x000fea0003c00000 */
[----:B------:R0:W1:Y:S02]  /*14940*/  SHFL.UP P6, R14, R13, R12, R11 ;  /* 0x0400000c0d0e7389 */ /* 0x00006400000c000b */
[----:B01----:R-:W-:Y:S01]  /*14950*/  ENDCOLLECTIVE ;  /* 0x000000000000791b */ /* 0x003fe20003800000 */
.L_x_2848:
        /* <DEDUP_REMOVED lines=8> */
.L_x_2849:
[----:B------:R-:W-:Y:S05]  /*149e0*/  BRA `(.L_x_2850) ;  /* 0xffffffb400b07947 */ /* 0x000fea000383ffff */
.L_x_2717:
[----:B------:R-:W-:Y:S01]  /*149f0*/  BSSY B0, `(.L_x_2851) ;  /* 0x0000006000007945 */ /* 0x000fe20003800000 */
[----:B------:R-:W-:Y:S01]  /*14a00*/  PLOP3.LUT P6, PT, P6, PT, PT, 0x8, 0x0 ;  /* 0x000000000000781c */ /* 0x000fe200037ce170 */
[----:B------:R-:W-:-:S12]  /*14a10*/  IMAD.MOV.U32 R15, RZ, RZ, -0x1 ;  /* 0xffffffffff0f7424 */ /* 0x000fd800078e00ff */
[----:B0-----:R-:W-:Y:S05]  /*14a20*/  WARPSYNC.COLLECTIVE R15, `(.L_x_2852) ;  /* 0x000000000f087348 */ /* 0x001fea0003c00000 */
[----:B------:R-:W-:Y:S01]  /*14a30*/  VOTE.ANY R14, PT, P6 ;  /* 0x00000000000e7806 */ /* 0x000fe200030e0100 */
[----:B0-----:R-:W-:Y:S06]  /*14a40*/  ENDCOLLECTIVE ;  /* 0x000000000000791b */ /* 0x001fec0003800000 */
.L_x_2852:
[----:B------:R-:W-:Y:S05]  /*14a50*/  BSYNC B0 ;  /* 0x0000000000007941 */ /* 0x000fea0003800000 */
.L_x_2851:
        /* <DEDUP_REMOVED lines=9> */
.L_x_2853:
[----:B------:R-:W-:Y:S01]  /*14af0*/  IMAD.MOV.U32 R4, RZ, RZ, R14 ;  /* 0x000000ffff047224 */ /* 0x000fe200078e000e */
[----:B------:R-:W-:Y:S06]  /*14b00*/  BRA `(.L_x_2854) ;  /* 0xffffffb400a07947 */ /* 0x000fec000383ffff */
.L_x_2719:
[----:B------:R-:W-:Y:S01]  /*14b10*/  BSSY B0, `(.L_x_2855) ;  /* 0x0000007000007945 */ /* 0x000fe20003800000 */
[----:B------:R-:W-:Y:S02]  /*14b20*/  IMAD.MOV.U32 R13, RZ, RZ, R6 ;  /* 0x000000ffff0d7224 */ /* 0x000fe400078e0006 */
[----:B------:R-:W-:Y:S02]  /*14b30*/  IMAD.MOV.U32 R11, RZ, RZ, 0x1f ;  /* 0x0000001fff0b7424 */ /* 0x000fe400078e00ff */
[----:B------:R-:W-:-:S07]  /*14b40*/  IMAD.MOV.U32 R15, RZ, RZ, -0x1 ;  /* 0xffffffffff0f7424 */ /* 0x000fce00078e00ff */
[----:B012---:R-:W-:Y:S05]  /*14b50*/  WARPSYNC.COLLECTIVE R15, `(.L_x_2856) ;  /* 0x000000000f087348 */ /* 0x007fea0003c00000 */
[----:B------:R3:W4:Y:S02]  /*14b60*/  SHFL.IDX P6, R14, R13, R12, R11 ;  /* 0x0000000c0d0e7389 */ /* 0x00072400000c000b */
[----:B01234-:R-:W-:Y:S01]  /*14b70*/  ENDCOLLECTIVE ;  /* 0x000000000000791b */ /* 0x01ffe20003800000 */
.L_x_2856:
[----:B------:R-:W-:Y:S05]  /*14b80*/  BSYNC B0 ;  /* 0x0000000000007941 */ /* 0x000fea0003800000 */
.L_x_2855:
[----:B------:R-:W-:Y:S05]  /*14b90*/  BRA `(.L_x_2718) ;  /* 0xffffffb400987947 */ /* 0x000fea000383ffff */
.L_x_2723:
[----:B0-----:R0:W3:Y:S02]  /*14ba0*/  SYNCS.PHASECHK.TRANS64.TRYWAIT P0, [R4+URZ+0x28820], R0 ;  /* 0x02882000040075a7 */ /* 0x0010e4000800017f */
[----:B---3--:R-:W-:Y:S05]  /*14bb0*/  @!P0 NANOSLEEP.SYNCS 0x989680 ;  /* 0x009896800000895d */ /* 0x008fea0003900000 */
[----:B------:R-:W3:Y:S02]  /*14bc0*/  @!P0 SYNCS.PHASECHK.TRANS64 P0, [R4+URZ+0x28820], R0 ;  /* 0x02882000040085a7 */ /* 0x000ee4000800007f */
[----:B---3--:R-:W-:Y:S05]  /*14bd0*/  @!P0 BRA `(.L_x_2723) ;  /* 0xfffffffc00f08947 */ /* 0x008fea000383ffff */
[----:B------:R-:W-:Y:S05]  /*14be0*/  BRA `(.L_x_2857) ;  /* 0xffffffbc00107947 */ /* 0x000fea000383ffff */
.L_x_2724:
[----:B------:R-:W3:Y:S01]  /*14bf0*/  S2R R2, SR_TID.X ;  /* 0x0000000000027919 */ /* 0x000ee20000002100 */
[----:B------:R-:W-:Y:S01]  /*14c00*/  BSSY B0, `(.L_x_2858) ;  /* 0x000000a000007945 */ /* 0x000fe20003800000 */
[----:B------:R-:W-:Y:S02]  /*14c10*/  IMAD.MOV.U32 R12, RZ, RZ, RZ ;  /* 0x000000ffff0c7224 */ /* 0x000fe400078e00ff */
[----:B------:R-:W-:Y:S02]  /*14c20*/  IMAD.MOV.U32 R11, RZ, RZ, 0x1f ;  /* 0x0000001fff0b7424 */ /* 0x000fe400078e00ff */
[----:B------:R-:W-:Y:S01]  /*14c30*/  IMAD.MOV.U32 R15, RZ, RZ, -0x1 ;  /* 0xffffffffff0f7424 */ /* 0x000fe200078e00ff */
[----:B---3--:R-:W-:-:S04]  /*14c40*/  SHF.R.U32.HI R2, RZ, 0x5, R2 ;  /* 0x00000005ff027819 */ /* 0x008fc80000011602 */
[----:B------:R-:W-:-:S05]  /*14c50*/  LOP3.LUT R2, R2, 0x3, RZ, 0xc0, !PT ;  /* 0x0000000302027812 */ /* 0x000fca00078ec0ff */
[----:B------:R-:W-:-:S07]  /*14c60*/  IMAD.MOV.U32 R13, RZ, RZ, R2 ;  /* 0x000000ffff0d7224 */ /* 0x000fce00078e0002 */
[----:B012---:R-:W-:Y:S05]  /*14c70*/  WARPSYNC.COLLECTIVE R15, `(.L_x_2859) ;  /* 0x000000000f087348 */ /* 0x007fea0003c00000 */
[----:B------:R3:W4:Y:S02]  /*14c80*/  SHFL.IDX P6, R14, R13, R12, R11 ;  /* 0x0000000c0d0e7389 */ /* 0x00072400000c000b */
[----:B01234-:R-:W-:Y:S01]  /*14c90*/  ENDCOLLECTIVE ;  /* 0x000000000000791b */ /* 0x01ffe20003800000 */
.L_x_2859:
[----:B------:R-:W-:Y:S05]  /*14ca0*/  BSYNC B0 ;  /* 0x0000000000007941 */ /* 0x000fea0003800000 */
.L_x_2858:
[----:B------:R-:W-:Y:S05]  /*14cb0*/  BRA `(.L_x_2860) ;  /* 0xffffffb800f87947 */ /* 0x000fea000383ffff */
.L_x_2727:
[----:B------:R-:W-:Y:S01]  /*14cc0*/  BSSY B1, `(.L_x_2861) ;  /* 0x0000006000017945 */ /* 0x000fe20003800000 */
[----:B------:R-:W-:-:S07]  /*14cd0*/  IMAD.MOV.U32 R15, RZ, RZ, -0x1 ;  /* 0xffffffffff0f7424 */ /* 0x000fce00078e00ff */
[----:B012---:R-:W-:Y:S05]  /*14ce0*/  WARPSYNC.COLLECTIVE R15, `(.L_x_2862) ;  /* 0x000000000f0c7348 */ /* 0x007fea0003c00000 */
[----:B------:R-:W-:Y:S02]  /*14cf0*/  ELECT P6, UR62, PT ;  /* 0x00000000003e782f */ /* 0x000fe400038c0000 */
[----:B------:R-:W-:Y:S01]  /*14d00*/  MOV R14, UR62 ;  /* 0x0000003e000e7c02 */ /* 0x000fe20008000f00 */
[----:B012---:R-:W-:Y:S10]  /*14d10*/  ENDCOLLECTIVE ;  /* 0x000000000000791b */ /* 0x007ff40003800000 */
.L_x_2862:
[----:B------:R-:W-:Y:S05]  /*14d20*/  BSYNC B1 ;  /* 0x0000000000017941 */ /* 0x000fea0003800000 */
.L_x_2861:
[----:B------:R-:W-:Y:S05]  /*14d30*/  BRA `(.L_x_2863) ;  /* 0xffffffb800f07947 */ /* 0x000fea000383ffff */
.L_x_2729:
[----:B0-----:R0:W3:Y:S02]  /*14d40*/  SYNCS.PHASECHK.TRANS64.TRYWAIT P1, [R5+URZ+0x28840], R0 ;  /* 0x02884000050075a7 */ /* 0x0010e4000802017f */
[----:B---3--:R-:W-:Y:S05]  /*14d50*/  @!P1 NANOSLEEP.SYNCS 0x989680 ;  /* 0x009896800000995d */ /* 0x008fea0003900000 */
[----:B------:R-:W3:Y:S02]  /*14d60*/  @!P1 SYNCS.PHASECHK.TRANS64 P1, [R5+URZ+0x28840], R0 ;  /* 0x02884000050095a7 */ /* 0x000ee4000802007f */
[----:B---3--:R-:W-:Y:S05]  /*14d70*/  @!P1 BRA `(.L_x_2729) ;  /* 0xfffffffc00f09947 */ /* 0x008fea000383ffff */
[----:B------:R-:W-:Y:S05]  /*14d80*/  BRA `(.L_x_2864) ;  /* 0xffffffbc00107947 */ /* 0x000fea000383ffff */
.L_x_2731:
[----:B---3--:R3:W4:Y:S02]  /*14d90*/  SYNCS.PHASECHK.TRANS64.TRYWAIT P1, [R25+URZ+0x28840], R2 ;  /* 0x02884002190075a7 */ /* 0x008724000802017f */
[----:B----4-:R-:W-:Y:S05]  /*14da0*/  @!P1 NANOSLEEP.SYNCS 0x989680 ;  /* 0x009896800000995d */ /* 0x010fea0003900000 */
[----:B------:R-:W4:Y:S02]  /*14db0*/  @!P1 SYNCS.PHASECHK.TRANS64 P1, [R25+URZ+0x28840], R2 ;  /* 0x02884002190095a7 */ /* 0x000f24000802007f */
[----:B----4-:R-:W-:Y:S05]  /*14dc0*/  @!P1 BRA `(.L_x_2731) ;  /* 0xfffffffc00f09947 */ /* 0x010fea000383ffff */
[----:B------:R-:W-:Y:S05]  /*14dd0*/  BRA `(.L_x_2865) ;  /* 0xffffffbc001c7947 */ /* 0x000fea000383ffff */
.L_x_2733:
[----:B----4-:R4:W0:Y:S02]  /*14de0*/  SYNCS.PHASECHK.TRANS64.TRYWAIT P1, [R5+URZ+0x28860], R0 ;  /* 0x02886000050075a7 */ /* 0x010824000802017f */
[----:B0-----:R-:W-:Y:S05]  /*14df0*/  @!P1 NANOSLEEP.SYNCS 0x989680 ;  /* 0x009896800000995d */ /* 0x001fea0003900000 */
[----:B------:R-:W0:Y:S02]  /*14e00*/  @!P1 SYNCS.PHASECHK.TRANS64 P1, [R5+URZ+0x28860], R0 ;  /* 0x02886000050095a7 */ /* 0x000e24000802007f */
[----:B0-----:R-:W-:Y:S05]  /*14e10*/  @!P1 BRA `(.L_x_2733) ;  /* 0xfffffffc00f09947 */ /* 0x001fea000383ffff */
[----:B------:R-:W-:Y:S05]  /*14e20*/  BRA `(.L_x_2866) ;  /* 0xffffffbc00187947 */ /* 0x000fea000383ffff */
.L_x_2867:
        /* <DEDUP_REMOVED lines=13> */
.L_x_3485:


//--------------------- .text._ZN7cutlass13device_kernelIN5flash11enable_sm90INS1_16FlashAttnFwdSm90INS1_25CollectiveMainloopFwdSm90ILi2EN4cute5tupleIJNS5_1CILi1EEES8_S8_EEENS6_IJNS7_ILi128EEESA_SA_EEELi128ENS_10bfloat16_tEfNS_4arch4Sm90ELb1ELb0ELb0ELb1ELb1ELb1ELb0ELb1ELb1ELb1ELb0ELb0EEENS1_21CollectiveEpilogueFwdISB_S9_SC_SE_Li256ELb1ELb1ELb0ELb0EEENS1_36VarlenDynamicPersistentTileSchedulerILi128ELi128ELi256ELi128ELb0ELb1ELb1ELb1ELb1ELb1EEEEEEEEEvNT_6ParamsE --------------------------
	.section	.text._ZN7cutlass13device_kernelIN5flash11enable_sm90INS1_16FlashAttnFwdSm90INS1_25CollectiveMainloopFwdSm90ILi2EN4cute5tupleIJNS5_1CILi1EEES8_S8_EEENS6_IJNS7_ILi128EEESA_SA_EEELi128ENS_10bfloat16_tEfNS_4arch4Sm90ELb1ELb0ELb0ELb1ELb1ELb1ELb0ELb1ELb1ELb1ELb0ELb0EEENS1_21CollectiveEpilogueFwdISB_S9_SC_SE_Li256ELb1ELb1ELb0ELb0EEENS1_36VarlenDynamicPersistentTileSchedulerILi128ELi128ELi256ELi128ELb0ELb1ELb1ELb1ELb1ELb1EEEEEEEEEvNT_6ParamsE,"ax",@progbits
	.align	128
.text._ZN7cutlass13device_kernelIN5flash11enable_sm90INS1_16FlashAttnFwdSm90INS1_25CollectiveMainloopFwdSm90ILi2EN4cute5tupleIJNS5_1CILi1EEES8_S8_EEENS6_IJNS7_ILi128EEESA_SA_EEELi128ENS_10bfloat16_tEfNS_4arch4Sm90ELb1ELb0ELb0ELb1ELb1ELb1ELb0ELb1ELb1ELb1ELb0ELb0EEENS1_21CollectiveEpilogueFwdISB_S9_SC_SE_Li256ELb1ELb1ELb0ELb0EEENS1_36VarlenDynamicPersistentTileSchedulerILi128ELi128ELi256ELi128ELb0ELb1ELb1ELb1ELb1ELb1EEEEEEEEEvNT_6ParamsE:
        .type           _ZN7cutlass13device_kernelIN5flash11enable_sm90INS1_16FlashAttnFwdSm90INS1_25CollectiveMainloopFwdSm90ILi2EN4cute5tupleIJNS5_1CILi1EEES8_S8_EEENS6_IJNS7_ILi128EEESA_SA_EEELi128ENS_10bfloat16_tEfNS_4arch4Sm90ELb1ELb0ELb0ELb1ELb1ELb1ELb0ELb1ELb1ELb1ELb0ELb0EEENS1_21CollectiveEpilogueFwdISB_S9_SC_SE_Li256ELb1ELb1ELb0ELb0EEENS1_36VarlenDynamicPersistentTileSchedulerILi128ELi128ELi256ELi128ELb0ELb1ELb1ELb1ELb1ELb1EEEEEEEEEvNT_6ParamsE,@function
        .size           _ZN7cutlass13device_kernelIN5flash11enable_sm90INS1_16FlashAttnFwdSm90INS1_25CollectiveMainloopFwdSm90ILi2EN4cute5tupleIJNS5_1CILi1EEES8_S8_EEENS6_IJNS7_ILi128EEESA_SA_EEELi128ENS_10bfloat16_tEfNS_4arch4Sm90ELb1ELb0ELb0ELb1ELb1ELb1ELb0ELb1ELb1ELb1ELb0ELb0EEENS1_21CollectiveEpilogueFwdISB_S9_SC_SE_Li256ELb1ELb1ELb0ELb0EEENS1_36VarlenDynamicPersistentTileSchedulerILi128ELi128ELi256ELi128ELb0ELb1ELb1ELb1ELb1ELb1EEEEEEEEEvNT_6ParamsE,(.L_x_3486 - _ZN7cutlass13device_kernelIN5flash11enable_sm90INS1_16FlashAttnFwdSm90INS1_25CollectiveMainloopFwdSm90ILi2EN4cute5tupleIJNS5_1CILi1EEES8_S8_EEENS6_IJNS7_ILi128EEESA_SA_EEELi128ENS_10bfloat16_tEfNS_4arch4Sm90ELb1ELb0ELb0ELb1ELb1ELb1ELb0ELb1ELb1ELb1ELb0ELb0EEENS1_21CollectiveEpilogueFwdISB_S9_SC_SE_Li256ELb1ELb1ELb0ELb0EEENS1_36VarlenDynamicPersistentTileSchedulerILi128ELi128ELi256ELi128ELb0ELb1ELb1ELb1ELb1ELb1EEEEEEEEEvNT_6ParamsE)
        .other          _ZN7cutlass13device_kernelIN5flash11enable_sm90INS1_16FlashAttnFwdSm90INS1_25CollectiveMainloopFwdSm90ILi2EN4cute5tupleIJNS5_1CILi1EEES8_S8_EEENS6_IJNS7_ILi128EEESA_SA_EEELi128ENS_10bfloat16_tEfNS_4arch4Sm90ELb1ELb0ELb0ELb1ELb1ELb1ELb0ELb1ELb1ELb1ELb0ELb0EEENS1_21CollectiveEpilogueFwdISB_S9_SC_SE_Li256ELb1ELb1ELb0ELb0EEENS1_36VarlenDynamicPersistentTileSchedulerILi128ELi128ELi256ELi128ELb0ELb1ELb1ELb1ELb1ELb1EEEEEEEEEvNT_6ParamsE,@"STO_CUDA_ENTRY STV_DEFAULT"
_ZN7cutlass13device_kernelIN5flash11enable_sm90INS1_16FlashAttnFwdSm90INS1_25CollectiveMainloopFwdSm90ILi2EN4cute5tupleIJNS5_1CILi1EEES8_S8_EEENS6_IJNS7_ILi128EEESA_SA_EEELi128ENS_10bfloat16_tEfNS_4arch4Sm90ELb1ELb0ELb0ELb1ELb1ELb1ELb0ELb1ELb1ELb1ELb0ELb0EEENS1_21CollectiveEpilogueFwdISB_S9_SC_SE_Li256ELb1ELb1ELb0ELb0EEENS1_36VarlenDynamicPersistentTileSchedulerILi128ELi128ELi256ELi128ELb0ELb1ELb1ELb1ELb1ELb1EEEEEEEEEvNT_6ParamsE:
        /* <DEDUP_REMOVED lines=18> */
.L_x_2869:
[----:B------:R-:W-:Y:S05]  /*0120*/  BSYNC B0 ;  /* 0x0000000000007941 */ /* 0x000fea0003800000 */
.L_x_2868:
        /* <DEDUP_REMOVED lines=41> */
.L_x_2870:
        /* <DEDUP_REMOVED lines=22> */
.L_x_2871:
        /* <DEDUP_REMOVED lines=18> */
.L_x_2872:
        /* <DEDUP_REMOVED lines=22> */
.L_x_2873:
        /* <DEDUP_REMOVED lines=22> */
.L_x_2874:
        /* <DEDUP_REMOVED lines=8> */
.L_x_2877:
        /* <DEDUP_REMOVED lines=21> */
[----:B------:R-:W-:Y:S01]  /*0ad0*/  CS2R R188, SRZ ;  /* 0x0000000000bc7805 */ /* 0x000fe2000001ff00 */
[----:B------:R-:W-:Y:S01]  /*0ae0*/  IMAD.MOV.U32 R186, RZ, RZ, RZ ;  /* 0x000000ffffba7224 */ /* 0x000fe200078e00ff */
[----:B------:R-:W-:Y:S01]  /*0af0*/  SHF.R.S32.HI R3, RZ, 0x1f, R228 ;  /* 0x0000001fff037819 */ /* 0x000fe200000114e4 */
[----:B------:R-:W-:Y:S01]  /*0b00*/  ULOP3.LUT UR39, UR36, 0x1, URZ, 0xfc, !UPT ;  /* 0x0000000124277892 */ /* 0x000fe2000f8efc3f */
[----:B------:R-:W-:Y:S02]  /*0b10*/  UMOV UR37, URZ ;  /* 0x0000003f00257c82 */ /* 0x000fe40008000000 */
        /* <DEDUP_REMOVED lines=27> */
[----:B------:R-:W-:-:S02]  /*0cd0*/  SHF.R.S32.HI R4, RZ, 0x5, R4 ;  /* 0x00000005ff047819 */ /* 0x000fc40000011404 */
[----:B------:R-:W-:Y:S02]  /*0ce0*/  LOP3.LUT R0, R0, 0x1ffffffe, RZ, 0xc0, !PT ;  /* 0x1ffffffe00007812 */ /* 0x000fe400078ec0ff */
[----:B------:R-:W-:Y:S01]  /*0cf0*/  LEA.HI R2, R13, R13, RZ, 0x1 ;  /* 0x0000000d0d027211 */ /* 0x000fe200078f08ff */
[----:B------:R-:W-:Y:S01]  /*0d00*/  IMAD R4, R4, 0x10, R11 ;  /* 0x0000001004047824 */ /* 0x000fe200078e020b */
[----:B------:R-:W-:Y:S01]  /*0d10*/  LOP3.LUT R5, R5, 0x3fffffe, RZ, 0xc0, !PT ;  /* 0x03fffffe05057812 */ /* 0x000fe200078ec0ff */
[----:B------:R-:W-:Y:S01]  /*0d20*/  IMAD.IADD R0, R7, 0x1, -R0 ;  /* 0x0000000107007824 */ /* 0x000fe200078e0a00 */
[----:B------:R-:W-:Y:S02]  /*0d30*/  LOP3.LUT R2, R2, 0x1ffffffe, RZ, 0xc0, !PT ;  /* 0x1ffffffe02027812 */ /* 0x000fe400078ec0ff */
[----:B------:R-:W-:Y:S01]  /*0d40*/  LOP3.LUT R6, R6, 0x7ffffffc, RZ, 0xc0, !PT ;  /* 0x7ffffffc06067812 */ /* 0x000fe200078ec0ff */
[----:B------:R-:W-:Y:S01]  /*0d50*/  IMAD R222, R0, 0x8, R9 ;  /* 0x0000000800de7824 */ /* 0x000fe200078e0209 */
[----:B------:R-:W-:Y:S01]  /*0d60*/  LEA.HI R0, R3, R228, RZ, 0x6 ;  /* 0x000000e403007211 */ /* 0x000fe200078f30ff */
[----:B------:R-:W-:Y:S01]  /*0d70*/  IMAD.IADD R5, R220, 0x1, -R5 ;  /* 0x00000001dc057824 */ /* 0x000fe200078e0a05 */
[----:B------:R-:W-:Y:S01]  /*0d80*/  LOP3.LUT R3, R187, 0xfffffff8, RZ, 0xc0, !PT ;  /* 0xfffffff8bb037812 */ /* 0x000fe200078ec0ff */
[----:B------:R-:W-:Y:S01]  /*0d90*/  IMAD.IADD R204, R13, 0x1, -R2 ;  /* 0x000000010dcc7824 */ /* 0x000fe200078e0a02 */
[----:B------:R-:W-:Y:S01]  /*0da0*/  SHF.R.S32.HI R187, RZ, 0x3, R187 ;  /* 0x00000003ffbb7819 */ /* 0x000fe200000114bb */
[----:B------:R-:W-:-:S02]  /*0db0*/  IMAD.SHL.U32 R0, R0, 0x8, RZ ;  /* 0x0000000800007824 */ /* 0x000fc400078e00ff */
[----:B------:R-:W-:Y:S01]  /*0dc0*/  IMAD.IADD R206, R228, 0x1, -R3 ;  /* 0x00000001e4ce7824 */ /* 0x000fe200078e0a03 */
[----:B------:R-:W-:Y:S01]  /*0dd0*/  SHF.R.S32.HI R223, RZ, 0x1f, R187 ;  /* 0x0000001fffdf7819 */ /* 0x000fe200000114bb */
[C---:B------:R-:W-:Y:S01]  /*0de0*/  IMAD.SHL.U32 R224, R187.reuse, 0x40, RZ ;  /* 0x00000040bbe07824 */ /* 0x040fe200078e00ff */
[----:B------:R-:W-:Y:S01]  /*0df0*/  LOP3.LUT R201, R0, 0xfffffe00, RZ, 0xc0, !PT ;  /* 0xfffffe0000c97812 */ /* 0x000fe200078ec0ff */
[C---:B------:R-:W-:Y:S02]  /*0e00*/  VIADD R219, R187.reuse, 0x20 ;  /* 0x00000020bbdb7836 */ /* 0x040fe40000000000 */
[C---:B------:R-:W-:Y:S01]  /*0e10*/  VIADD R218, R187.reuse, 0x40 ;  /* 0x00000040bbda7836 */ /* 0x040fe20000000000 */
[----:B------:R-:W-:Y:S01]  /*0e20*/  LOP3.LUT R3, R224, 0x1c0, RZ, 0xc0, !PT ;  /* 0x000001c0e0037812 */ /* 0x000fe200078ec0ff */
[----:B------:R-:W-:Y:S01]  /*0e30*/  VIADD R217, R187, 0x60 ;  /* 0x00000060bbd97836 */ /* 0x000fe20000000000 */
[----:B------:R-:W-:Y:S01]  /*0e40*/  SHF.R.S32.HI R0, RZ, 0x1f, R219 ;  /* 0x0000001fff007819 */ /* 0x000fe200000114db */
[C---:B------:R-:W-:Y:S01]  /*0e50*/  IMAD.SHL.U32 R16, R206.reuse, 0x8, RZ ;  /* 0x00000008ce107824 */ /* 0x040fe200078e00ff */
[----:B------:R-:W-:Y:S01]  /*0e60*/  SHF.R.U32.HI R200, RZ, 0x3, R3 ;  /* 0x00000003ffc87819 */ /* 0x000fe20000011603 */
        /* <DEDUP_REMOVED lines=8> */
[----:B------:R-:W-:Y:S01]  /*0ef0*/  IMAD.IADD R203, R213, 0x1, -R6 ;  /* 0x00000001d5cb7824 */ /* 0x000fe200078e0a06 */
[----:B------:R-:W-:Y:S01]  /*0f00*/  LEA.HI R5, R5, R218, RZ, 0x3 ;  /* 0x000000da05057211 */ /* 0x000fe200078f18ff */
[----:B------:R-:W-:Y:S01]  /*0f10*/  VIADD R185, R22, 0x20 ;  /* 0x0000002016b97836 */ /* 0x000fe20000000000 */
[----:B------:R-:W-:Y:S01]  /*0f20*/  LEA.HI R3, R2, R217, RZ, 0x3 ;  /* 0x000000d902037211 */ /* 0x000fe200078f18ff */
[----:B------:R-:W-:Y:S01]  /*0f30*/  IMAD.SHL.U32 R0, R0, 0x40, RZ ;  /* 0x0000004000007824 */ /* 0x000fe200078e00ff */
[----:B------:R-:W-:Y:S01]  /*0f40*/  SHF.L.U32 R195, R218, 0x6, RZ ;  /* 0x00000006dac37819 */ /* 0x000fe200000006ff */
[----:B------:R-:W-:Y:S01]  /*0f50*/  IMAD.SHL.U32 R5, R5, 0x40, RZ ;  /* 0x0000004005057824 */ /* 0x000fe200078e00ff */
[----:B------:R-:W-:Y:S01]  /*0f60*/  LOP3.LUT R196, R196, 0x1c0, RZ, 0xc0, !PT ;  /* 0x000001c0c4c47812 */ /* 0x000fe200078ec0ff */
[----:B------:R-:W-:Y:S01]  /*0f70*/  IMAD.SHL.U32 R3, R3, 0x40, RZ ;  /* 0x0000004003037824 */ /* 0x000fe200078e00ff */
[----:B------:R-:W-:Y:S01]  /*0f80*/  LOP3.LUT R195, R195, 0x1c0, RZ, 0xc0, !PT ;  /* 0x000001c0c3c37812 */ /* 0x000fe200078ec0ff */
[----:B------:R-:W-:Y:S01]  /*0f90*/  VIADD R2, R16, 0x40 ;  /* 0x0000004010027836 */ /* 0x000fe20000000000 */
[----:B------:R-:W-:Y:S01]  /*0fa0*/  LOP3.LUT R194, R194, 0x1c0, RZ, 0xc0, !PT ;  /* 0x000001c0c2c27812 */ /* 0x000fe200078ec0ff */
[----:B------:R-:W-:Y:S01]  /*0fb0*/  IMAD R204, R204, 0x8, R221 ;  /* 0x00000008cccc7824 */ /* 0x000fe200078e02dd */
[----:B------:R-:W-:-:S02]  /*0fc0*/  SHF.R.U32.HI R227, RZ, 0x3, R196 ;  /* 0x00000003ffe37819 */ /* 0x000fc400000116c4 */
[--C-:B------:R-:W-:Y:S02]  /*0fd0*/  LOP3.LUT R4, R196, 0x38, R16.reuse, 0xf8, !PT ;  /* 0x00000038c4047812 */ /* 0x100fe400078ef810 */
[----:B------:R-:W-:Y:S02]  /*0fe0*/  SHF.R.U32.HI R226, RZ, 0x3, R195 ;  /* 0x00000003ffe27819 */ /* 0x000fe400000116c3 */
[----:B------:R-:W-:Y:S02]  /*0ff0*/  LOP3.LUT R7, R195, 0x38, R16, 0xf8, !PT ;  /* 0x00000038c3077812 */ /* 0x000fe400078ef810 */
[----:B------:R-:W-:Y:S02]  /*1000*/  SHF.R.U32.HI R225, RZ, 0x3, R194 ;  /* 0x00000003ffe17819 */ /* 0x000fe400000116c2 */
[----:B------:R-:W-:Y:S02]  /*1010*/  LOP3.LUT R8, R194, 0x38, R16, 0xf8, !PT ;  /* 0x00000038c2087812 */ /* 0x000fe400078ef810 */
[----:B------:R-:W-:-:S02]  /*1020*/  LOP3.LUT R199, R0, 0xfffffe00, RZ, 0xc0, !PT ;  /* 0xfffffe0000c77812 */ /* 0x000fc400078ec0ff */
[----:B------:R-:W-:Y:S02]  /*1030*/  LOP3.LUT R198, R5, 0xfffffe00, RZ, 0xc0, !PT ;  /* 0xfffffe0005c67812 */ /* 0x000fe400078ec0ff */
[----:B------:R-:W-:Y:S02]  /*1040*/  LOP3.LUT R197, R3, 0xfffffe00, RZ, 0xc0, !PT ;  /* 0xfffffe0003c57812 */ /* 0x000fe400078ec0ff */
[----:B------:R-:W-:Y:S02]  /*1050*/  LOP3.LUT R205, R201, R205, R200, 0xf6, !PT ;  /* 0x000000cdc9cd7212 */ /* 0x000fe400078ef6c8 */
[----:B------:R-:W-:Y:S02]  /*1060*/  LOP3.LUT R4, R199, R4, R227, 0xf6, !PT ;  /* 0x00000004c7047212 */ /* 0x000fe400078ef6e3 */
[----:B------:R-:W-:Y:S02]  /*1070*/  LOP3.LUT R7, R198, R7, R226, 0xf6, !PT ;  /* 0x00000007c6077212 */ /* 0x000fe400078ef6e2 */
[----:B------:R-:W-:-:S02]  /*1080*/  LOP3.LUT R8, R197, R8, R225, 0xf6, !PT ;  /* 0x00000008c5087212 */ /* 0x000fc400078ef6e1 */
[----:B------:R-:W-:Y:S02]  /*1090*/  SHF.R.S32.HI R23, RZ, 0x1f, R22 ;  /* 0x0000001fff177819 */ /* 0x000fe40000011416 */
[----:B------:R-:W-:Y:S02]  /*10a0*/  SHF.R.S32.HI R17, RZ, 0x1f, R16 ;  /* 0x0000001fff117819 */ /* 0x000fe40000011410 */
[----:B------:R-:W-:Y:S02]  /*10b0*/  SHF.R.S32.HI R184, RZ, 0x1f, R2 ;  /* 0x0000001fffb87819 */ /* 0x000fe40000011402 */
[----:B------:R-:W-:Y:S02]  /*10c0*/  SHF.R.S32.HI R212, RZ, 0x1f, R185 ;  /* 0x0000001fffd47819 */ /* 0x000fe400000114b9 */
[----:B------:R-:W-:Y:S02]  /*10d0*/  LEA R202, R205, UR40, 0x1 ;  /* 0x00000028cdca7c11 */ /* 0x000fe4000f8e08ff */
[----:B------:R-:W-:-:S02]  /*10e0*/  LEA R216, R4, UR40, 0x1 ;  /* 0x0000002804d87c11 */ /* 0x000fc4000f8e08ff */
[----:B------:R-:W-:Y:S02]  /*10f0*/  LEA R215, R7, UR40, 0x1 ;  /* 0x0000002807d77c11 */ /* 0x000fe4000f8e08ff */
[----:B------:R-:W-:-:S07]  /*1100*/  LEA R214, R8, UR40, 0x1 ;  /* 0x0000002808d67c11 */ /* 0x000fce000f8e08ff */
.L_x_3099:
[----:B0---4-:R-:W0:Y:S02]  /*1110*/  LDC.64 R4, c[0x0][0xc88] ;  /* 0x00032200ff047b82 */ /* 0x011e240000000a00 */
        /* <DEDUP_REMOVED lines=16> */
[----:B------:R-:W-:Y:S02]  /*1220*/  @P1 LEA.HI.X R7, R210, UR5, R211, 0x2, P2 ;  /* 0x00000005d2071c11 */ /* 0x000fe400090f14d3 */
        /* <DEDUP_REMOVED lines=32> */
.L_x_2879:
        /* <DEDUP_REMOVED lines=9> */
.L_x_2880:
[----:B------:R-:W-:Y:S05]  /*14c0*/  @!P0 BRA `(.L_x_2881) ;  /* 0x00000000000c8947 */ /* 0x000fea0003800000 */
[----:B------:R-:W2:Y:S04]  /*14d0*/  LDG.E R4, desc[UR42][R8.64] ;  /* 0x0000002a08047981 */ /* 0x000ea8000c1e1900 */
[----:B------:R-:W2:Y:S02]  /*14e0*/  LDG.E R29, desc[UR42][R8.64+0x4] ;  /* 0x0000042a081d7981 */ /* 0x000ea4000c1e1900 */
[----:B--2---:R-:W-:-:S07]  /*14f0*/  IMAD.IADD R29, R29, 0x1, -R4 ;  /* 0x000000011d1d7824 */ /* 0x004fce00078e0a04 */
.L_x_2881:
[----:B------:R-:W-:Y:S01]  /*1500*/  ULDC.64 UR4, c[0x0][0xa10] ;  /* 0x0002840000047ab9 */ /* 0x000fe20000000a00 */
[----:B------:R-:W1:Y:S01]  /*1510*/  LDC R9, c[0x0][0x448] ;  /* 0x00011200ff097b82 */ /* 0x000e620000000800 */
[----:B------:R-:W-:-:S04]  /*1520*/  ISETP.NE.U32.AND P0, PT, RZ, UR4, PT ;  /* 0x00000004ff007c0c */ /* 0x000fc8000bf05070 */
[----:B------:R-:W-:Y:S01]  /*1530*/  ISETP.NE.AND.EX P0, PT, RZ, UR5, PT, P0 ;  /* 0x00000005ff007c0c */ /* 0x000fe2000bf05300 */
[----:B------:R-:W-:-:S12]  /*1540*/  ULDC.64 UR4, c[0x0][0xa30] ;  /* 0x00028c0000047ab9 */ /* 0x000fd80000000a00 */
[----:B0-----:R-:W0:Y:S02]  /*1550*/  @P0 LDC.64 R4, c[0x0][0xa10] ;  /* 0x00028400ff040b82 */ /* 0x001e240000000a00 */
[----:B0-----:R-:W-:-:S05]  /*1560*/  @P0 IMAD.WIDE R4, R26, 0x4, R4 ;  /* 0x000000041a040825 */ /* 0x001fca00078e0204 */
[----:B------:R-:W2:Y:S04]  /*1570*/  @P0 LDG.E R3, desc[UR42][R4.64] ;  /* 0x0000002a04030981 */ /* 0x000ea8000c1e1900 */
[----:B------:R0:W2:Y:S01]  /*1580*/  @P0 LDG.E R8, desc[UR42][R4.64+0x4] ;  /* 0x0000042a04080981 */ /* 0x0000a2000c1e1900 */
[----:B------:R-:W-:Y:S01]  /*1590*/  ISETP.NE.U32.AND P1, PT, RZ, UR4, PT ;  /* 0x00000004ff007c0c */ /* 0x000fe2000bf25070 */
[----:B-----5:R-:W-:-:S03]  /*15a0*/  IMAD.MOV.U32 R24, RZ, RZ, R29 ;  /* 0x000000ffff187224 */ /* 0x020fc600078e001d */
[----:B------:R-:W-:-:S13]  /*15b0*/  ISETP.NE.AND.EX P1, PT, RZ, UR5, PT, P1 ;  /* 0x00000005ff007c0c */ /* 0x000fda000bf25310 */
[----:B------:R-:W-:-:S04]  /*15c0*/  @P1 IADD3 R6, P2, R208, UR4, RZ ;  /* 0x00000004d0061c10 */ /* 0x000fc8000ff5e0ff */
[----:B------:R-:W-:-:S05]  /*15d0*/  @P1 IADD3.X R7, R209, UR5, RZ, P2, !PT ;  /* 0x00000005d1071c10 */ /* 0x000fca00097fe4ff */
[----:B------:R3:W5:Y:S01]  /*15e0*/  @P1 LDG.E R24, desc[UR42][R6.64] ;  /* 0x0000002a06181981 */ /* 0x000762000c1e1900 */
[----:B-1----:R-:W-:Y:S01]  /*15f0*/  ISETP.NE.AND P1, PT, R9, 0x1, PT ;  /* 0x000000010900780c */ /* 0x002fe20003f25270 */
[----:B------:R-:W-:-:S04]  /*1600*/  IMAD.SHL.U32 R191, R41, 0x80, RZ ;  /* 0x0000008029bf7824 */ /* 0x000fc800078e00ff */
[----:B0-----:R-:W-:-:S08]  /*1610*/  VIADD R4, R191, 0x7f ;  /* 0x0000007fbf047836 */ /* 0x001fd00000000000 */
[----:B------:R-:W0:Y:S08]  /*1620*/  @P1 LDC R9, c[0x0][0x44c] ;  /* 0x00011300ff091b82 */ /* 0x000e300000000800 */
[----:B------:R-:W1:Y:S01]  /*1630*/  @P1 LDC R5, c[0x0][0x450] ;  /* 0x00011400ff051b82 */ /* 0x000e620000000800 */
[----:B--2---:R-:W-:Y:S02]  /*1640*/  @P0 IMAD.IADD R25, R8, 0x1, -R3 ;  /* 0x0000000108190824 */ /* 0x004fe400078e0a03 */
[----:B------:R-:W-:-:S02]  /*1650*/  IMAD.IADD R8, R29, 0x1, -R0 ;  /* 0x000000011d087824 */ /* 0x000fc400078e0a00 */
[----:B0-----:R-:W-:-:S03]  /*1660*/  @P1 IMAD.HI.U32 R0, R4, R9, RZ ;  /* 0x0000000904001227 */ /* 0x001fc600078e00ff */
[----:B------:R-:W-:Y:S01]  /*1670*/  IADD3 R193, R8, R25, RZ ;  /* 0x0000001908c17210 */ /* 0x000fe20007ffe0ff */
[----:B------:R-:W-:Y:S01]  /*1680*/  IMAD.MOV R27, RZ, RZ, -R8 ;  /* 0x000000ffff1b7224 */ /* 0x000fe200078e0a08 */
[----:B-1----:R-:W-:Y:S02]  /*1690*/  @P1 SHF.R.U32.HI R4, RZ, R5, R0 ;  /* 0x00000005ff041219 */ /* 0x002fe40000011600 */
[C---:B------:R-:W-:Y:S01]  /*16a0*/  IADD3 R95, R193.reuse, 0x80, -R192 ;  /* 0x00000080c15f7810 */ /* 0x040fe20007ffe8c0 */
[----:B------:R-:W-:Y:S01]  /*16b0*/  VIADD R0, R193, 0x7f ;  /* 0x0000007fc1007836 */ /* 0x000fe20000000000 */
[----:B------:R-:W-:-:S03]  /*16c0*/  VIMNMX R27, RZ, R27, !PT ;  /* 0x0000001bff1b7248 */ /* 0x000fc60007fe0100 */
[----:B------:R-:W-:Y:S01]  /*16d0*/  IMAD.IADD R4, R95, 0x1, R4 ;  /* 0x000000015f047824 */ /* 0x000fe200078e0204 */
[----:B------:R-:W-:-:S04]  /*16e0*/  SHF.R.S32.HI R3, RZ, 0x1f, R0 ;  /* 0x0000001fff037819 */ /* 0x000fc80000011400 */
[----:B------:R-:W-:Y:S02]  /*16f0*/  SHF.R.S32.HI R5, RZ, 0x1f, R4 ;  /* 0x0000001fff057819 */ /* 0x000fe40000011404 */
[----:B------:R-:W-:Y:S02]  /*1700*/  LEA.HI R3, R3, R0, RZ, 0x7 ;  /* 0x0000000003037211 */ /* 0x000fe400078f38ff */
[----:B------:R-:W-:Y:S02]  /*1710*/  LEA.HI R5, R5, R4, RZ, 0x7 ;  /* 0x0000000405057211 */ /* 0x000fe400078f38ff */
[----:B------:R-:W-:Y:S02]  /*1720*/  SHF.R.S32.HI R96, RZ, 0x7, R3 ;  /* 0x00000007ff607819 */ /* 0x000fe40000011403 */
[----:B------:R-:W-:-:S04]  /*1730*/  SHF.R.S32.HI R5, RZ, 0x7, R5 ;  /* 0x00000007ff057819 */ /* 0x000fc80000011405 */
[----:B------:R-:W-:-:S05]  /*1740*/  VIMNMX R5, R96, R5, PT ;  /* 0x0000000560057248 */ /* 0x000fca0003fe0100 */
[----:B------:R-:W-:-:S05]  /*1750*/  IMAD R0, R5, 0x80, -R8 ;  /* 0x0000008005007824 */ /* 0x000fca00078e0a08 */
[----:B------:R-:W-:-:S04]  /*1760*/  VIMNMX R0, R0, R25, PT ;  /* 0x0000001900007248 */ /* 0x000fc80003fe0100 */
        /* <DEDUP_REMOVED lines=9> */
[----:B---3--:R-:W-:Y:S05]  /*1800*/  @!P1 BRA `(.L_x_2882) ;  /* 0x0000006c00c89947 */ /* 0x008fea0003800000 */
        /* <DEDUP_REMOVED lines=20> */
.L_x_2884:
[----:B------:R-:W-:Y:S05]  /*1950*/  BSYNC B6 ;  /* 0x0000000000067941 */ /* 0x000fea0003800000 */
.L_x_2883:
        /* <DEDUP_REMOVED lines=19> */
[----:B-1---5:R-:W-:Y:S05]  /*1a90*/  CALL.ABS.NOINC R14 ;  /* 0x000000000e007343 */ /* 0x022fea0003c00000 */
.L_x_2886:
[----:B------:R-:W-:Y:S05]  /*1aa0*/  BSYNC B6 ;  /* 0x0000000000067941 */ /* 0x000fea0003800000 */
.L_x_2885:
        /* <DEDUP_REMOVED lines=11> */
[----:B-----5:R-:W-:Y:S01]  /*1b60*/  SHF.R.S32.HI R13, RZ, 0x1f, R24 ;  /* 0x0000001fff0d7819 */ /* 0x020fe20000011418 */
[----:B------:R-:W0:Y:S01]  /*1b70*/  S2R R38, SR_TID.X ;  /* 0x0000000000267919 */ /* 0x000e220000002100 */
[----:B------:R-:W-:Y:S01]  /*1b80*/  SEL R3, R37, RZ, P0 ;  /* 0x000000ff25037207 */ /* 0x000fe20000000000 */
[-C--:B-1----:R-:W-:Y:S01]  /*1b90*/  IMAD R10, R223, R34.reuse, RZ ;  /* 0x00000022df0a7224 */ /* 0x082fe200078e02ff */
[C-C-:B------:R-:W-:Y:S01]  /*1ba0*/  SHF.L.U64.HI R29, R34.reuse, 0x5, R35.reuse ;  /* 0x00000005221d7819 */ /* 0x140fe20000010223 */
[C---:B------:R-:W-:Y:S01]  /*1bb0*/  IMAD.SHL.U32 R32, R34.reuse, 0x20, RZ ;  /* 0x0000002022207824 */ /* 0x040fe200078e00ff */
[----:B------:R-:W-:Y:S01]  /*1bc0*/  SHF.L.U64.HI R30, R34, 0x6, R35 ;  /* 0x00000006221e7819 */ /* 0x000fe20000010223 */
[----:B------:R-:W-:Y:S01]  /*1bd0*/  IMAD.IADD R3, R16, 0x1, R3 ;  /* 0x0000000110037824 */ /* 0x000fe200078e0203 */
[----:B------:R-:W-:Y:S01]  /*1be0*/  SHF.L.U64.HI R31, R34, 0x7, R35 ;  /* 0x00000007221f7819 */ /* 0x000fe20000010223 */
[----:B---3--:R-:W-:-:S04]  /*1bf0*/  IMAD.WIDE.U32 R4, R187, R34, R22 ;  /* 0x00000022bb047225 */ /* 0x008fc800078e0016 */
[----:B--2---:R-:W-:-:S04]  /*1c00*/  IMAD.WIDE.U32 R6, R187, R14, R22 ;  /* 0x0000000ebb067225 */ /* 0x004fc800078e0016 */
[C---:B------:R-:W-:Y:S02]  /*1c10*/  IMAD R89, R187.reuse, R35, R10 ;  /* 0x00000023bb597224 */ /* 0x040fe400078e020a */
[----:B------:R-:W-:-:S04]  /*1c20*/  IMAD.WIDE.U32 R10, R187, R34, R16 ;  /* 0x00000022bb0a7225 */ /* 0x000fc800078e0010 */
[----:B------:R-:W-:Y:S01]  /*1c30*/  IMAD.MOV.U32 R82, RZ, RZ, R6 ;  /* 0x000000ffff527224 */ /* 0x000fe200078e0006 */
[----:B------:R-:W-:Y:S01]  /*1c40*/  SHF.R.S32.HI R6, RZ, 0x1f, R3 ;  /* 0x0000001fff067819 */ /* 0x000fe20000011403 */
[-C--:B------:R-:W-:Y:S02]  /*1c50*/  IMAD R8, R223, R14.reuse, RZ ;  /* 0x0000000edf087224 */ /* 0x080fe400078e02ff */
[----:B------:R-:W-:Y:S02]  /*1c60*/  IMAD.IADD R87, R5, 0x1, R89 ;  /* 0x0000000105577824 */ /* 0x000fe400078e0259 */
[----:B------:R-:W-:Y:S01]  /*1c70*/  IMAD.IADD R89, R89, 0x1, R11 ;  /* 0x0000000159597824 */ /* 0x000fe200078e020b */
[CC--:B------:R-:W-:Y:S01]  /*1c80*/  LEA.HI R11, R6.reuse, R3.reuse, RZ, 0x3 ;  /* 0x00000003060b7211 */ /* 0x0c0fe200078f18ff */
[----:B------:R-:W-:Y:S01]  /*1c90*/  IMAD.MOV.U32 R86, RZ, RZ, R4 ;  /* 0x000000ffff567224 */ /* 0x000fe200078e0004 */
[----:B------:R-:W-:Y:S01]  /*1ca0*/  LEA.HI R4, R6, R3, RZ, 0x6 ;  /* 0x0000000306047211 */ /* 0x000fe200078f30ff */
[C---:B------:R-:W-:Y:S01]  /*1cb0*/  IMAD R85, R187.reuse, R15, R8 ;  /* 0x0000000fbb557224 */ /* 0x040fe200078e0208 */
[----:B0-----:R-:W-:Y:S01]  /*1cc0*/  SHF.R.U32.HI R38, RZ, 0x7, R38 ;  /* 0x00000007ff267819 */ /* 0x001fe20000011626 */
[----:B------:R-:W-:Y:S01]  /*1cd0*/  IMAD.WIDE.U32 R8, R187, R14, R16 ;  /* 0x0000000ebb087225 */ /* 0x000fe200078e0010 */
[----:B------:R-:W-:-:S02]  /*1ce0*/  LOP3.LUT R3, R11, 0x38, RZ, 0xc0, !PT ;  /* 0x000000380b037812 */ /* 0x000fc400078ec0ff */
[----:B------:R-:W-:Y:S01]  /*1cf0*/  ISETP.NE.AND P6, PT, R38, 0x1, PT ;  /* 0x000000012600780c */ /* 0x000fe20003fc5270 */
[----:B------:R-:W-:Y:S01]  /*1d00*/  IMAD.IADD R83, R7, 0x1, R85 ;  /* 0x0000000107537824 */ /* 0x000fe200078e0255 */
[----:B------:R-:W-:Y:S01]  /*1d10*/  LOP3.LUT R5, R195, 0x38, R11, 0xf8, !PT ;  /* 0x00000038c3057812 */ /* 0x000fe200078ef80b */
[----:B------:R-:W-:Y:S01]  /*1d20*/  IMAD.SHL.U32 R4, R4, 0x80, RZ ;  /* 0x0000008004047824 */ /* 0x000fe200078e00ff */
[----:B------:R-:W-:Y:S01]  /*1d30*/  LOP3.LUT R3, R3, 0x1c0, R224, 0xf8, !PT ;  /* 0x000001c003037812 */ /* 0x000fe200078ef8e0 */
[----:B------:R-:W-:Y:S01]  /*1d40*/  IMAD.IADD R85, R85, 0x1, R9 ;  /* 0x0000000155557824 */ /* 0x000fe200078e0209 */
[----:B------:R-:W-:Y:S01]  /*1d50*/  LOP3.LUT R5, R5, R226, RZ, 0x3c, !PT ;  /* 0x000000e205057212 */ /* 0x000fe200078e3cff */
[----:B------:R-:W-:Y:S01]  /*1d60*/  IMAD.MOV.U32 R84, RZ, RZ, R8 ;  /* 0x000000ffff547224 */ /* 0x000fe200078e0008 */
[--C-:B------:R-:W-:Y:S01]  /*1d70*/  LOP3.LUT R8, R196, 0x38, R11.reuse, 0xf8, !PT ;  /* 0x00000038c4087812 */ /* 0x100fe200078ef80b */
[----:B------:R-:W-:Y:S01]  /*1d80*/  IMAD.MOV.U32 R88, RZ, RZ, R10 ;  /* 0x000000ffff587224 */ /* 0x000fe200078e000a */
[----:B------:R-:W-:Y:S01]  /*1d90*/  LOP3.LUT R10, R194, 0x38, R11, 0xf8, !PT ;  /* 0x00000038c20a7812 */ /* 0x000fe200078ef80b */
[C---:B------:R-:W-:Y:S01]  /*1da0*/  IMAD R9, R13.reuse, R14, RZ ;  /* 0x0000000e0d097224 */ /* 0x040fe200078e02ff */
[----:B------:R-:W-:Y:S01]  /*1db0*/  LOP3.LUT R6, R4, 0xffffe000, RZ, 0xc0, !PT ;  /* 0xffffe00004067812 */ /* 0x000fe200078ec0ff */
[----:B------:R-:W-:Y:S05]  /*1dc0*/  @!P6 WARPSYNC.ALL ;  /* 0x000000000000e948 */ /* 0x000fea0003800000 */
[----:B------:R-:W-:Y:S01]  /*1dd0*/  IMAD R13, R13, R34, RZ ;  /* 0x000000220d0d7224 */ /* 0x000fe200078e02ff */
[----:B------:R-:W-:Y:S01]  /*1de0*/  LOP3.LUT R8, R8, R227, RZ, 0x3c, !PT ;  /* 0x000000e308087212 */ /* 0x000fe200078e3cff */
[----:B------:R-:W-:Y:S01]  /*1df0*/  IMAD R39, R24, R15, R9 ;  /* 0x0000000f18277224 */ /* 0x000fe200078e0209 */
[----:B------:R-:W-:Y:S01]  /*1e00*/  LOP3.LUT R10, R10, R225, RZ, 0x3c, !PT ;  /* 0x000000e10a0a7212 */ /* 0x000fe200078e3cff */
[C---:B------:R-:W-:Y:S01]  /*1e10*/  IMAD.WIDE.U32 R82, R24.reuse, R14, R82 ;  /* 0x0000000e18527225 */ /* 0x040fe200078e0052 */
[----:B------:R-:W-:Y:S01]  /*1e20*/  LOP3.LUT R7, R3, R200, RZ, 0x3c, !PT ;  /* 0x000000c803077212 */ /* 0x000fe200078e3cff */
[----:B------:R-:W-:Y:S01]  /*1e30*/  ULDC UR4, c[0x0][0x2f4] ;  /* 0x0000bd0000047ab9 */ /* 0x000fe20000000800 */
[----:B------:R-:W-:Y:S01]  /*1e40*/  LOP3.LUT R41, R11, 0xfffffff8, RZ, 0xc0, !PT ;  /* 0xfffffff80b297812 */ /* 0x000fe200078ec0ff */
[C---:B------:R-:W-:Y:S01]  /*1e50*/  IMAD R13, R24.reuse, R35, R13 ;  /* 0x00000023180d7224 */ /* 0x040fe200078e020d */
[----:B------:R-:W-:Y:S01]  /*1e60*/  IADD3 R4, R5, R6, R198 ;  /* 0x0000000605047210 */ /* 0x000fe20007ffe0c6 */
[----:B------:R-:W-:Y:S01]  /*1e70*/  IMAD.WIDE.U32 R88, R24, R34, R88 ;  /* 0x0000002218587225 */ /* 0x000fe200078e0058 */
[----:B------:R-:W-:-:S02]  /*1e80*/  IADD3 R3, R8, R6, R199 ;  /* 0x0000000608037210 */ /* 0x000fc40007ffe0c7 */
[----:B------:R-:W-:Y:S01]  /*1e90*/  IADD3 R5, R10, R6, R197 ;  /* 0x000000060a057210 */ /* 0x000fe20007ffe0c5 */
[----:B------:R-:W-:Y:S01]  /*1ea0*/  IMAD.WIDE.U32 R84, R24, R14, R84 ;  /* 0x0000000e18547225 */ /* 0x000fe200078e0054 */
[----:B------:R-:W-:Y:S02]  /*1eb0*/  IADD3 R6, R7, R6, R201 ;  /* 0x0000000607067210 */ /* 0x000fe40007ffe0c9 */
[----:B------:R-:W-:Y:S01]  /*1ec0*/  SHF.L.U64.HI R7, R14, 0x5, R15 ;  /* 0x000000050e077819 */ /* 0x000fe2000001020f */
[----:B------:R-:W-:Y:S01]  /*1ed0*/  IMAD.WIDE.U32 R86, R24, R34, R86 ;  /* 0x0000002218567225 */ /* 0x000fe200078e0056 */
[C-C-:B------:R-:W-:Y:S02]  /*1ee0*/  SHF.L.U64.HI R8, R14.reuse, 0x6, R15.reuse ;  /* 0x000000060e087819 */ /* 0x140fe4000001020f */
[----:B------:R-:W-:Y:S01]  /*1ef0*/  SHF.L.U64.HI R9, R14, 0x7, R15 ;  /* 0x000000070e097819 */ /* 0x000fe2000001020f */
[----:B------:R-:W-:Y:S01]  /*1f00*/  VIADD R94, R38, 0x8 ;  /* 0x00000008265e7836 */ /* 0x000fe20000000000 */
[----:B------:R-:W-:Y:S01]  /*1f10*/  SHF.R.S32.HI R35, RZ, 0x1f, R42 ;  /* 0x0000001fff237819 */ /* 0x000fe2000001142a */
[----:B------:R-:W-:Y:S01]  /*1f20*/  IMAD.SHL.U32 R33, R34, 0x40, RZ ;  /* 0x0000004022217824 */ /* 0x000fe200078e00ff */
[----:B------:R-:W-:Y:S01]  /*1f30*/  ISETP.GE.AND P1, PT, R16, UR4, PT ;  /* 0x0000000410007c0c */ /* 0x000fe2000bf26270 */
[----:B------:R-:W-:Y:S01]  /*1f40*/  IMAD.IADD R38, R83, 0x1, R39 ;  /* 0x0000000153267824 */ /* 0x000fe200078e0227 */
[----:B------:R-:W-:Y:S01]  /*1f50*/  ISETP.GE.AND P2, PT, R2, UR4, PT ;  /* 0x0000000402007c0c */ /* 0x000fe2000bf46270 */
[C---:B------:R-:W-:Y:S01]  /*1f60*/  IMAD.SHL.U32 R10, R14.reuse, 0x20, RZ ;  /* 0x000000200e0a7824 */ /* 0x040fe200078e00ff */
[----:B------:R-:W-:Y:S01]  /*1f70*/  IADD3 R43, R13, R89, RZ ;  /* 0x000000590d2b7210 */ /* 0x000fe20007ffe0ff */
[C---:B------:R-:W-:Y:S01]  /*1f80*/  IMAD.SHL.U32 R20, R14.reuse, 0x40, RZ ;  /* 0x000000400e147824 */ /* 0x040fe200078e00ff */
[----:B------:R-:W-:Y:S01]  /*1f90*/  SHF.R.S32.HI R80, RZ, 0x3, R11 ;  /* 0x00000003ff507819 */ /* 0x000fe2000001140b */
[----:B------:R-:W-:Y:S01]  /*1fa0*/  IMAD.SHL.U32 R21, R14, 0x80, RZ ;  /* 0x000000800e157824 */ /* 0x000fe200078e00ff */
[----:B------:R-:W-:Y:S01]  /*1fb0*/  SHF.R.S32.HI R90, RZ, 0x1f, R41 ;  /* 0x0000001fff5a7819 */ /* 0x000fe20000011429 */
[----:B------:R-:W-:-:S02]  /*1fc0*/  IMAD.SHL.U32 R34, R34, 0x80, RZ ;  /* 0x0000008022227824 */ /* 0x000fc400078e00ff */
[----:B------:R-:W-:Y:S02]  /*1fd0*/  IMAD R36, R206, 0x20, R187 ;  /* 0x00000020ce247824 */ /* 0x000fe400078e02bb */
[----:B------:R-:W-:Y:S02]  /*1fe0*/  IMAD.SHL.U32 R37, R37, 0x2, RZ ;  /* 0x0000000225257824 */ /* 0x000fe400078e00ff */
[----:B------:R-:W-:Y:S02]  /*1ff0*/  IMAD.IADD R39, R39, 0x1, R85 ;  /* 0x0000000127277824 */ /* 0x000fe400078e0255 */
[----:B------:R-:W-:Y:S01]  /*2000*/  IMAD.IADD R40, R87, 0x1, R13 ;  /* 0x0000000157287824 */ /* 0x000fe200078e020d */
[----:B----4-:R-:W-:Y:S01]  /*2010*/  SHF.R.S32.HI R81, RZ, 0x1f, R26 ;  /* 0x0000001fff517819 */ /* 0x010fe2000001141a */
[----:B------:R-:W-:Y:S06]  /*2020*/  @!P6 BAR.SYNC.DEFER_BLOCKING 0x9, 0x100 ;  /* 0x024400000000eb1d */ /* 0x000fec0000010000 */
.L_x_2984:
[----:B------:R-:W0:Y:S01]  /*2030*/  LDC R100, c[0x0][0x430] ;  /* 0x00010c00ff647b82 */ /* 0x000e220000000800 */
[----:B------:R-:W-:Y:S02]  /*2040*/  VIADD R28, R28, 0xffffffff ;  /* 0xffffffff1c1c7836 */ /* 0x000fe40000000000 */
[----:B------:R-:W-:Y:S02]  /*2050*/  IMAD.MOV.U32 R101, RZ, RZ, RZ ;  /* 0x000000ffff657224 */ /* 0x000fe400078e00ff */
[----:B------:R-:W-:-:S03]  /*2060*/  IMAD R11, R28, 0x80, R36 ;  /* 0x000000801c0b7824 */ /* 0x000fc600078e0224 */
[----:B------:R-:W1:Y:S01]  /*2070*/  LDC R104, c[0x0][0x3f4] ;  /* 0x0000fd00ff687b82 */ /* 0x000e620000000800 */
        /* <DEDUP_REMOVED lines=8> */
[----:B----4-:R-:W4:Y:S01]  /*2100*/  @P4 LDC R13, c[0x0][0x438] ;  /* 0x00010e00ff0d4b82 */ /* 0x010f220000000800 */
        /* <DEDUP_REMOVED lines=84> */
.L_x_2891:
[----:B------:R-:W-:Y:S05]  /*2650*/  BSYNC B1 ;  /* 0x0000000000017941 */ /* 0x000fea0003800000 */
.L_x_2890:
        /* <DEDUP_REMOVED lines=43> */
.L_x_2893:
[----:B------:R-:W-:Y:S05]  /*2910*/  BSYNC B1 ;  /* 0x0000000000017941 */ /* 0x000fea0003800000 */
.L_x_2892:
        /* <DEDUP_REMOVED lines=47> */
.L_x_2895:
[----:B------:R-:W-:Y:S05]  /*2c10*/  BSYNC B1 ;  /* 0x0000000000017941 */ /* 0x000fea0003800000 */
.L_x_2894:
        /* <DEDUP_REMOVED lines=31> */
.L_x_2897:
[----:B------:R-:W-:Y:S05]  /*2e10*/  BSYNC B1 ;  /* 0x0000000000017941 */ /* 0x000fea0003800000 */
.L_x_2896:
        /* <DEDUP_REMOVED lines=36> */
.L_x_2898:
[----:B------:R-:W-:Y:S01]  /*3060*/  IMAD R91, R19, 0x8, R18 ;  /* 0x00000008135b7824 */ /* 0x000fe200078e0212 */
[----:B------:R-:W-:Y:S01]  /*3070*/  SHF.L.U32 R102, R189, 0x1f, RZ ;  /* 0x0000001fbd667819 */ /* 0x000fe200000006ff */
[----:B------:R-:W-:Y:S03]  /*3080*/  BSSY B1, `(.L_x_2899) ;  /* 0x0000003000017945 */ /* 0x000fe60003800000 */
[----:B------:R-:W0:Y:S02]  /*3090*/  SYNCS.PHASECHK.TRANS64.TRYWAIT P6, [R91+URZ+0x28890], R102 ;  /* 0x028890665b0075a7 */ /* 0x000e2400080c017f */
[----:B0-----:R-:W-:Y:S05]  /*30a0*/  @!P6 BRA `(.L_x_2900) ;  /* 0x000001bc0010e947 */ /* 0x001fea0003800000 */
.L_x_3220:
[----:B------:R-:W-:Y:S05]  /*30b0*/  BSYNC B1 ;  /* 0x0000000000017941 */ /* 0x000fea0003800000 */
.L_x_2899:
[----:B------:R-:W-:-:S03]  /*30c0*/  UMOV UR4, 0xffffffff ;  /* 0xffffffff00047882 */ /* 0x000fc60000000000 */
[----:B------:R-:W-:Y:S05]  /*30d0*/  BRA.DIV UR4, `(.L_x_2901) ;  /* 0x000001be04187947 */ /* 0x000fea000b800000 */
[----:B------:R1:W2:Y:S04]  /*30e0*/  SHFL.IDX PT, R79, R103, RZ, 0x181f ;  /* 0x00181fff674f7589 */ /* 0x0002a800000e0000 */
[----:B------:R1:W3:Y:S02]  /*30f0*/  SHFL.IDX PT, R105, R108, RZ, 0x181f ;  /* 0x00181fff6c697589 */ /* 0x0002e400000e0000 */
.L_x_3224:
        /* <DEDUP_REMOVED lines=57> */
.L_x_2907:
[----:B------:R-:W-:Y:S05]  /*3490*/  BSYNC B3 ;  /* 0x0000000000037941 */ /* 0x000fea0003800000 */
.L_x_2906:
[----:B0-----:R4:W-:Y:S02]  /*34a0*/  ST.E.128 desc[UR42][R76.64], R12 ;  /* 0x0000000c4c007985 */ /* 0x0019e4000c101d2a */
.L_x_2905:
[----:B------:R-:W-:Y:S05]  /*34b0*/  BSYNC B2 ;  /* 0x0000000000027941 */ /* 0x000fea0003800000 */
.L_x_2904:
        /* <DEDUP_REMOVED lines=53> */
.L_x_2909:
[----:B------:R-:W-:Y:S05]  /*3810*/  BSYNC B2 ;  /* 0x0000000000027941 */ /* 0x000fea0003800000 */
.L_x_2908:
[----:B0-----:R0:W-:Y:S02]  /*3820*/  ST.E.128 desc[UR42][R72.64], R12 ;  /* 0x0000000c48007985 */ /* 0x0011e4000c101d2a */
.L_x_2903:
[----:B------:R-:W-:Y:S05]  /*3830*/  BSYNC B1 ;  /* 0x0000000000017941 */ /* 0x000fea0003800000 */
.L_x_2902:
[----:B------:R-:W-:-:S03]  /*3840*/  UMOV UR4, 0xffffffff ;  /* 0xffffffff00047882 */ /* 0x000fc60000000000 */
[----:B------:R-:W-:Y:S05]  /*3850*/  BRA.DIV UR4, `(.L_x_2910) ;  /* 0x000001b604847947 */ /* 0x000fea000b800000 */
[----:B------:R1:W1:Y:S04]  /*3860*/  SHFL.IDX PT, R71, R103, 0x1, 0x181f ;  /* 0x00381f0067477f89 */ /* 0x00026800000e0000 */
[----:B0-----:R0:W0:Y:S02]  /*3870*/  SHFL.IDX PT, R73, R108, 0x1, 0x181f ;  /* 0x00381f006c497f89 */ /* 0x00102400000e0000 */
.L_x_3228:
        /* <DEDUP_REMOVED lines=20> */
[----:B------:R-:W-:Y:S02]  /*39c0*/  LOP3.LUT R65, R14, 0xffff0000, RZ, 0xc0, !PT ;  /* 0xffff00000e417812 */ /* 0x000fe400078ec0ff */
[----:B------:R-:W-:Y:S01]  /*39d0*/  PRMT R119, R119, 0x5410, R72 ;  /* 0x0000541077777816 */ /* 0x000fe20000000048 */
[----:B------:R-:W-:Y:S01]  /*39e0*/  IMAD.U32 R74, R121, 0x10000, RZ ;  /* 0x00010000794a7824 */ /* 0x000fe200078e00ff */
[C---:B------:R-:W-:Y:S02]  /*39f0*/  SHF.L.U32 R14, R13.reuse, 0x10, RZ ;  /* 0x000000100d0e7819 */ /* 0x040fe400000006ff */
[----:B------:R-:W-:Y:S01]  /*3a00*/  LOP3.LUT R13, R13, 0xffff0000, RZ, 0xc0, !PT ;  /* 0xffff00000d0d7812 */ /* 0x000fe200078ec0ff */
[----:B------:R-:W-:Y:S01]  /*3a10*/  IMAD.U32 R70, R119, 0x10000, RZ ;  /* 0x0001000077467824 */ /* 0x000fe200078e00ff */
[----:B------:R-:W-:Y:S01]  /*3a20*/  LOP3.LUT R72, R120, 0xffff0000, RZ, 0xc0, !PT ;  /* 0xffff000078487812 */ /* 0x000fe200078ec0ff */
        /* <DEDUP_REMOVED lines=8> */
[----:B------:R-:W-:Y:S01]  /*3ab0*/  IMAD.U32 R120, R120, 0x10000, RZ ;  /* 0x0001000078787824 */ /* 0x000fe200078e00ff */
[----:B------:R-:W-:Y:S01]  /*3ac0*/  LOP3.LUT R119, R119, 0xffff0000, RZ, 0xc0, !PT ;  /* 0xffff000077777812 */ /* 0x000fe200078ec0ff */
[----:B------:R-:W-:-:S02]  /*3ad0*/  IMAD.U32 R118, R118, 0x10000, RZ ;  /* 0x0001000076767824 */ /* 0x000fc400078e00ff */
[C---:B------:R-:W-:Y:S01]  /*3ae0*/  FFMA.FTZ R75, R14.reuse, R67, -R75 ;  /* 0x000000430e4b7223 */ /* 0x040fe2000001084b */
        /* <DEDUP_REMOVED lines=18> */
.L_x_2916:
[----:B------:R-:W-:Y:S05]  /*3c10*/  BSYNC B3 ;  /* 0x0000000000037941 */ /* 0x000fea0003800000 */
.L_x_2915:
[----:B--2---:R0:W-:Y:S02]  /*3c20*/  ST.E.128 desc[UR42][R68.64], R12 ;  /* 0x0000000c44007985 */ /* 0x0041e4000c101d2a */
.L_x_2914:
[----:B------:R-:W-:Y:S05]  /*3c30*/  BSYNC B2 ;  /* 0x0000000000027941 */ /* 0x000fea0003800000 */
.L_x_2913:
        /* <DEDUP_REMOVED lines=53> */
.L_x_2918:
[----:B------:R-:W-:Y:S05]  /*3f90*/  BSYNC B2 ;  /* 0x0000000000027941 */ /* 0x000fea0003800000 */
.L_x_2917:
[----:B----4-:R0:W-:Y:S02]  /*3fa0*/  ST.E.128 desc[UR42][R64.64], R12 ;  /* 0x0000000c40007985 */ /* 0x0101e4000c101d2a */
.L_x_2912:
[----:B------:R-:W-:Y:S05]  /*3fb0*/  BSYNC B1 ;  /* 0x0000000000017941 */ /* 0x000fea0003800000 */
.L_x_2911:
[----:B------:R-:W-:-:S03]  /*3fc0*/  UMOV UR4, 0xffffffff ;  /* 0xffffffff00047882 */ /* 0x000fc60000000000 */
[----:B------:R-:W-:Y:S05]  /*3fd0*/  BRA.DIV UR4, `(.L_x_2919) ;  /* 0x000001ae04f07947 */ /* 0x000fea000b800000 */
[----:B------:R1:W1:Y:S04]  /*3fe0*/  SHFL.IDX PT, R63, R103, 0x2, 0x181f ;  /* 0x00581f00673f7f89 */ /* 0x00026800000e0000 */
[----:B0-----:R0:W0:Y:S02]  /*3ff0*/  SHFL.IDX PT, R65, R108, 0x2, 0x181f ;  /* 0x00581f006c417f89 */ /* 0x00102400000e0000 */
.L_x_3232:
        /* <DEDUP_REMOVED lines=31> */
[-C--:B------:R-:W-:Y:S01]  /*41f0*/  FMUL.FTZ R13, R13, R59.reuse ;  /* 0x0000003b0d0d7220 */ /* 0x080fe20000410000 */
[----:B------:R-:W-:Y:S01]  /*4200*/  LOP3.LUT R133, R133, 0xffff0000, RZ, 0xc0, !PT ;  /* 0xffff000085857812 */ /* 0x000fe200078ec0ff */
[----:B------:R-:W-:Y:S01]  /*4210*/  FMUL.FTZ R57, R57, R62 ;  /* 0x0000003e39397220 */ /* 0x000fe20000410000 */
[----:B------:R-:W-:Y:S01]  /*4220*/  SHF.L.U32 R130, R130, 0x10, RZ ;  /* 0x0000001082827819 */ /* 0x000fe200000006ff */
[----:B------:R-:W-:Y:S01]  /*4230*/  IMAD.U32 R132, R132, 0x10000, RZ ;  /* 0x0001000084847824 */ /* 0x000fe200078e00ff */
[----:B------:R-:W-:Y:S01]  /*4240*/  LOP3.LUT R131, R131, 0xffff0000, RZ, 0xc0, !PT ;  /* 0xffff000083837812 */ /* 0x000fe200078ec0ff */
[C---:B------:R-:W-:Y:S01]  /*4250*/  FFMA.FTZ R67, R14.reuse, R59, -R67 ;  /* 0x0000003b0e437223 */ /* 0x040fe20000010843 */
[----:B------:R-:W-:Y:S01]  /*4260*/  FFMA.FTZ R64, R14, R64, R13 ;  /* 0x000000400e407223 */ /* 0x000fe2000001000d */
[----:B------:R-:W-:Y:S01]  /*4270*/  FFMA.FTZ R69, R56, R62, -R69 ;  /* 0x0000003e38457223 */ /* 0x000fe20000010845 */
[----:B------:R-:W-:-:S02]  /*4280*/  IMAD.U32 R15, R15, 0x10000, RZ ;  /* 0x000100000f0f7824 */ /* 0x000fc400078e00ff */
        /* <DEDUP_REMOVED lines=15> */
.L_x_2925:
[----:B------:R-:W-:Y:S05]  /*4380*/  BSYNC B3 ;  /* 0x0000000000037941 */ /* 0x000fea0003800000 */
.L_x_2924:
[----:B--2---:R0:W-:Y:S02]  /*4390*/  ST.E.128 desc[UR42][R60.64], R12 ;  /* 0x0000000c3c007985 */ /* 0x0041e4000c101d2a */
.L_x_2923:
[----:B------:R-:W-:Y:S05]  /*43a0*/  BSYNC B2 ;  /* 0x0000000000027941 */ /* 0x000fea0003800000 */
.L_x_2922:
        /* <DEDUP_REMOVED lines=53> */
.L_x_2927:
[----:B------:R-:W-:Y:S05]  /*4700*/  BSYNC B2 ;  /* 0x0000000000027941 */ /* 0x000fea0003800000 */
.L_x_2926:
[----:B----4-:R0:W-:Y:S02]  /*4710*/  ST.E.128 desc[UR42][R56.64], R12 ;  /* 0x0000000c38007985 */ /* 0x0101e4000c101d2a */
.L_x_2921:
[----:B------:R-:W-:Y:S05]  /*4720*/  BSYNC B1 ;  /* 0x0000000000017941 */ /* 0x000fea0003800000 */
.L_x_2920:
[----:B------:R-:W-:-:S03]  /*4730*/  UMOV UR4, 0xffffffff ;  /* 0xffffffff00047882 */ /* 0x000fc60000000000 */
[----:B------:R-:W-:Y:S05]  /*4740*/  BRA.DIV UR4, `(.L_x_2928) ;  /* 0x000001aa04607947 */ /* 0x000fea000b800000 */
[----:B-1----:R-:W1:Y:S04]  /*4750*/  SHFL.IDX PT, R103, R103, 0x3, 0x181f ;  /* 0x00781f0067677f89 */ /* 0x002e6800000e0000 */
[----:B------:R0:W0:Y:S02]  /*4760*/  SHFL.IDX PT, R53, R108, 0x3, 0x181f ;  /* 0x00781f006c357f89 */ /* 0x00002400000e0000 */
.L_x_3236:
[----:B------:R-:W-:Y:S05]  /*4770*/  @P4 BRA `(.L_x_2929) ;  /* 0x0000003400e84947 */ /* 0x000fea0003800000 */
[----:B------:R-:W-:Y:S04]  /*4780*/  BSSY B1, `(.L_x_2930) ;  /* 0x0000038000017945 */ /* 0x000fe80003800000 */
[----:B------:R-:W-:Y:S05]  /*4790*/  @P1 BRA `(.L_x_2931) ;  /* 0x0000000000d81947 */ /* 0x000fea0003800000 */
[----:B0---4-:R0:W4:Y:S01]  /*47a0*/  LDS.128 R12, [R93+0x1b400] ;  /* 0x01b400005d0c7984 */ /* 0x0111220000000c00 */
[C---:B------:R-:W-:Y:S01]  /*47b0*/  LEA R54, P3, R16.reuse, R53, 0x1 ;  /* 0x0000003510367211 */ /* 0x040fe200078608ff */
[----:B------:R-:W-:Y:S03]  /*47c0*/  BSSY B2, `(.L_x_2932) ;  /* 0x0000032000027945 */ /* 0x000fe60003800000 */
[----:B-1----:R-:W-:Y:S02]  /*47d0*/  LEA.HI.X R55, R16, R103, R17, 0x1, P3 ;  /* 0x0000006710377211 */ /* 0x002fe400018f0c11 */
        /* <DEDUP_REMOVED lines=48> */
.L_x_2933:
[----:B------:R-:W-:Y:S05]  /*4ae0*/  BSYNC B2 ;  /* 0x0000000000027941 */ /* 0x000fea0003800000 */
.L_x_2932:
[----:B----4-:R0:W-:Y:S02]  /*4af0*/  ST.E.128 desc[UR42][R54.64], R12 ;  /* 0x0000000c36007985 */ /* 0x0101e4000c101d2a */
.L_x_2931:
[----:B------:R-:W-:Y:S05]  /*4b00*/  BSYNC B1 ;  /* 0x0000000000017941 */ /* 0x000fea0003800000 */
.L_x_2930:
        /* <DEDUP_REMOVED lines=30> */
[----:B------:R-:W-:Y:S01]  /*4cf0*/  FMUL.FTZ R13, R45, R52 ;  /* 0x000000342d0d7220 */ /* 0x000fe20000410000 */
[----:B------:R-:W-:Y:S01]  /*4d00*/  LOP3.LUT R109, R109, 0xffff0000, RZ, 0xc0, !PT ;  /* 0xffff00006d6d7812 */ /* 0x000fe200078ec0ff */
[-C--:B------:R-:W-:Y:S01]  /*4d10*/  FMUL.FTZ R45, R45, R50.reuse ;  /* 0x000000322d2d7220 */ /* 0x080fe20000410000 */
[----:B------:R-:W-:Y:S01]  /*4d20*/  LOP3.LUT R106, R106, 0xffff0000, RZ, 0xc0, !PT ;  /* 0xffff00006a6a7812 */ /* 0x000fe200078ec0ff */
[C---:B------:R-:W-:Y:S01]  /*4d30*/  FFMA.FTZ R53, R14.reuse, R47, -R53 ;  /* 0x0000002f0e357223 */ /* 0x040fe20000010835 */
[----:B------:R-:W-:Y:S01]  /*4d40*/  FFMA.FTZ R54, R14, R51, R54 ;  /* 0x000000330e367223 */ /* 0x000fe20000010036 */
[----:B------:R-:W-:Y:S01]  /*4d50*/  FFMA.FTZ R13, R44, R50, -R13 ;  /* 0x000000322c0d7223 */ /* 0x000fe2000001080d */
[----:B------:R-:W-:Y:S01]  /*4d60*/  FMUL.FTZ R14, R12, R107 ;  /* 0x0000006b0c0e7220 */ /* 0x000fe20000410000 */
[----:B------:R-:W-:-:S02]  /*4d70*/  IMAD.U32 R15, R15, 0x10000, RZ ;  /* 0x000100000f0f7824 */ /* 0x000fc400078e00ff */
[----:B------:R-:W-:Y:S01]  /*4d80*/  FFMA.FTZ R44, R44, R52, R45 ;  /* 0x000000342c2c7223 */ /* 0x000fe2000001002d */
[----:B------:R-:W-:Y:S01]  /*4d90*/  FMUL.FTZ R50, R46, R109 ;  /* 0x0000006d2e327220 */ /* 0x000fe20000410000 */
        /* <DEDUP_REMOVED lines=12> */
.L_x_2935:
[----:B------:R-:W-:Y:S05]  /*4e60*/  BSYNC B1 ;  /* 0x0000000000017941 */ /* 0x000fea0003800000 */
.L_x_2934:
[----:B----4-:R0:W-:Y:S01]  /*4e70*/  ST.E.128 desc[UR42][R48.64], R12 ;  /* 0x0000000c30007985 */ /* 0x0101e2000c101d2a */
[----:B------:R-:W-:Y:S05]  /*4e80*/  BRA `(.L_x_2929) ;  /* 0x0000003000247947 */ /* 0x000fea0003800000 */
.L_x_2889:
        /* <DEDUP_REMOVED lines=38> */
[----:B------:R0:W5:Y:S01]  /*50f0*/  @!P4 LDG.E.128 R52, desc[UR42][R60.64] ;  /* 0x0000002a3c34c981 */ /* 0x000162000c1e1d00 */
[----:B------:R-:W-:Y:S02]  /*5100*/  @!P4 LEA.HI.X R63, R44, R63, R45, 0x1, P6 ;  /* 0x0000003f2c3fc211 */ /* 0x000fe400030f0c2d */
[----:B------:R-:W-:-:S02]  /*5110*/  CS2R R44, SRZ ;  /* 0x00000000002c7805 */ /* 0x000fc4000001ff00 */
[----:B------:R-:W5:Y:S04]  /*5120*/  @!P5 LDG.E.128 R48, desc[UR42][R64.64] ;  /* 0x0000002a4030d981 */ /* 0x000f68000c1e1d00 */
[----:B------:R1:W5:Y:S01]  /*5130*/  @!P4 LDG.E.128 R56, desc[UR42][R62.64] ;  /* 0x0000002a3e38c981 */ /* 0x000362000c1e1d00 */
[C---:B--2---:R-:W-:Y:S02]  /*5140*/  @!P3 LEA R68, P4, R74.reuse, R68, 0x1 ;  /* 0x000000444a44b211 */ /* 0x044fe400078808ff */
[----:B0-----:R-:W-:Y:S01]  /*5150*/  CS2R R60, SRZ ;  /* 0x00000000003c7805 */ /* 0x001fe2000001ff00 */
[----:B------:R0:W5:Y:S01]  /*5160*/  @!P5 LDG.E.128 R44, desc[UR42][R66.64] ;  /* 0x0000002a422cd981 */ /* 0x000162000c1e1d00 */
[----:B------:R-:W-:Y:S02]  /*5170*/  @!P3 LEA.HI.X R69, R74, R69, R75, 0x1, P4 ;  /* 0x000000454a45b211 */ /* 0x000fe400020f0c4b */
[----:B---3--:R-:W-:-:S04]  /*5180*/  @!P3 LEA R70, P4, R72, R70, 0x1 ;  /* 0x000000464846b211 */ /* 0x008fc800078808ff */
[----:B------:R-:W-:Y:S02]  /*5190*/  @!P3 LEA.HI.X R71, R72, R71, R73, 0x1, P4 ;  /* 0x000000474847b211 */ /* 0x000fe400020f0c49 */
[----:B------:R-:W-:-:S04]  /*51a0*/  ISETP.GE.AND P4, PT, R217, R97, PT ;  /* 0x00000061d900720c */ /* 0x000fc80003f86270 */
[CC--:B------:R-:W-:Y:S02]  /*51b0*/  ISETP.GE.OR P4, PT, R16.reuse, R104.reuse, P4 ;  /* 0x000000681000720c */ /* 0x0c0fe40002786670 */
[----:B-1----:R-:W-:Y:S02]  /*51c0*/  CS2R R62, SRZ ;  /* 0x00000000003e7805 */ /* 0x002fe4000001ff00 */
[----:B0-----:R-:W-:Y:S02]  /*51d0*/  CS2R R66, SRZ ;  /* 0x0000000000427805 */ /* 0x001fe4000001ff00 */
[----:B------:R-:W-:Y:S01]  /*51e0*/  CS2R R64, SRZ ;  /* 0x0000000000407805 */ /* 0x000fe2000001ff00 */
[----:B------:R-:W-:Y:S01]  /*51f0*/  BSSY B1, `(.L_x_2936) ;  /* 0x000001d000017945 */ /* 0x000fe20003800000 */
[----:B------:R-:W-:Y:S02]  /*5200*/  CS2R R74, SRZ ;  /* 0x00000000004a7805 */ /* 0x000fe4000001ff00 */
[----:B------:R-:W-:Y:S01]  /*5210*/  CS2R R72, SRZ ;  /* 0x0000000000487805 */ /* 0x000fe2000001ff00 */
[----:B------:R0:W5:Y:S04]  /*5220*/  @!P3 LDG.E.128 R60, desc[UR42][R68.64] ;  /* 0x0000002a443cb981 */ /* 0x000168000c1e1d00 */
[----:B------:R1:W5:Y:S01]  /*5230*/  @!P3 LDG.E.128 R64, desc[UR42][R70.64] ;  /* 0x0000002a4640b981 */ /* 0x000362000c1e1d00 */
[----:B------:R-:W-:-:S02]  /*5240*/  ISETP.GE.AND P3, PT, R16, R104, PT ;  /* 0x000000681000720c */ /* 0x000fc40003f66270 */
        /* <DEDUP_REMOVED lines=23> */
.L_x_2937:
[----:B------:R-:W-:Y:S05]  /*53c0*/  BSYNC B1 ;  /* 0x0000000000017941 */ /* 0x000fea0003800000 */
.L_x_2936:
        /* <DEDUP_REMOVED lines=45> */
[----:B------:R-:W-:-:S02]  /*56a0*/  PLOP3.LUT P5, PT, PT, PT, UP0, 0x80, 0x0 ;  /* 0x000000000000781c */ /* 0x000fc40003faf008 */
        /* <DEDUP_REMOVED lines=22> */
.L_x_2938:
[----:B------:R-:W-:Y:S01]  /*5810*/  IMAD R91, R19, 0x8, R18 ;  /* 0x00000008135b7824 */ /* 0x000fe200078e0212 */
[----:B------:R-:W-:Y:S01]  /*5820*/  SHF.L.U32 R102, R189, 0x1f, RZ ;  /* 0x0000001fbd667819 */ /* 0x000fe200000006ff */
[----:B------:R-:W0:Y:S01]  /*5830*/  LDC R110, c[0x0][0x2f4] ;  /* 0x0000bd00ff6e7b82 */ /* 0x000e220000000800 */
[----:B------:R-:W-:Y:S02]  /*5840*/  BSSY B1, `(.L_x_2939) ;  /* 0x0000003000017945 */ /* 0x000fe40003800000 */
[----:B------:R-:W1:Y:S02]  /*5850*/  SYNCS.PHASECHK.TRANS64.TRYWAIT P4, [R91+URZ+0x28890], R102 ;  /* 0x028890665b0075a7 */ /* 0x000e64000808017f */
[----:B-1----:R-:W-:Y:S05]  /*5860*/  @!P4 BRA `(.L_x_2940) ;  /* 0x000001980064c947 */ /* 0x002fea0003800000 */
.L_x_3237:
[----:B------:R-:W-:Y:S05]  /*5870*/  BSYNC B1 ;  /* 0x0000000000017941 */ /* 0x000fea0003800000 */
.L_x_2939:
[----:B------:R-:W-:Y:S01]  /*5880*/  UMOV UR4, 0xffffffff ;  /* 0xffffffff00047882 */ /* 0x000fe20000000000 */
[----:B0-----:R-:W-:Y:S02]  /*5890*/  IMAD.IADD R112, R110, 0x1, -R37 ;  /* 0x000000016e707824 */ /* 0x001fe400078e0a25 */
[----:B------:R-:W-:Y:S05]  /*58a0*/  BRA.DIV UR4, `(.L_x_2941) ;  /* 0x0000019a04687947 */ /* 0x000fea000b800000 */
[----:B------:R0:W2:Y:S04]  /*58b0*/  SHFL.IDX PT, R107, R103, RZ, 0x181f ;  /* 0x00181fff676b7589 */ /* 0x0000a800000e0000 */
[----:B------:R0:W3:Y:S02]  /*58c0*/  SHFL.IDX PT, R106, R108, RZ, 0x181f ;  /* 0x00181fff6c6a7589 */ /* 0x0000e400000e0000 */
.L_x_3241:
        /* <DEDUP_REMOVED lines=20> */
[----:B------:R-:W-:Y:S01]  /*5a10*/  IMAD R15, R19, 0x4000, R12 ;  /* 0x00004000130f7824 */ /* 0x000fe200078e020c */
[----:B------:R-:W-:-:S03]  /*5a20*/  LEA R13, R13, R18, 0x1 ;  /* 0x000000120d0d7211 */ /* 0x000fc600078e08ff */
[----:B------:R-:W-:-:S03]  /*5a30*/  IMAD R76, R15, 0x2, R18 ;  /* 0x000000020f4c7824 */ /* 0x000fc600078e0212 */
[----:B------:R-:W2:Y:S04]  /*5a40*/  LDS.128 R12, [R13+0x18400] ;  /* 0x018400000d0c7984 */ /* 0x000ea80000000c00 */
[----:B------:R-:W3:Y:S01]  /*5a50*/  LDS.128 R76, [R76+0x18400] ;  /* 0x018400004c4c7984 */ /* 0x000ee20000000c00 */
[----:B------:R-:W-:Y:S05]  /*5a60*/  @P3 BRA `(.L_x_2945) ;  /* 0x0000000400743947 */ /* 0x000fea0003800000 */
[----:B------:R-:W-:Y:S01]  /*5a70*/  SHF.R.U32.HI R143, RZ, 0x10, R45 ;  /* 0x00000010ff8f7819 */ /* 0x000fe2000001162d */
[----:B---3--:R-:W-:Y:S01]  /*5a80*/  IMAD.U32 R142, R79, 0x10000, RZ ;  /* 0x000100004f8e7824 */ /* 0x008fe200078e00ff */
[----:B------:R-:W-:Y:S02]  /*5a90*/  SHF.R.U32.HI R144, RZ, 0x10, R49 ;  /* 0x00000010ff907819 */ /* 0x000fe40000011631 */
[----:B------:R-:W-:Y:S02]  /*5aa0*/  PRMT R140, R140, 0x5410, R143 ;  /* 0x000054108c8c7816 */ /* 0x000fe4000000008f */
[----:B------:R-:W-:Y:S02]  /*5ab0*/  PRMT R143, R141, 0x5410, R144 ;  /* 0x000054108d8f7816 */ /* 0x000fe40000000090 */
[----:B------:R-:W-:Y:S02]  /*5ac0*/  SHF.R.U32.HI R148, RZ, 0x10, R47 ;  /* 0x00000010ff947819 */ /* 0x000fe4000001162f */
[----:B------:R-:W-:Y:S01]  /*5ad0*/  SHF.R.U64 R150, R44, 0x10, R45 ;  /* 0x000000102c967819 */ /* 0x000fe2000000122d */
[----:B------:R-:W-:Y:S01]  /*5ae0*/  IMAD.U32 R45, R77, 0x10000, RZ ;  /* 0x000100004d2d7824 */ /* 0x000fe200078e00ff */
[----:B------:R-:W-:Y:S01]  /*5af0*/  SHF.R.U64 R147, R48, 0x10, R49 ;  /* 0x0000001030937819 */ /* 0x000fe20000001231 */
[----:B------:R-:W-:Y:S01]  /*5b00*/  IMAD.U32 R144, R143, 0x10000, RZ ;  /* 0x000100008f907824 */ /* 0x000fe200078e00ff */
[--C-:B------:R-:W-:Y:S01]  /*5b10*/  SHF.R.U64 R145, R50, 0x10, R51.reuse ;  /* 0x0000001032917819 */ /* 0x100fe20000001233 */
[----:B--2---:R-:W-:Y:S01]  /*5b20*/  IMAD.U32 R48, R13, 0x10000, RZ ;  /* 0x000100000d307824 */ /* 0x004fe200078e00ff */
[----:B------:R-:W-:Y:S01]  /*5b30*/  SHF.R.U32.HI R146, RZ, 0x10, R51 ;  /* 0x00000010ff927819 */ /* 0x000fe20000011633 */
[----:B------:R-:W-:Y:S01]  /*5b40*/  IMAD.U32 R51, R15, 0x10000, RZ ;  /* 0x000100000f337824 */ /* 0x000fe200078e00ff */
[----:B------:R-:W-:Y:S01]  /*5b50*/  PRMT R141, R137, 0x5410, R148 ;  /* 0x00005410898d7816 */ /* 0x000fe20000000094 */
[----:B------:R-:W-:Y:S01]  /*5b60*/  IMAD.U32 R137, R140, 0x10000, RZ ;  /* 0x000100008c897824 */ /* 0x000fe200078e00ff */
[----:B------:R-:W-:Y:S01]  /*5b70*/  PRMT R138, R138, 0x5410, R147 ;  /* 0x000054108a8a7816 */ /* 0x000fe20000000093 */
[----:B------:R-:W-:Y:S01]  /*5b80*/  FMUL.FTZ R147, R45, R144 ;  /* 0x000000902d937220 */ /* 0x000fe20000410000 */
[----:B------:R-:W-:Y:S01]  /*5b90*/  LOP3.LUT R77, R77, 0xffff0000, RZ, 0xc0, !PT ;  /* 0xffff00004d4d7812 */ /* 0x000fe200078ec0ff */
[----:B------:R-:W-:Y:S01]  /*5ba0*/  IMAD.U32 R44, R12, 0x10000, RZ ;  /* 0x000100000c2c7824 */ /* 0x000fe200078e00ff */
[----:B------:R-:W-:-:S02]  /*5bb0*/  PRMT R145, R136, 0x5410, R145 ;  /* 0x0000541088917816 */ /* 0x000fc40000000091 */
[----:B------:R-:W-:Y:S02]  /*5bc0*/  LOP3.LUT R143, R143, 0xffff0000, RZ, 0xc0, !PT ;  /* 0xffff00008f8f7812 */ /* 0x000fe400078ec0ff */
[----:B------:R-:W-:Y:S01]  /*5bd0*/  PRMT R136, R135, 0x5410, R146 ;  /* 0x0000541087887816 */ /* 0x000fe20000000092 */
[-C--:B------:R-:W-:Y:S01]  /*5be0*/  FMUL.FTZ R135, R45, R137.reuse ;  /* 0x000000892d877220 */ /* 0x080fe20000410000 */
[----:B------:R-:W-:Y:S01]  /*5bf0*/  LOP3.LUT R50, R13, 0xffff0000, RZ, 0xc0, !PT ;  /* 0xffff00000d327812 */ /* 0x000fe200078ec0ff */
[----:B------:R-:W-:Y:S01]  /*5c00*/  FFMA.FTZ R45, R48, R137, -R147 ;  /* 0x00000089302d7223 */ /* 0x000fe20000010893 */
[----:B------:R-:W-:Y:S01]  /*5c10*/  LOP3.LUT R140, R140, 0xffff0000, RZ, 0xc0, !PT ;  /* 0xffff00008c8c7812 */ /* 0x000fe200078ec0ff */
[----:B------:R-:W-:Y:S01]  /*5c20*/  FMUL.FTZ R147, R77, R143 ;  /* 0x0000008f4d937220 */ /* 0x000fe20000410000 */
[----:B------:R-:W-:Y:S02]  /*5c30*/  IMAD.U32 R137, R136, 0x10000, RZ ;  /* 0x0001000088897824 */ /* 0x000fe400078e00ff */
[----:B------:R-:W-:Y:S01]  /*5c40*/  FFMA.FTZ R48, R48, R144, R135 ;  /* 0x0000009030307223 */ /* 0x000fe20000010087 */
[----:B------:R-:W-:-:S02]  /*5c50*/  IMAD.U32 R135, R141, 0x10000, RZ ;  /* 0x000100008d877824 */ /* 0x000fc400078e00ff */
[-C--:B------:R-:W-:Y:S01]  /*5c60*/  FMUL.FTZ R77, R77, R140.reuse ;  /* 0x0000008c4d4d7220 */ /* 0x080fe20000410000 */
[----:B------:R-:W-:Y:S01]  /*5c70*/  FFMA.FTZ R144, R50, R140, -R147 ;  /* 0x0000008c32907223 */ /* 0x000fe20000010893 */
[----:B------:R-:W-:Y:S01]  /*5c80*/  LOP3.LUT R79, R79, 0xffff0000, RZ, 0xc0, !PT ;  /* 0xffff00004f4f7812 */ /* 0x000fe200078ec0ff */
[----:B------:R-:W-:Y:S01]  /*5c90*/  FMUL.FTZ R146, R142, R137 ;  /* 0x000000898e927220 */ /* 0x000fe20000410000 */
[----:B------:R-:W-:Y:S01]  /*5ca0*/  LOP3.LUT R140, R136, 0xffff0000, RZ, 0xc0, !PT ;  /* 0xffff0000888c7812 */ /* 0x000fe200078ec0ff */
[----:B------:R-:W-:Y:S01]  /*5cb0*/  FMUL.FTZ R142, R142, R135 ;  /* 0x000000878e8e7220 */ /* 0x000fe20000410000 */
[----:B------:R-:W-:Y:S01]  /*5cc0*/  PRMT R139, R139, 0x5410, R150 ;  /* 0x000054108b8b7816 */ /* 0x000fe20000000096 */
[----:B------:R-:W-:Y:S01]  /*5cd0*/  FFMA.FTZ R143, R50, R143, R77 ;  /* 0x0000008f328f7223 */ /* 0x000fe2000001004d */
[----:B------:R-:W-:Y:S01]  /*5ce0*/  SHF.R.U64 R46, R46, 0x10, R47 ;  /* 0x000000102e2e7819 */ /* 0x000fe2000000122f */
[C---:B------:R-:W-:Y:S01]  /*5cf0*/  IMAD.U32 R47, R76.reuse, 0x10000, RZ ;  /* 0x000100004c2f7824 */ /* 0x040fe200078e00ff */
[----:B------:R-:W-:Y:S01]  /*5d00*/  LOP3.LUT R49, R15, 0xffff0000, RZ, 0xc0, !PT ;  /* 0xffff00000f317812 */ /* 0x000fe200078ec0ff */
[----:B------:R-:W-:Y:S01]  /*5d10*/  FFMA.FTZ R146, R51, R135, -R146 ;  /* 0x0000008733927223 */ /* 0x000fe20000010892 */
[----:B------:R-:W-:Y:S01]  /*5d20*/  LOP3.LUT R136, R141, 0xffff0000, RZ, 0xc0, !PT ;  /* 0xffff00008d887812 */ /* 0x000fe200078ec0ff */
[----:B------:R-:W-:Y:S01]  /*5d30*/  FFMA.FTZ R142, R51, R137, R142 ;  /* 0x00000089338e7223 */ /* 0x000fe2000001008e */
[----:B------:R-:W-:Y:S01]  /*5d40*/  FMUL.FTZ R148, R79, R140 ;  /* 0x0000008c4f947220 */ /* 0x000fe20000410000 */
[----:B------:R-:W-:Y:S01]  /*5d50*/  LOP3.LUT R76, R76, 0xffff0000, RZ, 0xc0, !PT ;  /* 0xffff00004c4c7812 */ /* 0x000fe200078ec0ff */
[----:B------:R-:W-:Y:S01]  /*5d60*/  IMAD.U32 R50, R139, 0x10000, RZ ;  /* 0x000100008b327824 */ /* 0x000fe200078e00ff */
[C---:B------:R-:W-:Y:S01]  /*5d70*/  LOP3.LUT R77, R138.reuse, 0xffff0000, RZ, 0xc0, !PT ;  /* 0xffff00008a4d7812 */ /* 0x040fe200078ec0ff */
[----:B------:R-:W-:-:S02]  /*5d80*/  IMAD.U32 R51, R138, 0x10000, RZ ;  /* 0x000100008a337824 */ /* 0x000fc400078e00ff */
[-C--:B------:R-:W-:Y:S01]  /*5d90*/  FMUL.FTZ R150, R79, R136.reuse ;  /* 0x000000884f967220 */ /* 0x080fe20000410000 */
[----:B------:R-:W-:Y:S01]  /*5da0*/  FFMA.FTZ R135, R49, R136, -R148 ;  /* 0x0000008831877223 */ /* 0x000fe20000010894 */
[----:B------:R-:W-:Y:S01]  /*5db0*/  LOP3.LUT R12, R12, 0xffff0000, RZ, 0xc0, !PT ;  /* 0xffff00000c0c7812 */ /* 0x000fe200078ec0ff */
[----:B------:R-:W-:Y:S01]  /*5dc0*/  FMUL.FTZ R79, R47, R51 ;  /* 0x000000332f4f7220 */ /* 0x000fe20000410000 */
[----:B------:R-:W-:Y:S01]  /*5dd0*/  LOP3.LUT R139, R139, 0xffff0000, RZ, 0xc0, !PT ;  /* 0xffff00008b8b7812 */ /* 0x000fe200078ec0ff */
[----:B------:R-:W-:Y:S01]  /*5de0*/  FMUL.FTZ R136, R47, R50 ;  /* 0x000000322f887220 */ /* 0x000fe20000410000 */
        /* <DEDUP_REMOVED lines=10> */
[C---:B------:R-:W-:Y:S01]  /*5e90*/  IMAD.U32 R47, R145.reuse, 0x10000, RZ ;  /* 0x00010000912f7824 */ /* 0x040fe200078e00ff */
[----:B------:R-:W-:Y:S01]  /*5ea0*/  LOP3.LUT R78, R78, 0xffff0000, RZ, 0xc0, !PT ;  /* 0xffff00004e4e7812 */ /* 0x000fe200078ec0ff */
[----:B------:R-:W-:Y:S01]  /*5eb0*/  IMAD.U32 R44, R46, 0x10000, RZ ;  /* 0x000100002e2c7824 */ /* 0x000fe200078e00ff */
[----:B------:R-:W-:Y:S01]  /*5ec0*/  LOP3.LUT R145, R145, 0xffff0000, RZ, 0xc0, !PT ;  /* 0xffff000091917812 */ /* 0x000fe200078ec0ff */
[----:B------:R-:W-:Y:S01]  /*5ed0*/  FFMA.FTZ R49, R12, R77, R49 ;  /* 0x0000004d0c317223 */ /* 0x000fe20000010031 */
[----:B------:R-:W-:Y:S01]  /*5ee0*/  FMUL.FTZ R12, R14, R47 ;  /* 0x0000002f0e0c7220 */ /* 0x000fe20000410000 */
[----:B------:R-:W-:Y:S01]  /*5ef0*/  LOP3.LUT R46, R46, 0xffff0000, RZ, 0xc0, !PT ;  /* 0xffff00002e2e7812 */ /* 0x000fe200078ec0ff */
[-C--:B------:R-:W-:Y:S01]  /*5f00*/  FMUL.FTZ R14, R14, R44.reuse ;  /* 0x0000002c0e0e7220 */ /* 0x080fe20000410000 */
        /* <DEDUP_REMOVED lines=17> */
[----:B------:R-:W-:-:S02]  /*6020*/  IMAD.MOV.U32 R15, RZ, RZ, R135 ;  /* 0x000000ffff0f7224 */ /* 0x000fc400078e0087 */
[----:B------:R-:W-:-:S07]  /*6030*/  IMAD.MOV.U32 R79, RZ, RZ, R137 ;  /* 0x000000ffff4f7224 */ /* 0x000fce00078e0089 */
.L_x_2945:
[----:B------:R-:W-:Y:S05]  /*6040*/  BSYNC B2 ;  /* 0x0000000000027941 */ /* 0x000fea0003800000 */
.L_x_2944:
[----:B------:R-:W-:Y:S01]  /*6050*/  ISETP.GE.AND P4, PT, R11, R110, PT ;  /* 0x0000006e0b00720c */ /* 0x000fe20003f86270 */
[----:B--2---:R4:W-:-:S12]  /*6060*/  ST.E.128 desc[UR42][R104.64], R12 ;  /* 0x0000000c68007985 */ /* 0x0049d8000c101d2a */
[----:B------:R-:W-:-:S05]  /*6070*/  @!P4 IMAD.WIDE R106, R11, 0x2, R106 ;  /* 0x000000020b6ac825 */ /* 0x000fca00078e026a */
[----:B---3--:R4:W-:Y:S02]  /*6080*/  @!P4 ST.E.128 desc[UR42][R106.64], R76 ;  /* 0x0000004c6a00c985 */ /* 0x0089e4000c101d2a */
.L_x_2943:
[----:B------:R-:W-:Y:S05]  /*6090*/  BSYNC B1 ;  /* 0x0000000000017941 */ /* 0x000fea0003800000 */
.L_x_2942:
[----:B------:R-:W-:-:S03]  /*60a0*/  UMOV UR4, 0xffffffff ;  /* 0xffffffff00047882 */ /* 0x000fc60000000000 */
[----:B------:R-:W-:Y:S05]  /*60b0*/  BRA.DIV UR4, `(.L_x_2946) ;  /* 0x0000019204b07947 */ /* 0x000fea000b800000 */
[----:B------:R0:W0:Y:S04]  /*60c0*/  SHFL.IDX PT, R51, R103, 0x1, 0x181f ;  /* 0x00381f0067337f89 */ /* 0x00002800000e0000 */
[----:B------:R0:W0:Y:S02]  /*60d0*/  SHFL.IDX PT, R50, R108, 0x1, 0x181f ;  /* 0x00381f006c327f89 */ /* 0x00002400000e0000 */
.L_x_3245:
[----:B------:R-:W-:Y:S01]  /*60e0*/  ISETP.GE.OR P4, PT, R219, R97, P1 ;  /* 0x00000061db00720c */ /* 0x000fe20000f86670 */
[----:B------:R-:W-:-:S12]  /*60f0*/  BSSY B1, `(.L_x_2947) ;  /* 0x0000078000017945 */ /* 0x000fd80003800000 */
[----:B------:R-:W-:Y:S05]  /*6100*/  @P4 BRA `(.L_x_2948) ;  /* 0x0000000400d84947 */ /* 0x000fea0003800000 */
[----:B------:R-:W-:Y:S01]  /*6110*/  SEL R11, R37, R112, !P0 ;  /* 0x00000070250b7207 */ /* 0x000fe20004000000 */
[----:B------:R-:W-:Y:S01]  /*6120*/  BSSY B2, `(.L_x_2949) ;  /* 0x0000070000027945 */ /* 0x000fe20003800000 */
[C---:B0-----:R-:W-:Y:S02]  /*6130*/  LEA R48, P4, R41.reuse, R50, 0x1 ;  /* 0x0000003229307211 */ /* 0x041fe400078808ff */
[----:B----4-:R-:W-:Y:S02]  /*6140*/  SHF.R.S32.HI R12, RZ, 0x1f, R11 ;  /* 0x0000001fff0c7819 */ /* 0x010fe4000001140b */
        /* <DEDUP_REMOVED lines=10> */
[----:B------:R-:W-:Y:S02]  /*61f0*/  IADD3 R12, R12, R13, R199 ;  /* 0x0000000d0c0c7210 */ /* 0x000fe40007ffe0c7 */
[----:B------:R-:W-:-:S03]  /*6200*/  LEA R13, R19, R3, 0xe ;  /* 0x00000003130d7211 */ /* 0x000fc600078e70ff */
[----:B------:R-:W-:Y:S02]  /*6210*/  IMAD R15, R19, 0x4000, R12 ;  /* 0x00004000130f7824 */ /* 0x000fe400078e020c */
[--C-:B------:R-:W-:Y:S02]  /*6220*/  IMAD R13, R13, 0x2, R18.reuse ;  /* 0x000000020d0d7824 */ /* 0x100fe400078e0212 */
[----:B------:R-:W-:-:S04]  /*6230*/  IMAD R44, R15, 0x2, R18 ;  /* 0x000000020f2c7824 */ /* 0x000fc800078e0212 */
[----:B------:R-:W0:Y:S04]  /*6240*/  LDS.128 R12, [R13+0x18400] ;  /* 0x018400000d0c7984 */ /* 0x000e280000000c00 */
[----:B------:R-:W4:Y:S01]  /*6250*/  LDS.128 R44, [R44+0x18400] ;  /* 0x018400002c2c7984 */ /* 0x000f220000000c00 */
[----:B------:R-:W-:Y:S05]  /*6260*/  @P3 BRA `(.L_x_2950) ;  /* 0x00000004006c3947 */ /* 0x000fea0003800000 */
[----:B------:R-:W-:Y:S02]  /*6270*/  SHF.R.U32.HI R79, RZ, 0x10, R57 ;  /* 0x00000010ff4f7819 */ /* 0x000fe40000011639 */
[----:B--2---:R-:W-:Y:S02]  /*6280*/  SHF.R.U32.HI R107, RZ, 0x10, R53 ;  /* 0x00000010ff6b7819 */ /* 0x004fe40000011635 */
[----:B------:R-:W-:Y:S02]  /*6290*/  SHF.R.U64 R78, R54, 0x10, R55 ;  /* 0x00000010364e7819 */ /* 0x000fe40000001237 */
[----:B------:R-:W-:Y:S02]  /*62a0*/  PRMT R134, R134, 0x5410, R79 ;  /* 0x0000541086867816 */ /* 0x000fe4000000004f */
[----:B------:R-:W-:Y:S01]  /*62b0*/  SHF.R.U64 R76, R56, 0x10, R57 ;  /* 0x00000010384c7819 */ /* 0x000fe20000001239 */
[----:B----4-:R-:W-:Y:S01]  /*62c0*/  IMAD.U32 R57, R45, 0x10000, RZ ;  /* 0x000100002d397824 */ /* 0x010fe200078e00ff */
[----:B------:R-:W-:-:S02]  /*62d0*/  PRMT R130, R130, 0x5410, R107 ;  /* 0x0000541082827816 */ /* 0x000fc4000000006b */
[--C-:B------:R-:W-:Y:S02]  /*62e0*/  SHF.R.U32.HI R77, RZ, 0x10, R59.reuse ;  /* 0x00000010ff4d7819 */ /* 0x100fe4000001163b */
[----:B------:R-:W-:Y:S01]  /*62f0*/  SHF.R.U64 R104, R58, 0x10, R59 ;  /* 0x000000103a687819 */ /* 0x000fe2000000123b */
[----:B------:R-:W-:Y:S01]  /*6300*/  IMAD.U32 R59, R47, 0x10000, RZ ;  /* 0x000100002f3b7824 */ /* 0x000fe200078e00ff */
[----:B------:R-:W-:Y:S01]  /*6310*/  PRMT R127, R127, 0x5410, R78 ;  /* 0x000054107f7f7816 */ /* 0x000fe2000000004e */
[----:B------:R-:W-:Y:S01]  /*6320*/  IMAD.U32 R78, R134, 0x10000, RZ ;  /* 0x00010000864e7824 */ /* 0x000fe200078e00ff */
[----:B---3--:R-:W-:Y:S01]  /*6330*/  SHF.R.U64 R106, R52, 0x10, R53 ;  /* 0x00000010346a7819 */ /* 0x008fe20000001235 */
[----:B0-----:R-:W-:Y:S01]  /*6340*/  IMAD.U32 R53, R13, 0x10000, RZ ;  /* 0x000100000d357824 */ /* 0x001fe200078e00ff */
[----:B------:R-:W-:Y:S01]  /*6350*/  PRMT R133, R133, 0x5410, R76 ;  /* 0x0000541085857816 */ /* 0x000fe2000000004c */
[----:B------:R-:W-:Y:S01]  /*6360*/  IMAD.U32 R76, R130, 0x10000, RZ ;  /* 0x00010000824c7824 */ /* 0x000fe200078e00ff */
[----:B------:R-:W-:Y:S01]  /*6370*/  PRMT R132, R132, 0x5410, R77 ;  /* 0x0000541084847816 */ /* 0x000fe2000000004d */
[----:B------:R-:W-:Y:S01]  /*6380*/  IMAD.U32 R52, R12, 0x10000, RZ ;  /* 0x000100000c347824 */ /* 0x000fe200078e00ff */
[----:B------:R-:W-:-:S02]  /*6390*/  LOP3.LUT R58, R45, 0xffff0000, RZ, 0xc0, !PT ;  /* 0xffff00002d3a7812 */ /* 0x000fc400078ec0ff */
[----:B------:R-:W-:Y:S01]  /*63a0*/  PRMT R131, R131, 0x5410, R104 ;  /* 0x0000541083837816 */ /* 0x000fe20000000068 */
[----:B------:R-:W-:Y:S01]  /*63b0*/  FMUL.FTZ R104, R57, R78 ;  /* 0x0000004e39687220 */ /* 0x000fe20000410000 */
[----:B------:R-:W-:Y:S02]  /*63c0*/  LOP3.LUT R77, R134, 0xffff0000, RZ, 0xc0, !PT ;  /* 0xffff0000864d7812 */ /* 0x000fe400078ec0ff */
[----:B------:R-:W-:Y:S01]  /*63d0*/  SHF.R.U32.HI R105, RZ, 0x10, R55 ;  /* 0x00000010ff697819 */ /* 0x000fe20000011637 */
[-C--:B------:R-:W-:Y:S01]  /*63e0*/  FFMA.FTZ R104, R53, R76.reuse, -R104 ;  /* 0x0000004c35687223 */ /* 0x080fe20000010868 */
[----:B------:R-:W-:Y:S01]  /*63f0*/  PRMT R129, R129, 0x5410, R106 ;  /* 0x0000541081817816 */ /* 0x000fe2000000006a */
[----:B------:R-:W-:Y:S01]  /*6400*/  FMUL.FTZ R106, R57, R76 ;  /* 0x0000004c396a7220 */ /* 0x000fe20000410000 */
[----:B------:R-:W-:Y:S01]  /*6410*/  LOP3.LUT R54, R13, 0xffff0000, RZ, 0xc0, !PT ;  /* 0xffff00000d367812 */ /* 0x000fe200078ec0ff */
[----:B------:R-:W-:Y:S01]  /*6420*/  FMUL.FTZ R79, R58, R77 ;  /* 0x0000004d3a4f7220 */ /* 0x000fe20000410000 */
[----:B------:R-:W-:Y:S01]  /*6430*/  LOP3.LUT R57, R130, 0xffff0000, RZ, 0xc0, !PT ;  /* 0xffff000082397812 */ /* 0x000fe200078ec0ff */
[----:B------:R-:W-:Y:S01]  /*6440*/  IMAD.U32 R76, R132, 0x10000, RZ ;  /* 0x00010000844c7824 */ /* 0x000fe200078e00ff */
[----:B------:R-:W-:Y:S01]  /*6450*/  PRMT R128, R128, 0x5410, R105 ;  /* 0x0000541080807816 */ /* 0x000fe20000000069 */
[C---:B------:R-:W-:Y:S01]  /*6460*/  IMAD.U32 R55, R44.reuse, 0x10000, RZ ;  /* 0x000100002c377824 */ /* 0x040fe200078e00ff */
[----:B------:R-:W-:Y:S01]  /*6470*/  LOP3.LUT R56, R44, 0xffff0000, RZ, 0xc0, !PT ;  /* 0xffff00002c387812 */ /* 0x000fe200078ec0ff */
[----:B------:R-:W-:Y:S01]  /*6480*/  FFMA.FTZ R106, R53, R78, R106 ;  /* 0x0000004e356a7223 */ /* 0x000fe2000001006a */
[-C--:B------:R-:W-:Y:S01]  /*6490*/  FMUL.FTZ R105, R58, R57.reuse ;  /* 0x000000393a697220 */ /* 0x080fe20000410000 */
[----:B------:R-:W-:Y:S01]  /*64a0*/  FFMA.FTZ R79, R54, R57, -R79 ;  /* 0x00000039364f7223 */ /* 0x000fe2000001084f */
[----:B------:R-:W-:-:S02]  /*64b0*/  IMAD.U32 R44, R15, 0x10000, RZ ;  /* 0x000100000f2c7824 */ /* 0x000fc400078e00ff */
[-C--:B------:R-:W-:Y:S01]  /*64c0*/  FMUL.FTZ R57, R59, R76.reuse ;  /* 0x0000004c3b397220 */ /* 0x080fe20000410000 */
[----:B------:R-:W-:Y:S01]  /*64d0*/  IMAD.U32 R53, R128, 0x10000, RZ ;  /* 0x0001000080357824 */ /* 0x000fe200078e00ff */
[----:B------:R-:W-:Y:S01]  /*64e0*/  LOP3.LUT R47, R47, 0xffff0000, RZ, 0xc0, !PT ;  /* 0xffff00002f2f7812 */ /* 0x000fe200078ec0ff */
[----:B------:R-:W-:Y:S01]  /*64f0*/  FFMA.FTZ R105, R54, R77, R105 ;  /* 0x0000004d36697223 */ /* 0x000fe20000010069 */
[----:B------:R-:W-:Y:S01]  /*6500*/  LOP3.LUT R132, R132, 0xffff0000, RZ, 0xc0, !PT ;  /* 0xffff000084847812 */ /* 0x000fe200078ec0ff */
[-C--:B------:R-:W-:Y:S01]  /*6510*/  FMUL.FTZ R59, R59, R53.reuse ;  /* 0x000000353b3b7220 */ /* 0x080fe20000410000 */
[----:B------:R-:W-:Y:S01]  /*6520*/  LOP3.LUT R128, R128, 0xffff0000, RZ, 0xc0, !PT ;  /* 0xffff000080807812 */ /* 0x000fe200078ec0ff */
[C---:B------:R-:W-:Y:S01]  /*6530*/  FFMA.FTZ R57, R44.reuse, R53, -R57 ;  /* 0x000000352c397223 */ /* 0x040fe20000010839 */
[----:B------:R-:W-:Y:S01]  /*6540*/  IMAD.U32 R53, R133, 0x10000, RZ ;  /* 0x0001000085357824 */ /* 0x000fe200078e00ff */
[----:B------:R-:W-:Y:S01]  /*6550*/  LOP3.LUT R45, R15, 0xffff0000, RZ, 0xc0, !PT ;  /* 0xffff00000f2d7812 */ /* 0x000fe200078ec0ff */
[----:B------:R-:W-:Y:S01]  /*6560*/  FFMA.FTZ R59, R44, R76, R59 ;  /* 0x0000004c2c3b7223 */ /* 0x000fe2000001003b */
[C---:B------:R-:W-:Y:S01]  /*6570*/  FMUL.FTZ R54, R47.reuse, R132 ;  /* 0x000000842f367220 */ /* 0x040fe20000410000 */
[----:B------:R-:W-:Y:S01]  /*6580*/  FMUL.FTZ R58, R47, R128 ;  /* 0x000000802f3a7220 */ /* 0x000fe20000410000 */
[----:B------:R-:W-:-:S02]  /*6590*/  IMAD.U32 R44, R129, 0x10000, RZ ;  /* 0x00010000812c7824 */ /* 0x000fc400078e00ff */
[----:B------:R-:W-:Y:S01]  /*65a0*/  FMUL.FTZ R47, R55, R53 ;  /* 0x00000035372f7220 */ /* 0x000fe20000410000 */
[----:B------:R-:W-:Y:S01]  /*65b0*/  LOP3.LUT R133, R133, 0xffff0000, RZ, 0xc0, !PT ;  /* 0xffff000085857812 */ /* 0x000fe200078ec0ff */
[C---:B------:R-:W-:Y:S01]  /*65c0*/  FFMA.FTZ R128, R45.reuse, R128, -R54 ;  /* 0x000000802d807223 */ /* 0x040fe20000010836 */
[----:B------:R-:W-:Y:S01]  /*65d0*/  FFMA.FTZ R132, R45, R132, R58 ;  /* 0x000000842d847223 */ /* 0x000fe2000001003a */
[----:B------:R-:W-:Y:S02]  /*65e0*/  IMAD.U32 R15, R46, 0x10000, RZ ;  /* 0x000100002e0f7824 */ /* 0x000fe400078e00ff */
[-C--:B------:R-:W-:Y:S01]  /*65f0*/  FMUL.FTZ R54, R55, R44.reuse ;  /* 0x0000002c37367220 */ /* 0x080fe20000410000 */
[----:B------:R-:W-:Y:S01]  /*6600*/  FFMA.FTZ R47, R52, R44, -R47 ;  /* 0x0000002c342f7223 */ /* 0x000fe2000001082f */
        /* <DEDUP_REMOVED lines=12> */
[-C--:B------:R-:W-:Y:S01]  /*66d0*/  FMUL.FTZ R52, R15, R44.reuse ;  /* 0x0000002c0f347220 */ /* 0x080fe20000410000 */
[-C--:B------:R-:W-:Y:S01]  /*66e0*/  FMUL.FTZ R56, R56, R129.reuse ;  /* 0x0000008138387220 */ /* 0x080fe20000410000 */
[C---:B------:R-:W-:Y:S01]  /*66f0*/  FFMA.FTZ R58, R13.reuse, R129, -R58 ;  /* 0x000000810d3a7223 */ /* 0x040fe2000001083a */
[C---:B------:R-:W-:Y:S01]  /*6700*/  FMUL.FTZ R15, R46.reuse, R131 ;  /* 0x000000832e0f7220 */ /* 0x040fe20000410000 */
        /* <DEDUP_REMOVED lines=17> */
.L_x_2950:
[----:B------:R-:W-:Y:S05]  /*6820*/  BSYNC B2 ;  /* 0x0000000000027941 */ /* 0x000fea0003800000 */
.L_x_2949:
[----:B------:R-:W-:Y:S01]  /*6830*/  ISETP.GE.AND P4, PT, R11, R110, PT ;  /* 0x0000006e0b00720c */ /* 0x000fe20003f86270 */
[----:B0-----:R0:W-:-:S12]  /*6840*/  ST.E.128 desc[UR42][R48.64], R12 ;  /* 0x0000000c30007985 */ /* 0x0011d8000c101d2a */
[----:B------:R-:W-:-:S05]  /*6850*/  @!P4 IMAD.WIDE R50, R11, 0x2, R50 ;  /* 0x000000020b32c825 */ /* 0x000fca00078e0232 */
[----:B----4-:R0:W-:Y:S02]  /*6860*/  @!P4 ST.E.128 desc[UR42][R50.64], R44 ;  /* 0x0000002c3200c985 */ /* 0x0101e4000c101d2a */
.L_x_2948:
[----:B------:R-:W-:Y:S05]  /*6870*/  BSYNC B1 ;  /* 0x0000000000017941 */ /* 0x000fea0003800000 */
.L_x_2947:
[----:B------:R-:W-:-:S03]  /*6880*/  UMOV UR4, 0xffffffff ;  /* 0xffffffff00047882 */ /* 0x000fc60000000000 */
[----:B------:R-:W-:Y:S05]  /*6890*/  BRA.DIV UR4, `(.L_x_2951) ;  /* 0x0000018e04047947 */ /* 0x000fea000b800000 */
[----:B0-----:R0:W0:Y:S04]  /*68a0*/  SHFL.IDX PT, R51, R103, 0x2, 0x181f ;  /* 0x00581f0067337f89 */ /* 0x00102800000e0000 */
[----:B------:R0:W0:Y:S02]  /*68b0*/  SHFL.IDX PT, R50, R108, 0x2, 0x181f ;  /* 0x00581f006c327f89 */ /* 0x00002400000e0000 */
.L_x_3249:
        /* <DEDUP_REMOVED lines=25> */
[----:B------:R-:W-:Y:S01]  /*6a50*/  SHF.R.U64 R76, R62, 0x10, R63 ;  /* 0x000000103e4c7819 */ /* 0x000fe2000000123f */
[----:B----4-:R-:W-:Y:S01]  /*6a60*/  IMAD.U32 R56, R45, 0x10000, RZ ;  /* 0x000100002d387824 */ /* 0x010fe200078e00ff */
[--C-:B------:R-:W-:Y:S01]  /*6a70*/  SHF.R.U64 R62, R64, 0x10, R65.reuse ;  /* 0x00000010403e7819 */ /* 0x100fe20000001241 */
[----:B0-----:R-:W-:Y:S01]  /*6a80*/  IMAD.U32 R52, R13, 0x10000, RZ ;  /* 0x000100000d347824 */ /* 0x001fe200078e00ff */
        /* <DEDUP_REMOVED lines=88> */
.L_x_2955:
[----:B------:R-:W-:Y:S05]  /*7010*/  BSYNC B2 ;  /* 0x0000000000027941 */ /* 0x000fea0003800000 */
.L_x_2954:
[----:B------:R-:W-:Y:S01]  /*7020*/  ISETP.GE.AND P4, PT, R11, R110, PT ;  /* 0x0000006e0b00720c */ /* 0x000fe20003f86270 */
[----:B0-----:R0:W-:-:S12]  /*7030*/  ST.E.128 desc[UR42][R48.64], R12 ;  /* 0x0000000c30007985 */ /* 0x0011d8000c101d2a */
[----:B------:R-:W-:-:S05]  /*7040*/  @!P4 IMAD.WIDE R50, R11, 0x2, R50 ;  /* 0x000000020b32c825 */ /* 0x000fca00078e0232 */
[----:B----4-:R0:W-:Y:S02]  /*7050*/  @!P4 ST.E.128 desc[UR42][R50.64], R44 ;  /* 0x0000002c3200c985 */ /* 0x0101e4000c101d2a */
.L_x_2953:
[----:B------:R-:W-:Y:S05]  /*7060*/  BSYNC B1 ;  /* 0x0000000000017941 */ /* 0x000fea0003800000 */
.L_x_2952:
[----:B------:R-:W-:-:S03]  /*7070*/  UMOV UR4, 0xffffffff ;  /* 0xffffffff00047882 */ /* 0x000fc60000000000 */
[----:B------:R-:W-:Y:S05]  /*7080*/  BRA.DIV UR4, `(.L_x_2956) ;  /* 0x0000018604547947 */ /* 0x000fea000b800000 */
[----:B0-----:R-:W0:Y:S04]  /*7090*/  SHFL.IDX PT, R103, R103, 0x3, 0x181f ;  /* 0x00781f0067677f89 */ /* 0x001e2800000e0000 */
[----:B------:R-:W0:Y:S02]  /*70a0*/  SHFL.IDX PT, R108, R108, 0x3, 0x181f ;  /* 0x00781f006c6c7f89 */ /* 0x000e2400000e0000 */
.L_x_3253:
        /* <DEDUP_REMOVED lines=8> */
[----:B----4-:R-:W-:-:S04]  /*7130*/  LEA.HI.SX32 R12, R11, R80, 0x1c ;  /* 0x000000500b0c7211 */ /* 0x010fc800078fe2ff */
[----:B------:R-:W-:Y:S01]  /*7140*/  SHF.R.S32.HI R13, RZ, 0x1f, R12 ;  /* 0x0000001fff0d7819 */ /* 0x000fe2000001140c */
[----:B------:R-:W-:-:S03]  /*7150*/  IMAD.SHL.U32 R11, R12, 0x8, RZ ;  /* 0x000000080c0b7824 */ /* 0x000fc600078e00ff */
[----:B------:R-:W-:Y:S02]  /*7160*/  LEA.HI R13, R13, R12, RZ, 0x3 ;  /* 0x0000000c0d0d7211 */ /* 0x000fe400078f18ff */
[----:B------:R-:W-:Y:S02]  /*7170*/  LOP3.LUT R12, R194, 0x38, R11, 0xf8, !PT ;  /* 0x00000038c20c7812 */ /* 0x000fe400078ef80b */
[----:B------:R-:W-:Y:S02]  /*7180*/  SHF.L.U32 R13, R13, 0xa, RZ ;  /* 0x0000000a0d0d7819 */ /* 0x000fe400000006ff */
[----:B------:R-:W-:Y:S02]  /*7190*/  LOP3.LUT R12, R12, R225, RZ, 0x3c, !PT ;  /* 0x000000e10c0c7212 */ /* 0x000fe400078e3cff */
        /* <DEDUP_REMOVED lines=101> */
.L_x_2958:
[----:B------:R-:W-:Y:S05]  /*77f0*/  BSYNC B1 ;  /* 0x0000000000017941 */ /* 0x000fea0003800000 */
.L_x_2957:
[----:B0-----:R0:W-:Y:S01]  /*7800*/  ST.E.128 desc[UR42][R48.64], R12 ;  /* 0x0000000c30007985 */ /* 0x0011e2000c101d2a */
[----:B------:R-:W-:Y:S02]  /*7810*/  ISETP.GE.AND P3, PT, R11, R110, PT ;  /* 0x0000006e0b00720c */ /* 0x000fe40003f66270 */
[----:B------:R-:W-:-:S11]  /*7820*/  MOV R109, R103 ;  /* 0x00000067006d7202 */ /* 0x000fd60000000f00 */
[----:B------:R-:W-:Y:S05]  /*7830*/  @P3 BRA `(.L_x_2929) ;  /* 0x0000000400b83947 */ /* 0x000fea0003800000 */
[----:B0-----:R-:W-:-:S05]  /*7840*/  IMAD.WIDE R12, R11, 0x2, R108 ;  /* 0x000000020b0c7825 */ /* 0x001fca00078e026c */
[----:B----4-:R0:W-:Y:S01]  /*7850*/  ST.E.128 desc[UR42][R12.64], R44 ;  /* 0x0000002c0c007985 */ /* 0x0101e2000c101d2a */
[----:B------:R-:W-:Y:S05]  /*7860*/  BRA `(.L_x_2929) ;  /* 0x0000000400ac7947 */ /* 0x000fea0003800000 */
.L_x_2888:
[----:B------:R-:W-:-:S06]  /*7870*/  UISETP.NE.AND UP0, UPT, UR39, 0x3, UPT ;  /* 0x000000032700788c */ /* 0x000fcc000bf05270 */
[----:B------:R-:W-:-:S13]  /*7880*/  PLOP3.LUT P5, PT, PT, PT, UP0, 0x80, 0x0 ;  /* 0x000000000000781c */ /* 0x000fda0003faf008 */
[----:B------:R-:W-:Y:S05]  /*7890*/  @!P5 BRA `(.L_x_2959) ;  /* 0x000000000004d947 */ /* 0x000fea0003800000 */
[----:B------:R-:W-:Y:S01]  /*78a0*/  BPT.TRAP 0x1 ;  /* 0x000000040000795c */ /* 0x000fe20000300000 */
.L_x_2959:
[----:B------:R-:W-:Y:S01]  /*78b0*/  IMAD R91, R19, 0x8, R18 ;  /* 0x00000008135b7824 */ /* 0x000fe200078e0212 */
[----:B------:R-:W-:Y:S01]  /*78c0*/  SHF.L.U32 R102, R189, 0x1f, RZ ;  /* 0x0000001fbd667819 */ /* 0x000fe200000006ff */
[----:B------:R-:W-:Y:S01]  /*78d0*/  BSSY B1, `(.L_x_2960) ;  /* 0x0000004000017945 */ /* 0x000fe20003800000 */
[----:B------:R-:W-:Y:S02]  /*78e0*/  SHF.R.S32.HI R99, RZ, 0x1f, R100 ;  /* 0x0000001fff637819 */ /* 0x000fe40000011464 */
[----:B------:R-:W0:Y:S02]  /*78f0*/  SYNCS.PHASECHK.TRANS64.TRYWAIT P3, [R91+URZ+0x28890], R102 ;  /* 0x028890665b0075a7 */ /* 0x000e24000806017f */
[----:B0-----:R-:W-:Y:S05]  /*7900*/  @!P3 BRA `(.L_x_2961) ;  /* 0x0000017c0080b947 */ /* 0x001fea0003800000 */
.L_x_3254:
[----:B------:R-:W-:Y:S05]  /*7910*/  BSYNC B1 ;  /* 0x0000000000017941 */ /* 0x000fea0003800000 */
.L_x_2960:
        /* <DEDUP_REMOVED lines=27> */
.L_x_3258:
        /* <DEDUP_REMOVED lines=13> */
.L_x_2964:
[----:B------:R-:W-:Y:S05]  /*7ba0*/  BSYNC B1 ;  /* 0x0000000000017941 */ /* 0x000fea0003800000 */
.L_x_2963:
[----:B------:R-:W-:-:S03]  /*7bb0*/  UMOV UR4, 0xffffffff ;  /* 0xffffffff00047882 */ /* 0x000fc60000000000 */
[----:B------:R-:W-:Y:S05]  /*7bc0*/  BRA.DIV UR4, `(.L_x_2965) ;  /* 0x0000017e042c7947 */ /* 0x000fea000b800000 */
[----:B--2---:R2:W0:Y:S04]  /*7bd0*/  SHFL.IDX PT, R45, R46, 0x1, 0x181f ;  /* 0x00381f002e2d7f89 */ /* 0x00442800000e0000 */
[----:B---34-:R2:W3:Y:S02]  /*7be0*/  SHFL.IDX PT, R14, R44, 0x1, 0x181f ;  /* 0x00381f002c0e7f89 */ /* 0x0184e400000e0000 */
.L_x_3262:
        /* <DEDUP_REMOVED lines=14> */
.L_x_2967:
[----:B------:R-:W-:Y:S05]  /*7cd0*/  BSYNC B1 ;  /* 0x0000000000017941 */ /* 0x000fea0003800000 */
.L_x_2966:
[----:B------:R-:W-:-:S03]  /*7ce0*/  UMOV UR4, 0xffffffff ;  /* 0xffffffff00047882 */ /* 0x000fc60000000000 */
[----:B------:R-:W-:Y:S05]  /*7cf0*/  BRA.DIV UR4, `(.L_x_2968) ;  /* 0x0000017e04287947 */ /* 0x000fea000b800000 */
[----:B0-----:R0:W0:Y:S04]  /*7d00*/  SHFL.IDX PT, R45, R46, 0x2, 0x181f ;  /* 0x00581f002e2d7f89 */ /* 0x00102800000e0000 */
[----:B---34-:R3:W4:Y:S02]  /*7d10*/  SHFL.IDX PT, R14, R44, 0x2, 0x181f ;  /* 0x00581f002c0e7f89 */ /* 0x01872400000e0000 */
.L_x_3266:
        /* <DEDUP_REMOVED lines=14> */
.L_x_2970:
[----:B------:R-:W-:Y:S05]  /*7e00*/  BSYNC B1 ;  /* 0x0000000000017941 */ /* 0x000fea0003800000 */
.L_x_2969:
[----:B------:R-:W-:-:S03]  /*7e10*/  UMOV UR4, 0xffffffff ;  /* 0xffffffff00047882 */ /* 0x000fc60000000000 */
[----:B------:R-:W-:Y:S05]  /*7e20*/  BRA.DIV UR4, `(.L_x_2971) ;  /* 0x0000017e04247947 */ /* 0x000fea000b800000 */
[----:B0-----:R0:W0:Y:S04]  /*7e30*/  SHFL.IDX PT, R45, R46, 0x3, 0x181f ;  /* 0x00781f002e2d7f89 */ /* 0x00102800000e0000 */
[----:B----4-:R4:W0:Y:S02]  /*7e40*/  SHFL.IDX PT, R14, R44, 0x3, 0x181f ;  /* 0x00781f002c0e7f89 */ /* 0x01082400000e0000 */
.L_x_3270:
        /* <DEDUP_REMOVED lines=13> */
.L_x_2929:
[----:B------:R-:W-:Y:S05]  /*7f20*/  BSYNC B0 ;  /* 0x0000000000007941 */ /* 0x000fea0003800000 */
.L_x_2887:
        /* <DEDUP_REMOVED lines=17> */
.L_x_2973:
[----:B------:R-:W-:Y:S05]  /*8040*/  BSYNC B0 ;  /* 0x0000000000007941 */ /* 0x000fea0003800000 */
.L_x_2972:
[----:B------:R-:W5:Y:S01]  /*8050*/  SYNCS.PHASECHK.TRANS64.TRYWAIT P4, [R91+URZ+0x288b0], R102 ;  /* 0x0288b0665b0075a7 */ /* 0x000f62000808017f */
[----:B------:R-:W-:Y:S01]  /*8060*/  ULDC UR41, c[0x0][0x2f4] ;  /* 0x0000bd0000297ab9 */ /* 0x000fe20000000800 */
[----:B------:R-:W-:Y:S04]  /*8070*/  BSSY B0, `(.L_x_2974) ;  /* 0x0000002000007945 */ /* 0x000fe80003800000 */
[----:B-----5:R-:W-:Y:S05]  /*8080*/  @!P4 BRA `(.L_x_2975) ;  /* 0x0000017800d4c947 */ /* 0x020fea0003800000 */
.L_x_3271:
[----:B------:R-:W-:Y:S05]  /*8090*/  BSYNC B0 ;  /* 0x0000000000007941 */ /* 0x000fea0003800000 */
.L_x_2974:
        /* <DEDUP_REMOVED lines=20> */
[----:B------:R0:W2:Y:S01]  /*81e0*/  SHFL.IDX PT, R47, R48, RZ, 0x181f ;  /* 0x00181fff302f7589 */ /* 0x0000a200000e0000 */
[----:B------:R-:W-:-:S03]  /*81f0*/  ISETP.GE.AND P4, PT, R97, 0x1, PT ;  /* 0x000000016100780c */ /* 0x000fc60003f86270 */
[----:B------:R0:W4:Y:S10]  /*8200*/  SHFL.IDX PT, R13, R11, RZ, 0x181f ;  /* 0x00181fff0b0d7589 */ /* 0x00013400000e0000 */
[----:B0-----:R-:W-:Y:S05]  /*8210*/  @!P4 BRA `(.L_x_2977) ;  /* 0x000000000028c947 */ /* 0x001fea0003800000 */
[----:B------:R-:W-:-:S13]  /*8220*/  ISETP.GE.AND P4, PT, R16, UR41, PT ;  /* 0x0000002910007c0c */ /* 0x000fda000bf86270 */
[----:B-123--:R-:W-:-:S04]  /*8230*/  @!P4 LEA R44, P5, R16, R47, 0x1 ;  /* 0x0000002f102cc211 */ /* 0x00efc800078a08ff */
[----:B----4-:R-:W-:Y:S02]  /*8240*/  @!P4 LEA.HI.X R45, R16, R13, R17, 0x1, P5 ;  /* 0x0000000d102dc211 */ /* 0x010fe400028f0c11 */
[----:B------:R-:W-:-:S13]  /*8250*/  ISETP.GE.AND P5, PT, R2, UR41, PT ;  /* 0x0000002902007c0c */ /* 0x000fda000bfa6270 */
[----:B------:R-:W-:-:S04]  /*8260*/  @!P5 LEA R46, P6, R2, R47, 0x1 ;  /* 0x0000002f022ed211 */ /* 0x000fc800078c08ff */
[----:B------:R-:W-:Y:S02]  /*8270*/  @!P5 LEA.HI.X R47, R2, R13, R184, 0x1, P6 ;  /* 0x0000000d022fd211 */ /* 0x000fe400030f0cb8 */
[----:B------:R-:W0:Y:S04]  /*8280*/  @!P4 LDS.128 R12, [R93+0x400] ;  /* 0x000400005d0cc984 */ /* 0x000e280000000c00 */
[----:B0-----:R-:W-:Y:S04]  /*8290*/  @!P4 ST.E.128 desc[UR42][R44.64], R12 ;  /* 0x0000000c2c00c985 */ /* 0x001fe8000c101d2a */
[----:B------:R-:W0:Y:S04]  /*82a0*/  @!P5 LDS.128 R12, [R93+0x4400] ;  /* 0x004400005d0cd984 */ /* 0x000e280000000c00 */
[----:B0-----:R0:W-:Y:S02]  /*82b0*/  @!P5 ST.E.128 desc[UR42][R46.64], R12 ;  /* 0x0000000c2e00d985 */ /* 0x0011e4000c101d2a */
.L_x_2977:
[----:B------:R-:W-:Y:S05]  /*82c0*/  BSYNC B0 ;  /* 0x0000000000007941 */ /* 0x000fea0003800000 */
.L_x_2976:
[----:B------:R-:W-:Y:S01]  /*82d0*/  ISETP.GE.AND P4, PT, R97, 0x21, PT ;  /* 0x000000216100780c */ /* 0x000fe20003f86270 */
[----:B0---4-:R0:W4:Y:S01]  /*82e0*/  SHFL.IDX PT, R13, R11, 0x1, 0x181f ;  /* 0x00381f000b0d7f89 */ /* 0x01112200000e0000 */
[----:B------:R-:W-:Y:S03]  /*82f0*/  BSSY B0, `(.L_x_2978) ;  /* 0x000000d000007945 */ /* 0x000fe60003800000 */
[----:B--2---:R0:W2:Y:S08]  /*8300*/  SHFL.IDX PT, R47, R48, 0x1, 0x181f ;  /* 0x00381f00302f7f89 */ /* 0x0040b000000e0000 */
        /* <DEDUP_REMOVED lines=11> */
.L_x_2979:
[----:B------:R-:W-:Y:S05]  /*83c0*/  BSYNC B0 ;  /* 0x0000000000007941 */ /* 0x000fea0003800000 */
.L_x_2978:
        /* <DEDUP_REMOVED lines=15> */
.L_x_2981:
[----:B------:R-:W-:Y:S05]  /*84c0*/  BSYNC B0 ;  /* 0x0000000000007941 */ /* 0x000fea0003800000 */
.L_x_2980:
[----:B------:R-:W-:Y:S01]  /*84d0*/  ISETP.GE.AND P4, PT, R97, 0x61, PT ;  /* 0x000000616100780c */ /* 0x000fe20003f86270 */
[----:B------:R-:W1:Y:S01]  /*84e0*/  SHFL.IDX PT, R11, R11, 0x3, 0x181f ;  /* 0x00781f000b0b7f89 */ /* 0x000e6200000e0000 */
[----:B------:R-:W-:Y:S03]  /*84f0*/  BSSY B0, `(.L_x_2982) ;  /* 0x000000d000007945 */ /* 0x000fe60003800000 */
[----:B0-2---:R0:W2:Y:S08]  /*8500*/  SHFL.IDX PT, R47, R48, 0x3, 0x181f ;  /* 0x00781f00302f7f89 */ /* 0x0050b000000e0000 */
[----:B0-----:R-:W-:Y:S05]  /*8510*/  @!P4 BRA `(.L_x_2983) ;  /* 0x000000000028c947 */ /* 0x001fea0003800000 */
[----:B------:R-:W-:-:S13]  /*8520*/  ISETP.GE.AND P4, PT, R16, UR41, PT ;  /* 0x0000002910007c0c */ /* 0x000fda000bf86270 */
[----:B----4-:R-:W0:Y:S01]  /*8530*/  @!P4 LDS.128 R12, [R93+0x3400] ;  /* 0x003400005d0cc984 */ /* 0x010e220000000c00 */
[----:B-123--:R-:W-:-:S04]  /*8540*/  @!P4 LEA R44, P5, R16, R47, 0x1 ;  /* 0x0000002f102cc211 */ /* 0x00efc800078a08ff */
[----:B------:R-:W-:Y:S02]  /*8550*/  @!P4 LEA.HI.X R45, R16, R11, R17, 0x1, P5 ;  /* 0x0000000b102dc211 */ /* 0x000fe400028f0c11 */
[----:B------:R-:W-:-:S13]  /*8560*/  ISETP.GE.AND P5, PT, R2, UR41, PT ;  /* 0x0000002902007c0c */ /* 0x000fda000bfa6270 */
[----:B------:R-:W-:-:S04]  /*8570*/  @!P5 LEA R46, P6, R2, R47, 0x1 ;  /* 0x0000002f022ed211 */ /* 0x000fc800078c08ff */
[----:B------:R-:W-:Y:S01]  /*8580*/  @!P5 LEA.HI.X R47, R2, R11, R184, 0x1, P6 ;  /* 0x0000000b022fd211 */ /* 0x000fe200030f0cb8 */
[----:B0-----:R-:W-:Y:S04]  /*8590*/  @!P4 ST.E.128 desc[UR42][R44.64], R12 ;  /* 0x0000000c2c00c985 */ /* 0x001fe8000c101d2a */
[----:B------:R-:W0:Y:S04]  /*85a0*/  @!P5 LDS.128 R12, [R93+0x7400] ;  /* 0x007400005d0cd984 */ /* 0x000e280000000c00 */
[----:B0-----:R0:W-:Y:S02]  /*85b0*/  @!P5 ST.E.128 desc[UR42][R46.64], R12 ;  /* 0x0000000c2e00d985 */ /* 0x0011e4000c101d2a */
.L_x_2983:
[----:B------:R-:W-:Y:S05]  /*85c0*/  BSYNC B0 ;  /* 0x0000000000007941 */ /* 0x000fea0003800000 */
.L_x_2982:
[----:B------:R-:W-:Y:S01]  /*85d0*/  @!PT LDS RZ, [RZ] ;  /* 0x00000000fffff984 */ /* 0x000fe20000000800 */
[----:B------:R-:W-:Y:S01]  /*85e0*/  @!PT LDS RZ, [RZ] ;  /* 0x00000000fffff984 */ /* 0x000fe20000000800 */
[----:B------:R-:W-:Y:S01]  /*85f0*/  @!PT LDS RZ, [RZ] ;  /* 0x00000000fffff984 */ /* 0x000fe20000000800 */
[----:B------:R-:W-:Y:S01]  /*8600*/  @!PT LDS RZ, [RZ] ;  /* 0x00000000fffff984 */ /* 0x000fe20000000800 */
[----:B------:R5:W-:Y:S06]  /*8610*/  MEMBAR.ALL.CTA ;  /* 0x0000000000007992 */ /* 0x000bec0000008000 */
[----:B-----5:R-:W5:Y:S01]  /*8620*/  FENCE.VIEW.ASYNC.S ;  /* 0x00000000000073c6 */ /* 0x020f620000000000 */
[----:B-1----:R-:W-:Y:S01]  /*8630*/  @!P3 VIADD R91, R91, 0x288c0 ;  /* 0x000288c05b5bb836 */ /* 0x002fe20000000000 */
[----:B-----5:R1:W-:Y:S01]  /*8640*/  BAR.SYNC.DEFER_BLOCKING R94, 0x80 ;  /* 0x0002005e0000751d */ /* 0x0203e20000010000 */
[----:B------:R-:W-:Y:S01]  /*8650*/  ISETP.NE.AND P4, PT, R92, RZ, PT ;  /* 0x000000ff5c00720c */ /* 0x000fe20003f85270 */
[----:B------:R-:W-:-:S02]  /*8660*/  VIADD R19, R19, 0x1 ;  /* 0x0000000113137836 */ /* 0x000fc40000000000 */
[----:B------:R-:W-:-:S04]  /*8670*/  @!P3 PRMT R91, RZ, 0x654, R91 ;  /* 0x00000654ff5bb816 */ /* 0x000fc8000000005b */
[----:B------:R1:W-:Y:S01]  /*8680*/  @!P3 SYNCS.ARRIVE.TRANS64.RED.A1T0 RZ, [R91+URZ], RZ ;  /* 0x000000ff5bffb9a7 */ /* 0x0003e2000810043f */
[----:B------:R-:W-:-:S04]  /*8690*/  ISETP.NE.AND P3, PT, R19, 0x2, PT ;  /* 0x000000021300780c */ /* 0x000fc80003f65270 */
[----:B0-----:R-:W-:Y:S02]  /*86a0*/  SEL R12, RZ, 0x1, P3 ;  /* 0x00000001ff0c7807 */ /* 0x001fe40001800000 */
[----:B------:R-:W-:Y:S02]  /*86b0*/  SEL R19, R19, RZ, P3 ;  /* 0x000000ff13137207 */ /* 0x000fe40001800000 */
[----:B------:R-:W-:Y:S01]  /*86c0*/  LOP3.LUT R189, R189, R12, RZ, 0x3c, !PT ;  /* 0x0000000cbdbd7212 */ /* 0x000fe200078e3cff */
[----:B-1----:R-:W-:Y:S06]  /*86d0*/  @P4 BRA `(.L_x_2984) ;  /* 0xffffff9800544947 */ /* 0x002fec000383ffff */
[----:B------:R-:W0:Y:S01]  /*86e0*/  S2R R11, SR_TID.X ;  /* 0x00000000000b7919 */ /* 0x000e220000002100 */
[----:B------:R-:W-:Y:S02]  /*86f0*/  PLOP3.LUT P0, PT, PT, PT, PT, 0x8, 0x0 ;  /* 0x000000000000781c */ /* 0x000fe40003f0e170 */
[----:B0-----:R-:W-:-:S04]  /*8700*/  SHF.R.U32.HI R11, RZ, 0x7, R11 ;  /* 0x00000007ff0b7819 */ /* 0x001fc8000001160b */
[----:B------:R-:W-:-:S13]  /*8710*/  ISETP.NE.AND P4, PT, R11, 0x1, PT ;  /* 0x000000010b00780c */ /* 0x000fda0003f85270 */
[----:B------:R-:W-:Y:S06]  /*8720*/  @!P4 BAR.ARV 0x9, 0x100 ;  /* 0x024400000000cb1d */ /* 0x000fec0000002000 */
.L_x_2882:
[----:B------:R-:W0:Y:S01]  /*8730*/  LDC R0, c[0x0][0x448] ;  /* 0x00011200ff007b82 */ /* 0x000e220000000800 */
[----:B------:R-:W-:Y:S02]  /*8740*/  CS2R R150, SRZ ;  /* 0x0000000000967805 */ /* 0x000fe4000001ff00 */
[----:B------:R-:W-:Y:S02]  /*8750*/  CS2R R148, SRZ ;  /* 0x0000000000947805 */ /* 0x000fe4000001ff00 */
[----:B------:R-:W-:Y:S02]  /*8760*/  CS2R R146, SRZ ;  /* 0x0000000000927805 */ /* 0x000fe4000001ff00 */
[----:B------:R-:W-:Y:S02]  /*8770*/  CS2R R144, SRZ ;  /* 0x0000000000907805 */ /* 0x000fe4000001ff00 */
[----:B------:R-:W-:Y:S01]  /*8780*/  CS2R R34, SRZ ;  /* 0x0000000000227805 */ /* 0x000fe2000001ff00 */
[----:B------:R-:W-:Y:S01]  /*8790*/  IMAD.MOV.U32 R142, RZ, RZ, RZ ;  /* 0x000000ffff8e7224 */ /* 0x000fe200078e00ff */
        /* <DEDUP_REMOVED lines=17> */
[----:B0-----:R-:W-:Y:S01]  /*88b0*/  ISETP.NE.AND P1, PT, R0, 0x1, PT ;  /* 0x000000010000780c */ /* 0x001fe20003f25270 */
[----:B------:R-:W-:Y:S01]  /*88c0*/  VIADD R0, R191, 0x7f ;  /* 0x0000007fbf007836 */ /* 0x000fe20000000000 */
[----:B------:R-:W-:Y:S02]  /*88d0*/  CS2R R110, SRZ ;  /* 0x00000000006e7805 */ /* 0x000fe4000001ff00 */
[----:B------:R-:W-:Y:S02]  /*88e0*/  CS2R R108, SRZ ;  /* 0x00000000006c7805 */ /* 0x000fe4000001ff00 */
[----:B---3--:R-:W-:-:S02]  /*88f0*/  CS2R R106, SRZ ;  /* 0x00000000006a7805 */ /* 0x008fc4000001ff00 */
        /* <DEDUP_REMOVED lines=8> */
[----:B------:R-:W0:Y:S01]  /*8980*/  @P1 LDC R3, c[0x0][0x44c] ;  /* 0x00011300ff031b82 */ /* 0x000e220000000800 */
[----:B------:R-:W-:-:S07]  /*8990*/  IMAD.MOV.U32 R93, RZ, RZ, RZ ;  /* 0x000000ffff5d7224 */ /* 0x000fce00078e00ff */
[----:B------:R-:W1:Y:S01]  /*89a0*/  @P1 LDC R4, c[0x0][0x450] ;  /* 0x00011400ff041b82 */ /* 0x000e620000000800 */
[----:B0-----:R-:W-:-:S05]  /*89b0*/  @P1 IMAD.HI.U32 R3, R0, R3, RZ ;  /* 0x0000000300031227 */ /* 0x001fca00078e00ff */
[----:B-1----:R-:W-:Y:S02]  /*89c0*/  @P1 SHF.R.U32.HI R0, RZ, R4, R3 ;  /* 0x00000004ff001219 */ /* 0x002fe40000011603 */
[----:B------:R-:W-:-:S03]  /*89d0*/  PLOP3.LUT P1, PT, PT, PT, PT, 0x80, 0x0 ;  /* 0x000000000000781c */ /* 0x000fc60003f2f070 */
[----:B------:R-:W-:-:S05]  /*89e0*/  IMAD.IADD R0, R95, 0x1, R0 ;  /* 0x000000015f007824 */ /* 0x000fca00078e0200 */
[----:B------:R-:W-:-:S04]  /*89f0*/  SHF.R.S32.HI R3, RZ, 0x1f, R0 ;  /* 0x0000001fff037819 */ /* 0x000fc80000011400 */
[----:B------:R-:W-:Y:S01]  /*8a00*/  LEA.HI R3, R3, R0, RZ, 0x7 ;  /* 0x0000000003037211 */ /* 0x000fe200078f38ff */
[----:B------:R-:W-:-:S03]  /*8a10*/  IMAD.MOV.U32 R0, RZ, RZ, RZ ;  /* 0x000000ffff007224 */ /* 0x000fc600078e00ff */
[----:B------:R-:W-:-:S04]  /*8a20*/  SHF.R.S32.HI R3, RZ, 0x7, R3 ;  /* 0x00000007ff037819 */ /* 0x000fc80000011403 */
[----:B------:R-:W-:Y:S01]  /*8a30*/  VIMNMX R96, R96, R3, PT ;  /* 0x0000000360607248 */ /* 0x000fe20003fe0100 */
[----:B------:R-:W-:-:S03]  /*8a40*/  IMAD.MOV.U32 R3, RZ, RZ, RZ ;  /* 0x000000ffff037224 */ /* 0x000fc600078e00ff */
[----:B------:R-:W-:Y:S01]  /*8a50*/  ISETP.GE.AND P2, PT, R96, 0x1, PT ;  /* 0x000000016000780c */ /* 0x000fe20003f46270 */
[----:B------:R-:W-:-:S12]  /*8a60*/  @P0 BRA `(.L_x_2985) ;  /* 0x00000000000c0947 */ /* 0x000fd80003800000 */
[----:B------:R-:W0:Y:S01]  /*8a70*/  FENCE.VIEW.ASYNC.G ;  /* 0x00000000000073c6 */ /* 0x000e220000000100 */
[----:B------:R-:W-:Y:S05]  /*8a80*/  WARPSYNC.ALL ;  /* 0x0000000000007948 */ /* 0x000fea0003800000 */
[----:B0-----:R-:W-:Y:S06]  /*8a90*/  BAR.ARV 0xc, 0x180 ;  /* 0x0306000000007b1d */ /* 0x001fec0000002000 */
.L_x_2985:
[----:B------:R-:W-:Y:S01]  /*8aa0*/  CS2R R88, SRZ ;  /* 0x0000000000587805 */ /* 0x000fe2000001ff00 */
[----:B------:R-:W-:Y:S06]  /*8ab0*/  @!P2 BRA `(.L_x_2986) ;  /* 0x000000d40044a947 */ /* 0x000fec0003800000 */
[----:B------:R-:W-:-:S03]  /*8ac0*/  UMOV UR4, 0xffffffff ;  /* 0xffffffff00047882 */ /* 0x000fc60000000000 */
[----:B------:R-:W-:Y:S05]  /*8ad0*/  BRA.DIV UR4, `(.L_x_2987) ;  /* 0x0000017204547947 */ /* 0x000fea000b800000 */
[----:B------:R0:W1:Y:S02]  /*8ae0*/  SHFL.IDX PT, R190, R220, RZ, 0x1f ;  /* 0x00001fffdcbe7589 */ /* 0x00006400000e0000 */
.L_x_3274:
[----:B-1----:R-:W-:-:S04]  /*8af0*/  LEA.HI R0, R190, R190, RZ, 0x1 ;  /* 0x000000bebe007211 */ /* 0x002fc800078f08ff */
[----:B------:R-:W-:Y:S01]  /*8b00*/  LOP3.LUT R3, R0, 0x1e, RZ, 0xc0, !PT ;  /* 0x0000001e00037812 */ /* 0x000fe200078ec0ff */
[----:B------:R-:W-:-:S03]  /*8b10*/  IMAD.U32 R0, RZ, RZ, UR40 ;  /* 0x00000028ff007e24 */ /* 0x000fc6000f8e00ff */
[----:B------:R-:W-:Y:S02]  /*8b20*/  IADD3 R3, R190, -R3, RZ ;  /* 0x80000003be037210 */ /* 0x000fe40007ffe0ff */
[----:B------:R-:W-:Y:S02]  /*8b30*/  LOP3.LUT P0, RZ, R0, 0x3ff, RZ, 0xc0, !PT ;  /* 0x000003ff00ff7812 */ /* 0x000fe4000780c0ff */
[----:B------:R-:W-:Y:S02]  /*8b40*/  LEA R3, R3, UR40, 0xd ;  /* 0x0000002803037c11 */ /* 0x000fe4000f8e68ff */
[----:B------:R-:W-:Y:S02]  /*8b50*/  P2R R25, PR, RZ, 0x1 ;  /* 0x00000001ff197803 */ /* 0x000fe40000000000 */
[----:B------:R-:W-:-:S04]  /*8b60*/  SHF.R.U32.HI R3, RZ, 0x4, R3 ;  /* 0x00000004ff037819 */ /* 0x000fc80000011603 */
[----:B------:R-:W-:-:S03]  /*8b70*/  LOP3.LUT R42, R3, 0x3fff, RZ, 0xc0, !PT ;  /* 0x00003fff032a7812 */ /* 0x000fc600078ec0ff */
[----:B------:R-:W-:Y:S05]  /*8b80*/  @!P0 BRA `(.L_x_2988) ;  /* 0x0000000000408947 */ /* 0x000fea0003800000 */
[----:B------:R-:W-:Y:S01]  /*8b90*/  MOV R0, 0x0 ;  /* 0x0000000000007802 */ /* 0x000fe20000000f00 */
[----:B------:R-:W-:Y:S01]  /*8ba0*/  ULDC.64 UR4, c[0x4][0x80] ;  /* 0x0100200000047ab9 */ /* 0x000fe20000000a00 */
[----:B------:R-:W-:Y:S01]  /*8bb0*/  ULDC.64 UR6, c[0x4][0x88] ;  /* 0x0100220000067ab9 */ /* 0x000fe20000000a00 */
[----:B------:R-:W-:Y:S01]  /*8bc0*/  IMAD.U32 R4, RZ, RZ, UR4 ;  /* 0x00000004ff047e24 */ /* 0x000fe2000f8e00ff */
[----:B------:R1:W3:Y:S01]  /*8bd0*/  LDC.64 R14, c[0x4][R0] ;  /* 0x01000000000e7b82 */ /* 0x0002e20000000a00 */
        /* <DEDUP_REMOVED lines=8> */
[----:B-1--4-:R-:W-:-:S07]  /*8c60*/  IMAD.MOV.U32 R13, RZ, RZ, RZ ;  /* 0x000000ffff0d7224 */ /* 0x012fce00078e00ff */
[----:B------:R-:W-:-:S07]  /*8c70*/  LEPC R20, `(.L_x_2988) ;  /* 0x000000001014794e */ /* 0x000fce0000000000 */
[----:B0-23-5:R-:W-:Y:S05]  /*8c80*/  CALL.ABS.NOINC R14 ;  /* 0x000000000e007343 */ /* 0x02dfea0003c00000 */
.L_x_2988:
        /* <DEDUP_REMOVED lines=8> */
[----:B------:R1:W3:Y:S03]  /*8d10*/  SYNCS.PHASECHK.TRANS64.TRYWAIT P0, [R18+URZ+0x28800], R3 ;  /* 0x02880003120075a7 */ /* 0x0002e6000800017f */
[----:B---3--:R-:W-:Y:S05]  /*8d20*/  @!P0 NANOSLEEP.SYNCS 0x989680 ;  /* 0x009896800000895d */ /* 0x008fea0003900000 */
[----:B------:R-:W3:Y:S01]  /*8d30*/  @!P0 SYNCS.PHASECHK.TRANS64 P0, [R18+URZ+0x28800], R3 ;  /* 0x02880003120085a7 */ /* 0x000ee2000800007f */
[----:B------:R-:W-:Y:S04]  /*8d40*/  BSSY B0, `(.L_x_2990) ;  /* 0x0000006000007945 */ /* 0x000fe80003800000 */
[----:B---3--:R-:W-:Y:S05]  /*8d50*/  @P0 BRA `(.L_x_2991) ;  /* 0x0000000000100947 */ /* 0x008fea0003800000 */
.L_x_2992:
[----:B---3--:R3:W0:Y:S02]  /*8d60*/  SYNCS.PHASECHK.TRANS64.TRYWAIT P0, [R18+URZ+0x28800], R3 ;  /* 0x02880003120075a7 */ /* 0x008624000800017f */
[----:B0-----:R-:W-:Y:S05]  /*8d70*/  @!P0 NANOSLEEP.SYNCS 0x989680 ;  /* 0x009896800000895d */ /* 0x001fea0003900000 */
[----:B------:R-:W0:Y:S02]  /*8d80*/  @!P0 SYNCS.PHASECHK.TRANS64 P0, [R18+URZ+0x28800], R3 ;  /* 0x02880003120085a7 */ /* 0x000e24000800007f */
[----:B0-----:R-:W-:Y:S05]  /*8d90*/  @!P0 BRA `(.L_x_2992) ;  /* 0xfffffffc00f08947 */ /* 0x001fea000383ffff */
.L_x_2991:
[----:B------:R-:W-:Y:S05]  /*8da0*/  BSYNC B0 ;  /* 0x0000000000007941 */ /* 0x000fea0003800000 */
.L_x_2990:
[----:B------:R-:W-:Y:S05]  /*8db0*/  BRA `(.L_x_2993) ;  /* 0x0000005000f07947 */ /* 0x000fea0003800000 */
.L_x_2989:
        /* <DEDUP_REMOVED lines=28> */
[----:B0-23--:R-:W-:Y:S05]  /*8f80*/  CALL.ABS.NOINC R14 ;  /* 0x000000000e007343 */ /* 0x00dfea0003c00000 */
.L_x_2994:
[----:B------:R-:W-:Y:S01]  /*8f90*/  ULDC.U8 UR4, c[0x0][0x410] ;  /* 0x0001040000047ab9 */ /* 0x000fe20000000000 */
[----:B------:R-:W-:Y:S01]  /*8fa0*/  IMAD.IADD R57, R187, 0x1, R191 ;  /* 0x00000001bb397824 */ /* 0x000fe200078e02bf */
[----:B------:R-:W-:Y:S01]  /*8fb0*/  ISETP.NE.AND P0, PT, RZ, UR4, PT ;  /* 0x00000004ff007c0c */ /* 0x000fe2000bf05270 */
[----:B------:R-:W-:Y:S02]  /*8fc0*/  BSSY B0, `(.L_x_2995) ;  /* 0x0000513000007945 */ /* 0x000fe40003800000 */
[----:B------:R-:W-:-:S10]  /*8fd0*/  IMAD R3, R206, 0x20, R57 ;  /* 0x00000020ce037824 */ /* 0x000fd400078e0239 */
[----:B------:R-:W-:Y:S05]  /*8fe0*/  @!P0 BRA `(.L_x_2996) ;  /* 0x00000028005c8947 */ /* 0x000fea0003800000 */
[----:B------:R-:W1:Y:S01]  /*8ff0*/  LDC R21, c[0x0][0x448] ;  /* 0x00011200ff157b82 */ /* 0x000e620000000800 */
[----:B------:R-:W-:Y:S01]  /*9000*/  ULDC.64 UR4, c[0x0][0x3f8] ;  /* 0x0000fe0000047ab9 */ /* 0x000fe20000000a00 */
[----:B------:R-:W-:Y:S01]  /*9010*/  MOV R8, R26 ;  /* 0x0000001a00087202 */ /* 0x000fe20000000f00 */
[----:B------:R-:W-:Y:S01]  /*9020*/  ULDC.64 UR6, c[0x0][0x408] ;  /* 0x0001020000067ab9 */ /* 0x000fe20000000a00 */
[----:B------:R-:W-:Y:S02]  /*9030*/  IMAD.MOV.U32 R9, RZ, RZ, R29 ;  /* 0x000000ffff097224 */ /* 0x000fe400078e001d */
[----:B------:R-:W-:Y:S02]  /*9040*/  IMAD.MOV.U32 R10, RZ, RZ, R24 ;  /* 0x000000ffff0a7224 */ /* 0x000fe400078e0018 */
[----:B------:R-:W-:Y:S01]  /*9050*/  IMAD.MOV.U32 R11, RZ, RZ, R31 ;  /* 0x000000ffff0b7224 */ /* 0x000fe200078e001f */
[----:B-1----:R-:W-:-:S13]  /*9060*/  ISETP.NE.AND P0, PT, R21, 0x1, PT ;  /* 0x000000011500780c */ /* 0x002fda0003f05270 */
[----:B------:R-:W1:Y:S08]  /*9070*/  @P0 LDC R0, c[0x0][0x44c] ;  /* 0x00011300ff000b82 */ /* 0x000e700000000800 */
[----:B------:R-:W3:Y:S01]  /*9080*/  @P0 LDC R5, c[0x0][0x450] ;  /* 0x00011400ff050b82 */ /* 0x000ee20000000800 */
[----:B-1----:R-:W-:-:S05]  /*9090*/  @P0 IMAD.HI.U32 R0, R3, R0, RZ ;  /* 0x0000000003000227 */ /* 0x002fca00078e00ff */
[----:B---3--:R-:W-:-:S04]  /*90a0*/  @P0 SHF.R.U32.HI R3, RZ, R5, R0 ;  /* 0x00000005ff030219 */ /* 0x008fc80000011600 */
[----:B------:R-:W-:Y:S01]  /*90b0*/  SHF.R.S32.HI R0, RZ, 0x1f, R3 ;  /* 0x0000001fff007819 */ /* 0x000fe20000011403 */
[----:B------:R-:W-:-:S04]  /*90c0*/  IMAD.WIDE.U32 R8, R3, UR4, R8 ;  /* 0x0000000403087c25 */ /* 0x000fc8000f8e0008 */
[C---:B------:R-:W-:Y:S02]  /*90d0*/  IMAD R4, R0.reuse, UR4, RZ ;  /* 0x0000000400047c24 */ /* 0x040fe4000f8e02ff */
[----:B------:R-:W-:Y:S02]  /*90e0*/  IMAD R0, R0, UR6, RZ ;  /* 0x0000000600007c24 */ /* 0x000fe4000f8e02ff */
[C---:B----4-:R-:W-:Y:S01]  /*90f0*/  IMAD R13, R3.reuse, UR5, R4 ;  /* 0x00000005030d7c24 */ /* 0x050fe2000f8e0204 */
        /* <DEDUP_REMOVED lines=16> */
.L_x_3280:
[----:B------:R-:W-:Y:S01]  /*9200*/  IMAD R74, R192, R21, RZ ;  /* 0x00000015c04a7224 */ /* 0x000fe200078e02ff */
[----:B------:R-:W-:Y:S01]  /*9210*/  BSSY B1, `(.L_x_2998) ;  /* 0x000001e000017945 */ /* 0x000fe20003800000 */
[----:B------:R-:W-:Y:S02]  /*9220*/  CS2R R48, SRZ ;  /* 0x0000000000307805 */ /* 0x000fe4000001ff00 */
[----:B------:R-:W-:Y:S02]  /*9230*/  CS2R R44, SRZ ;  /* 0x00000000002c7805 */ /* 0x000fe4000001ff00 */
[----:B--2---:R-:W-:Y:S02]  /*9240*/  CS2R R46, SRZ ;  /* 0x00000000002e7805 */ /* 0x004fe4000001ff00 */
        /* <DEDUP_REMOVED lines=26> */
.L_x_2999:
[----:B------:R-:W-:Y:S05]  /*93f0*/  BSYNC B1 ;  /* 0x0000000000017941 */ /* 0x000fea0003800000 */
.L_x_2998:
        /* <DEDUP_REMOVED lines=22> */
[----:B--2---:R2:W0:Y:S02]  /*9560*/  SHFL.IDX PT, R14, R7, 0x1, 0x181f ;  /* 0x00381f00070e7f89 */ /* 0x00442400000e0000 */
.L_x_3286:
        /* <DEDUP_REMOVED lines=23> */
[----:B------:R-:W-:Y:S01]  /*96e0*/  @!P4 IMAD.X R11, R0, 0x1, R9, P0 ;  /* 0x00000001000bc824 */ /* 0x000fe200000e0609 */
[C---:B------:R-:W-:Y:S01]  /*96f0*/  @!P4 IADD3.X R13, R4.reuse, R9, RZ, P1, !PT ;  /* 0x00000009040dc210 */ /* 0x040fe20000ffe4ff */
[----:B------:R-:W-:Y:S01]  /*9700*/  @!P5 IMAD.X R15, R4, 0x1, R15, P3 ;  /* 0x00000001040fd824 */ /* 0x000fe200018e060f */
[----:B------:R0:W5:Y:S04]  /*9710*/  @!P5 LD.E.64 R32, desc[UR42][R20.64] ;  /* 0x0000002a1420d980 */ /* 0x000168000c101b00 */
[----:B------:R0:W5:Y:S04]  /*9720*/  @!P5 LD.E.64 R34, desc[UR42][R14.64] ;  /* 0x0000002a0e22d980 */ /* 0x000168000c101b00 */
[----:B------:R0:W5:Y:S04]  /*9730*/  @!P4 LD.E.64 R36, desc[UR42][R10.64] ;  /* 0x0000002a0a24c980 */ /* 0x000168000c101b00 */
[----:B------:R0:W5:Y:S02]  /*9740*/  @!P4 LD.E.64 R38, desc[UR42][R12.64] ;  /* 0x0000002a0c26c980 */ /* 0x000164000c101b00 */
.L_x_3002:
[----:B------:R-:W-:Y:S05]  /*9750*/  BSYNC B1 ;  /* 0x0000000000017941 */ /* 0x000fea0003800000 */
.L_x_3001:
        /* <DEDUP_REMOVED lines=22> */
.L_x_3292:
        /* <DEDUP_REMOVED lines=31> */
.L_x_3005:
[----:B------:R-:W-:Y:S05]  /*9ab0*/  BSYNC B1 ;  /* 0x0000000000017941 */ /* 0x000fea0003800000 */
.L_x_3004:
        /* <DEDUP_REMOVED lines=23> */
.L_x_3298:
[----:B------:R-:W-:Y:S01]  /*9c30*/  IADD3 R57, R57, 0x60, RZ ;  /* 0x0000006039397810 */ /* 0x000fe20007ffe0ff */
[----:B------:R-:W-:Y:S01]  /*9c40*/  BSSY B1, `(.L_x_3007) ;  /* 0x000001d000017945 */ /* 0x000fe20003800000 */
[----:B------:R-:W-:Y:S02]  /*9c50*/  CS2R R10, SRZ ;  /* 0x00000000000a7805 */ /* 0x000fe4000001ff00 */
[----:B------:R-:W-:Y:S02]  /*9c60*/  CS2R R12, SRZ ;  /* 0x00000000000c7805 */ /* 0x000fe4000001ff00 */
[----:B------:R-:W-:Y:S02]  /*9c70*/  ISETP.GE.AND P0, PT, R57, R74, PT ;  /* 0x0000004a3900720c */ /* 0x000fe40003f06270 */
[----:B01----:R-:W-:-:S11]  /*9c80*/  CS2R R8, SRZ ;  /* 0x0000000000087805 */ /* 0x003fd6000001ff00 */
        /* <DEDUP_REMOVED lines=15> */
[C---:B--23--:R-:W-:Y:S02]  /*9d80*/  @!P4 IMAD.X R7, R0.reuse, 0x1, R5, P0 ;  /* 0x000000010007c824 */ /* 0x04cfe400000e0605 */
        /* <DEDUP_REMOVED lines=8> */
.L_x_3008:
[----:B------:R-:W-:Y:S05]  /*9e10*/  BSYNC B1 ;  /* 0x0000000000017941 */ /* 0x000fea0003800000 */
.L_x_3007:
        /* <DEDUP_REMOVED lines=9> */
[----:B--2---:R-:W-:Y:S01]  /*9eb0*/  IMAD.MOV.U32 R7, RZ, RZ, R13 ;  /* 0x000000ffff077224 */ /* 0x004fe200078e000d */
        /* <DEDUP_REMOVED lines=13> */
.L_x_3299:
[----:B------:R-:W-:Y:S05]  /*9f90*/  BSYNC B1 ;  /* 0x0000000000017941 */ /* 0x000fea0003800000 */
.L_x_3009:
[----:B------:R-:W-:Y:S01]  /*9fa0*/  BSSY B1, `(.L_x_3011) ;  /* 0x0000067000017945 */ /* 0x000fe20003800000 */
        /* <DEDUP_REMOVED lines=9> */
[----:B------:R-:W-:Y:S02]  /*a040*/  SHF.R.U32.HI R78, RZ, 0x10, R49 ;  /* 0x00000010ff4e7819 */ /* 0x000fe40000011631 */
[----:B------:R-:W-:Y:S02]  /*a050*/  SHF.R.U32.HI R75, RZ, 0x10, R47 ;  /* 0x00000010ff4b7819 */ /* 0x000fe4000001162f */
[----:B------:R-:W-:Y:S02]  /*a060*/  PRMT R78, R43, 0x5432, R78 ;  /* 0x000054322b4e7816 */ /* 0x000fe4000000004e */
[----:B------:R-:W-:Y:S02]  /*a070*/  SHF.R.U64 R77, R48, 0x10, R49 ;  /* 0x00000010304d7819 */ /* 0x000fe40000001231 */
[----:B------:R-:W-:Y:S01]  /*a080*/  PRMT R75, R79, 0x5410, R75 ;  /* 0x000054104f4b7816 */ /* 0x000fe2000000004b */
[----:B------:R-:W-:Y:S01]  /*a090*/  IMAD.U32 R79, R78, 0x10000, RZ ;  /* 0x000100004e4f7824 */ /* 0x000fe200078e00ff */
[----:B------:R-:W-:-:S02]  /*a0a0*/  SHF.R.U64 R74, R46, 0x10, R47 ;  /* 0x000000102e4a7819 */ /* 0x000fc4000000122f */
[----:B------:R-:W-:Y:S01]  /*a0b0*/  PRMT R77, R76, 0x5410, R77 ;  /* 0x000054104c4d7816 */ /* 0x000fe2000000004d */
[C---:B------:R-:W-:Y:S01]  /*a0c0*/  IMAD.U32 R76, R75.reuse, 0x10000, RZ ;  /* 0x000100004b4c7824 */ /* 0x040fe200078e00ff */
[----:B------:R-:W-:Y:S02]  /*a0d0*/  LOP3.LUT R78, R78, 0xffff0000, RZ, 0xc0, !PT ;  /* 0xffff00004e4e7812 */ /* 0x000fe400078ec0ff */
        /* <DEDUP_REMOVED lines=35> */
.L_x_3014:
[----:B------:R-:W-:Y:S05]  /*a310*/  BSYNC B2 ;  /* 0x0000000000027941 */ /* 0x000fea0003800000 */
.L_x_3013:
[----:B------:R-:W-:Y:S05]  /*a320*/  @P1 BRA `(.L_x_3012) ;  /* 0x0000000000b81947 */ /* 0x000fea0003800000 */
[----:B01----:R-:W0:Y:S01]  /*a330*/  LDS.128 R4, [R202+0x4000] ;  /* 0x00400000ca047984 */ /* 0x003e220000000c00 */
        /* <DEDUP_REMOVED lines=15> */
[----:B------:R-:W-:Y:S01]  /*a430*/  IMAD.U32 R6, R4, 0x10000, RZ ;  /* 0x0001000004067824 */ /* 0x000fe200078e00ff */
[----:B------:R-:W-:Y:S01]  /*a440*/  SHF.L.U32 R44, R7, 0x10, RZ ;  /* 0x00000010072c7819 */ /* 0x000fe200000006ff */
[C---:B------:R-:W-:Y:S01]  /*a450*/  FMUL.FTZ R74, R41.reuse, R46 ;  /* 0x0000002e294a7220 */ /* 0x040fe20000410000 */
[----:B------:R-:W-:Y:S01]  /*a460*/  FMUL.FTZ R49, R41, R47 ;  /* 0x0000002f29317220 */ /* 0x000fe20000410000 */
[----:B------:R-:W-:Y:S01]  /*a470*/  FMUL.FTZ R41, R45, R70 ;  /* 0x000000462d297220 */ /* 0x000fe20000410000 */
[----:B------:R-:W-:-:S02]  /*a480*/  IMAD.U32 R7, R5, 0x10000, RZ ;  /* 0x0001000005077824 */ /* 0x000fc400078e00ff */
[----:B------:R-:W-:Y:S01]  /*a490*/  FFMA.FTZ R75, R40, R47, R74 ;  /* 0x0000002f284b7223 */ /* 0x000fe2000001004a */
[-C--:B------:R-:W-:Y:S01]  /*a4a0*/  FMUL.FTZ R47, R45, R73.reuse ;  /* 0x000000492d2f7220 */ /* 0x080fe20000410000 */
[----:B------:R-:W-:Y:S01]  /*a4b0*/  FFMA.FTZ R73, R44, R73, -R41 ;  /* 0x000000492c497223 */ /* 0x000fe20000010829 */
        /* <DEDUP_REMOVED lines=9> */
[----:B------:R-:W-:-:S02]  /*a550*/  FMUL.FTZ R44, R4, R41 ;  /* 0x00000029042c7220 */ /* 0x000fc40000410000 */
[C---:B------:R-:W-:Y:S01]  /*a560*/  FMUL.FTZ R46, R5.reuse, R40 ;  /* 0x00000028052e7220 */ /* 0x040fe20000410000 */
[C---:B------:R-:W-:Y:S01]  /*a570*/  FFMA.FTZ R4, R6.reuse, R41, -R47 ;  /* 0x0000002906047223 */ /* 0x040fe2000001082f */
[-C--:B------:R-:W-:Y:S01]  /*a580*/  FMUL.FTZ R49, R5, R72.reuse ;  /* 0x0000004805317220 */ /* 0x080fe20000410000 */
[----:B------:R-:W-:Y:S01]  /*a590*/  FFMA.FTZ R45, R6, R45, R44 ;  /* 0x0000002d062d7223 */ /* 0x000fe2000001002c */
[----:B------:R-:W-:Y:S01]  /*a5a0*/  FFMA.FTZ R5, R7, R72, -R46 ;  /* 0x0000004807057223 */ /* 0x000fe2000001082e */
[----:B------:R-:W-:Y:S01]  /*a5b0*/  F2FP.BF16.F32.PACK_AB R6, R75, R48 ;  /* 0x000000304b06723e */ /* 0x000fe200000010ff */
[----:B------:R-:W-:Y:S01]  /*a5c0*/  FFMA.FTZ R40, R7, R40, R49 ;  /* 0x0000002807287223 */ /* 0x000fe20000010031 */
[----:B------:R-:W-:Y:S02]  /*a5d0*/  F2FP.BF16.F32.PACK_AB R7, R70, R73 ;  /* 0x000000494607723e */ /* 0x000fe400000010ff */
[----:B------:R-:W-:Y:S02]  /*a5e0*/  F2FP.BF16.F32.PACK_AB R4, R45, R4 ;  /* 0x000000042d04723e */ /* 0x000fe400000010ff */
[----:B------:R-:W-:-:S05]  /*a5f0*/  F2FP.BF16.F32.PACK_AB R5, R40, R5 ;  /* 0x000000052805723e */ /* 0x000fca00000010ff */
[----:B------:R2:W-:Y:S02]  /*a600*/  STS.128 [R202+0x4000], R4 ;  /* 0x00400004ca007388 */ /* 0x0005e40000000c00 */
.L_x_3012:
[----:B------:R-:W-:Y:S05]  /*a610*/  BSYNC B1 ;  /* 0x0000000000017941 */ /* 0x000fea0003800000 */
.L_x_3011:
        /* <DEDUP_REMOVED lines=54> */
.L_x_3018:
[----:B------:R-:W-:Y:S05]  /*a980*/  BSYNC B2 ;  /* 0x0000000000027941 */ /* 0x000fea0003800000 */
.L_x_3017:
        /* <DEDUP_REMOVED lines=47> */
.L_x_3016:
[----:B------:R-:W-:Y:S05]  /*ac80*/  BSYNC B1 ;  /* 0x0000000000017941 */ /* 0x000fea0003800000 */
.L_x_3015:
        /* <DEDUP_REMOVED lines=33> */
[----:B------:R-:W-:Y:S01]  /*aea0*/  IMAD.U32 R31, R58, 0x10000, RZ ;  /* 0x000100003a1f7824 */ /* 0x000fe200078e00ff */
[----:B------:R-:W-:Y:S01]  /*aeb0*/  LOP3.LUT R4, R4, 0xffff0000, RZ, 0xc0, !PT ;  /* 0xffff000004047812 */ /* 0x000fe200078ec0ff */
[----:B------:R-:W-:Y:S01]  /*aec0*/  IMAD.U32 R29, R60, 0x10000, RZ ;  /* 0x000100003c1d7824 */ /* 0x000fe200078e00ff */
[----:B------:R-:W-:Y:S01]  /*aed0*/  LOP3.LUT R5, R5, 0xffff0000, RZ, 0xc0, !PT ;  /* 0xffff000005057812 */ /* 0x000fe200078ec0ff */
[----:B------:R-:W-:Y:S01]  /*aee0*/  FFMA.FTZ R32, R28, R32, -R35 ;  /* 0x000000201c207223 */ /* 0x000fe20000010823 */
        /* <DEDUP_REMOVED lines=16> */
.L_x_3022:
[----:B------:R-:W-:Y:S05]  /*aff0*/  BSYNC B2 ;  /* 0x0000000000027941 */ /* 0x000fea0003800000 */
.L_x_3021:
        /* <DEDUP_REMOVED lines=47> */
.L_x_3020:
[----:B------:R-:W-:Y:S05]  /*b2f0*/  BSYNC B1 ;  /* 0x0000000000017941 */ /* 0x000fea0003800000 */
.L_x_3019:
[----:B------:R-:W-:-:S13]  /*b300*/  ISETP.GE.AND P0, PT, R217, R0, PT ;  /* 0x00000000d900720c */ /* 0x000fda0003f06270 */
[----:B------:R-:W-:Y:S05]  /*b310*/  @P0 BRA `(.L_x_3023) ;  /* 0x0000002c00740947 */ /* 0x000fea0003800000 */
[----:B------:R-:W5:Y:S01]  /*b320*/  LDC R0, c[0x0][0x3f4] ;  /* 0x0000fd00ff007b82 */ /* 0x000f620000000800 */
[----:B------:R-:W-:Y:S01]  /*b330*/  BSSY B1, `(.L_x_3024) ;  /* 0x0000032000017945 */ /* 0x000fe20003800000 */
[-C--:B-----5:R-:W-:Y:S02]  /*b340*/  ISETP.GE.AND P0, PT, R22, R0.reuse, PT ;  /* 0x000000001600720c */ /* 0x0a0fe40003f06270 */
[----:B------:R-:W-:-:S11]  /*b350*/  ISETP.GE.AND P1, PT, R185, R0, PT ;  /* 0x00000000b900720c */ /* 0x000fd60003f26270 */
[----:B------:R-:W-:Y:S05]  /*b360*/  @P0 BRA `(.L_x_3025) ;  /* 0x0000000000b80947 */ /* 0x000fea0003800000 */
[----:B01234-:R-:W0:Y:S01]  /*b370*/  LDS.128 R4, [R202+0x3000] ;  /* 0x00300000ca047984 */ /* 0x01fe220000000c00 */
[--C-:B------:R-:W-:Y:S02]  /*b380*/  SHF.R.U64 R21, R12, 0x10, R13.reuse ;  /* 0x000000100c157819 */ /* 0x100fe4000000120d */
[----:B------:R-:W-:Y:S02]  /*b390*/  SHF.R.U32.HI R12, RZ, 0x10, R13 ;  /* 0x00000010ff0c7819 */ /* 0x000fe4000001160d */
[--C-:B------:R-:W-:Y:S02]  /*b3a0*/  SHF.R.U64 R13, R26, 0x10, R27.reuse ;  /* 0x000000101a0d7819 */ /* 0x100fe4000000121b */
[----:B------:R-:W-:Y:S02]  /*b3b0*/  SHF.R.U32.HI R26, RZ, 0x10, R27 ;  /* 0x00000010ff1a7819 */ /* 0x000fe4000001161b */
[----:B------:R-:W-:Y:S02]  /*b3c0*/  PRMT R69, R69, 0x5410, R12 ;  /* 0x0000541045457816 */ /* 0x000fe4000000000c */
[----:B------:R-:W-:-:S02]  /*b3d0*/  PRMT R67, R67, 0x5410, R26 ;  /* 0x0000541043437816 */ /* 0x000fc4000000001a */
[----:B------:R-:W-:Y:S02]  /*b3e0*/  PRMT R66, R66, 0x5410, R13 ;  /* 0x0000541042427816 */ /* 0x000fe4000000000d */
[----:B------:R-:W-:Y:S01]  /*b3f0*/  PRMT R68, R68, 0x5410, R21 ;  /* 0x0000541044447816 */ /* 0x000fe20000000015 */
[C---:B------:R-:W-:Y:S01]  /*b400*/  IMAD.U32 R24, R67.reuse, 0x10000, RZ ;  /* 0x0001000043187824 */ /* 0x040fe200078e00ff */
[----:B------:R-:W-:Y:S01]  /*b410*/  LOP3.LUT R67, R67, 0xffff0000, RZ, 0xc0, !PT ;  /* 0xffff000043437812 */ /* 0x000fe200078ec0ff */
[C---:B------:R-:W-:Y:S01]  /*b420*/  IMAD.U32 R21, R69.reuse, 0x10000, RZ ;  /* 0x0001000045157824 */ /* 0x040fe200078e00ff */
[----:B------:R-:W-:Y:S02]  /*b430*/  LOP3.LUT R69, R69, 0xffff0000, RZ, 0xc0, !PT ;  /* 0xffff000045457812 */ /* 0x000fe400078ec0ff */
        /* <DEDUP_REMOVED lines=33> */
.L_x_3025:
[----:B------:R-:W-:Y:S05]  /*b650*/  BSYNC B1 ;  /* 0x0000000000017941 */ /* 0x000fea0003800000 */
.L_x_3024:
[----:B------:R-:W-:Y:S05]  /*b660*/  @P1 BRA `(.L_x_3023) ;  /* 0x0000002800a01947 */ /* 0x000fea0003800000 */
[----:B01234-:R-:W0:Y:S01]  /*b670*/  LDS.128 R4, [R202+0x7000] ;  /* 0x00700000ca047984 */ /* 0x01fe220000000c00 */
[----:B------:R-:W-:Y:S02]  /*b680*/  SHF.R.U64 R12, R10, 0x10, R11 ;  /* 0x000000100a0c7819 */ /* 0x000fe4000000120b */
[----:B------:R-:W-:Y:S02]  /*b690*/  SHF.R.U64 R0, R8, 0x10, R9 ;  /* 0x0000001008007819 */ /* 0x000fe40000001209 */
[----:B------:R-:W-:Y:S02]  /*b6a0*/  SHF.R.U32.HI R11, RZ, 0x10, R11 ;  /* 0x00000010ff0b7819 */ /* 0x000fe4000001160b */
[----:B------:R-:W-:Y:S02]  /*b6b0*/  SHF.R.U32.HI R8, RZ, 0x10, R9 ;  /* 0x00000010ff087819 */ /* 0x000fe40000011609 */
[----:B------:R-:W-:Y:S02]  /*b6c0*/  PRMT R14, R14, 0x5410, R11 ;  /* 0x000054100e0e7816 */ /* 0x000fe4000000000b */
[----:B------:R-:W-:-:S02]  /*b6d0*/  PRMT R57, R57, 0x5410, R8 ;  /* 0x0000541039397816 */ /* 0x000fc40000000008 */
[C---:B------:R-:W-:Y:S02]  /*b6e0*/  SHF.L.U32 R13, R14.reuse, 0x10, RZ ;  /* 0x000000100e0d7819 */ /* 0x040fe400000006ff */
[----:B------:R-:W-:Y:S01]  /*b6f0*/  LOP3.LUT R14, R14, 0xffff0000, RZ, 0xc0, !PT ;  /* 0xffff00000e0e7812 */ /* 0x000fe200078ec0ff */
[C---:B------:R-:W-:Y:S01]  /*b700*/  IMAD.U32 R11, R57.reuse, 0x10000, RZ ;  /* 0x00010000390b7824 */ /* 0x040fe200078e00ff */
[----:B------:R-:W-:Y:S02]  /*b710*/  LOP3.LUT R10, R57, 0xffff0000, RZ, 0xc0, !PT ;  /* 0xffff0000390a7812 */ /* 0x000fe400078ec0ff */
[----:B------:R-:W-:Y:S02]  /*b720*/  PRMT R12, R3, 0x5410, R12 ;  /* 0x00005410030c7816 */ /* 0x000fe4000000000c */
        /* <DEDUP_REMOVED lines=35> */
.L_x_2996:
[----:B------:R-:W1:Y:S01]  /*b960*/  LDC R5, c[0x0][0x448] ;  /* 0x00011200ff057b82 */ /* 0x000e620000000800 */
[----:B------:R-:W-:Y:S01]  /*b970*/  ULDC.64 UR4, c[0x0][0x3f8] ;  /* 0x0000fe0000047ab9 */ /* 0x000fe20000000a00 */
[----:B------:R-:W-:Y:S01]  /*b980*/  ULDC.64 UR6, c[0x0][0x408] ;  /* 0x0001020000067ab9 */ /* 0x000fe20000000a00 */
        /* <DEDUP_REMOVED lines=24> */
[----:B--2---:R-:W1:Y:S01]  /*bb10*/  LDC R47, c[0x0][0x3f4] ;  /* 0x0000fd00ff2f7b82 */ /* 0x004e620000000800 */
[----:B------:R-:W2:Y:S01]  /*bb20*/  SHFL.IDX PT, R4, R32, RZ, 0x181f ;  /* 0x00181fff20047589 */ /* 0x000ea200000e0000 */
[----:B------:R-:W-:-:S03]  /*bb30*/  IMAD R0, R192, R5, RZ ;  /* 0x00000005c0007224 */ /* 0x000fc600078e02ff */
[----:B------:R-:W3:Y:S04]  /*bb40*/  SHFL.IDX PT, R3, R35, RZ, 0x181f ;  /* 0x00181fff23037589 */ /* 0x000ee800000e0000 */
[----:B------:R-:W5:Y:S04]  /*bb50*/  SHFL.IDX PT, R14, R34, RZ, 0x181f ;  /* 0x00181fff220e7589 */ /* 0x000f6800000e0000 */
[----:B------:R-:W0:Y:S01]  /*bb60*/  SHFL.IDX PT, R5, R33, RZ, 0x181f ;  /* 0x00181fff21057589 */ /* 0x000e2200000e0000 */
[----:B-1----:R-:W-:-:S04]  /*bb70*/  ISETP.GE.AND P0, PT, R16, R47, PT ;  /* 0x0000002f1000720c */ /* 0x002fc80003f06270 */
[----:B------:R-:W-:-:S13]  /*bb80*/  ISETP.GE.OR P1, PT, R57, R0, P0 ;  /* 0x000000003900720c */ /* 0x000fda0000726670 */
[C---:B------:R-:W-:Y:S01]  /*bb90*/  @!P1 IMAD.SHL.U32 R7, R16.reuse, 0x2, RZ ;  /* 0x0000000210079824 */ /* 0x040fe200078e00ff */
[----:B------:R-:W-:-:S04]  /*bba0*/  @!P1 SHF.L.U64.HI R6, R16, 0x1, R17 ;  /* 0x0000000110069819 */ /* 0x000fc80000010211 */
[----:B--2---:R-:W-:-:S05]  /*bbb0*/  @!P1 IADD3 R4, P2, R4, R7, RZ ;  /* 0x0000000704049210 */ /* 0x004fca0007f5e0ff */
[----:B---3--:R-:W-:Y:S02]  /*bbc0*/  @!P1 IMAD.X R3, R3, 0x1, R6, P2 ;  /* 0x0000000103039824 */ /* 0x008fe400010e0606 */
[----:B------:R-:W-:Y:S02]  /*bbd0*/  @!P1 IMAD.MOV.U32 R24, RZ, RZ, R4 ;  /* 0x000000ffff189224 */ /* 0x000fe400078e0004 */
[----:B------:R-:W-:-:S06]  /*bbe0*/  @!P1 IMAD.MOV.U32 R25, RZ, RZ, R3 ;  /* 0x000000ffff199224 */ /* 0x000fcc00078e0003 */
[----:B------:R-:W2:Y:S01]  /*bbf0*/  @!P1 LD.E.128 R24, desc[UR42][R24.64] ;  /* 0x0000002a18189980 */ /* 0x000ea2000c101d00 */
[----:B-----5:R-:W-:-:S05]  /*bc00*/  @!P1 IADD3 R14, P2, R14, R7, RZ ;  /* 0x000000070e0e9210 */ /* 0x020fca0007f5e0ff */
[----:B0-----:R-:W-:Y:S02]  /*bc10*/  @!P1 IMAD.X R5, R5, 0x1, R6, P2 ;  /* 0x0000000105059824 */ /* 0x001fe400010e0606 */
[----:B------:R-:W-:-:S06]  /*bc20*/  @!P1 IMAD.MOV.U32 R4, RZ, RZ, R14 ;  /* 0x000000ffff049224 */ /* 0x000fcc00078e000e */
[----:B------:R-:W3:Y:S01]  /*bc30*/  @!P1 LD.E.128 R4, desc[UR42][R4.64] ;  /* 0x0000002a04049980 */ /* 0x000ee2000c101d00 */
[----:B------:R-:W-:Y:S02]  /*bc40*/  CS2R R48, SRZ ;  /* 0x0000000000307805 */ /* 0x000fe4000001ff00 */
[----:B------:R-:W-:Y:S02]  /*bc50*/  CS2R R36, SRZ ;  /* 0x0000000000247805 */ /* 0x000fe4000001ff00 */
[----:B------:R-:W-:Y:S01]  /*bc60*/  CS2R R50, SRZ ;  /* 0x0000000000327805 */ /* 0x000fe2000001ff00 */
[----:B------:R0:W1:Y:S01]  /*bc70*/  SHFL.IDX PT, R9, R33, 0x1, 0x181f ;  /* 0x00381f0021097f89 */ /* 0x00006200000e0000 */
[----:B------:R-:W-:-:S03]  /*bc80*/  CS2R R20, SRZ ;  /* 0x0000000000147805 */ /* 0x000fc6000001ff00 */
[----:B------:R0:W0:Y:S01]  /*bc90*/  SHFL.IDX PT, R14, R34, 0x1, 0x181f ;  /* 0x00381f00220e7f89 */ /* 0x00002200000e0000 */
[----:B--2---:R-:W-:Y:S02]  /*bca0*/  @!P1 IMAD.MOV.U32 R48, RZ, RZ, R24 ;  /* 0x000000ffff309224 */ /* 0x004fe400078e0018 */
        /* <DEDUP_REMOVED lines=9> */
[----:B------:R-:W-:Y:S01]  /*bd40*/  IMAD.MOV.U32 R10, RZ, RZ, R50 ;  /* 0x000000ffff0a7224 */ /* 0x000fe200078e0032 */
[----:B---3--:R-:W-:Y:S01]  /*bd50*/  @!P1 MOV R36, R6 ;  /* 0x0000000600249202 */ /* 0x008fe20000000f00 */
[----:B------:R-:W-:Y:S01]  /*bd60*/  @!P1 IMAD.MOV.U32 R20, RZ, RZ, R4 ;  /* 0x000000ffff149224 */ /* 0x000fe200078e0004 */
[----:B------:R2:W3:Y:S01]  /*bd70*/  SHFL.IDX PT, R8, R32, 0x1, 0x181f ;  /* 0x00381f0020087f89 */ /* 0x0004e200000e0000 */
[----:B------:R-:W-:Y:S01]  /*bd80*/  @!P1 IMAD.MOV.U32 R21, RZ, RZ, R5 ;  /* 0x000000ffff159224 */ /* 0x000fe200078e0005 */
[----:B------:R-:W-:Y:S01]  /*bd90*/  PRMT R43, R10, 0x7610, R43 ;  /* 0x000076100a2b7816 */ /* 0x000fe2000000002b */
[----:B------:R-:W-:-:S02]  /*bda0*/  @!P1 IMAD.MOV.U32 R37, RZ, RZ, R7 ;  /* 0x000000ffff259224 */ /* 0x000fc400078e0007 */
[----:B------:R-:W-:Y:S02]  /*bdb0*/  IMAD.MOV.U32 R11, RZ, RZ, R51 ;  /* 0x000000ffff0b7224 */ /* 0x000fe400078e0033 */
[----:B------:R-:W-:Y:S02]  /*bdc0*/  IMAD.MOV.U32 R4, RZ, RZ, R20 ;  /* 0x000000ffff047224 */ /* 0x000fe400078e0014 */
[----:B------:R-:W-:Y:S01]  /*bdd0*/  IMAD.MOV.U32 R5, RZ, RZ, R21 ;  /* 0x000000ffff057224 */ /* 0x000fe200078e0015 */
[----:B------:R-:W-:Y:S01]  /*bde0*/  PRMT R44, R11, 0x7610, R44 ;  /* 0x000076100b2c7816 */ /* 0x000fe2000000002c */
[----:B------:R-:W-:Y:S01]  /*bdf0*/  IMAD.MOV.U32 R6, RZ, RZ, R36 ;  /* 0x000000ffff067224 */ /* 0x000fe200078e0024 */
[----:B------:R-:W-:Y:S01]  /*be00*/  PRMT R78, R4, 0x7610, R78 ;  /* 0x00007610044e7816 */ /* 0x000fe2000000004e */
[----:B------:R-:W-:Y:S01]  /*be10*/  IMAD.MOV.U32 R7, RZ, RZ, R37 ;  /* 0x000000ffff077224 */ /* 0x000fe200078e0025 */
[----:B------:R-:W-:Y:S02]  /*be20*/  PRMT R79, R5, 0x7610, R79 ;  /* 0x00007610054f7816 */ /* 0x000fe4000000004f */
[----:B------:R-:W-:-:S02]  /*be30*/  PRMT R80, R6, 0x7610, R80 ;  /* 0x0000761006507816 */ /* 0x000fc40000000050 */
[----:B-12---:R-:W-:-:S07]  /*be40*/  PRMT R81, R7, 0x7610, R81 ;  /* 0x0000761007517816 */ /* 0x006fce0000000051 */
.L_x_3309:
        /* <DEDUP_REMOVED lines=13> */
[-C--:B---3--:R-:W-:Y:S02]  /*bf20*/  IADD3 R4, P1, R8, R15.reuse, RZ ;  /* 0x0000000f08047210 */ /* 0x088fe40007f3e0ff */
[----:B0-----:R-:W-:-:S03]  /*bf30*/  IADD3 R14, P2, R14, R15, RZ ;  /* 0x0000000f0e0e7210 */ /* 0x001fc60007f5e0ff */
[--C-:B------:R-:W-:Y:S02]  /*bf40*/  IMAD.X R5, R3, 0x1, R6.reuse, P1 ;  /* 0x0000000103057824 */ /* 0x100fe400008e0606 */
[----:B------:R-:W-:-:S04]  /*bf50*/  IMAD.X R15, R9, 0x1, R6, P2 ;  /* 0x00000001090f7824 */ /* 0x000fc800010e0606 */
[----:B------:R-:W5:Y:S04]  /*bf60*/  LD.E.128 R4, desc[UR42][R4.64] ;  /* 0x0000002a04047980 */ /* 0x000f68000c101d00 */
[----:B------:R1:W5:Y:S02]  /*bf70*/  LD.E.128 R24, desc[UR42][R14.64] ;  /* 0x0000002a0e187980 */ /* 0x000364000c101d00 */
.L_x_3028:
[----:B------:R-:W-:Y:S05]  /*bf80*/  BSYNC B1 ;  /* 0x0000000000017941 */ /* 0x000fea0003800000 */
.L_x_3027:
[----:B0----5:R-:W-:Y:S01]  /*bf90*/  IMAD.MOV.U32 R3, RZ, RZ, R24 ;  /* 0x000000ffff037224 */ /* 0x021fe200078e0018 */
[----:B------:R-:W-:Y:S01]  /*bfa0*/  UMOV UR4, 0xffffffff ;  /* 0xffffffff00047882 */ /* 0x000fe20000000000 */
[----:B---3--:R-:W-:Y:S02]  /*bfb0*/  IMAD.MOV.U32 R8, RZ, RZ, R25 ;  /* 0x000000ffff087224 */ /* 0x008fe400078e0019 */
        /* <DEDUP_REMOVED lines=15> */
[----:B------:R-:W0:Y:S01]  /*c0b0*/  SHFL.IDX PT, R8, R32, 0x2, 0x181f ;  /* 0x00581f0020087f89 */ /* 0x000e2200000e0000 */
[----:B------:R-:W-:-:S03]  /*c0c0*/  VIADD R9, R57, 0x40 ;  /* 0x0000004039097836 */ /* 0x000fc60000000000 */
[----:B------:R-:W2:Y:S02]  /*c0d0*/  SHFL.IDX PT, R3, R35, 0x2, 0x181f ;  /* 0x00581f0023037f89 */ /* 0x000ea400000e0000 */
[----:B------:R-:W-:Y:S02]  /*c0e0*/  ISETP.GE.OR P1, PT, R9, R0, P0 ;  /* 0x000000000900720c */ /* 0x000fe40000726670 */
[----:B-1----:R-:W1:Y:S04]  /*c0f0*/  SHFL.IDX PT, R14, R34, 0x2, 0x181f ;  /* 0x00581f00220e7f89 */ /* 0x002e6800000e0000 */
[----:B------:R-:W3:Y:S07]  /*c100*/  SHFL.IDX PT, R28, R33, 0x2, 0x181f ;  /* 0x00581f00211c7f89 */ /* 0x000eee00000e0000 */
[C---:B------:R-:W-:Y:S01]  /*c110*/  @!P1 IMAD.SHL.U32 R31, R16.reuse, 0x2, RZ ;  /* 0x00000002101f9824 */ /* 0x040fe200078e00ff */
[----:B------:R-:W-:-:S04]  /*c120*/  @!P1 SHF.L.U64.HI R29, R16, 0x1, R17 ;  /* 0x00000001101d9819 */ /* 0x000fc80000010211 */
[----:B0-----:R-:W-:-:S05]  /*c130*/  @!P1 IADD3 R8, P2, R8, R31, RZ ;  /* 0x0000001f08089210 */ /* 0x001fca0007f5e0ff */
[----:B--2---:R-:W-:-:S06]  /*c140*/  @!P1 IMAD.X R9, R3, 0x1, R29, P2 ;  /* 0x0000000103099824 */ /* 0x004fcc00010e061d */
[----:B------:R-:W2:Y:S01]  /*c150*/  @!P1 LD.E.128 R8, desc[UR42][R8.64] ;  /* 0x0000002a08089980 */ /* 0x000ea2000c101d00 */
[----:B-1----:R-:W-:-:S05]  /*c160*/  @!P1 IADD3 R14, P2, R14, R31, RZ ;  /* 0x0000001f0e0e9210 */ /* 0x002fca0007f5e0ff */
[----:B---3--:R-:W-:-:S04]  /*c170*/  @!P1 IMAD.X R3, R28, 0x1, R29, P2 ;  /* 0x000000011c039824 */ /* 0x008fc800010e061d */
[----:B------:R-:W-:-:S05]  /*c180*/  @!P1 IMAD.MOV.U32 R15, RZ, RZ, R3 ;  /* 0x000000ffff0f9224 */ /* 0x000fca00078e0003 */
[----:B------:R-:W3:Y:S01]  /*c190*/  @!P1 LD.E.128 R28, desc[UR42][R14.64] ;  /* 0x0000002a0e1c9980 */ /* 0x000ee2000c101d00 */
[----:B------:R-:W-:Y:S02]  /*c1a0*/  CS2R R52, SRZ ;  /* 0x0000000000347805 */ /* 0x000fe4000001ff00 */
[----:B------:R-:W-:Y:S02]  /*c1b0*/  CS2R R54, SRZ ;  /* 0x0000000000367805 */ /* 0x000fe4000001ff00 */
[----:B------:R-:W-:Y:S01]  /*c1c0*/  CS2R R38, SRZ ;  /* 0x0000000000267805 */ /* 0x000fe2000001ff00 */
[----:B------:R-:W0:Y:S01]  /*c1d0*/  SHFL.IDX PT, R32, R32, 0x3, 0x181f ;  /* 0x00781f0020207f89 */ /* 0x000e2200000e0000 */
[----:B------:R-:W-:-:S03]  /*c1e0*/  CS2R R40, SRZ ;  /* 0x0000000000287805 */ /* 0x000fc6000001ff00 */
[----:B------:R-:W1:Y:S04]  /*c1f0*/  SHFL.IDX PT, R34, R34, 0x3, 0x181f ;  /* 0x00781f0022227f89 */ /* 0x000e6800000e0000 */
[----:B------:R-:W0:Y:S01]  /*c200*/  SHFL.IDX PT, R33, R33, 0x3, 0x181f ;  /* 0x00781f0021217f89 */ /* 0x000e2200000e0000 */
[----:B--2---:R-:W-:Y:S02]  /*c210*/  @!P1 IMAD.MOV.U32 R52, RZ, RZ, R8 ;  /* 0x000000ffff349224 */ /* 0x004fe400078e0008 */
[----:B------:R-:W-:Y:S02]  /*c220*/  @!P1 IMAD.MOV.U32 R54, RZ, RZ, R10 ;  /* 0x000000ffff369224 */ /* 0x000fe400078e000a */
[----:B------:R-:W-:Y:S01]  /*c230*/  @!P1 IMAD.MOV.U32 R55, RZ, RZ, R11 ;  /* 0x000000ffff379224 */ /* 0x000fe200078e000b */
[----:B------:R-:W-:Y:S01]  /*c240*/  MOV R3, R52 ;  /* 0x0000003400037202 */ /* 0x000fe20000000f00 */
[----:B------:R-:W-:-:S02]  /*c250*/  @!P1 IMAD.MOV.U32 R53, RZ, RZ, R9 ;  /* 0x000000ffff359224 */ /* 0x000fc400078e0009 */
[----:B------:R-:W-:Y:S01]  /*c260*/  IMAD.MOV.U32 R8, RZ, RZ, R54 ;  /* 0x000000ffff087224 */ /* 0x000fe200078e0036 */
[----:B------:R-:W-:Y:S01]  /*c270*/  PRMT R65, R3, 0x7610, R65 ;  /* 0x0000761003417816 */ /* 0x000fe20000000041 */
[----:B------:R-:W-:Y:S01]  /*c280*/  IMAD.MOV.U32 R9, RZ, RZ, R55 ;  /* 0x000000ffff097224 */ /* 0x000fe200078e0037 */
[----:B------:R2:W0:Y:S01]  /*c290*/  SHFL.IDX PT, R3, R35, 0x3, 0x181f ;  /* 0x00781f0023037f89 */ /* 0x00042200000e0000 */
[----:B------:R-:W-:Y:S01]  /*c2a0*/  IMAD.MOV.U32 R12, RZ, RZ, R53 ;  /* 0x000000ffff0c7224 */ /* 0x000fe200078e0035 */
[----:B------:R-:W-:Y:S01]  /*c2b0*/  PRMT R45, R8, 0x7610, R45 ;  /* 0x00007610082d7816 */ /* 0x000fe2000000002d */
[----:B---3--:R-:W-:Y:S01]  /*c2c0*/  @!P1 IMAD.MOV.U32 R38, RZ, RZ, R28 ;  /* 0x000000ffff269224 */ /* 0x008fe200078e001c */
[----:B------:R-:W-:Y:S01]  /*c2d0*/  PRMT R46, R9, 0x7610, R46 ;  /* 0x00007610092e7816 */ /* 0x000fe2000000002e */
[----:B------:R-:W-:Y:S01]  /*c2e0*/  @!P1 IMAD.MOV.U32 R39, RZ, RZ, R29 ;  /* 0x000000ffff279224 */ /* 0x000fe200078e001d */
[----:B------:R-:W-:Y:S01]  /*c2f0*/  PRMT R66, R12, 0x7610, R66 ;  /* 0x000076100c427816 */ /* 0x000fe20000000042 */
[----:B------:R-:W-:-:S02]  /*c300*/  @!P1 IMAD.MOV.U32 R40, RZ, RZ, R30 ;  /* 0x000000ffff289224 */ /* 0x000fc400078e001e */
[----:B------:R-:W-:Y:S02]  /*c310*/  @!P1 IMAD.MOV.U32 R41, RZ, RZ, R31 ;  /* 0x000000ffff299224 */ /* 0x000fe400078e001f */
[----:B------:R-:W-:Y:S02]  /*c320*/  IMAD.MOV.U32 R8, RZ, RZ, R38 ;  /* 0x000000ffff087224 */ /* 0x000fe400078e0026 */
[----:B------:R-:W-:Y:S02]  /*c330*/  IMAD.MOV.U32 R9, RZ, RZ, R39 ;  /* 0x000000ffff097224 */ /* 0x000fe400078e0027 */
[----:B------:R-:W-:Y:S01]  /*c340*/  IMAD.MOV.U32 R10, RZ, RZ, R40 ;  /* 0x000000ffff0a7224 */ /* 0x000fe200078e0028 */
[----:B------:R-:W-:Y:S01]  /*c350*/  PRMT R72, R8, 0x7610, R72 ;  /* 0x0000761008487816 */ /* 0x000fe20000000048 */
[----:B------:R-:W-:Y:S01]  /*c360*/  IMAD.MOV.U32 R11, RZ, RZ, R41 ;  /* 0x000000ffff0b7224 */ /* 0x000fe200078e0029 */
[----:B------:R-:W-:Y:S02]  /*c370*/  PRMT R73, R9, 0x7610, R73 ;  /* 0x0000761009497816 */ /* 0x000fe40000000049 */
[----:B------:R-:W-:-:S02]  /*c380*/  CS2R R8, SRZ ;  /* 0x0000000000087805 */ /* 0x000fc4000001ff00 */
[----:B------:R-:W-:Y:S02]  /*c390*/  PRMT R74, R10, 0x7610, R74 ;  /* 0x000076100a4a7816 */ /* 0x000fe4000000004a */
[----:B012---:R-:W-:-:S07]  /*c3a0*/  PRMT R75, R11, 0x7610, R75 ;  /* 0x000076100b4b7816 */ /* 0x007fce000000004b */
.L_x_3319:
[----:B------:R-:W-:Y:S01]  /*c3b0*/  VIADD R57, R57, 0x60 ;  /* 0x0000006039397836 */ /* 0x000fe20000000000 */
[----:B------:R-:W-:Y:S01]  /*c3c0*/  BSSY B1, `(.L_x_3030) ;  /* 0x0000012000017945 */ /* 0x000fe20003800000 */
[----:B------:R-:W-:Y:S02]  /*c3d0*/  CS2R R10, SRZ ;  /* 0x00000000000a7805 */ /* 0x000fe4000001ff00 */
[----:B----4-:R-:W-:Y:S02]  /*c3e0*/  CS2R R12, SRZ ;  /* 0x00000000000c7805 */ /* 0x010fe4000001ff00 */
        /* <DEDUP_REMOVED lines=15> */
.L_x_3031:
[----:B------:R-:W-:Y:S05]  /*c4e0*/  BSYNC B1 ;  /* 0x0000000000017941 */ /* 0x000fea0003800000 */
.L_x_3030:
        /* <DEDUP_REMOVED lines=19> */
[----:B------:R-:W-:Y:S02]  /*c620*/  PRMT R68, R0, 0x7610, R68 ;  /* 0x0000761000447816 */ /* 0x000fe40000000044 */
[----:B------:R-:W0:Y:S01]  /*c630*/  SYNCS.PHASECHK.TRANS64.TRYWAIT P4, [R18+URZ+0x28800], R29 ;  /* 0x0288001d120075a7 */ /* 0x000e22000808017f */
[----:B------:R-:W-:Y:S01]  /*c640*/  PRMT R69, R3, 0x7610, R69 ;  /* 0x0000761003457816 */ /* 0x000fe20000000045 */
[----:B------:R-:W-:Y:S01]  /*c650*/  IMAD.MOV.U32 R3, RZ, RZ, R15 ;  /* 0x000000ffff037224 */ /* 0x000fe200078e000f */
[----:B------:R-:W-:-:S02]  /*c660*/  PRMT R70, R28, 0x7610, R70 ;  /* 0x000076101c467816 */ /* 0x000fc40000000046 */
[----:B------:R-:W-:Y:S02]  /*c670*/  PRMT R71, R30, 0x7610, R71 ;  /* 0x000076101e477816 */ /* 0x000fe40000000047 */
[----:B------:R-:W-:Y:S01]  /*c680*/  MOV R0, R14 ;  /* 0x0000000e00007202 */ /* 0x000fe20000000f00 */
[----:B0-----:R-:W-:Y:S06]  /*c690*/  @!P4 BRA `(.L_x_3033) ;  /* 0x000001480040c947 */ /* 0x001fec0003800000 */
.L_x_3320:
[----:B------:R-:W-:Y:S05]  /*c6a0*/  BSYNC B1 ;  /* 0x0000000000017941 */ /* 0x000fea0003800000 */
.L_x_3032:
        /* <DEDUP_REMOVED lines=20> */
[----:B------:R-:W-:Y:S02]  /*c7f0*/  SHF.R.U32.HI R83, RZ, 0x10, R51 ;  /* 0x00000010ff537819 */ /* 0x000fe40000011633 */
[----:B------:R-:W-:Y:S02]  /*c800*/  PRMT R76, R76, 0x5410, R85 ;  /* 0x000054104c4c7816 */ /* 0x000fe40000000055 */
[----:B------:R-:W1:Y:S01]  /*c810*/  LDS.128 R32, [R82+0x10400] ;  /* 0x0104000052207984 */ /* 0x000e620000000c00 */
[----:B------:R-:W-:-:S02]  /*c820*/  SHF.R.U64 R21, R36, 0x10, R37 ;  /* 0x0000001024157819 */ /* 0x000fc40000001225 */
[----:B------:R-:W-:Y:S01]  /*c830*/  PRMT R51, R43, 0x5410, R48 ;  /* 0x000054102b337816 */ /* 0x000fe20000000030 */
[----:B------:R-:W-:Y:S01]  /*c840*/  IMAD.U32 R50, R76, 0x10000, RZ ;  /* 0x000100004c327824 */ /* 0x000fe200078e00ff */
[----:B------:R-:W-:Y:S01]  /*c850*/  PRMT R84, R79, 0x5410, R84 ;  /* 0x000054104f547816 */ /* 0x000fe20000000054 */
[----:B------:R-:W-:Y:S01]  /*c860*/  IMAD.U32 R79, R78, 0x10000, RZ ;  /* 0x000100004e4f7824 */ /* 0x000fe200078e00ff */
[----:B------:R-:W-:Y:S02]  /*c870*/  SHF.R.U32.HI R36, RZ, 0x10, R37 ;  /* 0x00000010ff247819 */ /* 0x000fe40000011625 */
[----:B------:R-:W-:Y:S02]  /*c880*/  PRMT R77, R77, 0x5410, R86 ;  /* 0x000054104d4d7816 */ /* 0x000fe40000000056 */
[----:B------:R-:W-:Y:S01]  /*c890*/  PRMT R85, R81, 0x5410, R36 ;  /* 0x0000541051557816 */ /* 0x000fe20000000024 */
[----:B------:R-:W-:Y:S01]  /*c8a0*/  IMAD.U32 R81, R84, 0x10000, RZ ;  /* 0x0001000054517824 */ /* 0x000fe200078e00ff */
[----:B------:R-:W-:-:S02]  /*c8b0*/  PRMT R83, R44, 0x5410, R83 ;  /* 0x000054102c537816 */ /* 0x000fc40000000053 */
[----:B------:R-:W-:Y:S02]  /*c8c0*/  LOP3.LUT R78, R78, 0xffff0000, RZ, 0xc0, !PT ;  /* 0xffff00004e4e7812 */ /* 0x000fe400078ec0ff */
[----:B------:R-:W-:Y:S02]  /*c8d0*/  LOP3.LUT R76, R76, 0xffff0000, RZ, 0xc0, !PT ;  /* 0xffff00004c4c7812 */ /* 0x000fe400078ec0ff */
[----:B------:R-:W-:Y:S02]  /*c8e0*/  PRMT R80, R80, 0x5410, R21 ;  /* 0x0000541050507816 */ /* 0x000fe40000000015 */
        /* <DEDUP_REMOVED lines=14> */
[----:B------:R-:W-:Y:S01]  /*c9d0*/  FMUL.FTZ R89, R43, R50 ;  /* 0x000000322b597220 */ /* 0x000fe20000410000 */
[----:B------:R-:W-:-:S02]  /*c9e0*/  IMAD.U32 R43, R77, 0x10000, RZ ;  /* 0x000100004d2b7824 */ /* 0x000fc400078e00ff */
[----:B------:R-:W-:Y:S01]  /*c9f0*/  FMUL.FTZ R91, R44, R81 ;  /* 0x000000512c5b7220 */ /* 0x000fe20000410000 */
[C---:B------:R-:W-:Y:S01]  /*ca00*/  FFMA.FTZ R87, R20.reuse, R50, -R87 ;  /* 0x0000003214577223 */ /* 0x040fe20000010857 */
[----:B------:R-:W-:Y:S02]  /*ca10*/  IMAD.U32 R49, R35, 0x10000, RZ ;  /* 0x0001000023317824 */ /* 0x000fe400078e00ff */
[----:B------:R-:W-:Y:S01]  /*ca20*/  FFMA.FTZ R89, R20, R79, R89 ;  /* 0x0000004f14597223 */ /* 0x000fe20000010059 */
[----:B------:R-:W-:Y:S02]  /*ca30*/  IMAD.U32 R50, R85, 0x10000, RZ ;  /* 0x0001000055327824 */ /* 0x000fe400078e00ff */
[-C--:B------:R-:W-:Y:S01]  /*ca40*/  FMUL.FTZ R79, R44, R43.reuse ;  /* 0x0000002b2c4f7220 */ /* 0x080fe20000410000 */
[----:B------:R-:W-:Y:S02]  /*ca50*/  IMAD.U32 R20, R83, 0x10000, RZ ;  /* 0x0001000053147824 */ /* 0x000fe400078e00ff */
[C---:B------:R-:W-:Y:S01]  /*ca60*/  FFMA.FTZ R91, R36.reuse, R43, -R91 ;  /* 0x0000002b245b7223 */ /* 0x040fe2000001085b */
[C---:B------:R-:W-:Y:S01]  /*ca70*/  FMUL.FTZ R44, R49.reuse, R50 ;  /* 0x00000032312c7220 */ /* 0x040fe20000410000 */
[----:B------:R-:W-:Y:S01]  /*ca80*/  FFMA.FTZ R79, R36, R81, R79 ;  /* 0x00000051244f7223 */ /* 0x000fe2000001004f */
[-C--:B------:R-:W-:Y:S01]  /*ca90*/  FMUL.FTZ R49, R49, R20.reuse ;  /* 0x0000001431317220 */ /* 0x080fe20000410000 */
[----:B------:R-:W-:Y:S01]  /*caa0*/  LOP3.LUT R77, R77, 0xffff0000, RZ, 0xc0, !PT ;  /* 0xffff00004d4d7812 */ /* 0x000fe200078ec0ff */
[----:B------:R-:W-:Y:S01]  /*cab0*/  FFMA.FTZ R43, R37, R20, -R44 ;  /* 0x00000014252b7223 */ /* 0x000fe2000001082c */
[C---:B------:R-:W-:Y:S01]  /*cac0*/  FMUL.FTZ R20, R32.reuse, R78 ;  /* 0x0000004e20147220 */ /* 0x040fe20000410000 */
[----:B------:R-:W-:Y:S01]  /*cad0*/  FMUL.FTZ R36, R32, R76 ;  /* 0x0000004c20247220 */ /* 0x000fe20000410000 */
[----:B------:R-:W-:-:S02]  /*cae0*/  IMAD.U32 R48, R34, 0x10000, RZ ;  /* 0x0001000022307824 */ /* 0x000fc400078e00ff */
[----:B------:R-:W-:Y:S01]  /*caf0*/  FFMA.FTZ R49, R37, R50, R49 ;  /* 0x0000003225317223 */ /* 0x000fe20000010031 */
[----:B------:R-:W-:Y:S02]  /*cb00*/  IMAD.U32 R32, R80, 0x10000, RZ ;  /* 0x0001000050207824 */ /* 0x000fe400078e00ff */
[----:B------:R-:W-:Y:S01]  /*cb10*/  FMUL.FTZ R37, R33, R84 ;  /* 0x0000005421257220 */ /* 0x000fe20000410000 */
[----:B------:R-:W-:Y:S01]  /*cb20*/  FFMA.FTZ R76, R21, R76, -R20 ;  /* 0x0000004c154c7223 */ /* 0x000fe20000010814 */
[-C--:B------:R-:W-:Y:S01]  /*cb30*/  FMUL.FTZ R33, R33, R77.reuse ;  /* 0x0000004d21217220 */ /* 0x080fe20000410000 */
[----:B------:R-:W-:Y:S02]  /*cb40*/  IMAD.U32 R20, R51, 0x10000, RZ ;  /* 0x0001000033147824 */ /* 0x000fe400078e00ff */
[----:B------:R-:W-:Y:S01]  /*cb50*/  FMUL.FTZ R50, R48, R32 ;  /* 0x0000002030327220 */ /* 0x000fe20000410000 */
[----:B------:R-:W-:Y:S01]  /*cb60*/  FFMA.FTZ R36, R21, R78, R36 ;  /* 0x0000004e15247223 */ /* 0x000fe20000010024 */
[C---:B------:R-:W-:Y:S01]  /*cb70*/  FFMA.FTZ R44, R28.reuse, R77, -R37 ;  /* 0x0000004d1c2c7223 */ /* 0x040fe20000010825 */
[----:B------:R-:W-:Y:S01]  /*cb80*/  FFMA.FTZ R84, R28, R84, R33 ;  /* 0x000000541c547223 */ /* 0x000fe20000010021 */
[----:B------:R-:W-:Y:S01]  /*cb90*/  LOP3.LUT R34, R34, 0xffff0000, RZ, 0xc0, !PT ;  /* 0xffff000022227812 */ /* 0x000fe200078ec0ff */
[-C--:B------:R-:W-:Y:S01]  /*cba0*/  FMUL.FTZ R48, R48, R20.reuse ;  /* 0x0000001430307220 */ /* 0x080fe20000410000 */
[----:B------:R-:W-:Y:S01]  /*cbb0*/  LOP3.LUT R35, R35, 0xffff0000, RZ, 0xc0, !PT ;  /* 0xffff000023237812 */ /* 0x000fe200078ec0ff */
[C---:B------:R-:W-:Y:S01]  /*cbc0*/  FFMA.FTZ R50, R29.reuse, R20, -R50 ;  /* 0x000000141d327223 */ /* 0x040fe20000010832 */
[----:B------:R-:W-:Y:S01]  /*cbd0*/  LOP3.LUT R21, R80, 0xffff0000, RZ, 0xc0, !PT ;  /* 0xffff000050157812 */ /* 0x000fe200078ec0ff */
[----:B------:R-:W-:Y:S01]  /*cbe0*/  FFMA.FTZ R48, R29, R32, R48 ;  /* 0x000000201d307223 */ /* 0x000fe20000010030 */
[----:B------:R-:W-:-:S02]  /*cbf0*/  LOP3.LUT R28, R85, 0xffff0000, RZ, 0xc0, !PT ;  /* 0xffff0000551c7812 */ /* 0x000fc400078ec0ff */
[----:B------:R-:W-:Y:S01]  /*cc00*/  LOP3.LUT R51, R51, 0xffff0000, RZ, 0xc0, !PT ;  /* 0xffff000033337812 */ /* 0x000fe200078ec0ff */
[----:B------:R-:W-:Y:S01]  /*cc10*/  FMUL.FTZ R29, R34, R21 ;  /* 0x00000015221d7220 */ /* 0x000fe20000410000 */
[----:B------:R-:W-:Y:S01]  /*cc20*/  LOP3.LUT R20, R83, 0xffff0000, RZ, 0xc0, !PT ;  /* 0xffff000053147812 */ /* 0x000fe200078ec0ff */
[C---:B------:R-:W-:Y:S01]  /*cc30*/  FMUL.FTZ R32, R35.reuse, R28 ;  /* 0x0000001c23207220 */ /* 0x040fe20000410000 */
[----:B------:R-:W-:Y:S01]  /*cc40*/  F2FP.BF16.F32.PACK_AB R33, R84, R79 ;  /* 0x0000004f5421723e */ /* 0x000fe200000010ff */
[-C--:B------:R-:W-:Y:S01]  /*cc50*/  FMUL.FTZ R34, R34, R51.reuse ;  /* 0x0000003322227220 */ /* 0x080fe20000410000 */
[C---:B------:R-:W-:Y:S01]  /*cc60*/  FFMA.FTZ R51, R30.reuse, R51, -R29 ;  /* 0x000000331e337223 */ /* 0x040fe2000001081d */
[-C--:B------:R-:W-:Y:S01]  /*cc70*/  FMUL.FTZ R35, R35, R20.reuse ;  /* 0x0000001423237220 */ /* 0x080fe20000410000 */
[C---:B------:R-:W-:Y:S01]  /*cc80*/  FFMA.FTZ R20, R31.reuse, R20, -R32 ;  /* 0x000000141f147223 */ /* 0x040fe20000010820 */
        /* <DEDUP_REMOVED lines=11> */
.L_x_3035:
[----:B------:R-:W-:Y:S05]  /*cd40*/  BSYNC B1 ;  /* 0x0000000000017941 */ /* 0x000fea0003800000 */
.L_x_3034:
[----:B------:R-:W-:Y:S04]  /*cd50*/  BSSY B1, `(.L_x_3036) ;  /* 0x0000068000017945 */ /* 0x000fe80003800000 */
[----:B------:R-:W-:Y:S05]  /*cd60*/  @P2 BRA `(.L_x_3037) ;  /* 0x0000000400982947 */ /* 0x000fea0003800000 */
[----:B------:R-:W-:Y:S02]  /*cd70*/  LEA.HI R20, R47, R206, RZ, 0x1d ;  /* 0x000000ce2f147211 */ /* 0x000fe400078fe8ff */
[----:B------:R-:W-:Y:S02]  /*cd80*/  SHF.R.U32.HI R37, RZ, 0x10, R5 ;  /* 0x00000010ff257819 */ /* 0x000fe40000011605 */
[----:B01----:R-:W-:Y:S01]  /*cd90*/  SHF.R.S32.HI R29, RZ, 0x1f, R20 ;  /* 0x0000001fff1d7819 */ /* 0x003fe20000011414 */
[----:B------:R-:W-:Y:S01]  /*cda0*/  IMAD.SHL.U32 R21, R20, 0x8, RZ ;  /* 0x0000000814157824 */ /* 0x000fe200078e00ff */
[----:B------:R-:W-:Y:S02]  /*cdb0*/  SHF.R.U64 R6, R6, 0x10, R7 ;  /* 0x0000001006067819 */ /* 0x000fe40000001207 */
[----:B------:R-:W-:Y:S02]  /*cdc0*/  LEA.HI R29, R29, R20, RZ, 0x3 ;  /* 0x000000141d1d7211 */ /* 0x000fe400078f18ff */
[----:B------:R-:W-:-:S02]  /*cdd0*/  LOP3.LUT R20, R196, 0x38, R21, 0xf8, !PT ;  /* 0x00000038c4147812 */ /* 0x000fc400078ef815 */
[----:B------:R-:W-:Y:S01]  /*cde0*/  SHF.R.U32.HI R7, RZ, 0x10, R7 ;  /* 0x00000010ff077819 */ /* 0x000fe20000011607 */
[----:B------:R-:W-:Y:S01]  /*cdf0*/  IMAD.SHL.U32 R29, R29, 0x400, RZ ;  /* 0x000004001d1d7824 */ /* 0x000fe200078e00ff */
[----:B------:R-:W-:Y:S02]  /*ce00*/  LOP3.LUT R20, R20, R227, RZ, 0x3c, !PT ;  /* 0x000000e314147212 */ /* 0x000fe400078e3cff */
[----:B------:R-:W-:Y:S02]  /*ce10*/  PRMT R62, R62, 0x5410, R37 ;  /* 0x000054103e3e7816 */ /* 0x000fe40000000025 */
[----:B------:R-:W-:Y:S02]  /*ce20*/  LOP3.LUT R21, R29, 0x7fffe000, RZ, 0xc0, !PT ;  /* 0x7fffe0001d157812 */ /* 0x000fe400078ec0ff */
[----:B------:R-:W0:Y:S01]  /*ce30*/  LDS.128 R28, [R216] ;  /* 0x00000000d81c7984 */ /* 0x000e220000000c00 */
[----:B------:R-:W-:Y:S02]  /*ce40*/  PRMT R64, R64, 0x5410, R7 ;  /* 0x0000541040407816 */ /* 0x000fe40000000007 */
[----:B------:R-:W-:-:S02]  /*ce50*/  IADD3 R21, R20, R21, R199 ;  /* 0x0000001514157210 */ /* 0x000fc40007ffe0c7 */
[----:B------:R-:W-:Y:S02]  /*ce60*/  SHF.R.U64 R20, R4, 0x10, R5 ;  /* 0x0000001004147819 */ /* 0x000fe40000001205 */
[--C-:B------:R-:W-:Y:S01]  /*ce70*/  SHF.R.U64 R5, R24, 0x10, R25.reuse ;  /* 0x0000001018057819 */ /* 0x100fe20000001219 */
[----:B------:R-:W-:Y:S01]  /*ce80*/  IMAD R21, R21, 0x2, R18 ;  /* 0x0000000215157824 */ /* 0x000fe200078e0212 */
[----:B------:R-:W-:Y:S02]  /*ce90*/  SHF.R.U32.HI R25, RZ, 0x10, R25 ;  /* 0x00000010ff197819 */ /* 0x000fe40000011619 */
[----:B------:R-:W-:Y:S02]  /*cea0*/  SHF.R.U64 R4, R26, 0x10, R27 ;  /* 0x000000101a047819 */ /* 0x000fe4000000121b */
[----:B------:R-:W1:Y:S01]  /*ceb0*/  LDS.128 R32, [R21+0x10400] ;  /* 0x0104000015207984 */ /* 0x000e620000000c00 */
[----:B------:R-:W-:Y:S02]  /*cec0*/  PRMT R56, R56, 0x5410, R5 ;  /* 0x0000541038387816 */ /* 0x000fe40000000005 */
[----:B------:R-:W-:-:S02]  /*ced0*/  SHF.R.U32.HI R27, RZ, 0x10, R27 ;  /* 0x00000010ff1b7819 */ /* 0x000fc4000001161b */
[----:B------:R-:W-:Y:S01]  /*cee0*/  PRMT R61, R61, 0x5410, R20 ;  /* 0x000054103d3d7816 */ /* 0x000fe20000000014 */
[----:B------:R-:W-:Y:S01]  /*cef0*/  IMAD.U32 R37, R56, 0x10000, RZ ;  /* 0x0001000038257824 */ /* 0x000fe200078e00ff */
[----:B------:R-:W-:Y:S02]  /*cf00*/  PRMT R58, R58, 0x5410, R25 ;  /* 0x000054103a3a7816 */ /* 0x000fe40000000019 */
[----:B------:R-:W-:Y:S01]  /*cf10*/  PRMT R59, R59, 0x5410, R4 ;  /* 0x000054103b3b7816 */ /* 0x000fe20000000004 */
[----:B------:R-:W-:Y:S01]  /*cf20*/  IMAD.U32 R36, R61, 0x10000, RZ ;  /* 0x000100003d247824 */ /* 0x000fe200078e00ff */
[----:B------:R-:W-:Y:S02]  /*cf30*/  PRMT R63, R63, 0x5410, R6 ;  /* 0x000054103f3f7816 */ /* 0x000fe40000000006 */
[----:B------:R-:W-:Y:S02]  /*cf40*/  PRMT R60, R60, 0x5410, R27 ;  /* 0x000054103c3c7816 */ /* 0x000fe4000000001b */
[----:B------:R-:W-:-:S02]  /*cf50*/  LOP3.LUT R56, R56, 0xffff0000, RZ, 0xc0, !PT ;  /* 0xffff000038387812 */ /* 0x000fc400078ec0ff */
[----:B------:R-:W-:Y:S01]  /*cf60*/  LOP3.LUT R61, R61, 0xffff0000, RZ, 0xc0, !PT ;  /* 0xffff00003d3d7812 */ /* 0x000fe200078ec0ff */
[C---:B0-----:R-:W-:Y:S01]  /*cf70*/  IMAD.U32 R4, R28.reuse, 0x10000, RZ ;  /* 0x000100001c047824 */ /* 0x041fe200078e00ff */
[----:B------:R-:W-:Y:S01]  /*cf80*/  LOP3.LUT R5, R28, 0xffff0000, RZ, 0xc0, !PT ;  /* 0xffff00001c057812 */ /* 0x000fe200078ec0ff */
[C---:B------:R-:W-:Y:S01]  /*cf90*/  IMAD.U32 R7, R30.reuse, 0x10000, RZ ;  /* 0x000100001e077824 */ /* 0x040fe200078e00ff */
[----:B------:R-:W-:Y:S01]  /*cfa0*/  LOP3.LUT R20, R30, 0xffff0000, RZ, 0xc0, !PT ;  /* 0xffff00001e147812 */ /* 0x000fe200078ec0ff */
[----:B------:R-:W-:Y:S01]  /*cfb0*/  IMAD.U32 R24, R31, 0x10000, RZ ;  /* 0x000100001f187824 */ /* 0x000fe200078e00ff */
[C---:B------:R-:W-:Y:S02]  /*cfc0*/  SHF.L.U32 R6, R29.reuse, 0x10, RZ ;  /* 0x000000101d067819 */ /* 0x040fe400000006ff */
[----:B------:R-:W-:Y:S02]  /*cfd0*/  LOP3.LUT R28, R29, 0xffff0000, RZ, 0xc0, !PT ;  /* 0xffff00001d1c7812 */ /* 0x000fe400078ec0ff */
[----:B------:R-:W-:Y:S01]  /*cfe0*/  LOP3.LUT R30, R31, 0xffff0000, RZ, 0xc0, !PT ;  /* 0xffff00001f1e7812 */ /* 0x000fe200078ec0ff */
        /* <DEDUP_REMOVED lines=8> */
[----:B------:R-:W-:Y:S01]  /*d070*/  FMUL.FTZ R43, R25, R37 ;  /* 0x00000025192b7220 */ /* 0x000fe20000410000 */
[----:B------:R-:W-:-:S02]  /*d080*/  IMAD.U32 R35, R58, 0x10000, RZ ;  /* 0x000100003a237824 */ /* 0x000fc400078e00ff */
[-C--:B------:R-:W-:Y:S01]  /*d090*/  FMUL.FTZ R49, R25, R36.reuse ;  /* 0x0000002419317220 */ /* 0x080fe20000410000 */
[----:B------:R-:W-:Y:S02]  /*d0a0*/  IMAD.U32 R25, R62, 0x10000, RZ ;  /* 0x000100003e197824 */ /* 0x000fe400078e00ff */
[----:B------:R-:W-:Y:S01]  /*d0b0*/  FFMA.FTZ R43, R4, R36, -R43 ;  /* 0x00000024042b7223 */ /* 0x000fe2000001082b */
[C---:B------:R-:W-:Y:S01]  /*d0c0*/  FMUL.FTZ R51, R27.reuse, R35 ;  /* 0x000000231b337220 */ /* 0x040fe20000410000 */
[----:B------:R-:W-:Y:S02]  /*d0d0*/  IMAD.U32 R36, R60, 0x10000, RZ ;  /* 0x000100003c247824 */ /* 0x000fe400078e00ff */
[----:B------:R-:W-:Y:S01]  /*d0e0*/  FFMA.FTZ R49, R4, R37, R49 ;  /* 0x0000002504317223 */ /* 0x000fe20000010031 */
[-C--:B------:R-:W-:Y:S01]  /*d0f0*/  FMUL.FTZ R27, R27, R25.reuse ;  /* 0x000000191b1b7220 */ /* 0x080fe20000410000 */
[----:B------:R-:W-:Y:S01]  /*d100*/  FFMA.FTZ R51, R6, R25, -R51 ;  /* 0x0000001906337223 */ /* 0x000fe20000010833 */
[----:B------:R-:W-:-:S02]  /*d110*/  IMAD.U32 R4, R64, 0x10000, RZ ;  /* 0x0001000040047824 */ /* 0x000fc400078e00ff */
[C---:B------:R-:W-:Y:S01]  /*d120*/  FMUL.FTZ R25, R33.reuse, R36 ;  /* 0x0000002421197220 */ /* 0x040fe20000410000 */
[----:B------:R-:W-:Y:S01]  /*d130*/  FFMA.FTZ R35, R6, R35, R27 ;  /* 0x0000002306237223 */ /* 0x000fe2000001001b */
[----:B------:R-:W-:Y:S01]  /*d140*/  LOP3.LUT R27, R58, 0xffff0000, RZ, 0xc0, !PT ;  /* 0xffff00003a1b7812 */ /* 0x000fe200078ec0ff */
[-C--:B------:R-:W-:Y:S01]  /*d150*/  FMUL.FTZ R33, R33, R4.reuse ;  /* 0x0000000421217220 */ /* 0x080fe20000410000 */
[----:B------:R-:W-:Y:S01]  /*d160*/  FFMA.FTZ R37, R24, R4, -R25 ;  /* 0x0000000418257223 */ /* 0x000fe20000010819 */
[----:B------:R-:W-:Y:S01]  /*d170*/  LOP3.LUT R25, R62, 0xffff0000, RZ, 0xc0, !PT ;  /* 0xffff00003e197812 */ /* 0x000fe200078ec0ff */
[----:B------:R-:W-:Y:S01]  /*d180*/  FMUL.FTZ R4, R26, R56 ;  /* 0x000000381a047220 */ /* 0x000fe20000410000 */
[----:B------:R-:W-:Y:S01]  /*d190*/  FFMA.FTZ R48, R24, R36, R33 ;  /* 0x0000002418307223 */ /* 0x000fe20000010021 */
[C---:B------:R-:W-:Y:S01]  /*d1a0*/  FMUL.FTZ R33, R32.reuse, R27 ;  /* 0x0000001b20217220 */ /* 0x040fe20000410000 */
[----:B------:R-:W-:Y:S02]  /*d1b0*/  IMAD.U32 R6, R59, 0x10000, RZ ;  /* 0x000100003b067824 */ /* 0x000fe400078e00ff */
[----:B------:R-:W-:Y:S01]  /*d1c0*/  FFMA.FTZ R24, R5, R61, -R4 ;  /* 0x0000003d05187223 */ /* 0x000fe20000010804 */
[----:B------:R-:W-:Y:S01]  /*d1d0*/  FMUL.FTZ R36, R32, R25 ;  /* 0x0000001920247220 */ /* 0x000fe20000410000 */
[----:B------:R-:W-:-:S02]  /*d1e0*/  IMAD.U32 R4, R63, 0x10000, RZ ;  /* 0x000100003f047824 */ /* 0x000fc400078e00ff */
[----:B------:R-:W-:Y:S01]  /*d1f0*/  FMUL.FTZ R26, R26, R61 ;  /* 0x0000003d1a1a7220 */ /* 0x000fe20000410000 */
[C---:B------:R-:W-:Y:S01]  /*d200*/  FFMA.FTZ R32, R28.reuse, R25, -R33 ;  /* 0x000000191c207223 */ /* 0x040fe20000010821 */
[----:B------:R-:W-:Y:S01]  /*d210*/  FFMA.FTZ R36, R28, R27, R36 ;  /* 0x0000001b1c247223 */ /* 0x000fe20000010024 */
[C---:B------:R-:W-:Y:S01]  /*d220*/  FMUL.FTZ R44, R29.reuse, R6 ;  /* 0x000000061d2c7220 */ /* 0x040fe20000410000 */
[----:B------:R-:W-:Y:S01]  /*d230*/  FMUL.FTZ R28, R29, R4 ;  /* 0x000000041d1c7220 */ /* 0x000fe20000410000 */
[----:B------:R-:W-:Y:S01]  /*d240*/  LOP3.LUT R59, R59, 0xffff0000, RZ, 0xc0, !PT ;  /* 0xffff00003b3b7812 */ /* 0x000fe200078ec0ff */
[----:B------:R-:W-:Y:S01]  /*d250*/  FFMA.FTZ R26, R5, R56, R26 ;  /* 0x00000038051a7223 */ /* 0x000fe2000001001a */
[----:B------:R-:W-:Y:S01]  /*d260*/  LOP3.LUT R63, R63, 0xffff0000, RZ, 0xc0, !PT ;  /* 0xffff00003f3f7812 */ /* 0x000fe200078ec0ff */
[C---:B------:R-:W-:Y:S01]  /*d270*/  FFMA.FTZ R44, R7.reuse, R4, -R44 ;  /* 0x00000004072c7223 */ /* 0x040fe2000001082c */
[----:B------:R-:W-:Y:S01]  /*d280*/  LOP3.LUT R25, R60, 0xffff0000, RZ, 0xc0, !PT ;  /* 0xffff00003c197812 */ /* 0x000fe200078ec0ff */
[----:B------:R-:W-:Y:S01]  /*d290*/  FFMA.FTZ R28, R7, R6, R28 ;  /* 0x00000006071c7223 */ /* 0x000fe2000001001c */
[----:B------:R-:W-:Y:S01]  /*d2a0*/  LOP3.LUT R5, R64, 0xffff0000, RZ, 0xc0, !PT ;  /* 0xffff000040057812 */ /* 0x000fe200078ec0ff */
[C---:B------:R-:W-:Y:S01]  /*d2b0*/  FMUL.FTZ R7, R31.reuse, R59 ;  /* 0x0000003b1f077220 */ /* 0x040fe20000410000 */
[----:B------:R-:W-:Y:S01]  /*d2c0*/  FMUL.FTZ R4, R31, R63 ;  /* 0x0000003f1f047220 */ /* 0x000fe20000410000 */
[----:B------:R-:W-:-:S02]  /*d2d0*/  FMUL.FTZ R27, R34, R25 ;  /* 0x00000019221b7220 */ /* 0x000fc40000410000 */
[----:B------:R-:W-:Y:S01]  /*d2e0*/  FMUL.FTZ R34, R34, R5 ;  /* 0x0000000522227220 */ /* 0x000fe20000410000 */
[C---:B------:R-:W-:Y:S01]  /*d2f0*/  FFMA.FTZ R7, R20.reuse, R63, -R7 ;  /* 0x0000003f14077223 */ /* 0x040fe20000010807 */
[----:B------:R-:W-:Y:S01]  /*d300*/  FFMA.FTZ R59, R20, R59, R4 ;  /* 0x0000003b143b7223 */ /* 0x000fe20000010004 */
[C---:B------:R-:W-:Y:S01]  /*d310*/  FFMA.FTZ R20, R30.reuse, R5, -R27 ;  /* 0x000000051e147223 */ /* 0x040fe2000001081b */
[----:B------:R-:W-:Y:S01]  /*d320*/  FFMA.FTZ R27, R30, R25, R34 ;  /* 0x000000191e1b7223 */ /* 0x000fe20000010022 */
[----:B------:R-:W-:Y:S02]  /*d330*/  F2FP.BF16.F32.PACK_AB R4, R24, R43 ;  /* 0x0000002b1804723e */ /* 0x000fe400000010ff */
[----:B------:R-:W-:Y:S02]  /*d340*/  F2FP.BF16.F32.PACK_AB R6, R7, R44 ;  /* 0x0000002c0706723e */ /* 0x000fe400000010ff */
[----:B------:R-:W-:Y:S02]  /*d350*/  F2FP.BF16.F32.PACK_AB R24, R26, R49 ;  /* 0x000000311a18723e */ /* 0x000fe400000010ff */
[----:B------:R-:W-:-:S02]  /*d360*/  F2FP.BF16.F32.PACK_AB R5, R32, R51 ;  /* 0x000000332005723e */ /* 0x000fc400000010ff */
[----:B------:R-:W-:Y:S02]  /*d370*/  F2FP.BF16.F32.PACK_AB R7, R20, R37 ;  /* 0x000000251407723e */ /* 0x000fe400000010ff */
[----:B------:R-:W-:Y:S02]  /*d380*/  F2FP.BF16.F32.PACK_AB R25, R36, R35 ;  /* 0x000000232419723e */ /* 0x000fe400000010ff */
[----:B------:R-:W-:Y:S01]  /*d390*/  F2FP.BF16.F32.PACK_AB R26, R59, R28 ;  /* 0x0000001c3b1a723e */ /* 0x000fe200000010ff */
[----:B------:R2:W-:Y:S01]  /*d3a0*/  STS.128 [R216], R4 ;  /* 0x00000004d8007388 */ /* 0x0005e20000000c00 */
[----:B------:R-:W-:-:S05]  /*d3b0*/  F2FP.BF16.F32.PACK_AB R27, R27, R48 ;  /* 0x000000301b1b723e */ /* 0x000fca00000010ff */
[----:B------:R2:W-:Y:S02]  /*d3c0*/  STS.128 [R21+0x10400], R24 ;  /* 0x0104001815007388 */ /* 0x0005e40000000c00 */
.L_x_3037:
[----:B------:R-:W-:Y:S05]  /*d3d0*/  BSYNC B1 ;  /* 0x0000000000017941 */ /* 0x000fea0003800000 */
.L_x_3036:
        /* <DEDUP_REMOVED lines=14> */
[----:B------:R-:W-:Y:S01]  /*d4c0*/  PRMT R65, R65, 0x5410, R28 ;  /* 0x0000541041417816 */ /* 0x000fe2000000001c */
[----:B------:R-:W-:Y:S01]  /*d4d0*/  IMAD.U32 R36, R72, 0x10000, RZ ;  /* 0x0001000048247824 */ /* 0x000fe200078e00ff */
[----:B------:R-:W-:-:S02]  /*d4e0*/  IADD3 R21, R5, R4, R198 ;  /* 0x0000000405157210 */ /* 0x000fc40007ffe0c6 */
[----:B------:R-:W1:Y:S01]  /*d4f0*/  LDS.128 R4, [R215] ;  /* 0x00000000d7047984 */ /* 0x000e620000000c00 */
[----:B------:R-:W-:Y:S02]  /*d500*/  SHF.R.U32.HI R53, RZ, 0x10, R53 ;  /* 0x00000010ff357819 */ /* 0x000fe40000011635 */
[----:B------:R-:W-:Y:S01]  /*d510*/  IMAD R21, R21, 0x2, R18 ;  /* 0x0000000215157824 */ /* 0x000fe200078e0212 */
[----:B------:R-:W-:Y:S02]  /*d520*/  SHF.R.U64 R20, R54, 0x10, R55 ;  /* 0x0000001036147819 */ /* 0x000fe40000001237 */
[--C-:B0-----:R-:W-:Y:S02]  /*d530*/  SHF.R.U64 R29, R40, 0x10, R41.reuse ;  /* 0x00000010281d7819 */ /* 0x101fe40000001229 */
[----:B------:R-:W0:Y:S01]  /*d540*/  LDS.128 R24, [R21+0x10400] ;  /* 0x0104000015187984 */ /* 0x000e220000000c00 */
[----:B------:R-:W-:Y:S02]  /*d550*/  PRMT R73, R73, 0x5410, R38 ;  /* 0x0000541049497816 */ /* 0x000fe40000000026 */
[----:B------:R-:W-:-:S02]  /*d560*/  SHF.R.U32.HI R40, RZ, 0x10, R41 ;  /* 0x00000010ff287819 */ /* 0x000fc40000011629 */
[----:B------:R-:W-:Y:S01]  /*d570*/  SHF.L.U32 R35, R65, 0x10, RZ ;  /* 0x0000001041237819 */ /* 0x000fe200000006ff */
[----:B------:R-:W-:Y:S01]  /*d580*/  IMAD.U32 R37, R73, 0x10000, RZ ;  /* 0x0001000049257824 */ /* 0x000fe200078e00ff */
[----:B------:R-:W-:Y:S02]  /*d590*/  PRMT R66, R66, 0x5410, R53 ;  /* 0x0000541042427816 */ /* 0x000fe40000000035 */
[----:B------:R-:W-:Y:S02]  /*d5a0*/  PRMT R45, R45, 0x5410, R20 ;  /* 0x000054102d2d7816 */ /* 0x000fe40000000014 */
[----:B------:R-:W-:Y:S02]  /*d5b0*/  SHF.R.U32.HI R55, RZ, 0x10, R55 ;  /* 0x00000010ff377819 */ /* 0x000fe40000011637 */
[----:B------:R-:W-:Y:S02]  /*d5c0*/  PRMT R75, R75, 0x5410, R40 ;  /* 0x000054104b4b7816 */ /* 0x000fe40000000028 */
[----:B------:R-:W-:-:S02]  /*d5d0*/  PRMT R46, R46, 0x5410, R55 ;  /* 0x000054102e2e7816 */ /* 0x000fc40000000037 */
[----:B------:R-:W-:Y:S02]  /*d5e0*/  LOP3.LUT R65, R65, 0xffff0000, RZ, 0xc0, !PT ;  /* 0xffff000041417812 */ /* 0x000fe400078ec0ff */
        /* <DEDUP_REMOVED lines=16> */
[----:B------:R-:W-:Y:S01]  /*d6f0*/  FMUL.FTZ R43, R32, R37 ;  /* 0x00000025202b7220 */ /* 0x000fe20000410000 */
[----:B------:R-:W-:Y:S01]  /*d700*/  FFMA.FTZ R38, R20, R35, -R39 ;  /* 0x0000002314267223 */ /* 0x000fe20000010827 */
[----:B------:R-:W-:Y:S02]  /*d710*/  IMAD.U32 R34, R27, 0x10000, RZ ;  /* 0x000100001b227824 */ /* 0x000fe400078e00ff */
[-C--:B------:R-:W-:Y:S01]  /*d720*/  FMUL.FTZ R49, R32, R31.reuse ;  /* 0x0000001f20317220 */ /* 0x080fe20000410000 */
[----:B------:R-:W-:Y:S02]  /*d730*/  IMAD.U32 R39, R75, 0x10000, RZ ;  /* 0x000100004b277824 */ /* 0x000fe400078e00ff */
[----:B------:R-:W-:Y:S01]  /*d740*/  FFMA.FTZ R43, R28, R31, -R43 ;  /* 0x0000001f1c2b7223 */ /* 0x000fe2000001082b */
[----:B------:R-:W-:Y:S01]  /*d750*/  IMAD.U32 R35, R46, 0x10000, RZ ;  /* 0x000100002e237824 */ /* 0x000fe200078e00ff */
[----:B------:R-:W-:Y:S01]  /*d760*/  LOP3.LUT R31, R72, 0xffff0000, RZ, 0xc0, !PT ;  /* 0xffff0000481f7812 */ /* 0x000fe200078ec0ff */
[----:B------:R-:W-:Y:S01]  /*d770*/  FMUL.FTZ R51, R34, R39 ;  /* 0x0000002722337220 */ /* 0x000fe20000410000 */
[----:B------:R-:W-:Y:S01]  /*d780*/  FFMA.FTZ R49, R28, R37, R49 ;  /* 0x000000251c317223 */ /* 0x000fe20000010031 */
[----:B------:R-:W-:Y:S01]  /*d790*/  LOP3.LUT R28, R73, 0xffff0000, RZ, 0xc0, !PT ;  /* 0xffff0000491c7812 */ /* 0x000fe200078ec0ff */
[-C--:B------:R-:W-:Y:S01]  /*d7a0*/  FMUL.FTZ R34, R34, R35.reuse ;  /* 0x0000002322227220 */ /* 0x080fe20000410000 */
[----:B------:R-:W-:Y:S01]  /*d7b0*/  FFMA.FTZ R51, R30, R35, -R51 ;  /* 0x000000231e337223 */ /* 0x000fe20000010833 */
[----:B------:R-:W-:Y:S01]  /*d7c0*/  LOP3.LUT R66, R66, 0xffff0000, RZ, 0xc0, !PT ;  /* 0xffff000042427812 */ /* 0x000fe200078ec0ff */
[C---:B------:R-:W-:Y:S01]  /*d7d0*/  FMUL.FTZ R35, R24.reuse, R31 ;  /* 0x0000001f18237220 */ /* 0x040fe20000410000 */
[----:B------:R-:W-:Y:S01]  /*d7e0*/  FMUL.FTZ R37, R24, R65 ;  /* 0x0000004118257220 */ /* 0x000fe20000410000 */
[----:B------:R-:W-:-:S02]  /*d7f0*/  IMAD.U32 R33, R26, 0x10000, RZ ;  /* 0x000100001a217824 */ /* 0x000fc400078e00ff */
[----:B------:R-:W-:Y:S01]  /*d800*/  FFMA.FTZ R41, R20, R36, R41 ;  /* 0x0000002414297223 */ /* 0x000fe20000010029 */
[----:B------:R-:W-:Y:S02]  /*d810*/  IMAD.U32 R24, R74, 0x10000, RZ ;  /* 0x000100004a187824 */ /* 0x000fe400078e00ff */
[----:B------:R-:W-:Y:S01]  /*d820*/  FFMA.FTZ R39, R30, R39, R34 ;  /* 0x000000271e277223 */ /* 0x000fe20000010022 */
[----:B------:R-:W-:Y:S01]  /*d830*/  FMUL.FTZ R32, R25, R28 ;  /* 0x0000001c19207220 */ /* 0x000fe20000410000 */
[C---:B------:R-:W-:Y:S01]  /*d840*/  FFMA.FTZ R35, R4.reuse, R65, -R35 ;  /* 0x0000004104237223 */ /* 0x040fe20000010823 */
[----:B------:R-:W-:Y:S02]  /*d850*/  IMAD.U32 R20, R45, 0x10000, RZ ;  /* 0x000100002d147824 */ /* 0x000fe400078e00ff */
[----:B------:R-:W-:Y:S01]  /*d860*/  FMUL.FTZ R25, R25, R66 ;  /* 0x0000004219197220 */ /* 0x000fe20000410000 */
[----:B------:R-:W-:Y:S01]  /*d870*/  FFMA.FTZ R30, R4, R31, R37 ;  /* 0x0000001f041e7223 */ /* 0x000fe20000010025 */
[----:B------:R-:W-:Y:S01]  /*d880*/  FMUL.FTZ R4, R33, R24 ;  /* 0x0000001821047220 */ /* 0x000fe20000410000 */
[C---:B------:R-:W-:Y:S01]  /*d890*/  FFMA.FTZ R32, R5.reuse, R66, -R32 ;  /* 0x0000004205207223 */ /* 0x040fe20000010820 */
[----:B------:R-:W-:Y:S01]  /*d8a0*/  FFMA.FTZ R28, R5, R28, R25 ;  /* 0x0000001c051c7223 */ /* 0x000fe20000010019 */
        /* <DEDUP_REMOVED lines=8> */
[----:B------:R-:W-:Y:S02]  /*d930*/  LOP3.LUT R4, R75, 0xffff0000, RZ, 0xc0, !PT ;  /* 0xffff00004b047812 */ /* 0x000fe400078ec0ff */
[----:B------:R-:W-:Y:S01]  /*d940*/  LOP3.LUT R46, R46, 0xffff0000, RZ, 0xc0, !PT ;  /* 0xffff00002e2e7812 */ /* 0x000fe200078ec0ff */
[-C--:B------:R-:W-:Y:S01]  /*d950*/  FMUL.FTZ R26, R26, R45.reuse ;  /* 0x0000002d1a1a7220 */ /* 0x080fe20000410000 */
[----:B------:R-:W-:Y:S01]  /*d960*/  FFMA.FTZ R45, R6, R45, -R25 ;  /* 0x0000002d062d7223 */ /* 0x000fe20000010819 */
[C---:B------:R-:W-:Y:S01]  /*d970*/  FMUL.FTZ R24, R27.reuse, R4 ;  /* 0x000000041b187220 */ /* 0x040fe20000410000 */
        /* <DEDUP_REMOVED lines=14> */
.L_x_3039:
[----:B------:R-:W-:Y:S05]  /*da60*/  BSYNC B1 ;  /* 0x0000000000017941 */ /* 0x000fea0003800000 */
.L_x_3038:
[----:B------:R-:W-:Y:S01]  /*da70*/  PRMT R20, R3, 0x5410, R0 ;  /* 0x0000541003147816 */ /* 0x000fe20000000000 */
[----:B------:R-:W-:Y:S06]  /*da80*/  @P0 BRA `(.L_x_3023) ;  /* 0x0000000400980947 */ /* 0x000fec0003800000 */
[----:B------:R-:W-:Y:S01]  /*da90*/  LEA.HI R47, R47, R206, RZ, 0x1d ;  /* 0x000000ce2f2f7211 */ /* 0x000fe200078fe8ff */
[----:B--23--:R-:W2:Y:S01]  /*daa0*/  LDS.128 R4, [R214] ;  /* 0x00000000d6047984 */ /* 0x00cea20000000c00 */
[----:B------:R-:W-:Y:S02]  /*dab0*/  SHF.R.U64 R21, R12, 0x10, R13 ;  /* 0x000000100c157819 */ /* 0x000fe4000000120d */
[----:B------:R-:W-:Y:S01]  /*dac0*/  SHF.R.S32.HI R0, RZ, 0x1f, R47 ;  /* 0x0000001fff007819 */ /* 0x000fe2000001142f */
[----:B------:R-:W-:Y:S01]  /*dad0*/  IMAD.SHL.U32 R3, R47, 0x8, RZ ;  /* 0x000000082f037824 */ /* 0x000fe200078e00ff */
[----:B------:R-:W-:Y:S02]  /*dae0*/  SHF.R.U32.HI R12, RZ, 0x10, R13 ;  /* 0x00000010ff0c7819 */ /* 0x000fe4000001160d */
[----:B------:R-:W-:Y:S02]  /*daf0*/  LEA.HI R47, R0, R47, RZ, 0x3 ;  /* 0x0000002f002f7211 */ /* 0x000fe400078f18ff */
[----:B------:R-:W-:-:S02]  /*db00*/  LOP3.LUT R0, R194, 0x38, R3, 0xf8, !PT ;  /* 0x00000038c2007812 */ /* 0x000fc400078ef803 */
[----:B------:R-:W-:Y:S01]  /*db10*/  PRMT R71, R71, 0x5410, R12 ;  /* 0x0000541047477816 */ /* 0x000fe2000000000c */
[----:B------:R-:W-:Y:S01]  /*db20*/  IMAD.SHL.U32 R47, R47, 0x400, RZ ;  /* 0x000004002f2f7824 */ /* 0x000fe200078e00ff */
[----:B------:R-:W-:Y:S02]  /*db30*/  LOP3.LUT R0, R0, R225, RZ, 0x3c, !PT ;  /* 0x000000e100007212 */ /* 0x000fe400078e3cff */
[--C-:B-1----:R-:W-:Y:S02]  /*db40*/  SHF.R.U64 R28, R14, 0x10, R15.reuse ;  /* 0x000000100e1c7819 */ /* 0x102fe4000000120f */
[----:B------:R-:W-:Y:S02]  /*db50*/  LOP3.LUT R3, R47, 0x7fffe000, RZ, 0xc0, !PT ;  /* 0x7fffe0002f037812 */ /* 0x000fe400078ec0ff */
[----:B0-----:R-:W-:Y:S02]  /*db60*/  SHF.R.U32.HI R29, RZ, 0x10, R15 ;  /* 0x00000010ff1d7819 */ /* 0x001fe4000001160f */
[----:B------:R-:W-:-:S02]  /*db70*/  IADD3 R3, R0, R3, R197 ;  /* 0x0000000300037210 */ /* 0x000fc40007ffe0c5 */
[--C-:B------:R-:W-:Y:S02]  /*db80*/  SHF.R.U64 R0, R8, 0x10, R9.reuse ;  /* 0x0000001008007819 */ /* 0x100fe40000001209 */
[----:B------:R-:W-:Y:S01]  /*db90*/  SHF.R.U32.HI R8, RZ, 0x10, R9 ;  /* 0x00000010ff087819 */ /* 0x000fe20000011609 */
[----:B------:R-:W-:Y:S01]  /*dba0*/  IMAD R3, R3, 0x2, R18 ;  /* 0x0000000203037824 */ /* 0x000fe200078e0212 */
[----:B------:R-:W-:Y:S02]  /*dbb0*/  PRMT R57, R57, 0x5410, R0 ;  /* 0x0000541039397816 */ /* 0x000fe40000000000 */
[--C-:B------:R-:W-:Y:S02]  /*dbc0*/  SHF.R.U64 R9, R10, 0x10, R11.reuse ;  /* 0x000000100a097819 */ /* 0x100fe4000000120b */
[----:B------:R-:W0:Y:S01]  /*dbd0*/  LDS.128 R24, [R3+0x10400] ;  /* 0x0104000003187984 */ /* 0x000e220000000c00 */
[----:B------:R-:W-:Y:S02]  /*dbe0*/  SHF.R.U32.HI R10, RZ, 0x10, R11 ;  /* 0x00000010ff0a7819 */ /* 0x000fe4000001160b */
[----:B------:R-:W-:-:S02]  /*dbf0*/  PRMT R70, R70, 0x5410, R21 ;  /* 0x0000541046467816 */ /* 0x000fc40000000015 */
[----:B------:R-:W-:Y:S02]  /*dc00*/  PRMT R67, R67, 0x5410, R8 ;  /* 0x0000541043437816 */ /* 0x000fe40000000008 */
[----:B------:R-:W-:Y:S01]  /*dc10*/  PRMT R28, R20, 0x5432, R28 ;  /* 0x00005432141c7816 */ /* 0x000fe2000000001c */
[----:B------:R-:W-:Y:S01]  /*dc20*/  IMAD.U32 R21, R70, 0x10000, RZ ;  /* 0x0001000046157824 */ /* 0x000fe200078e00ff */
[----:B------:R-:W-:Y:S01]  /*dc30*/  PRMT R29, R20, 0x5410, R29 ;  /* 0x00005410141d7816 */ /* 0x000fe2000000001d */
[----:B--2---:R-:W-:Y:S01]  /*dc40*/  IMAD.U32 R0, R4, 0x10000, RZ ;  /* 0x0001000004007824 */ /* 0x004fe200078e00ff */
[----:B------:R-:W-:Y:S01]  /*dc50*/  PRMT R69, R69, 0x5410, R10 ;  /* 0x0000541045457816 */ /* 0x000fe2000000000a */
[----:B------:R-:W-:Y:S01]  /*dc60*/  IMAD.U32 R8, R5, 0x10000, RZ ;  /* 0x0001000005087824 */ /* 0x000fe200078e00ff */
[----:B------:R-:W-:Y:S01]  /*dc70*/  PRMT R68, R68, 0x5410, R9 ;  /* 0x0000541044447816 */ /* 0x000fe20000000009 */
[----:B------:R-:W-:Y:S01]  /*dc80*/  IMAD.U32 R10, R7, 0x10000, RZ ;  /* 0x00010000070a7824 */ /* 0x000fe200078e00ff */
[----:B------:R-:W-:Y:S01]  /*dc90*/  LOP3.LUT R4, R4, 0xffff0000, RZ, 0xc0, !PT ;  /* 0xffff000004047812 */ /* 0x000fe200078ec0ff */
[----:B------:R-:W-:Y:S01]  /*dca0*/  IMAD.U32 R9, R6, 0x10000, RZ ;  /* 0x0001000006097824 */ /* 0x000fe200078e00ff */
[----:B------:R-:W-:-:S02]  /*dcb0*/  LOP3.LUT R5, R5, 0xffff0000, RZ, 0xc0, !PT ;  /* 0xffff000005057812 */ /* 0x000fc400078ec0ff */
[----:B------:R-:W-:Y:S02]  /*dcc0*/  LOP3.LUT R6, R6, 0xffff0000, RZ, 0xc0, !PT ;  /* 0xffff000006067812 */ /* 0x000fe400078ec0ff */
[----:B------:R-:W-:Y:S01]  /*dcd0*/  LOP3.LUT R7, R7, 0xffff0000, RZ, 0xc0, !PT ;  /* 0xffff000007077812 */ /* 0x000fe200078ec0ff */
[C---:B0-----:R-:W-:Y:S01]  /*dce0*/  IMAD.U32 R11, R24.reuse, 0x10000, RZ ;  /* 0x00010000180b7824 */ /* 0x041fe200078e00ff */
        /* <DEDUP_REMOVED lines=8> */
[----:B------:R-:W-:Y:S01]  /*dd70*/  FMUL.FTZ R31, R11, R25 ;  /* 0x000000190b1f7220 */ /* 0x000fe20000410000 */
[----:B------:R-:W-:Y:S02]  /*dd80*/  IMAD.U32 R27, R67, 0x10000, RZ ;  /* 0x00010000431b7824 */ /* 0x000fe400078e00ff */
[-C--:B------:R-:W-:Y:S01]  /*dd90*/  FMUL.FTZ R33, R11, R21.reuse ;  /* 0x000000150b217220 */ /* 0x080fe20000410000 */
[----:B------:R-:W-:Y:S02]  /*dda0*/  IMAD.U32 R11, R71, 0x10000, RZ ;  /* 0x00010000470b7824 */ /* 0x000fe400078e00ff */
[----:B------:R-:W-:Y:S01]  /*ddb0*/  FFMA.FTZ R30, R0, R21, -R31 ;  /* 0x00000015001e7223 */ /* 0x000fe2000001081f */
[----:B------:R-:W-:Y:S01]  /*ddc0*/  FMUL.FTZ R35, R13, R27 ;  /* 0x0000001b0d237220 */ /* 0x000fe20000410000 */
[----:B------:R-:W-:Y:S01]  /*ddd0*/  IMAD.U32 R31, R69, 0x10000, RZ ;  /* 0x00010000451f7824 */ /* 0x000fe200078e00ff */
[----:B------:R-:W-:Y:S01]  /*dde0*/  SHF.L.U32 R21, R29, 0x10, RZ ;  /* 0x000000101d157819 */ /* 0x000fe200000006ff */
[-C--:B------:R-:W-:Y:S01]  /*ddf0*/  FMUL.FTZ R13, R13, R11.reuse ;  /* 0x0000000b0d0d7220 */ /* 0x080fe20000410000 */
        /* <DEDUP_REMOVED lines=8> */
[----:B------:R-:W-:Y:S01]  /*de80*/  LOP3.LUT R67, R67, 0xffff0000, RZ, 0xc0, !PT ;  /* 0xffff000043437812 */ /* 0x000fe200078ec0ff */
[C---:B------:R-:W-:Y:S01]  /*de90*/  FMUL.FTZ R13, R12.reuse, R57 ;  /* 0x000000390c0d7220 */ /* 0x040fe20000410000 */
[----:B------:R-:W-:Y:S01]  /*dea0*/  LOP3.LUT R71, R71, 0xffff0000, RZ, 0xc0, !PT ;  /* 0xffff000047477812 */ /* 0x000fe200078ec0ff */
[----:B------:R-:W-:Y:S01]  /*deb0*/  FMUL.FTZ R21, R12, R11 ;  /* 0x0000000b0c157220 */ /* 0x000fe20000410000 */
[----:B------:R-:W-:-:S02]  /*dec0*/  IMAD.U32 R8, R68, 0x10000, RZ ;  /* 0x0001000044087824 */ /* 0x000fc400078e00ff */
[----:B------:R-:W-:Y:S01]  /*ded0*/  FFMA.FTZ R31, R10, R31, R0 ;  /* 0x0000001f0a1f7223 */ /* 0x000fe20000010000 */
[----:B------:R-:W-:Y:S01]  /*dee0*/  FFMA.FTZ R13, R4, R11, -R13 ;  /* 0x0000000b040d7223 */ /* 0x000fe2000001080d */
[----:B------:R-:W-:Y:S02]  /*def0*/  IMAD.U32 R0, R28, 0x10000, RZ ;  /* 0x000100001c007824 */ /* 0x000fe400078e00ff */
[----:B------:R-:W-:Y:S01]  /*df00*/  FMUL.FTZ R12, R24, R67 ;  /* 0x00000043180c7220 */ /* 0x000fe20000410000 */
[----:B------:R-:W-:Y:S01]  /*df10*/  FFMA.FTZ R10, R4, R57, R21 ;  /* 0x00000039040a7223 */ /* 0x000fe20000010015 */
[-C--:B------:R-:W-:Y:S01]  /*df20*/  FMUL.FTZ R24, R24, R71.reuse ;  /* 0x0000004718187220 */ /* 0x080fe20000410000 */
[----:B------:R-:W-:Y:S01]  /*df30*/  FMUL.FTZ R4, R14, R8 ;  /* 0x000000080e047220 */ /* 0x000fe20000410000 */
[----:B------:R-:W-:Y:S01]  /*df40*/  LOP3.LUT R68, R68, 0xffff0000, RZ, 0xc0, !PT ;  /* 0xffff000044447812 */ /* 0x000fe200078ec0ff */
[-C--:B------:R-:W-:Y:S01]  /*df50*/  FMUL.FTZ R14, R14, R0.reuse ;  /* 0x000000000e0e7220 */ /* 0x080fe20000410000 */
[----:B------:R-:W-:Y:S01]  /*df60*/  LOP3.LUT R69, R69, 0xffff0000, RZ, 0xc0, !PT ;  /* 0xffff000045457812 */ /* 0x000fe200078ec0ff */
[C---:B------:R-:W-:Y:S01]  /*df70*/  FFMA.FTZ R12, R5.reuse, R71, -R12 ;  /* 0x00000047050c7223 */ /* 0x040fe2000001080c */
        /* <DEDUP_REMOVED lines=9> */
[----:B------:R-:W-:Y:S01]  /*e010*/  FFMA.FTZ R29, R7, R29, -R4 ;  /* 0x0000001d071d7223 */ /* 0x000fe20000010804 */
[----:B------:R-:W-:Y:S01]  /*e020*/  FFMA.FTZ R14, R9, R8, R14 ;  /* 0x00000008090e7223 */ /* 0x000fe2000001000e */
        /* <DEDUP_REMOVED lines=12> */
.L_x_3023:
[----:B------:R-:W-:Y:S05]  /*e0f0*/  BSYNC B0 ;  /* 0x0000000000007941 */ /* 0x000fea0003800000 */
.L_x_2995:
        /* <DEDUP_REMOVED lines=8> */
.L_x_2993:
[----:B------:R-:W-:-:S05]  /*e180*/  IMAD.U32 R0, RZ, RZ, UR39 ;  /* 0x00000027ff007e24 */ /* 0x000fca000f8e00ff */
[----:B------:R-:W-:-:S13]  /*e190*/  ISETP.NE.AND P0, PT, R0, 0x3, PT ;  /* 0x000000030000780c */ /* 0x000fda0003f05270 */
[----:B------:R-:W-:Y:S05]  /*e1a0*/  @!P0 BRA `(.L_x_3040) ;  /* 0x0000000000048947 */ /* 0x000fea0003800000 */
[----:B------:R-:W-:Y:S01]  /*e1b0*/  BPT.TRAP 0x1 ;  /* 0x000000040000795c */ /* 0x000fe20000300000 */
.L_x_3040:
[----:B------:R-:W-:Y:S01]  /*e1c0*/  IMAD R0, R186, 0x8, R18 ;  /* 0x00000008ba007824 */ /* 0x000fe200078e0212 */
[----:B-1-34-:R-:W-:-:S04]  /*e1d0*/  SHF.L.U32 R3, R188, 0x1f, RZ ;  /* 0x0000001fbc037819 */ /* 0x01afc800000006ff */
[----:B------:R1:W3:Y:S01]  /*e1e0*/  SYNCS.PHASECHK.TRANS64.TRYWAIT P1, [R0+URZ+0x28830], R3 ;  /* 0x02883003000075a7 */ /* 0x0002e2000802017f */
[----:B------:R-:W-:Y:S05]  /*e1f0*/  @!P0 BRA `(.L_x_3041) ;  /* 0x0000000000048947 */ /* 0x000fea0003800000 */
[----:B------:R-:W-:Y:S01]  /*e200*/  BPT.TRAP 0x1 ;  /* 0x000000040000795c */ /* 0x000fe20000300000 */
.L_x_3041:
[----:B---3--:R-:W-:Y:S05]  /*e210*/  @P1 BRA `(.L_x_3042) ;  /* 0x0000000000081947 */ /* 0x008fea0003800000 */
[----:B------:R-:W3:Y:S02]  /*e220*/  SYNCS.PHASECHK.TRANS64.TRYWAIT P1, [R0+URZ+0x28830], R3 ;  /* 0x02883003000075a7 */ /* 0x000ee4000802017f */
[----:B---3--:R-:W-:Y:S05]  /*e230*/  @!P1 BRA `(.L_x_3043) ;  /* 0x0000012c006c9947 */ /* 0x008fea0003800000 */
.L_x_3042:
[----:B------:R-:W-:Y:S05]  /*e240*/  WARPSYNC.ALL ;  /* 0x0000000000007948 */ /* 0x000fea0003800000 */
[----:B-1-3--:R-:W-:Y:S01]  /*e250*/  VIADD R3, R18, 0x18400 ;  /* 0x0001840012037836 */ /* 0x00afe20000000000 */
[----:B------:R-:W-:Y:S01]  /*e260*/  R2UR UR32, R42 ;  /* 0x000000002a2072ca */ /* 0x000fe200000e0000 */
[----:B0-2---:R-:W-:Y:S01]  /*e270*/  IMAD.MOV.U32 R7, RZ, RZ, 0x40000040 ;  /* 0x40000040ff077424 */ /* 0x005fe200078e00ff */
        /* <DEDUP_REMOVED lines=76> */
.L_x_3044:
[----:B------:R-:W0:Y:S01]  /*e740*/  LDC R3, c[0x0][0x448] ;  /* 0x00011200ff037b82 */ /* 0x000e220000000800 */
[----:B------:R-:W-:Y:S01]  /*e750*/  ULDC UR46, c[0x0][0x988] ;  /* 0x00026200002e7ab9 */ /* 0x000fe20000000800 */
[----:B------:R-:W-:Y:S01]  /*e760*/  VIADD R0, R0, 0x28840 ;  /* 0x0002884000007836 */ /* 0x000fe20000000000 */
[----:B------:R-:W-:Y:S01]  /*e770*/  ULDC UR44, c[0x0][0x988] ;  /* 0x00026200002c7ab9 */ /* 0x000fe20000000800 */
[----:B------:R-:W-:Y:S01]  /*e780*/  ULDC UR45, c[0x0][0x988] ;  /* 0x00026200002d7ab9 */ /* 0x000fe20000000800 */
        /* <DEDUP_REMOVED lines=19> */
[----:B0-----:R-:W-:Y:S01]  /*e8c0*/  ISETP.NE.AND P1, PT, R3, 0x1, PT ;  /* 0x000000010300780c */ /* 0x001fe20003f25270 */
[----:B------:R-:W-:Y:S01]  /*e8d0*/  IMAD.IADD R3, R204, 0x1, R191 ;  /* 0x00000001cc037824 */ /* 0x000fe200078e02bf */
        /* <DEDUP_REMOVED lines=9> */
[----:B------:R-:W0:Y:S08]  /*e970*/  @P1 LDC R6, c[0x0][0x44c] ;  /* 0x00011300ff061b82 */ /* 0x000e300000000800 */
[----:B------:R-:W1:Y:S01]  /*e980*/  @P1 LDC R8, c[0x0][0x450] ;  /* 0x00011400ff081b82 */ /* 0x000e620000000800 */
[----:B0-----:R-:W-:-:S04]  /*e990*/  @P1 IMAD.HI.U32 R5, R3, R6, RZ ;  /* 0x0000000603051227 */ /* 0x001fc800078e00ff */
[----:B------:R-:W-:Y:S02]  /*e9a0*/  IMAD.MOV.U32 R6, RZ, RZ, R3 ;  /* 0x000000ffff067224 */ /* 0x000fe400078e0003 */
[----:B------:R-:W-:Y:S01]  /*e9b0*/  IMAD.MOV.U32 R3, RZ, RZ, -0x80 ;  /* 0xffffff80ff037424 */ /* 0x000fe200078e00ff */
[----:B-1----:R-:W-:-:S03]  /*e9c0*/  @P1 SHF.R.U32.HI R6, RZ, R8, R5 ;  /* 0x00000008ff061219 */ /* 0x002fc60000011605 */
[----:B------:R-:W-:Y:S02]  /*e9d0*/  IMAD R8, R96, R3, 0x80 ;  /* 0x0000008060087424 */ /* 0x000fe400078e0203 */
[----:B------:R-:W0:Y:S03]  /*e9e0*/  SHFL.IDX PT, R5, R6, 0x1, 0x1c1f ;  /* 0x003c1f0006057f89 */ /* 0x000e2600000e0000 */
[----:B------:R-:W-:Y:S01]  /*e9f0*/  IADD3 R10, R8, 0x1, RZ ;  /* 0x00000001080a7810 */ /* 0x000fe20007ffe0ff */
[----:B------:R-:W-:Y:S01]  /*ea00*/  IMAD.IADD R8, R193, 0x1, R8 ;  /* 0x00000001c1087824 */ /* 0x000fe200078e0208 */
[----:B------:R-:W1:Y:S03]  /*ea10*/  SHFL.IDX PT, R6, R6, RZ, 0x1c1f ;  /* 0x001c1fff06067589 */ /* 0x000e6600000e0000 */
[----:B------:R-:W-:-:S02]  /*ea20*/  IMAD R3, R203, -0x2, R10 ;  /* 0xfffffffecb037824 */ /* 0x000fc400078e020a */
[----:B------:R-:W-:-:S03]  /*ea30*/  IMAD R10, R203, -0x2, R8 ;  /* 0xfffffffecb0a7824 */ /* 0x000fc600078e0208 */
[----:B------:R-:W-:-:S04]  /*ea40*/  IADD3 R11, -R192, R3, R193 ;  /* 0x00000003c00b7210 */ /* 0x000fc80007ffe1c1 */
[----:B0-----:R-:W-:-:S04]  /*ea50*/  VIADDMNMX R5, R5, R11, R10, PT ;  /* 0x0000000b05057246 */ /* 0x001fc8000380010a */
[C---:B------:R-:W-:Y:S02]  /*ea60*/  ISETP.GT.AND P2, PT, R5.reuse, RZ, PT ;  /* 0x000000ff0500720c */ /* 0x040fe40003f44270 */
[C---:B------:R-:W-:Y:S02]  /*ea70*/  ISETP.GT.AND P3, PT, R5.reuse, 0x1, PT ;  /* 0x000000010500780c */ /* 0x040fe40003f64270 */
[----:B------:R-:W-:Y:S02]  /*ea80*/  ISETP.GT.AND P4, PT, R5, 0x8, PT ;  /* 0x000000080500780c */ /* 0x000fe40003f84270 */
[----:B------:R-:W-:Y:S02]  /*ea90*/  FSEL R13, R26, -INF , P2 ;  /* 0xff8000001a0d7808 */ /* 0x000fe40001000000 */
[----:B------:R-:W-:Y:S02]  /*eaa0*/  FSEL R27, R27, -INF , P3 ;  /* 0xff8000001b1b7808 */ /* 0x000fe40001800000 */
[----:B------:R-:W-:-:S02]  /*eab0*/  ISETP.GT.AND P2, PT, R5, 0x9, PT ;  /* 0x000000090500780c */ /* 0x000fc40003f44270 */
[----:B------:R-:W-:Y:S02]  /*eac0*/  FSEL R21, R30, -INF , P4 ;  /* 0xff8000001e157808 */ /* 0x000fe40002000000 */
[----:B------:R-:W-:Y:S02]  /*ead0*/  FMNMX.FTZ R8, R13, R27, !PT ;  /* 0x0000001b0d087209 */ /* 0x000fe40007810000 */
[----:B------:R-:W-:Y:S02]  /*eae0*/  ISETP.GT.AND P3, PT, R5, 0x10, PT ;  /* 0x000000100500780c */ /* 0x000fe40003f64270 */
[----:B------:R-:W-:Y:S02]  /*eaf0*/  FSEL R31, R31, -INF , P2 ;  /* 0xff8000001f1f7808 */ /* 0x000fe40001000000 */
[----:B------:R-:W-:Y:S02]  /*eb00*/  FMNMX.FTZ R8, R21, R8, !PT ;  /* 0x0000000815087209 */ /* 0x000fe40007810000 */
        /* <DEDUP_REMOVED lines=81> */
[----:B------:R-:W-:Y:S02]  /*f020*/  FSEL R87, R87, -INF , P2 ;  /* 0xff80000057577808 */ /* 0x000fe40001000000 */
[----:B------:R-:W-:Y:S02]  /*f030*/  FMNMX.FTZ R8, R3, R8, !PT ;  /* 0x0000000803087209 */ /* 0x000fe40007810000 */
[----:B-1----:R-:W-:Y:S02]  /*f040*/  VIADDMNMX R15, R6, R11, R10, PT ;  /* 0x0000000b060f7246 */ /* 0x002fe4000380010a */
[----:B------:R-:W-:-:S02]  /*f050*/  FMNMX.FTZ R12, R87, R8, !PT ;  /* 0x00000008570c7209 */ /* 0x000fc40007810000 */
[C---:B------:R-:W-:Y:S02]  /*f060*/  ISETP.GT.AND P3, PT, R15.reuse, 0x1, PT ;  /* 0x000000010f00780c */ /* 0x040fe40003f64270 */
[----:B------:R-:W-:Y:S01]  /*f070*/  ISETP.GT.AND P4, PT, R15, 0x8, PT ;  /* 0x000000080f00780c */ /* 0x000fe20003f84270 */
[----:B------:R-:W0:Y:S01]  /*f080*/  SHFL.BFLY PT, R5, R12, 0x2, 0x1f ;  /* 0x0c401f000c057f89 */ /* 0x000e2200000e0000 */
[----:B------:R-:W-:Y:S02]  /*f090*/  FSEL R30, R25, -INF , P3 ;  /* 0xff800000191e7808 */ /* 0x000fe40001800000 */
[----:B------:R-:W-:Y:S02]  /*f0a0*/  FSEL R11, R28, -INF , P4 ;  /* 0xff8000001c0b7808 */ /* 0x000fe40002000000 */
[----:B------:R-:W-:-:S04]  /*f0b0*/  ISETP.GT.AND P3, PT, R15, 0x10, PT ;  /* 0x000000100f00780c */ /* 0x000fc80003f64270 */
[----:B------:R-:W-:Y:S02]  /*f0c0*/  FSEL R32, R32, -INF , P3 ;  /* 0xff80000020207808 */ /* 0x000fe40001800000 */
[----:B------:R-:W-:-:S04]  /*f0d0*/  ISETP.GT.AND P3, PT, R15, 0x18, PT ;  /* 0x000000180f00780c */ /* 0x000fc80003f64270 */
[----:B------:R-:W-:Y:S02]  /*f0e0*/  FSEL R36, R36, -INF , P3 ;  /* 0xff80000024247808 */ /* 0x000fe40001800000 */
[----:B------:R-:W-:-:S04]  /*f0f0*/  ISETP.GT.AND P3, PT, R15, 0x20, PT ;  /* 0x000000200f00780c */ /* 0x000fc80003f64270 */
[----:B------:R-:W-:Y:S02]  /*f100*/  FSEL R40, R40, -INF , P3 ;  /* 0xff80000028287808 */ /* 0x000fe40001800000 */
[C---:B------:R-:W-:Y:S02]  /*f110*/  ISETP.GT.AND P3, PT, R15.reuse, 0x28, PT ;  /* 0x000000280f00780c */ /* 0x040fe40003f64270 */
[----:B0-----:R-:W-:Y:S02]  /*f120*/  FMNMX.FTZ R14, R12, R5, !PT ;  /* 0x000000050c0e7209 */ /* 0x001fe40007810000 */
[----:B------:R-:W-:Y:S02]  /*f130*/  FSEL R44, R44, -INF , P3 ;  /* 0xff8000002c2c7808 */ /* 0x000fe40001800000 */
[----:B------:R-:W-:Y:S01]  /*f140*/  ISETP.GT.AND P3, PT, R15, 0x30, PT ;  /* 0x000000300f00780c */ /* 0x000fe20003f64270 */
[----:B------:R-:W0:Y:S03]  /*f150*/  SHFL.BFLY PT, R5, R14, 0x1, 0x1f ;  /* 0x0c201f000e057f89 */ /* 0x000e2600000e0000 */
[----:B------:R-:W-:-:S02]  /*f160*/  FSEL R48, R48, -INF , P3 ;  /* 0xff80000030307808 */ /* 0x000fc40001800000 */
[----:B------:R-:W-:-:S04]  /*f170*/  ISETP.GT.AND P3, PT, R15, 0x38, PT ;  /* 0x000000380f00780c */ /* 0x000fc80003f64270 */
[----:B------:R-:W-:Y:S02]  /*f180*/  FSEL R52, R52, -INF , P3 ;  /* 0xff80000034347808 */ /* 0x000fe40001800000 */
[----:B------:R-:W-:-:S04]  /*f190*/  ISETP.GT.AND P3, PT, R15, 0x40, PT ;  /* 0x000000400f00780c */ /* 0x000fc80003f64270 */
[----:B------:R-:W-:Y:S02]  /*f1a0*/  FSEL R56, R56, -INF , P3 ;  /* 0xff80000038387808 */ /* 0x000fe40001800000 */
[----:B------:R-:W-:-:S04]  /*f1b0*/  ISETP.GT.AND P3, PT, R15, 0x48, PT ;  /* 0x000000480f00780c */ /* 0x000fc80003f64270 */
[----:B------:R-:W-:Y:S02]  /*f1c0*/  FSEL R60, R60, -INF , P3 ;  /* 0xff8000003c3c7808 */ /* 0x000fe40001800000 */
[----:B------:R-:W-:Y:S02]  /*f1d0*/  ISETP.GT.AND P3, PT, R15, 0x50, PT ;  /* 0x000000500f00780c */ /* 0x000fe40003f64270 */
[----:B0-----:R-:W-:Y:S02]  /*f1e0*/  FMNMX.FTZ R5, R14, R5, !PT ;  /* 0x000000050e057209 */ /* 0x001fe40007810000 */
[----:B------:R-:W-:Y:S02]  /*f1f0*/  FSEL R64, R64, -INF , P3 ;  /* 0xff80000040407808 */ /* 0x000fe40001800000 */
[C---:B------:R-:W-:Y:S01]  /*f200*/  FSETP.NEU.FTZ.AND P2, PT, R5.reuse, -INF , PT ;  /* 0xff8000000500780b */ /* 0x040fe20003f5d000 */
[----:B------:R-:W-:Y:S01]  /*f210*/  FMUL.FTZ R8, R5, UR46 ;  /* 0x0000002e05087c20 */ /* 0x000fe20008410000 */
[----:B------:R-:W-:-:S04]  /*f220*/  ISETP.GT.AND P3, PT, R15, 0x58, PT ;  /* 0x000000580f00780c */ /* 0x000fc80003f64270 */
[----:B------:R-:W-:Y:S02]  /*f230*/  FSEL R8, R8, RZ, P2 ;  /* 0x000000ff08087208 */ /* 0x000fe40001000000 */
[----:B------:R-:W-:Y:S02]  /*f240*/  ISETP.GT.AND P2, PT, R15, RZ, PT ;  /* 0x000000ff0f00720c */ /* 0x000fe40003f44270 */
[----:B------:R-:W-:Y:S01]  /*f250*/  FSEL R68, R68, -INF , P3 ;  /* 0xff80000044447808 */ /* 0x000fe20001800000 */
[--C-:B------:R-:W-:Y:S01]  /*f260*/  FFMA.FTZ R181, R13, UR46, -R8.reuse ;  /* 0x0000002e0db57c23 */ /* 0x100fe20008010808 */
[----:B------:R-:W-:Y:S01]  /*f270*/  FSEL R13, R24, -INF , P2 ;  /* 0xff800000180d7808 */ /* 0x000fe20001000000 */
[--C-:B------:R-:W-:Y:S01]  /*f280*/  FFMA.FTZ R183, R21, UR46, -R8.reuse ;  /* 0x0000002e15b77c23 */ /* 0x100fe20008010808 */
[----:B------:R-:W-:Y:S01]  /*f290*/  ISETP.GT.AND P2, PT, R15, 0x9, PT ;  /* 0x000000090f00780c */ /* 0x000fe20003f44270 */
[--C-:B------:R-:W-:Y:S01]  /*f2a0*/  FFMA.FTZ R175, R9, UR46, -R8.reuse ;  /* 0x0000002e09af7c23 */ /* 0x100fe20008010808 */
[----:B------:R-:W-:Y:S01]  /*f2b0*/  FMNMX.FTZ R6, R13, R30, !PT ;  /* 0x0000001e0d067209 */ /* 0x000fe20007810000 */
[--C-:B------:R-:W-:Y:S01]  /*f2c0*/  FFMA.FTZ R169, R7, UR46, -R8.reuse ;  /* 0x0000002e07a97c23 */ /* 0x100fe20008010808 */
[----:B------:R-:W-:Y:S01]  /*f2d0*/  FSEL R29, R29, -INF , P2 ;  /* 0xff8000001d1d7808 */ /* 0x000fe20001000000 */
[--C-:B------:R-:W-:Y:S01]  /*f2e0*/  FFMA.FTZ R161, R66, UR46, -R8.reuse ;  /* 0x0000002e42a17c23 */ /* 0x100fe20008010808 */
[----:B------:R-:W-:Y:S01]  /*f2f0*/  FMNMX.FTZ R6, R11, R6, !PT ;  /* 0x000000060b067209 */ /* 0x000fe20007810000 */
[--C-:B------:R-:W-:Y:S01]  /*f300*/  FFMA.FTZ R10, R27, UR46, -R8.reuse ;  /* 0x0000002e1b0a7c23 */ /* 0x100fe20008010808 */
[----:B------:R-:W-:Y:S01]  /*f310*/  ISETP.GT.AND P2, PT, R15, 0x11, PT ;  /* 0x000000110f00780c */ /* 0x000fe20003f44270 */
[--C-:B------:R-:W-:Y:S01]  /*f320*/  FFMA.FTZ R155, R3, UR46, -R8.reuse ;  /* 0x0000002e039b7c23 */ /* 0x100fe20008010808 */
[----:B------:R-:W-:Y:S01]  /*f330*/  FMNMX.FTZ R21, R29, R6, !PT ;  /* 0x000000061d157209 */ /* 0x000fe20007810000 */
[----:B------:R-:W-:Y:S01]  /*f340*/  MUFU.EX2 R181, R181 ;  /* 0x000000b500b57308 */ /* 0x000fe20000000800 */
[----:B------:R-:W-:Y:S01]  /*f350*/  FSEL R33, R33, -INF , P2 ;  /* 0xff80000021217808 */ /* 0x000fe20001000000 */
[--C-:B------:R-:W-:Y:S01]  /*f360*/  FFMA.FTZ R12, R31, UR46, -R8.reuse ;  /* 0x0000002e1f0c7c23 */ /* 0x100fe20008010808 */
[----:B------:R-:W-:Y:S01]  /*f370*/  FMNMX.FTZ R6, R32, R21, !PT ;  /* 0x0000001520067209 */ /* 0x000fe20007810000 */
[--C-:B------:R-:W-:Y:S01]  /*f380*/  FFMA.FTZ R177, R89, UR46, -R8.reuse ;  /* 0x0000002e59b17c23 */ /* 0x100fe20008010808 */
[----:B------:R-:W-:Y:S01]  /*f390*/  ISETP.GT.AND P2, PT, R15, 0x19, PT ;  /* 0x000000190f00780c */ /* 0x000fe20003f44270 */
[--C-:B------:R-:W-:Y:S01]  /*f3a0*/  FFMA.FTZ R14, R35, UR46, -R8.reuse ;  /* 0x0000002e230e7c23 */ /* 0x100fe20008010808 */
[----:B------:R-:W-:Y:S01]  /*f3b0*/  FMNMX.FTZ R21, R33, R6, !PT ;  /* 0x0000000621157209 */ /* 0x000fe20007810000 */
[----:B------:R-:W0:Y:S01]  /*f3c0*/  MUFU.EX2 R10, R10 ;  /* 0x0000000a000a7308 */ /* 0x000e220000000800 */
        /* <DEDUP_REMOVED lines=57> */
[----:B------:R-:W-:Y:S01]  /*f760*/  FFMA.FTZ R8, R87, UR46, -R8 ;  /* 0x0000002e57087c23 */ /* 0x000fe20008010808 */
[----:B------:R-:W-:-:S02]  /*f770*/  FMNMX.FTZ R6, R64, R9, !PT ;  /* 0x0000000940067209 */ /* 0x000fc40007810000 */
[----:B------:R-:W-:Y:S02]  /*f780*/  CS2R R92, SRZ ;  /* 0x00000000005c7805 */ /* 0x000fe4000001ff00 */
[----:B------:R-:W-:Y:S02]  /*f790*/  ISETP.GT.AND P2, PT, R15, 0x59, PT ;  /* 0x000000590f00780c */ /* 0x000fe40003f44270 */
[----:B------:R-:W-:Y:S02]  /*f7a0*/  CS2R R90, SRZ ;  /* 0x00000000005a7805 */ /* 0x000fe4000001ff00 */
[----:B------:R-:W-:Y:S01]  /*f7b0*/  FMNMX.FTZ R9, R65, R6, !PT ;  /* 0x0000000641097209 */ /* 0x000fe20007810000 */
[----:B------:R-:W-:Y:S01]  /*f7c0*/  MUFU.EX2 R24, R24 ;  /* 0x0000001800187308 */ /* 0x000fe20000000800 */
[----:B------:R-:W-:Y:S02]  /*f7d0*/  ISETP.GT.AND P3, PT, R15, 0x60, PT ;  /* 0x000000600f00780c */ /* 0x000fe40003f64270 */
[----:B------:R-:W-:-:S02]  /*f7e0*/  CS2R R88, SRZ ;  /* 0x0000000000587805 */ /* 0x000fc4000001ff00 */
[----:B------:R-:W-:Y:S02]  /*f7f0*/  FSEL R69, R69, -INF , P2 ;  /* 0xff80000045457808 */ /* 0x000fe40001000000 */
[----:B------:R-:W-:Y:S02]  /*f800*/  FMNMX.FTZ R6, R68, R9, !PT ;  /* 0x0000000944067209 */ /* 0x000fe40007810000 */
[----:B------:R-:W-:Y:S01]  /*f810*/  ISETP.GT.AND P2, PT, R15, 0x61, PT ;  /* 0x000000610f00780c */ /* 0x000fe20003f44270 */
[----:B------:R-:W-:Y:S01]  /*f820*/  MUFU.EX2 R175, R175 ;  /* 0x000000af00af7308 */ /* 0x000fe20000000800 */
[----:B------:R-:W-:Y:S02]  /*f830*/  FSEL R72, R72, -INF , P3 ;  /* 0xff80000048487808 */ /* 0x000fe40001800000 */
[----:B------:R-:W-:Y:S02]  /*f840*/  FMNMX.FTZ R7, R69, R6, !PT ;  /* 0x0000000645077209 */ /* 0x000fe40007810000 */
[----:B------:R-:W-:-:S02]  /*f850*/  ISETP.GT.AND P3, PT, R15, 0x68, PT ;  /* 0x000000680f00780c */ /* 0x000fc40003f64270 */
[----:B------:R-:W-:Y:S01]  /*f860*/  FSEL R73, R73, -INF , P2 ;  /* 0xff80000049497808 */ /* 0x000fe20001000000 */
[----:B------:R-:W-:Y:S01]  /*f870*/  MUFU.EX2 R26, R26 ;  /* 0x0000001a001a7308 */ /* 0x000fe20000000800 */
[----:B------:R-:W-:Y:S02]  /*f880*/  FMNMX.FTZ R6, R72, R7, !PT ;  /* 0x0000000748067209 */ /* 0x000fe40007810000 */
[----:B------:R-:W-:Y:S02]  /*f890*/  ISETP.GT.AND P2, PT, R15, 0x69, PT ;  /* 0x000000690f00780c */ /* 0x000fe40003f44270 */
[----:B------:R-:W-:Y:S02]  /*f8a0*/  FSEL R76, R76, -INF , P3 ;  /* 0xff8000004c4c7808 */ /* 0x000fe40001800000 */
[----:B------:R-:W-:Y:S01]  /*f8b0*/  FMNMX.FTZ R7, R73, R6, !PT ;  /* 0x0000000649077209 */ /* 0x000fe20007810000 */
[----:B------:R-:W-:Y:S01]  /*f8c0*/  MUFU.EX2 R169, R169 ;  /* 0x000000a900a97308 */ /* 0x000fe20000000800 */
[----:B------:R-:W-:-:S02]  /*f8d0*/  ISETP.GT.AND P3, PT, R15, 0x70, PT ;  /* 0x000000700f00780c */ /* 0x000fc40003f64270 */
        /* <DEDUP_REMOVED lines=14> */
[----:B------:R-:W-:-:S02]  /*f9c0*/  FSEL R85, R85, -INF , P2 ;  /* 0xff80000055557808 */ /* 0x000fc40001000000 */
[----:B------:R-:W-:-:S04]  /*f9d0*/  FMNMX.FTZ R6, R84, R7, !PT ;  /* 0x0000000754067209 */ /* 0x000fc80007810000 */
[----:B------:R-:W-:Y:S01]  /*f9e0*/  FMNMX.FTZ R6, R85, R6, !PT ;  /* 0x0000000655067209 */ /* 0x000fe20007810000 */
[----:B------:R-:W-:Y:S04]  /*f9f0*/  MUFU.EX2 R165, R165 ;  /* 0x000000a500a57308 */ /* 0x000fe80000000800 */
[----:B------:R-:W1:Y:S04]  /*fa00*/  SHFL.BFLY PT, R7, R6, 0x2, 0x1f ;  /* 0x0c401f0006077f89 */ /* 0x000e6800000e0000 */
[----:B------:R-:W-:Y:S08]  /*fa10*/  MUFU.EX2 R38, R38 ;  /* 0x0000002600267308 */ /* 0x000ff00000000800 */
[----:B------:R-:W-:Y:S08]  /*fa20*/  MUFU.EX2 R167, R167 ;  /* 0x000000a700a77308 */ /* 0x000ff00000000800 */
[----:B------:R-:W-:Y:S01]  /*fa30*/  MUFU.EX2 R42, R42 ;  /* 0x0000002a002a7308 */ /* 0x000fe20000000800 */
[----:B-1----:R-:W-:-:S07]  /*fa40*/  FMNMX.FTZ R7, R6, R7, !PT ;  /* 0x0000000706077209 */ /* 0x002fce0007810000 */
[----:B------:R-:W-:Y:S01]  /*fa50*/  MUFU.EX2 R161, R161 ;  /* 0x000000a100a17308 */ /* 0x000fe20000000800 */
[----:B------:R-:W1:Y:S07]  /*fa60*/  SHFL.BFLY PT, R6, R7, 0x1, 0x1f ;  /* 0x0c201f0007067f89 */ /* 0x000e6e00000e0000 */
[----:B------:R-:W-:Y:S08]  /*fa70*/  MUFU.EX2 R46, R46 ;  /* 0x0000002e002e7308 */ /* 0x000ff00000000800 */
[----:B------:R-:W-:Y:S08]  /*fa80*/  MUFU.EX2 R163, R163 ;  /* 0x000000a300a37308 */ /* 0x000ff00000000800 */
[----:B------:R-:W-:Y:S01]  /*fa90*/  MUFU.EX2 R50, R50 ;  /* 0x0000003200327308 */ /* 0x000fe20000000800 */
[----:B-1----:R-:W-:-:S04]  /*faa0*/  FMNMX.FTZ R6, R7, R6, !PT ;  /* 0x0000000607067209 */ /* 0x002fc80007810000 */
[C---:B------:R-:W-:Y:S01]  /*fab0*/  FSETP.NEU.FTZ.AND P2, PT, R6.reuse, -INF , PT ;  /* 0xff8000000600780b */ /* 0x040fe20003f5d000 */
[----:B------:R-:W-:Y:S02]  /*fac0*/  FMUL.FTZ R7, R6, UR46 ;  /* 0x0000002e06077c20 */ /* 0x000fe40008410000 */
[----:B------:R-:W-:Y:S03]  /*fad0*/  MUFU.EX2 R157, R157 ;  /* 0x0000009d009d7308 */ /* 0x000fe60000000800 */
[----:B------:R-:W-:Y:S01]  /*fae0*/  FSEL R66, R7, RZ, P2 ;  /* 0x000000ff07427208 */ /* 0x000fe20001000000 */
[----:B------:R-:W-:-:S04]  /*faf0*/  IMAD.U32 R7, RZ, RZ, UR38 ;  /* 0x00000026ff077e24 */ /* 0x000fc8000f8e00ff */
[--C-:B------:R-:W-:Y:S01]  /*fb00*/  FFMA.FTZ R9, R30, UR46, -R66.reuse ;  /* 0x0000002e1e097c23 */ /* 0x100fe20008010842 */
[--C-:B------:R-:W-:Y:S01]  /*fb10*/  FFMA.FTZ R180, R13, UR46, -R66.reuse ;  /* 0x0000002e0db47c23 */ /* 0x100fe20008010842 */
[----:B------:R-:W1:Y:S01]  /*fb20*/  @P1 LDC R30, c[0x0][0x44c] ;  /* 0x00011300ff1e1b82 */ /* 0x000e620000000800 */
[--C-:B------:R-:W-:Y:S01]  /*fb30*/  FFMA.FTZ R176, R32, UR46, -R66.reuse ;  /* 0x0000002e20b07c23 */ /* 0x100fe20008010842 */
[--C-:B------:R-:W-:Y:S01]  /*fb40*/  FFMA.FTZ R182, R11, UR46, -R66.reuse ;  /* 0x0000002e0bb67c23 */ /* 0x100fe20008010842 */
[--C-:B------:R-:W-:Y:S01]  /*fb50*/  FFMA.FTZ R3, R29, UR46, -R66.reuse ;  /* 0x0000002e1d037c23 */ /* 0x100fe20008010842 */
[----:B------:R-:W-:Y:S01]  /*fb60*/  MUFU.EX2 R9, R9 ;  /* 0x0000000900097308 */ /* 0x000fe20000000800 */
[--C-:B------:R-:W-:Y:S01]  /*fb70*/  FFMA.FTZ R33, R33, UR46, -R66.reuse ;  /* 0x0000002e21217c23 */ /* 0x100fe20008010842 */
[----:B------:R-:W-:Y:S01]  /*fb80*/  FFMA.FTZ R36, R36, UR46, -R66 ;  /* 0x0000002e24247c23 */ /* 0x000fe20008010842 */
[----:B------:R-:W-:Y:S01]  /*fb90*/  PRMT R0, R7, 0x654, R0 ;  /* 0x0000065407007816 */ /* 0x000fe20000000000 */
[----:B------:R-:W2:Y:S01]  /*fba0*/  @P1 LDC R32, c[0x0][0x450] ;  /* 0x00011400ff201b82 */ /* 0x000ea20000000800 */
[----:B------:R-:W-:Y:S01]  /*fbb0*/  FFMA.FTZ R37, R37, UR46, -R66 ;  /* 0x0000002e25257c23 */ /* 0x000fe20008010842 */
[----:B------:R-:W-:-:S02]  /*fbc0*/  IMAD.MOV.U32 R11, RZ, RZ, R191 ;  /* 0x000000ffff0b7224 */ /* 0x000fc400078e00bf */
[--C-:B------:R-:W-:Y:S01]  /*fbd0*/  FFMA.FTZ R40, R40, UR46, -R66.reuse ;  /* 0x0000002e28287c23 */ /* 0x100fe20008010842 */
[----:B------:R-:W3:Y:S01]  /*fbe0*/  MUFU.EX2 R180, R180 ;  /* 0x000000b400b47308 */ /* 0x000ee20000000800 */
[--C-:B------:R-:W-:Y:S01]  /*fbf0*/  FFMA.FTZ R41, R41, UR46, -R66.reuse ;  /* 0x0000002e29297c23 */ /* 0x100fe20008010842 */
[--C-:B------:R-:W-:Y:S01]  /*fc00*/  FFMA.FTZ R44, R44, UR46, -R66.reuse ;  /* 0x0000002e2c2c7c23 */ /* 0x100fe20008010842 */
[--C-:B------:R-:W-:Y:S01]  /*fc10*/  FFMA.FTZ R45, R45, UR46, -R66.reuse ;  /* 0x0000002e2d2d7c23 */ /* 0x100fe20008010842 */
[----:B------:R0:W-:Y:S01]  /*fc20*/  SYNCS.ARRIVE.TRANS64.RED.A1T0 RZ, [R0+URZ], RZ ;  /* 0x000000ff00ff79a7 */ /* 0x0001e2000810043f */
[--C-:B------:R-:W-:Y:S01]  /*fc30*/  FFMA.FTZ R48, R48, UR46, -R66.reuse ;  /* 0x0000002e30307c23 */ /* 0x100fe20008010842 */
[--C-:B------:R-:W-:Y:S01]  /*fc40*/  FFMA.FTZ R49, R49, UR46, -R66.reuse ;  /* 0x0000002e31317c23 */ /* 0x100fe20008010842 */
[--C-:B------:R-:W-:Y:S01]  /*fc50*/  FFMA.FTZ R52, R52, UR46, -R66.reuse ;  /* 0x0000002e34347c23 */ /* 0x100fe20008010842 */
[----:B------:R-:W4:Y:S01]  /*fc60*/  MUFU.EX2 R182, R182 ;  /* 0x000000b600b67308 */ /* 0x000f220000000800 */
[--C-:B------:R-:W-:Y:S01]  /*fc70*/  FFMA.FTZ R53, R53, UR46, -R66.reuse ;  /* 0x0000002e35357c23 */ /* 0x100fe20008010842 */
[--C-:B------:R-:W-:Y:S01]  /*fc80*/  FFMA.FTZ R56, R56, UR46, -R66.reuse ;  /* 0x0000002e38387c23 */ /* 0x100fe20008010842 */
[----:B------:R-:W-:Y:S01]  /*fc90*/  FFMA.FTZ R57, R57, UR46, -R66 ;  /* 0x0000002e39397c23 */ /* 0x000fe20008010842 */
[----:B-1----:R-:W-:-:S04]  /*fca0*/  @P1 IMAD.HI.U32 R13, R191, R30, RZ ;  /* 0x0000001ebf0d1227 */ /* 0x002fc800078e00ff */
[----:B0-----:R-:W-:Y:S01]  /*fcb0*/  FADD.FTZ R0, R181, R10 ;  /* 0x0000000ab5007221 */ /* 0x001fe20000010000 */
[--C-:B------:R-:W-:Y:S01]  /*fcc0*/  FFMA.FTZ R60, R60, UR46, -R66.reuse ;  /* 0x0000002e3c3c7c23 */ /* 0x100fe20008010842 */
[--C-:B------:R-:W-:Y:S01]  /*fcd0*/  FFMA.FTZ R61, R61, UR46, -R66.reuse ;  /* 0x0000002e3d3d7c23 */ /* 0x100fe20008010842 */
[----:B------:R-:W0:Y:S01]  /*fce0*/  MUFU.EX2 R3, R3 ;  /* 0x0000000300037308 */ /* 0x000e220000000800 */
[----:B---3--:R-:W-:Y:S01]  /*fcf0*/  FADD.FTZ R7, R180, R9 ;  /* 0x00000009b4077221 */ /* 0x008fe20000010000 */
[----:B------:R-:W-:Y:S01]  /*fd00*/  F2FP.BF16.F32.PACK_AB R181, R10, R181 ;  /* 0x000000b50ab5723e */ /* 0x000fe200000010ff */
[--C-:B------:R-:W-:Y:S01]  /*fd10*/  FFMA.FTZ R64, R64, UR46, -R66.reuse ;  /* 0x0000002e40407c23 */ /* 0x100fe20008010842 */
[----:B--2---:R-:W-:Y:S01]  /*fd20*/  @P1 SHF.R.U32.HI R11, RZ, R32, R13 ;  /* 0x00000020ff0b1219 */ /* 0x004fe2000001160d */
[--C-:B------:R-:W-:Y:S01]  /*fd30*/  FFMA.FTZ R65, R65, UR46, -R66.reuse ;  /* 0x0000002e41417c23 */ /* 0x100fe20008010842 */
[----:B------:R-:W-:Y:S01]  /*fd40*/  FFMA.FTZ R68, R68, UR46, -R66 ;  /* 0x0000002e44447c23 */ /* 0x000fe20008010842 */
[----:B------:R-:W-:Y:S01]  /*fd50*/  F2FP.BF16.F32.PACK_AB R180, R9, R180 ;  /* 0x000000b409b4723e */ /* 0x000fe200000010ff */
[----:B------:R-:W1:Y:S01]  /*fd60*/  MUFU.EX2 R176, R176 ;  /* 0x000000b000b07308 */ /* 0x000e620000000800 */
[----:B----4-:R-:W-:Y:S01]  /*fd70*/  FADD.FTZ R30, R182, R7 ;  /* 0x00000007b61e7221 */ /* 0x010fe20000010000 */
[----:B------:R-:W-:Y:S01]  /*fd80*/  IADD3 R13, R11, R193, -R192 ;  /* 0x000000c10b0d7210 */ /* 0x000fe20007ffe8c0 */
[----:B------:R-:W-:Y:S01]  /*fd90*/  FADD.FTZ R7, R183, R0 ;  /* 0x00000000b7077221 */ /* 0x000fe20000010000 */
[--C-:B------:R-:W-:Y:S01]  /*fda0*/  FFMA.FTZ R69, R69, UR46, -R66.reuse ;  /* 0x0000002e45457c23 */ /* 0x100fe20008010842 */
[----:B------:R-:W-:Y:S01]  /*fdb0*/  FFMA.FTZ R72, R72, UR46, -R66 ;  /* 0x0000002e48487c23 */ /* 0x000fe20008010842 */
[----:B------:R-:W-:Y:S01]  /*fdc0*/  SHF.R.S32.HI R32, RZ, 0x1f, R13 ;  /* 0x0000001fff207819 */ /* 0x000fe2000001140d */
[----:B------:R-:W-:Y:S01]  /*fdd0*/  FADD.FTZ R0, R12, R7 ;  /* 0x000000070c007221 */ /* 0x000fe20000010000 */
[----:B------:R-:W2:Y:S01]  /*fde0*/  MUFU.EX2 R33, R33 ;  /* 0x0000002100217308 */ /* 0x000ea20000000800 */
[----:B0-----:R-:W-:Y:S01]  /*fdf0*/  FADD.FTZ R11, R3, R30 ;  /* 0x0000001e030b7221 */ /* 0x001fe20000010000 */
[----:B------:R-:W-:Y:S01]  /*fe00*/  FFMA.FTZ R73, R73, UR46, -R66 ;  /* 0x0000002e49497c23 */ /* 0x000fe20008010842 */
[----:B------:R-:W-:Y:S01]  /*fe10*/  FADD.FTZ R7, R177, R0 ;  /* 0x00000000b1077221 */ /* 0x000fe20000010000 */
[----:B------:R-:W-:Y:S01]  /*fe20*/  F2FP.BF16.F32.PACK_AB R182, R3, R182 ;  /* 0x000000b603b6723e */ /* 0x000fe200000010ff */
[--C-:B------:R-:W-:Y:S01]  /*fe30*/  FFMA.FTZ R76, R76, UR46, -R66.reuse ;  /* 0x0000002e4c4c7c23 */ /* 0x100fe20008010842 */
[--C-:B------:R-:W-:Y:S01]  /*fe40*/  FFMA.FTZ R77, R77, UR46, -R66.reuse ;  /* 0x0000002e4d4d7c23 */ /* 0x100fe20008010842 */
[----:B------:R-:W-:Y:S01]  /*fe50*/  FADD.FTZ R0, R14, R7 ;  /* 0x000000070e007221 */ /* 0x000fe20000010000 */
[----:B------:R-:W0:Y:S01]  /*fe60*/  MUFU.EX2 R36, R36 ;  /* 0x0000002400247308 */ /* 0x000e220000000800 */
[----:B-1----:R-:W-:Y:S01]  /*fe70*/  FADD.FTZ R30, R176, R11 ;  /* 0x0000000bb01e7221 */ /* 0x002fe20000010000 */
[----:B------:R-:W-:Y:S01]  /*fe80*/  FFMA.FTZ R80, R80, UR46, -R66 ;  /* 0x0000002e50507c23 */ /* 0x000fe20008010842 */
[----:B------:R-:W-:Y:S01]  /*fe90*/  FADD.FTZ R7, R179, R0 ;  /* 0x00000000b3077221 */ /* 0x000fe20000010000 */
[--C-:B------:R-:W-:Y:S01]  /*fea0*/  FFMA.FTZ R81, R81, UR46, -R66.reuse ;  /* 0x0000002e51517c23 */ /* 0x100fe20008010842 */
[--C-:B------:R-:W-:Y:S01]  /*feb0*/  FFMA.FTZ R84, R84, UR46, -R66.reuse ;  /* 0x0000002e54547c23 */ /* 0x100fe20008010842 */
[----:B------:R-:W-:Y:S01]  /*fec0*/  FFMA.FTZ R66, R85, UR46, -R66 ;  /* 0x0000002e55427c23 */ /* 0x000fe20008010842 */
[----:B------:R-:W-:Y:S01]  /*fed0*/  FADD.FTZ R0, R20, R7 ;  /* 0x0000000714007221 */ /* 0x000fe20000010000 */
[----:B------:R-:W1:Y:S01]  /*fee0*/  MUFU.EX2 R37, R37 ;  /* 0x0000002500257308 */ /* 0x000e620000000800 */
[----:B--2---:R-:W-:Y:S01]  /*fef0*/  FADD.FTZ R11, R33, R30 ;  /* 0x0000001e210b7221 */ /* 0x004fe20000010000 */
[----:B------:R-:W-:Y:S01]  /*ff00*/  F2FP.BF16.F32.PACK_AB R183, R12, R183 ;  /* 0x000000b70cb7723e */ /* 0x000fe200000010ff */
[----:B------:R-:W-:Y:S01]  /*ff10*/  FADD.FTZ R7, R173, R0 ;  /* 0x00000000ad077221 */ /* 0x000fe20000010000 */
[----:B------:R-:W-:-:S02]  /*ff20*/  F2FP.BF16.F32.PACK_AB R177, R14, R177 ;  /* 0x000000b10eb1723e */ /* 0x000fc400000010ff */
[----:B------:R-:W-:Y:S01]  /*ff30*/  F2FP.BF16.F32.PACK_AB R179, R20, R179 ;  /* 0x000000b314b3723e */ /* 0x000fe200000010ff */
[----:B------:R-:W-:Y:S01]  /*ff40*/  FADD.FTZ R0, R24, R7 ;  /* 0x0000000718007221 */ /* 0x000fe20000010000 */
[----:B------:R-:W2:Y:S01]  /*ff50*/  MUFU.EX2 R40, R40 ;  /* 0x0000002800287308 */ /* 0x000ea20000000800 */
[----:B0-----:R-:W-:Y:S01]  /*ff60*/  FADD.FTZ R30, R36, R11 ;  /* 0x0000000b241e7221 */ /* 0x001fe20000010000 */
[----:B------:R-:W-:Y:S01]  /*ff70*/  F2FP.BF16.F32.PACK_AB R173, R24, R173 ;  /* 0x000000ad18ad723e */ /* 0x000fe200000010ff */
[----:B------:R-:W-:Y:S01]  /*ff80*/  FADD.FTZ R7, R175, R0 ;  /* 0x00000000af077221 */ /* 0x000fe20000010000 */
[C---:B------:R-:W-:Y:S02]  /*ff90*/  F2FP.BF16.F32.PACK_AB R175, R26.reuse, R175 ;  /* 0x000000af1aaf723e */ /* 0x040fe400000010ff */
[----:B------:R-:W-:Y:S01]  /*ffa0*/  F2FP.BF16.F32.PACK_AB R176, R33, R176 ;  /* 0x000000b021b0723e */ /* 0x000fe200000010ff */
[----:B------:R-:W-:Y:S01]  /*ffb0*/  FADD.FTZ R0, R26, R7 ;  /* 0x000000071a007221 */ /* 0x000fe20000010000 */
[----:B------:R-:W0:Y:S01]  /*ffc0*/  MUFU.EX2 R41, R41 ;  /* 0x0000002900297308 */ /* 0x000e220000000800 */
[----:B-1----:R-:W-:Y:S01]  /*ffd0*/  FADD.FTZ R11, R37, R30 ;  /* 0x0000001e250b7221 */ /* 0x002fe20000010000 */
[----:B------:R-:W-:-:S02]  /*ffe0*/  LEA.HI R7, R32, R13, RZ, 0x7 ;  /* 0x0000000d20077211 */ /* 0x000fc400078f38ff */
[----:B------:R-:W-:Y:S02]  /*fff0*/  F2FP.BF16.F32.PACK_AB R178, R37, R36 ;  /* 0x0000002425b2723e */ /* 0x000fe400000010ff */
[----:B------:R-:W-:Y:S02]  /*10000*/  SHF.R.S32.HI R7, RZ, 0x7, R7 ;  /* 0x00000007ff077819 */ /* 0x000fe40000011407 */
        /* <DEDUP_REMOVED lines=30> */
[C---:B------:R-:W-:Y:S01]  /*101f0*/  F2FP.BF16.F32.PACK_AB R167, R42.reuse, R167 ;  /* 0x000000a72aa7723e */ /* 0x040fe200000010ff */
[----:B------:R-:W-:Y:S02]  /*10200*/  FADD.FTZ R0, R42, R3 ;  /* 0x000000032a007221 */ /* 0x000fe40000010000 */
[----:B------:R-:W0:Y:S01]  /*10210*/  MUFU.EX2 R60, R60 ;  /* 0x0000003c003c7308 */ /* 0x000e220000000800 */
[----:B-1----:R-:W-:Y:S01]  /*10220*/  FADD.FTZ R10, R56, R13 ;  /* 0x0000000d380a7221 */ /* 0x002fe20000010000 */
[----:B------:R-:W-:Y:S01]  /*10230*/  FADD.FTZ R3, R161, R0 ;  /* 0x00000000a1037221 */ /* 0x000fe20000010000 */
[----:B------:R-:W-:Y:S01]  /*10240*/  VIADD R13, R96, 0xfffffffe ;  /* 0xfffffffe600d7836 */ /* 0x000fe20000000000 */
[----:B------:R-:W-:-:S02]  /*10250*/  F2FP.BF16.F32.PACK_AB R161, R46, R161 ;  /* 0x000000a12ea1723e */ /* 0x000fc400000010ff */
[----:B------:R-:W-:Y:S01]  /*10260*/  CS2R R96, SRZ ;  /* 0x0000000000607805 */ /* 0x000fe2000001ff00 */
[----:B------:R-:W-:Y:S01]  /*10270*/  FADD.FTZ R0, R46, R3 ;  /* 0x000000032e007221 */ /* 0x000fe20000010000 */
[----:B------:R-:W1:Y:S01]  /*10280*/  MUFU.EX2 R61, R61 ;  /* 0x0000003d003d7308 */ /* 0x000e620000000800 */
[----:B--2---:R-:W-:Y:S02]  /*10290*/  FADD.FTZ R9, R57, R10 ;  /* 0x0000000a39097221 */ /* 0x004fe40000010000 */
[----:B------:R-:W-:Y:S01]  /*102a0*/  FADD.FTZ R3, R163, R0 ;  /* 0x00000000a3037221 */ /* 0x000fe20000010000 */
[----:B------:R-:W-:Y:S02]  /*102b0*/  F2FP.BF16.F32.PACK_AB R164, R57, R56 ;  /* 0x0000003839a4723e */ /* 0x000fe400000010ff */
[C---:B------:R-:W-:Y:S01]  /*102c0*/  F2FP.BF16.F32.PACK_AB R163, R50.reuse, R163 ;  /* 0x000000a332a3723e */ /* 0x040fe200000010ff */
[----:B------:R-:W-:Y:S01]  /*102d0*/  FADD.FTZ R0, R50, R3 ;  /* 0x0000000332007221 */ /* 0x000fe20000010000 */
[----:B------:R-:W2:Y:S01]  /*102e0*/  MUFU.EX2 R64, R64 ;  /* 0x0000004000407308 */ /* 0x000ea20000000800 */
[----:B0-----:R-:W-:-:S02]  /*102f0*/  FADD.FTZ R10, R60, R9 ;  /* 0x000000093c0a7221 */ /* 0x001fc40000010000 */
[----:B------:R-:W-:-:S05]  /*10300*/  FADD.FTZ R3, R157, R0 ;  /* 0x000000009d037221 */ /* 0x000fca0000010000 */
        /* <DEDUP_REMOVED lines=45> */
[----:B------:R-:W-:Y:S02]  /*105e0*/  VIMNMX R10, RZ, R7, !PT ;  /* 0x00000007ff0a7248 */ /* 0x000fe40007fe0100 */
[----:B------:R-:W-:Y:S02]  /*105f0*/  F2FP.BF16.F32.PACK_AB R154, R9, R84 ;  /* 0x00000054099a723e */ /* 0x000fe400000010ff */
[----:B------:R-:W-:Y:S01]  /*10600*/  ISETP.GE.AND P2, PT, R13, R10, PT ;  /* 0x0000000a0d00720c */ /* 0x000fe20003f46270 */
[----:B-1----:R-:W-:-:S04]  /*10610*/  FADD.FTZ R11, R155, R0 ;  /* 0x000000009b0b7221 */ /* 0x002fc80000010000 */
[C---:B--2---:R-:W-:Y:S01]  /*10620*/  FADD.FTZ R0, R8.reuse, R11 ;  /* 0x0000000b08007221 */ /* 0x044fe20000010000 */
[----:B------:R-:W-:-:S07]  /*10630*/  F2FP.BF16.F32.PACK_AB R155, R8, R155 ;  /* 0x0000009b089b723e */ /* 0x000fce00000010ff */
[----:B------:R-:W-:Y:S05]  /*10640*/  @!P2 BRA `(.L_x_3045) ;  /* 0x0000002800fca947 */ /* 0x000fea0003800000 */
[----:B------:R-:W-:Y:S02]  /*10650*/  IMAD.MOV.U32 R11, RZ, RZ, R5 ;  /* 0x000000ffff0b7224 */ /* 0x000fe400078e0005 */
[----:B------:R-:W-:Y:S02]  /*10660*/  IMAD.MOV.U32 R12, RZ, RZ, R6 ;  /* 0x000000ffff0c7224 */ /* 0x000fe400078e0006 */
[----:B------:R-:W-:Y:S02]  /*10670*/  IMAD.MOV.U32 R15, RZ, RZ, R188 ;  /* 0x000000ffff0f7224 */ /* 0x000fe400078e00bc */
[----:B------:R-:W-:Y:S02]  /*10680*/  IMAD.MOV.U32 R14, RZ, RZ, R186 ;  /* 0x000000ffff0e7224 */ /* 0x000fe400078e00ba */
[----:B------:R-:W-:-:S07]  /*10690*/  IMAD.MOV.U32 R151, RZ, RZ, RZ ;  /* 0x000000ffff977224 */ /* 0x000fce00078e00ff */
.L_x_3057:
        /* <DEDUP_REMOVED lines=8> */
.L_x_3047:
[----:B------:R-:W-:Y:S01]  /*10720*/  VIADD R5, R14, 0x1 ;  /* 0x000000010e057836 */ /* 0x000fe20000000000 */
[----:B------:R-:W-:-:S04]  /*10730*/  SHF.L.U32 R6, R188, 0x1f, RZ ;  /* 0x0000001fbc067819 */ /* 0x000fc800000006ff */
[----:B------:R-:W-:-:S04]  /*10740*/  ISETP.NE.AND P3, PT, R5, 0x2, PT ;  /* 0x000000020500780c */ /* 0x000fc80003f65270 */
[----:B------:R-:W-:-:S05]  /*10750*/  SEL R5, R5, RZ, P3 ;  /* 0x000000ff05057207 */ /* 0x000fca0001800000 */
[----:B------:R-:W-:-:S04]  /*10760*/  IMAD R5, R5, 0x8, R18 ;  /* 0x0000000805057824 */ /* 0x000fc800078e0212 */
[----:B------:R0:W1:Y:S01]  /*10770*/  SYNCS.PHASECHK.TRANS64.TRYWAIT P3, [R5+URZ+0x28830], R6 ;  /* 0x02883006050075a7 */ /* 0x000062000806017f */
[----:B------:R-:W-:Y:S05]  /*10780*/  @!P0 BRA `(.L_x_3048) ;  /* 0x0000000000048947 */ /* 0x000fea0003800000 */
[----:B------:R-:W-:Y:S01]  /*10790*/  BPT.TRAP 0x1 ;  /* 0x000000040000795c */ /* 0x000fe20000300000 */
.L_x_3048:
[----:B------:R-:W-:Y:S04]  /*107a0*/  BSSY B0, `(.L_x_3046) ;  /* 0x0000004000007945 */ /* 0x000fe80003800000 */
[----:B-1----:R-:W-:Y:S05]  /*107b0*/  @P3 BRA `(.L_x_3049) ;  /* 0x0000000000083947 */ /* 0x002fea0003800000 */
[----:B------:R-:W1:Y:S02]  /*107c0*/  SYNCS.PHASECHK.TRANS64.TRYWAIT P3, [R5+URZ+0x28830], R6 ;  /* 0x02883006050075a7 */ /* 0x000e64000806017f */
[----:B-1----:R-:W-:Y:S05]  /*107d0*/  @!P3 BRA `(.L_x_3050) ;  /* 0x000001080018b947 */ /* 0x002fea0003800000 */
.L_x_3049:
[----:B------:R-:W-:Y:S05]  /*107e0*/  BSYNC B0 ;  /* 0x0000000000007941 */ /* 0x000fea0003800000 */
.L_x_3046:
        /* <DEDUP_REMOVED lines=32> */
[----:B------:R-:W-:-:S02]  /*109f0*/  R2UR UR18, R8 ;  /* 0x00000000081272ca */ /* 0x000fc400000e0000 */
[----:B------:R-:W-:Y:S02]  /*10a00*/  IADD3 R8, R6, 0x402, RZ ;  /* 0x0000040206087810 */ /* 0x000fe40007ffe0ff */
[----:B------:R-:W-:Y:S02]  /*10a10*/  R2UR UR27, R9 ;  /* 0x00000000091b72ca */ /* 0x000fe400000e0000 */
        /* <DEDUP_REMOVED lines=32> */
.L_x_3052:
[----:B------:R-:W-:Y:S01]  /*10c20*/  SHF.L.U32 R5, R15, 0x1f, RZ ;  /* 0x0000001f0f057819 */ /* 0x000fe200000006ff */
[----:B------:R-:W-:-:S04]  /*10c30*/  IMAD R6, R14, 0x8, R18 ;  /* 0x000000080e067824 */ /* 0x000fc800078e0212 */
[----:B------:R0:W1:Y:S01]  /*10c40*/  SYNCS.PHASECHK.TRANS64.TRYWAIT P2, [R6+URZ+0x28850], R5 ;  /* 0x02885005060075a7 */ /* 0x000062000804017f */
[----:B------:R-:W-:Y:S05]  /*10c50*/  @!P0 BRA `(.L_x_3053) ;  /* 0x0000000000048947 */ /* 0x000fea0003800000 */
[----:B------:R-:W-:Y:S01]  /*10c60*/  BPT.TRAP 0x1 ;  /* 0x000000040000795c */ /* 0x000fe20000300000 */
.L_x_3053:
[----:B-1----:R-:W-:Y:S05]  /*10c70*/  @P2 BRA `(.L_x_3051) ;  /* 0x0000000000082947 */ /* 0x002fea0003800000 */
[----:B------:R-:W1:Y:S02]  /*10c80*/  SYNCS.PHASECHK.TRANS64.TRYWAIT P2, [R6+URZ+0x28850], R5 ;  /* 0x02885005060075a7 */ /* 0x000e64000804017f */
[----:B-1----:R-:W-:Y:S05]  /*10c90*/  @!P2 BRA `(.L_x_3054) ;  /* 0x0000010000fca947 */ /* 0x002fea0003800000 */
.L_x_3051:
        /* <DEDUP_REMOVED lines=67> */
.L_x_3055:
[----:B------:R-:W1:Y:S01]  /*110d0*/  @P1 LDC R6, c[0x0][0x44c] ;  /* 0x00011300ff061b82 */ /* 0x000e620000000800 */
[----:B------:R-:W-:Y:S01]  /*110e0*/  IMAD.IADD R9, R204, 0x1, R191 ;  /* 0x00000001cc097824 */ /* 0x000fe200078e02bf */
[----:B------:R-:W-:-:S06]  /*110f0*/  UMOV UR46, UR45 ;  /* 0x0000002d002e7c82 */ /* 0x000fcc0008000000 */
[----:B0-----:R-:W0:Y:S01]  /*11100*/  @P1 LDC R5, c[0x0][0x450] ;  /* 0x00011400ff051b82 */ /* 0x001e220000000800 */
[----:B-1----:R-:W-:-:S05]  /*11110*/  @P1 IMAD.HI.U32 R6, R9, R6, RZ ;  /* 0x0000000609061227 */ /* 0x002fca00078e00ff */
[----:B0-----:R-:W-:Y:S02]  /*11120*/  @P1 SHF.R.U32.HI R9, RZ, R5, R6 ;  /* 0x00000005ff091219 */ /* 0x001fe40000011606 */
[----:B------:R-:W-:-:S03]  /*11130*/  MOV R6, 0xffffff80 ;  /* 0xffffff8000067802 */ /* 0x000fc60000000f00 */
[----:B------:R-:W0:Y:S02]  /*11140*/  SHFL.IDX PT, R8, R9, RZ, 0x1c1f ;  /* 0x001c1fff09087589 */ /* 0x000e2400000e0000 */
[----:B------:R-:W-:Y:S02]  /*11150*/  IMAD R6, R13, R6, 0x1 ;  /* 0x000000010d067424 */ /* 0x000fe400078e0206 */
[----:B------:R-:W1:Y:S02]  /*11160*/  SHFL.IDX PT, R20, R9, 0x1, 0x1c1f ;  /* 0x003c1f0009147f89 */ /* 0x000e6400000e0000 */
[----:B------:R-:W-:-:S05]  /*11170*/  IMAD R5, R203, -0x2, R6 ;  /* 0xfffffffecb057824 */ /* 0x000fca00078e0206 */
[----:B------:R-:W-:-:S05]  /*11180*/  IADD3 R5, -R192, R5, R193 ;  /* 0x00000005c0057210 */ /* 0x000fca0007ffe1c1 */
[C---:B0-----:R-:W-:Y:S02]  /*11190*/  IMAD.IADD R6, R5.reuse, 0x1, R8 ;  /* 0x0000000105067824 */ /* 0x041fe400078e0208 */
[----:B-1----:R-:W-:-:S03]  /*111a0*/  IMAD.IADD R5, R5, 0x1, R20 ;  /* 0x0000000105057824 */ /* 0x002fc600078e0214 */
[C---:B------:R-:W-:Y:S02]  /*111b0*/  ISETP.GT.AND P2, PT, R6.reuse, RZ, PT ;  /* 0x000000ff0600720c */ /* 0x040fe40003f44270 */
[----:B------:R-:W-:Y:S02]  /*111c0*/  ISETP.GT.AND P3, PT, R6, 0x1, PT ;  /* 0x000000010600780c */ /* 0x000fe40003f64270 */
        /* <DEDUP_REMOVED lines=95> */
[C---:B------:R-:W-:Y:S02]  /*117c0*/  ISETP.GT.AND P4, PT, R5.reuse, 0x1, PT ;  /* 0x000000010500780c */ /* 0x040fe40003f84270 */
[----:B------:R-:W-:Y:S01]  /*117d0*/  FSEL R26, R26, -INF , P3 ;  /* 0xff8000001a1a7808 */ /* 0x000fe20001800000 */
[----:B------:R-:W0:Y:S01]  /*117e0*/  SHFL.BFLY PT, R153, R24, 0x2, 0x1f ;  /* 0x0c401f0018997f89 */ /* 0x000e2200000e0000 */
[----:B------:R-:W-:Y:S02]  /*117f0*/  ISETP.GT.AND P3, PT, R5, 0x8, PT ;  /* 0x000000080500780c */ /* 0x000fe40003f64270 */
[----:B------:R-:W-:Y:S02]  /*11800*/  FSEL R27, R27, -INF , P4 ;  /* 0xff8000001b1b7808 */ /* 0x000fe40002000000 */
[----:B------:R-:W-:-:S02]  /*11810*/  FMNMX.FTZ R20, R26, R11, !PT ;  /* 0x0000000b1a147209 */ /* 0x000fc40007810000 */
[C---:B------:R-:W-:Y:S02]  /*11820*/  ISETP.GT.AND P4, PT, R5.reuse, 0x9, PT ;  /* 0x000000090500780c */ /* 0x040fe40003f84270 */
[----:B------:R-:W-:Y:S02]  /*11830*/  FSEL R30, R30, -INF , P3 ;  /* 0xff8000001e1e7808 */ /* 0x000fe40001800000 */
[----:B------:R-:W-:Y:S02]  /*11840*/  ISETP.GT.AND P3, PT, R5, 0x10, PT ;  /* 0x000000100500780c */ /* 0x000fe40003f64270 */
[----:B------:R-:W-:Y:S02]  /*11850*/  FSEL R31, R31, -INF , P4 ;  /* 0xff8000001f1f7808 */ /* 0x000fe40002000000 */
[----:B------:R-:W-:Y:S02]  /*11860*/  ISETP.GT.AND P4, PT, R5, 0x11, PT ;  /* 0x000000110500780c */ /* 0x000fe40003f84270 */
[----:B------:R-:W-:-:S02]  /*11870*/  FSEL R34, R34, -INF , P3 ;  /* 0xff80000022227808 */ /* 0x000fc40001800000 */
[----:B------:R-:W-:Y:S02]  /*11880*/  ISETP.GT.AND P3, PT, R5, 0x18, PT ;  /* 0x000000180500780c */ /* 0x000fe40003f64270 */
[----:B------:R-:W-:Y:S02]  /*11890*/  FSEL R35, R35, -INF , P4 ;  /* 0xff80000023237808 */ /* 0x000fe40002000000 */
[C---:B------:R-:W-:Y:S02]  /*118a0*/  ISETP.GT.AND P4, PT, R5.reuse, 0x19, PT ;  /* 0x000000190500780c */ /* 0x040fe40003f84270 */
[----:B0-----:R-:W-:Y:S02]  /*118b0*/  FMNMX.FTZ R153, R24, R153, !PT ;  /* 0x0000009918997209 */ /* 0x001fe40007810000 */
[----:B------:R-:W-:Y:S02]  /*118c0*/  FSEL R38, R38, -INF , P3 ;  /* 0xff80000026267808 */ /* 0x000fe40001800000 */
[----:B------:R-:W-:Y:S01]  /*118d0*/  ISETP.GT.AND P3, PT, R5, 0x20, PT ;  /* 0x000000200500780c */ /* 0x000fe20003f64270 */
[----:B------:R-:W0:Y:S01]  /*118e0*/  SHFL.BFLY PT, R6, R153, 0x1, 0x1f ;  /* 0x0c201f0099067f89 */ /* 0x000e2200000e0000 */
[----:B------:R-:W-:-:S02]  /*118f0*/  FSEL R39, R39, -INF , P4 ;  /* 0xff80000027277808 */ /* 0x000fc40002000000 */
        /* <DEDUP_REMOVED lines=9> */
[----:B------:R-:W-:Y:S02]  /*11990*/  FSEL R50, R50, -INF , P3 ;  /* 0xff80000032327808 */ /* 0x000fe40001800000 */
[----:B------:R-:W-:Y:S02]  /*119a0*/  ISETP.GT.AND P3, PT, R5, 0x38, PT ;  /* 0x000000380500780c */ /* 0x000fe40003f64270 */
[----:B0-----:R-:W-:-:S02]  /*119b0*/  FMNMX.FTZ R6, R153, R6, !PT ;  /* 0x0000000699067209 */ /* 0x001fc40007810000 */
[----:B------:R-:W-:Y:S02]  /*119c0*/  FSEL R51, R51, -INF , P4 ;  /* 0xff80000033337808 */ /* 0x000fe40002000000 */
[C---:B------:R-:W-:Y:S01]  /*119d0*/  FSETP.NEU.FTZ.AND P2, PT, R6.reuse, -INF , PT ;  /* 0xff8000000600780b */ /* 0x040fe20003f5d000 */
[----:B------:R-:W-:Y:S01]  /*119e0*/  FMUL.FTZ R8, R6, UR46 ;  /* 0x0000002e06087c20 */ /* 0x000fe20008410000 */
[C---:B------:R-:W-:Y:S02]  /*119f0*/  ISETP.GT.AND P4, PT, R5.reuse, 0x39, PT ;  /* 0x000000390500780c */ /* 0x040fe40003f84270 */
[----:B------:R-:W-:Y:S02]  /*11a00*/  FSEL R54, R54, -INF , P3 ;  /* 0xff80000036367808 */ /* 0x000fe40001800000 */
[----:B------:R-:W-:Y:S02]  /*11a10*/  FSEL R8, R8, RZ, P2 ;  /* 0x000000ff08087208 */ /* 0x000fe40001000000 */
[----:B------:R-:W-:-:S02]  /*11a20*/  ISETP.GT.AND P3, PT, R5, 0x40, PT ;  /* 0x000000400500780c */ /* 0x000fc40003f64270 */
[----:B------:R-:W-:Y:S01]  /*11a30*/  FSEL R55, R55, -INF , P4 ;  /* 0xff80000037377808 */ /* 0x000fe20002000000 */
[--C-:B------:R-:W-:Y:S01]  /*11a40*/  FFMA.FTZ R182, R21, UR46, -R8.reuse ;  /* 0x0000002e15b67c23 */ /* 0x100fe20008010808 */
[----:B------:R-:W-:Y:S01]  /*11a50*/  FMNMX.FTZ R21, R27, R20, !PT ;  /* 0x000000141b157209 */ /* 0x000fe20007810000 */
[--C-:B------:R-:W-:Y:S01]  /*11a60*/  FFMA.FTZ R176, R15, UR46, -R8.reuse ;  /* 0x0000002e0fb07c23 */ /* 0x100fe20008010808 */
[--C-:B------:R-:W-:Y:S01]  /*11a70*/  FFMA.FTZ R180, R25, UR46, -R8.reuse ;  /* 0x0000002e19b47c23 */ /* 0x100fe20008010808 */
[--C-:B------:R-:W-:Y:S01]  /*11a80*/  FFMA.FTZ R9, R29, UR46, -R8.reuse ;  /* 0x0000002e1d097c23 */ /* 0x100fe20008010808 */
[----:B------:R-:W-:Y:S01]  /*11a90*/  FMNMX.FTZ R20, R30, R21, !PT ;  /* 0x000000151e147209 */ /* 0x000fe20007810000 */
        /* <DEDUP_REMOVED lines=34> */
[----:B------:R-:W-:Y:S01]  /*11cc0*/  FFMA.FTZ R154, R84, UR46, -R8 ;  /* 0x0000002e549a7c23 */ /* 0x000fe20008010808 */
[----:B------:R-:W-:Y:S01]  /*11cd0*/  FMNMX.FTZ R25, R47, R20, !PT ;  /* 0x000000142f197209 */ /* 0x000fe20007810000 */
[----:B------:R-:W-:Y:S01]  /*11ce0*/  MUFU.EX2 R7, R7 ;  /* 0x0000000700077308 */ /* 0x000fe20000000800 */
[----:B------:R-:W-:-:S02]  /*11cf0*/  FSEL R66, R66, -INF , P3 ;  /* 0xff80000042427808 */ /* 0x000fc40001800000 */
[----:B------:R-:W-:Y:S01]  /*11d00*/  FMNMX.FTZ R20, R50, R25, !PT ;  /* 0x0000001932147209 */ /* 0x000fe20007810000 */
[----:B------:R-:W-:Y:S01]  /*11d10*/  FFMA.FTZ R25, R41, UR46, -R8 ;  /* 0x0000002e29197c23 */ /* 0x000fe20008010808 */
[----:B------:R-:W-:Y:S02]  /*11d20*/  ISETP.GT.AND P3, PT, R5, 0x58, PT ;  /* 0x000000580500780c */ /* 0x000fe40003f64270 */
[----:B------:R-:W-:Y:S01]  /*11d30*/  FMNMX.FTZ R29, R51, R20, !PT ;  /* 0x00000014331d7209 */ /* 0x000fe20007810000 */
[----:B------:R-:W-:Y:S01]  /*11d40*/  MUFU.EX2 R180, R180 ;  /* 0x000000b400b47308 */ /* 0x000fe20000000800 */
[----:B------:R-:W-:Y:S02]  /*11d50*/  FSEL R70, R70, -INF , P3 ;  /* 0xff80000046467808 */ /* 0x000fe40001800000 */
[----:B------:R-:W-:Y:S02]  /*11d60*/  FMNMX.FTZ R20, R54, R29, !PT ;  /* 0x0000001d36147209 */ /* 0x000fe40007810000 */
[----:B------:R-:W-:-:S02]  /*11d70*/  ISETP.GT.AND P3, PT, R5, 0x60, PT ;  /* 0x000000600500780c */ /* 0x000fc40003f64270 */
[----:B------:R-:W-:Y:S01]  /*11d80*/  FMNMX.FTZ R29, R55, R20, !PT ;  /* 0x00000014371d7209 */ /* 0x000fe20007810000 */
[----:B------:R-:W-:Y:S01]  /*11d90*/  MUFU.EX2 R182, R182 ;  /* 0x000000b600b67308 */ /* 0x000fe20000000800 */
[----:B------:R-:W-:Y:S02]  /*11da0*/  FSEL R74, R74, -INF , P3 ;  /* 0xff8000004a4a7808 */ /* 0x000fe40001800000 */
[----:B------:R-:W-:Y:S01]  /*11db0*/  FMNMX.FTZ R20, R58, R29, !PT ;  /* 0x0000001d3a147209 */ /* 0x000fe20007810000 */
[--C-:B------:R-:W-:Y:S01]  /*11dc0*/  FFMA.FTZ R29, R45, UR46, -R8.reuse ;  /* 0x0000002e2d1d7c23 */ /* 0x100fe20008010808 */
[----:B------:R-:W-:Y:S01]  /*11dd0*/  ISETP.GT.AND P3, PT, R5, 0x68, PT ;  /* 0x000000680500780c */ /* 0x000fe20003f64270 */
[----:B------:R-:W-:Y:S01]  /*11de0*/  FFMA.FTZ R45, R77, UR46, -R8 ;  /* 0x0000002e4d2d7c23 */ /* 0x000fe20008010808 */
[----:B------:R-:W-:Y:S01]  /*11df0*/  FMNMX.FTZ R33, R59, R20, !PT ;  /* 0x000000143b217209 */ /* 0x000fe20007810000 */
[----:B------:R-:W-:Y:S01]  /*11e00*/  MUFU.EX2 R9, R9 ;  /* 0x0000000900097308 */ /* 0x000fe20000000800 */
[----:B------:R-:W-:-:S02]  /*11e10*/  FSEL R78, R78, -INF , P3 ;  /* 0xff8000004e4e7808 */ /* 0x000fc40001800000 */
[----:B------:R-:W-:Y:S02]  /*11e20*/  FMNMX.FTZ R20, R62, R33, !PT ;  /* 0x000000213e147209 */ /* 0x000fe40007810000 */
[----:B------:R-:W-:Y:S02]  /*11e30*/  ISETP.GT.AND P3, PT, R5, 0x70, PT ;  /* 0x000000700500780c */ /* 0x000fe40003f64270 */
[----:B------:R-:W-:Y:S01]  /*11e40*/  FMNMX.FTZ R33, R63, R20, !PT ;  /* 0x000000143f217209 */ /* 0x000fe20007810000 */
[----:B------:R-:W-:Y:S01]  /*11e50*/  MUFU.EX2 R176, R176 ;  /* 0x000000b000b07308 */ /* 0x000fe20000000800 */
        /* <DEDUP_REMOVED lines=12> */
[----:B------:R0:W-:Y:S01]  /*11f20*/  MUFU.EX2 R33, R49 ;  /* 0x0000003100217308 */ /* 0x0001e20000000800 */
[----:B------:R-:W-:Y:S02]  /*11f30*/  FSEL R75, R75, -INF , P4 ;  /* 0xff8000004b4b7808 */ /* 0x000fe40002000000 */
[----:B------:R-:W-:Y:S01]  /*11f40*/  FMNMX.FTZ R24, R74, R37, !PT ;  /* 0x000000254a187209 */ /* 0x000fe20007810000 */
[--C-:B------:R-:W-:Y:S01]  /*11f50*/  FFMA.FTZ R37, R53, UR46, -R8.reuse ;  /* 0x0000002e35257c23 */ /* 0x100fe20008010808 */
[----:B------:R-:W-:Y:S01]  /*11f60*/  ISETP.GT.AND P4, PT, R5, 0x69, PT ;  /* 0x000000690500780c */ /* 0x000fe20003f84270 */
[--C-:B------:R-:W-:Y:S01]  /*11f70*/  FFMA.FTZ R53, R69, UR46, -R8.reuse ;  /* 0x0000002e45357c23 */ /* 0x100fe20008010808 */
[----:B------:R-:W-:Y:S01]  /*11f80*/  FMNMX.FTZ R41, R75, R24, !PT ;  /* 0x000000184b297209 */ /* 0x000fe20007810000 */
[----:B------:R-:W-:Y:S01]  /*11f90*/  MUFU.EX2 R178, R178 ;  /* 0x000000b200b27308 */ /* 0x000fe20000000800 */
[----:B------:R-:W-:Y:S01]  /*11fa0*/  FSEL R79, R79, -INF , P4 ;  /* 0xff8000004f4f7808 */ /* 0x000fe20002000000 */
[----:B0-----:R-:W-:Y:S01]  /*11fb0*/  FFMA.FTZ R49, R73, UR46, -R8 ;  /* 0x0000002e49317c23 */ /* 0x001fe20008010808 */
        /* <DEDUP_REMOVED lines=8> */
[----:B------:R-:W-:Y:S01]  /*12040*/  FFMA.FTZ R41, R81, UR46, -R8 ;  /* 0x0000002e51297c23 */ /* 0x000fe20008010808 */
[----:B------:R-:W-:Y:S01]  /*12050*/  ISETP.GT.AND P4, PT, R5, 0x79, PT ;  /* 0x000000790500780c */ /* 0x000fe20003f84270 */
[----:B------:R-:W-:Y:S01]  /*12060*/  MUFU.EX2 R172, R172 ;  /* 0x000000ac00ac7308 */ /* 0x000fe20000000800 */
[----:B------:R-:W-:-:S02]  /*12070*/  FSEL R86, R86, -INF , P3 ;  /* 0xff80000056567808 */ /* 0x000fc40001800000 */
[----:B------:R-:W-:Y:S02]  /*12080*/  FMNMX.FTZ R5, R83, R24, !PT ;  /* 0x0000001853057209 */ /* 0x000fe40007810000 */
[----:B------:R-:W-:Y:S02]  /*12090*/  FSEL R87, R87, -INF , P4 ;  /* 0xff80000057577808 */ /* 0x000fe40002000000 */
        /* <DEDUP_REMOVED lines=9> */
[----:B------:R-:W0:Y:S07]  /*12130*/  SHFL.BFLY PT, R5, R28, 0x1, 0x1f ;  /* 0x0c201f001c057f89 */ /* 0x000e2e00000e0000 */
[----:B------:R-:W-:Y:S08]  /*12140*/  MUFU.EX2 R37, R37 ;  /* 0x0000002500257308 */ /* 0x000ff00000000800 */
[----:B------:R-:W-:Y:S08]  /*12150*/  MUFU.EX2 R164, R164 ;  /* 0x000000a400a47308 */ /* 0x000ff00000000800 */
[----:B------:R-:W-:Y:S01]  /*12160*/  MUFU.EX2 R67, R67 ;  /* 0x0000004300437308 */ /* 0x000fe20000000800 */
[----:B0-----:R-:W-:-:S04]  /*12170*/  FMNMX.FTZ R5, R28, R5, !PT ;  /* 0x000000051c057209 */ /* 0x001fc80007810000 */
[C---:B------:R-:W-:Y:S01]  /*12180*/  FSETP.NEU.FTZ.AND P3, PT, R5.reuse, -INF , PT ;  /* 0xff8000000500780b */ /* 0x040fe20003f7d000 */
[----:B------:R-:W-:Y:S02]  /*12190*/  FMUL.FTZ R69, R5, UR46 ;  /* 0x0000002e05457c20 */ /* 0x000fe40008410000 */
[----:B------:R-:W-:Y:S03]  /*121a0*/  MUFU.EX2 R166, R166 ;  /* 0x000000a600a67308 */ /* 0x000fe60000000800 */
[----:B------:R-:W-:-:S05]  /*121b0*/  FSEL R69, R69, RZ, P3 ;  /* 0x000000ff45457208 */ /* 0x000fca0001800000 */
[----:B------:R-:W-:Y:S01]  /*121c0*/  MUFU.EX2 R61, R61 ;  /* 0x0000003d003d7308 */ /* 0x000fe20000000800 */
[--C-:B------:R-:W-:Y:S01]  /*121d0*/  FFMA.FTZ R181, R27, UR46, -R69.reuse ;  /* 0x0000002e1bb57c23 */ /* 0x100fe20008010845 */
[----:B------:R-:W-:Y:S01]  /*121e0*/  FSEL R27, R6, RZ, P2 ;  /* 0x000000ff061b7208 */ /* 0x000fe20001000000 */
[--C-:B------:R-:W-:Y:S01]  /*121f0*/  FFMA.FTZ R24, R26, UR46, -R69.reuse ;  /* 0x0000002e1a187c23 */ /* 0x100fe20008010845 */
[--C-:B------:R-:W-:Y:S01]  /*12200*/  FFMA.FTZ R183, R30, UR46, -R69.reuse ;  /* 0x0000002e1eb77c23 */ /* 0x100fe20008010845 */
[--C-:B------:R-:W-:Y:S01]  /*12210*/  FFMA.FTZ R26, R31, UR46, -R69.reuse ;  /* 0x0000002e1f1a7c23 */ /* 0x100fe20008010845 */
[--C-:B------:R-:W-:Y:S01]  /*12220*/  FFMA.FTZ R177, R34, UR46, -R69.reuse ;  /* 0x0000002e22b17c23 */ /* 0x100fe20008010845 */
[----:B------:R-:W-:Y:S01]  /*12230*/  FADD.FTZ R27, -R27, R12 ;  /* 0x0000000c1b1b7221 */ /* 0x000fe20000010100 */
[----:B------:R-:W-:Y:S01]  /*12240*/  FSEL R12, R5, RZ, P3 ;  /* 0x000000ff050c7208 */ /* 0x000fe20001800000 */
[----:B------:R-:W-:Y:S01]  /*12250*/  MUFU.EX2 R24, R24 ;  /* 0x0000001800187308 */ /* 0x000fe20000000800 */
[--C-:B------:R-:W-:Y:S01]  /*12260*/  FFMA.FTZ R28, R35, UR46, -R69.reuse ;  /* 0x0000002e231c7c23 */ /* 0x100fe20008010845 */
[----:B------:R-:W-:Y:S01]  /*12270*/  FMUL.FTZ R8, R27, UR46 ;  /* 0x0000002e1b087c20 */ /* 0x000fe20008410000 */
[----:B------:R-:W-:Y:S01]  /*12280*/  FFMA.FTZ R179, R38, UR46, -R69 ;  /* 0x0000002e26b37c23 */ /* 0x000fe20008010845 */
[----:B------:R-:W-:Y:S01]  /*12290*/  FADD.FTZ R12, -R12, R11 ;  /* 0x0000000b0c0c7221 */ /* 0x000fe20000010100 */
[--C-:B------:R-:W-:Y:S01]  /*122a0*/  FFMA.FTZ R30, R39, UR46, -R69.reuse ;  /* 0x0000002e271e7c23 */ /* 0x100fe20008010845 */
[--C-:B------:R-:W-:Y:S01]  /*122b0*/  FFMA.FTZ R173, R42, UR46, -R69.reuse ;  /* 0x0000002e2aad7c23 */ /* 0x100fe20008010845 */
[--C-:B------:R-:W-:Y:S01]  /*122c0*/  FFMA.FTZ R32, R43, UR46, -R69.reuse ;  /* 0x0000002e2b207c23 */ /* 0x100fe20008010845 */
[----:B------:R-:W-:Y:S01]  /*122d0*/  FMUL.FTZ R11, R12, UR46 ;  /* 0x0000002e0c0b7c20 */ /* 0x000fe20008410000 */
[----:B------:R-:W0:Y:S01]  /*122e0*/  MUFU.EX2 R8, R8 ;  /* 0x0000000800087308 */ /* 0x000e220000000800 */
[--C-:B------:R-:W-:Y:S01]  /*122f0*/  FFMA.FTZ R175, R46, UR46, -R69.reuse ;  /* 0x0000002e2eaf7c23 */ /* 0x100fe20008010845 */
        /* <DEDUP_REMOVED lines=8> */
[--C-:B------:R-:W-:Y:S01]  /*12380*/  FFMA.FTZ R167, R62, UR46, -R69.reuse ;  /* 0x0000002e3ea77c23 */ /* 0x100fe20008010845 */
[--C-:B------:R-:W-:Y:S01]  /*12390*/  FFMA.FTZ R40, R63, UR46, -R69.reuse ;  /* 0x0000002e3f287c23 */ /* 0x100fe20008010845 */
[--C-:B------:R-:W-:Y:S01]  /*123a0*/  FFMA.FTZ R161, R66, UR46, -R69.reuse ;  /* 0x0000002e42a17c23 */ /* 0x100fe20008010845 */
[--C-:B------:R-:W-:Y:S01]  /*123b0*/  FFMA.FTZ R20, R20, UR46, -R69.reuse ;  /* 0x0000002e14147c23 */ /* 0x100fe20008010845 */
[--C-:B------:R-:W-:Y:S01]  /*123c0*/  FFMA.FTZ R163, R70, UR46, -R69.reuse ;  /* 0x0000002e46a37c23 */ /* 0x100fe20008010845 */
[----:B------:R-:W-:Y:S01]  /*123d0*/  FFMA.FTZ R157, R74, UR46, -R69 ;  /* 0x0000002e4a9d7c23 */ /* 0x000fe20008010845 */
[----:B------:R-:W2:Y:S01]  /*123e0*/  MUFU.EX2 R181, R181 ;  /* 0x000000b500b57308 */ /* 0x000ea20000000800 */
[----:B0-----:R-:W-:Y:S01]  /*123f0*/  FFMA.FTZ R3, R8, R3, R7 ;  /* 0x0000000308037223 */ /* 0x001fe20000010007 */
[--C-:B------:R-:W-:Y:S01]  /*12400*/  FFMA.FTZ R159, R78, UR46, -R69.reuse ;  /* 0x0000002e4e9f7c23 */ /* 0x100fe20008010845 */
[----:B------:R-:W-:Y:S01]  /*12410*/  FFMA.FTZ R153, R82, UR46, -R69 ;  /* 0x0000002e52997c23 */ /* 0x000fe20008010845 */
[----:B------:R-:W-:-:S02]  /*12420*/  IMAD R31, R186, 0x8, R18 ;  /* 0x00000008ba1f7824 */ /* 0x000fc400078e0212 */
[----:B------:R-:W-:Y:S01]  /*12430*/  FADD.FTZ R3, R180, R3 ;  /* 0x00000003b4037221 */ /* 0x000fe20000010000 */
[----:B------:R-:W-:Y:S01]  /*12440*/  FFMA.FTZ R155, R86, UR46, -R69 ;  /* 0x0000002e569b7c23 */ /* 0x000fe20008010845 */
[----:B------:R-:W-:Y:S01]  /*12450*/  IMAD.U32 R35, RZ, RZ, UR38 ;  /* 0x00000026ff237e24 */ /* 0x000fe2000f8e00ff */
[----:B------:R-:W0:Y:S01]  /*12460*/  MUFU.EX2 R183, R183 ;  /* 0x000000b700b77308 */ /* 0x000e220000000800 */
[----:B-1----:R-:W-:Y:S01]  /*12470*/  FFMA.FTZ R0, R11, R0, R24 ;  /* 0x000000000b007223 */ /* 0x002fe20000010018 */
        /* <DEDUP_REMOVED lines=13> */
[----:B------:R-:W-:Y:S01]  /*12550*/  FADD.FTZ R27, R25, R42 ;  /* 0x0000002a191b7221 */ /* 0x000fe20000010000 */
[----:B------:R-:W-:Y:S01]  /*12560*/  FFMA.FTZ R42, R71, UR46, -R69 ;  /* 0x0000002e472a7c23 */ /* 0x000fe20008010845 */
[----:B------:R-:W1:Y:S01]  /*12570*/  MUFU.EX2 R179, R179 ;  /* 0x000000b300b37308 */ /* 0x000e620000000800 */
[----:B--2---:R-:W-:Y:S01]  /*12580*/  FADD.FTZ R3, R177, R0 ;  /* 0x00000000b1037221 */ /* 0x004fe20000010000 */
[----:B------:R-:W-:-:S04]  /*12590*/  FADD.FTZ R44, R174, R27 ;  /* 0x0000001bae2c7221 */ /* 0x000fc80000010000 */
[----:B------:R-:W-:Y:S02]  /*125a0*/  FADD.FTZ R27, R29, R44 ;  /* 0x0000002c1d1b7221 */ /* 0x000fe40000010000 */
[----:B------:R-:W2:Y:S01]  /*125b0*/  MUFU.EX2 R30, R30 ;  /* 0x0000001e001e7308 */ /* 0x000ea20000000800 */
[----:B0-----:R-:W-:Y:S01]  /*125c0*/  FADD.FTZ R0, R28, R3 ;  /* 0x000000031c007221 */ /* 0x001fe20000010000 */
[----:B------:R-:W-:-:S04]  /*125d0*/  FADD.FTZ R44, R168, R27 ;  /* 0x0000001ba82c7221 */ /* 0x000fc80000010000 */
[----:B------:R-:W-:Y:S01]  /*125e0*/  FADD.FTZ R27, R33, R44 ;  /* 0x0000002c211b7221 */ /* 0x000fe20000010000 */
[----:B------:R-:W-:Y:S01]  /*125f0*/  FFMA.FTZ R44, R75, UR46, -R69 ;  /* 0x0000002e4b2c7c23 */ /* 0x000fe20008010845 */
[----:B------:R-:W0:Y:S01]  /*12600*/  MUFU.EX2 R173, R173 ;  /* 0x000000ad00ad7308 */ /* 0x000e220000000800 */
[----:B-1----:R-:W-:Y:S01]  /*12610*/  FADD.FTZ R3, R179, R0 ;  /* 0x00000000b3037221 */ /* 0x002fe20000010000 */
[----:B------:R-:W-:-:S04]  /*12620*/  FADD.FTZ R46, R170, R27 ;  /* 0x0000001baa2e7221 */ /* 0x000fc80000010000 */
[----:B------:R-:W-:Y:S02]  /*12630*/  FADD.FTZ R27, R37, R46 ;  /* 0x0000002e251b7221 */ /* 0x000fe40000010000 */
[----:B------:R-:W1:Y:S01]  /*12640*/  MUFU.EX2 R32, R32 ;  /* 0x0000002000207308 */ /* 0x000e620000000800 */
[----:B--2---:R-:W-:Y:S01]  /*12650*/  FADD.FTZ R0, R30, R3 ;  /* 0x000000031e007221 */ /* 0x004fe20000010000 */
[----:B------:R-:W-:-:S04]  /*12660*/  FADD.FTZ R46, R164, R27 ;  /* 0x0000001ba42e7221 */ /* 0x000fc80000010000 */
[----:B------:R-:W-:Y:S01]  /*12670*/  FADD.FTZ R27, R67, R46 ;  /* 0x0000002e431b7221 */ /* 0x000fe20000010000 */
[----:B------:R-:W-:Y:S01]  /*12680*/  FFMA.FTZ R46, R79, UR46, -R69 ;  /* 0x0000002e4f2e7c23 */ /* 0x000fe20008010845 */
        /* <DEDUP_REMOVED lines=47> */
[----:B------:R-:W-:-:S05]  /*12980*/  VIADD R0, R31, 0x28840 ;  /* 0x000288401f007836 */ /* 0x000fca0000000000 */
[----:B------:R-:W-:Y:S01]  /*12990*/  PRMT R0, R35, 0x654, R0 ;  /* 0x0000065423007816 */ /* 0x000fe20000000000 */
[----:B------:R-:W0:Y:S01]  /*129a0*/  MUFU.EX2 R158, R158 ;  /* 0x0000009e009e7308 */ /* 0x000e220000000800 */
[----:B-1----:R-:W-:Y:S01]  /*129b0*/  FADD.FTZ R27, R49, R50 ;  /* 0x00000032311b7221 */ /* 0x002fe20000010000 */
[----:B------:R-:W-:Y:S01]  /*129c0*/  FFMA.FTZ R50, R87, UR46, -R69 ;  /* 0x0000002e57327c23 */ /* 0x000fe20008010845 */
[----:B------:R1:W-:Y:S05]  /*129d0*/  SYNCS.ARRIVE.TRANS64.RED.A1T0 RZ, [R0+URZ], RZ ;  /* 0x000000ff00ff79a7 */ /* 0x0003ea000810043f */
[----:B------:R-:W3:Y:S01]  /*129e0*/  MUFU.EX2 R159, R159 ;  /* 0x0000009f009f7308 */ /* 0x000ee20000000800 */
[----:B--2---:R-:W-:-:S07]  /*129f0*/  FADD.FTZ R52, R44, R3 ;  /* 0x000000032c347221 */ /* 0x004fce0000010000 */
[----:B------:R-:W2:Y:S01]  /*12a00*/  MUFU.EX2 R45, R45 ;  /* 0x0000002d002d7308 */ /* 0x000ea20000000800 */
[----:B0-----:R-:W-:-:S07]  /*12a10*/  FADD.FTZ R54, R158, R27 ;  /* 0x0000001b9e367221 */ /* 0x001fce0000010000 */
[----:B------:R-:W1:Y:S01]  /*12a20*/  MUFU.EX2 R46, R46 ;  /* 0x0000002e002e7308 */ /* 0x000e620000000800 */
[----:B---3--:R-:W-:-:S07]  /*12a30*/  FADD.FTZ R3, R159, R52 ;  /* 0x000000349f037221 */ /* 0x008fce0000010000 */
        /* <DEDUP_REMOVED lines=20> */
.L_x_3056:
[----:B------:R-:W-:Y:S01]  /*12b80*/  IMAD R14, R14, 0x8, R18 ;  /* 0x000000080e0e7824 */ /* 0x000fe200078e0212 */
[----:B------:R-:W-:Y:S01]  /*12b90*/  ISETP.GT.AND P2, PT, R13, R10, PT ;  /* 0x0000000a0d00720c */ /* 0x000fe20003f44270 */
[----:B------:R-:W-:Y:S01]  /*12ba0*/  IMAD.U32 R27, RZ, RZ, UR38 ;  /* 0x00000026ff1b7e24 */ /* 0x000fe2000f8e00ff */
[----:B------:R-:W-:Y:S01]  /*12bb0*/  F2FP.BF16.F32.PACK_AB R176, R15, R176 ;  /* 0x000000b00fb0723e */ /* 0x000fe200000010ff */
[----:B------:R-:W-:Y:S01]  /*12bc0*/  VIADD R14, R14, 0x28860 ;  /* 0x000288600e0e7836 */ /* 0x000fe20000000000 */
[----:B------:R-:W-:Y:S01]  /*12bd0*/  F2FP.BF16.F32.PACK_AB R171, R12, R171 ;  /* 0x000000ab0cab723e */ /* 0x000fe200000010ff */
        /* <DEDUP_REMOVED lines=102> */
.L_x_3045:
[----:B------:R-:W-:-:S13]  /*13240*/  ISETP.GE.AND P1, PT, R13, RZ, PT ;  /* 0x000000ff0d00720c */ /* 0x000fda0003f26270 */
[----:B------:R-:W-:Y:S05]  /*13250*/  @!P1 BRA `(.L_x_3058) ;  /* 0x00000020009c9947 */ /* 0x000fea0003800000 */
[----:B------:R-:W-:Y:S02]  /*13260*/  IMAD.MOV.U32 R10, RZ, RZ, R5 ;  /* 0x000000ffff0a7224 */ /* 0x000fe400078e0005 */
[----:B------:R-:W-:Y:S02]  /*13270*/  IMAD.MOV.U32 R11, RZ, RZ, R6 ;  /* 0x000000ffff0b7224 */ /* 0x000fe400078e0006 */
[----:B------:R-:W-:Y:S02]  /*13280*/  IMAD.MOV.U32 R14, RZ, RZ, R188 ;  /* 0x000000ffff0e7224 */ /* 0x000fe400078e00bc */
[----:B------:R-:W-:-:S07]  /*13290*/  IMAD.MOV.U32 R12, RZ, RZ, R186 ;  /* 0x000000ffff0c7224 */ /* 0x000fce00078e00ba */
.L_x_3070:
        /* <DEDUP_REMOVED lines=10> */
.L_x_3060:
[----:B------:R-:W-:Y:S01]  /*13340*/  IMAD R5, R186, 0x8, R18 ;  /* 0x00000008ba057824 */ /* 0x000fe200078e0212 */
[----:B------:R-:W-:-:S04]  /*13350*/  SHF.L.U32 R6, R188, 0x1f, RZ ;  /* 0x0000001fbc067819 */ /* 0x000fc800000006ff */
[----:B------:R0:W1:Y:S01]  /*13360*/  SYNCS.PHASECHK.TRANS64.TRYWAIT P1, [R5+URZ+0x28830], R6 ;  /* 0x02883006050075a7 */ /* 0x000062000802017f */
[----:B------:R-:W-:Y:S05]  /*13370*/  @!P0 BRA `(.L_x_3061) ;  /* 0x0000000000048947 */ /* 0x000fea0003800000 */
[----:B------:R-:W-:Y:S01]  /*13380*/  BPT.TRAP 0x1 ;  /* 0x000000040000795c */ /* 0x000fe20000300000 */
.L_x_3061:
[----:B------:R-:W-:Y:S04]  /*13390*/  BSSY B0, `(.L_x_3059) ;  /* 0x0000004000007945 */ /* 0x000fe80003800000 */
[----:B-1----:R-:W-:Y:S05]  /*133a0*/  @P1 BRA `(.L_x_3062) ;  /* 0x0000000000081947 */ /* 0x002fea0003800000 */
[----:B------:R-:W1:Y:S02]  /*133b0*/  SYNCS.PHASECHK.TRANS64.TRYWAIT P1, [R5+URZ+0x28830], R6 ;  /* 0x02883006050075a7 */ /* 0x000e64000802017f */
[----:B-1----:R-:W-:Y:S05]  /*133c0*/  @!P1 BRA `(.L_x_3063) ;  /* 0x000000dc00449947 */ /* 0x002fea0003800000 */
.L_x_3062:
[----:B------:R-:W-:Y:S05]  /*133d0*/  BSYNC B0 ;  /* 0x0000000000007941 */ /* 0x000fea0003800000 */
.L_x_3059:
[----:B01----:R-:W0:Y:S01]  /*133e0*/  S2R R5, SR_TID.X ;  /* 0x0000000000057919 */ /* 0x003e220000002100 */
[----:B------:R-:W-:Y:S05]  /*133f0*/  WARPSYNC.ALL ;  /* 0x0000000000007948 */ /* 0x000fea0003800000 */
[----:B------:R-:W-:Y:S02]  /*13400*/  IMAD R6, R186, 0x800, R4 ;  /* 0x00000800ba067824 */ /* 0x000fe400078e0204 */
[----:B------:R-:W-:Y:S02]  /*13410*/  IMAD.MOV.U32 R7, RZ, RZ, 0x40000040 ;  /* 0x40000040ff077424 */ /* 0x000fe400078e00ff */
[C---:B------:R-:W-:Y:S01]  /*13420*/  VIADD R8, R6.reuse, 0x2 ;  /* 0x0000000206087836 */ /* 0x040fe20000000000 */
[----:B------:R-:W-:Y:S01]  /*13430*/  R2UR UR34, R6 ;  /* 0x00000000062272ca */ /* 0x000fe200000e0000 */
[----:B------:R-:W-:Y:S01]  /*13440*/  IMAD.MOV.U32 R9, RZ, RZ, 0x40000040 ;  /* 0x40000040ff097424 */ /* 0x000fe200078e00ff */
[----:B------:R-:W-:Y:S01]  /*13450*/  R2UR UR35, R7 ;  /* 0x00000000072372ca */ /* 0x000fe200000e0000 */
[----:B------:R-:W-:Y:S01]  /*13460*/  IMAD.MOV.U32 R7, RZ, RZ, 0x40000040 ;  /* 0x40000040ff077424 */ /* 0x000fe200078e00ff */
[----:B------:R-:W-:-:S02]  /*13470*/  R2UR UR6, R8 ;  /* 0x00000000080672ca */ /* 0x000fc400000e0000 */
[----:B------:R-:W-:Y:S01]  /*13480*/  R2UR UR7, R9 ;  /* 0x00000000090772ca */ /* 0x000fe200000e0000 */
[----:B------:R-:W-:Y:S01]  /*13490*/  IMAD.MOV.U32 R9, RZ, RZ, 0x40000040 ;  /* 0x40000040ff097424 */ /* 0x000fe200078e00ff */
[----:B------:R-:W-:Y:S02]  /*134a0*/  IADD3 R8, R6, 0x4, RZ ;  /* 0x0000000406087810 */ /* 0x000fe40007ffe0ff */
[----:B------:R-:W-:Y:S02]  /*134b0*/  R2UR UR31, R7 ;  /* 0x00000000071f72ca */ /* 0x000fe400000e0000 */
[----:B------:R-:W-:Y:S01]  /*134c0*/  R2UR UR10, R8 ;  /* 0x00000000080a72ca */ /* 0x000fe200000e0000 */
[----:B------:R-:W-:Y:S01]  /*134d0*/  VIADD R8, R6, 0x6 ;  /* 0x0000000606087836 */ /* 0x000fe20000000000 */
[----:B------:R-:W-:Y:S01]  /*134e0*/  R2UR UR11, R9 ;  /* 0x00000000090b72ca */ /* 0x000fe200000e0000 */
[----:B------:R-:W-:-:S03]  /*134f0*/  IMAD.MOV.U32 R9, RZ, RZ, 0x40000040 ;  /* 0x40000040ff097424 */ /* 0x000fc600078e00ff */
[----:B------:R-:W-:Y:S01]  /*13500*/  R2UR UR14, R8 ;  /* 0x00000000080e72ca */ /* 0x000fe200000e0000 */
[----:B------:R-:W-:Y:S01]  /*13510*/  VIADD R8, R6, 0x400 ;  /* 0x0000040006087836 */ /* 0x000fe20000000000 */
[----:B------:R-:W-:Y:S01]  /*13520*/  R2UR UR15, R9 ;  /* 0x00000000090f72ca */ /* 0x000fe200000e0000 */
[----:B------:R-:W-:Y:S01]  /*13530*/  IMAD.MOV.U32 R9, RZ, RZ, 0x40000040 ;  /* 0x40000040ff097424 */ /* 0x000fe200078e00ff */
[----:B0-----:R-:W-:Y:S02]  /*13540*/  SHF.R.U32.HI R5, RZ, 0x7, R5 ;  /* 0x00000007ff057819 */ /* 0x001fe40000011605 */
[----:B------:R-:W-:Y:S01]  /*13550*/  R2UR UR18, R8 ;  /* 0x00000000081272ca */ /* 0x000fe200000e0000 */
[----:B------:R-:W-:Y:S01]  /*13560*/  VIADD R8, R6, 0x402 ;  /* 0x0000040206087836 */ /* 0x000fe20000000000 */
[----:B------:R-:W-:Y:S01]  /*13570*/  R2UR UR19, R9 ;  /* 0x00000000091372ca */ /* 0x000fe200000e0000 */
[----:B------:R-:W-:Y:S02]  /*13580*/  VIADD R5, R5, 0x8 ;  /* 0x0000000805057836 */ /* 0x000fe40000000000 */
[----:B------:R-:W-:Y:S01]  /*13590*/  IMAD.MOV.U32 R9, RZ, RZ, 0x40000040 ;  /* 0x40000040ff097424 */ /* 0x000fe200078e00ff */
[----:B------:R-:W-:Y:S01]  /*135a0*/  R2UR UR22, R8 ;  /* 0x00000000081672ca */ /* 0x000fe200000e0000 */
[C---:B------:R-:W-:Y:S01]  /*135b0*/  VIADD R8, R6.reuse, 0x404 ;  /* 0x0000040406087836 */ /* 0x040fe20000000000 */
[----:B------:R0:W-:Y:S01]  /*135c0*/  BAR.SYNC.DEFER_BLOCKING R5, 0x100 ;  /* 0x000400050000751d */ /* 0x0001e20000010000 */
[----:B------:R-:W-:Y:S01]  /*135d0*/  VIADD R6, R6, 0x406 ;  /* 0x0000040606067836 */ /* 0x000fe20000000000 */
[----:B------:R-:W-:Y:S01]  /*135e0*/  R2UR UR23, R9 ;  /* 0x00000000091772ca */ /* 0x000fe200000e0000 */
[----:B------:R-:W-:Y:S01]  /*135f0*/  IMAD.MOV.U32 R9, RZ, RZ, 0x40000040 ;  /* 0x40000040ff097424 */ /* 0x000fe200078e00ff */
        /* <DEDUP_REMOVED lines=30> */
.L_x_3065:
[----:B------:R-:W-:Y:S01]  /*137e0*/  SHF.L.U32 R5, R14, 0x1f, RZ ;  /* 0x0000001f0e057819 */ /* 0x000fe200000006ff */
[----:B------:R-:W-:-:S04]  /*137f0*/  IMAD R6, R12, 0x8, R18 ;  /* 0x000000080c067824 */ /* 0x000fc800078e0212 */
[----:B------:R0:W1:Y:S01]  /*13800*/  SYNCS.PHASECHK.TRANS64.TRYWAIT P1, [R6+URZ+0x28850], R5 ;  /* 0x02885005060075a7 */ /* 0x000062000802017f */
[----:B------:R-:W-:Y:S05]  /*13810*/  @!P0 BRA `(.L_x_3066) ;  /* 0x0000000000048947 */ /* 0x000fea0003800000 */
[----:B------:R-:W-:Y:S01]  /*13820*/  BPT.TRAP 0x1 ;  /* 0x000000040000795c */ /* 0x000fe20000300000 */
.L_x_3066:
[----:B-1----:R-:W-:Y:S05]  /*13830*/  @P1 BRA `(.L_x_3064) ;  /* 0x0000000000081947 */ /* 0x002fea0003800000 */
[----:B------:R-:W1:Y:S02]  /*13840*/  SYNCS.PHASECHK.TRANS64.TRYWAIT P1, [R6+URZ+0x28850], R5 ;  /* 0x02885005060075a7 */ /* 0x000e64000802017f */
[----:B-1----:R-:W-:Y:S05]  /*13850*/  @!P1 BRA `(.L_x_3067) ;  /* 0x000000d800349947 */ /* 0x002fea0003800000 */
.L_x_3064:
        /* <DEDUP_REMOVED lines=40> */
[----:B------:R-:W-:Y:S02]  /*13ae0*/  R2UR UR7, R9 ;  /* 0x00000000090772ca */ /* 0x000fe400000e0000 */
[----:B------:R-:W-:Y:S01]  /*13af0*/  MOV R9, 0x40000040 ;  /* 0x4000004000097802 */ /* 0x000fe20000000f00 */
[----:B------:R-:W-:Y:S02]  /*13b00*/  WARPGROUP.DEPBAR.LE gsb0, 0x0 ;  /* 0x00008000000079c5 */ /* 0x000fe40000010000 */
[----:B------:R-:W-:-:S08]  /*13b10*/  WARPGROUP.ARRIVE ;  /* 0x00000000000079c5 */ /* 0x000fd00000000000 */
        /* <DEDUP_REMOVED lines=23> */
.L_x_3068:
[----:B------:R-:W-:Y:S01]  /*13c90*/  FMNMX.FTZ R6, R24, R11, !PT ;  /* 0x0000000b18067209 */ /* 0x000fe20007810000 */
[----:B------:R-:W-:Y:S01]  /*13ca0*/  UMOV UR46, UR44 ;  /* 0x0000002c002e7c82 */ /* 0x000fe20008000000 */
[----:B------:R-:W-:Y:S02]  /*13cb0*/  FMNMX.FTZ R8, R26, R10, !PT ;  /* 0x0000000a1a087209 */ /* 0x000fe40007810000 */
[----:B0-----:R-:W-:Y:S02]  /*13cc0*/  FMNMX.FTZ R5, R25, R6, !PT ;  /* 0x0000000619057209 */ /* 0x001fe40007810000 */
        /* <DEDUP_REMOVED lines=69> */
[C---:B------:R-:W-:Y:S02]  /*14120*/  FADD.FTZ R11, -R6.reuse, R11 ;  /* 0x0000000b060b7221 */ /* 0x040fe40000010100 */
[----:B------:R-:W-:Y:S01]  /*14130*/  FADD.FTZ R7, -R5, R10 ;  /* 0x0000000a05077221 */ /* 0x000fe20000010100 */
[----:B------:R-:W-:Y:S01]  /*14140*/  FMUL.FTZ R10, R6, UR46 ;  /* 0x0000002e060a7c20 */ /* 0x000fe20008410000 */
[----:B------:R-:W-:Y:S02]  /*14150*/  FMUL.FTZ R11, R11, UR46 ;  /* 0x0000002e0b0b7c20 */ /* 0x000fe40008410000 */
[----:B------:R-:W-:Y:S01]  /*14160*/  FMUL.FTZ R7, R7, UR46 ;  /* 0x0000002e07077c20 */ /* 0x000fe20008410000 */
[--C-:B------:R-:W-:Y:S01]  /*14170*/  FFMA.FTZ R153, R45, UR46, -R10.reuse ;  /* 0x0000002e2d997c23 */ /* 0x100fe2000801080a */
[----:B------:R0:W-:Y:S01]  /*14180*/  MUFU.EX2 R8, R11 ;  /* 0x0000000b00087308 */ /* 0x0001e20000000800 */
        /* <DEDUP_REMOVED lines=28> */
[--C-:B0-----:R-:W-:Y:S01]  /*14350*/  FFMA.FTZ R11, R81, UR46, -R10.reuse ;  /* 0x0000002e510b7c23 */ /* 0x101fe2000801080a */
[--C-:B------:R-:W-:Y:S01]  /*14360*/  FFMA.FTZ R154, R84, UR46, -R10.reuse ;  /* 0x0000002e549a7c23 */ /* 0x100fe2000801080a */
[----:B------:R-:W-:Y:S01]  /*14370*/  FFMA.FTZ R49, R85, UR46, -R10 ;  /* 0x0000002e55317c23 */ /* 0x000fe2000801080a */
[----:B------:R-:W-:Y:S01]  /*14380*/  FMUL.FTZ R10, R5, UR46 ;  /* 0x0000002e050a7c20 */ /* 0x000fe20008410000 */
[----:B------:R-:W0:Y:S01]  /*14390*/  MUFU.EX2 R9, R9 ;  /* 0x0000000900097308 */ /* 0x000e220000000800 */
[----:B------:R-:W-:-:S02]  /*143a0*/  IMAD.U32 R52, RZ, RZ, UR38 ;  /* 0x00000026ff347e24 */ /* 0x000fc4000f8e00ff */
[--C-:B------:R-:W-:Y:S01]  /*143b0*/  FFMA.FTZ R14, R26, UR46, -R10.reuse ;  /* 0x0000002e1a0e7c23 */ /* 0x100fe2000801080a */
[--C-:B------:R-:W-:Y:S01]  /*143c0*/  FFMA.FTZ R181, R27, UR46, -R10.reuse ;  /* 0x0000002e1bb57c23 */ /* 0x100fe2000801080a */
        /* <DEDUP_REMOVED lines=12> */
[----:B0-----:R-:W-:Y:S01]  /*14490*/  FFMA.FTZ R3, R8, R3, R9 ;  /* 0x0000000308037223 */ /* 0x001fe20000010009 */
[--C-:B------:R-:W-:Y:S01]  /*144a0*/  FFMA.FTZ R169, R50, UR46, -R10.reuse ;  /* 0x0000002e32a97c23 */ /* 0x100fe2000801080a */
[--C-:B------:R-:W-:Y:S01]  /*144b0*/  FFMA.FTZ R32, R51, UR46, -R10.reuse ;  /* 0x0000002e33207c23 */ /* 0x100fe2000801080a */
[--C-:B------:R-:W-:Y:S01]  /*144c0*/  FFMA.FTZ R171, R54, UR46, -R10.reuse ;  /* 0x0000002e36ab7c23 */ /* 0x100fe2000801080a */
[--C-:B------:R-:W-:Y:S01]  /*144d0*/  FFMA.FTZ R34, R55, UR46, -R10.reuse ;  /* 0x0000002e37227c23 */ /* 0x100fe2000801080a */
[--C-:B------:R-:W-:Y:S01]  /*144e0*/  FFMA.FTZ R165, R58, UR46, -R10.reuse ;  /* 0x0000002e3aa57c23 */ /* 0x100fe2000801080a */
[--C-:B------:R-:W-:Y:S01]  /*144f0*/  FFMA.FTZ R36, R59, UR46, -R10.reuse ;  /* 0x0000002e3b247c23 */ /* 0x100fe2000801080a */
[----:B------:R-:W0:Y:S01]  /*14500*/  MUFU.EX2 R180, R180 ;  /* 0x000000b400b47308 */ /* 0x000e220000000800 */
[--C-:B------:R-:W-:Y:S01]  /*14510*/  FFMA.FTZ R167, R62, UR46, -R10.reuse ;  /* 0x0000002e3ea77c23 */ /* 0x100fe2000801080a */
[--C-:B------:R-:W-:Y:S01]  /*14520*/  FFMA.FTZ R38, R63, UR46, -R10.reuse ;  /* 0x0000002e3f267c23 */ /* 0x100fe2000801080a */
[--C-:B------:R-:W-:Y:S01]  /*14530*/  FFMA.FTZ R27, R66, UR46, -R10.reuse ;  /* 0x0000002e421b7c23 */ /* 0x100fe2000801080a */
[----:B------:R-:W-:Y:S01]  /*14540*/  FFMA.FTZ R163, R70, UR46, -R10 ;  /* 0x0000002e46a37c23 */ /* 0x000fe2000801080a */
[----:B------:R-:W-:-:S03]  /*14550*/  IMAD R51, R186, 0x8, R18 ;  /* 0x00000008ba337824 */ /* 0x000fc600078e0212 */
[----:B------:R-:W2:Y:S01]  /*14560*/  MUFU.EX2 R181, R181 ;  /* 0x000000b500b57308 */ /* 0x000ea20000000800 */
[----:B-1----:R-:W-:Y:S01]  /*14570*/  FFMA.FTZ R0, R7, R0, R14 ;  /* 0x0000000007007223 */ /* 0x002fe2000001000e */
[----:B------:R-:W-:-:S05]  /*14580*/  VIADD R51, R51, 0x28840 ;  /* 0x0002884033337836 */ /* 0x000fca0000000000 */
[----:B------:R-:W-:Y:S01]  /*14590*/  PRMT R51, R52, 0x654, R51 ;  /* 0x0000065434337816 */ /* 0x000fe20000000033 */
[----:B------:R-:W1:Y:S01]  /*145a0*/  MUFU.EX2 R182, R182 ;  /* 0x000000b600b67308 */ /* 0x000e620000000800 */
[----:B0-----:R-:W-:Y:S02]  /*145b0*/  FADD.FTZ R3, R180, R3 ;  /* 0x00000003b4037221 */ /* 0x001fe40000010000 */
[----:B------:R0:W-:Y:S05]  /*145c0*/  SYNCS.ARRIVE.TRANS64.RED.A1T0 RZ, [R51+URZ], RZ ;  /* 0x000000ff33ff79a7 */ /* 0x0001ea000810043f */
[----:B------:R-:W3:Y:S01]  /*145d0*/  MUFU.EX2 R183, R183 ;  /* 0x000000b700b77308 */ /* 0x000ee20000000800 */
[----:B--2---:R-:W-:-:S07]  /*145e0*/  FADD.FTZ R0, R181, R0 ;  /* 0x00000000b5007221 */ /* 0x004fce0000010000 */
[----:B------:R-:W2:Y:S01]  /*145f0*/  MUFU.EX2 R161, R161 ;  /* 0x000000a100a17308 */ /* 0x000ea20000000800 */
[----:B-1----:R-:W-:-:S07]  /*14600*/  FADD.FTZ R40, R182, R3 ;  /* 0x00000003b6287221 */ /* 0x002fce0000010000 */
[----:B------:R-:W1:Y:S01]  /*14610*/  MUFU.EX2 R20, R20 ;  /* 0x0000001400147308 */ /* 0x000e620000000800 */
[----:B---3--:R-:W-:-:S07]  /*14620*/  FADD.FTZ R3, R183, R0 ;  /* 0x00000000b7037221 */ /* 0x008fce0000010000 */
        /* <DEDUP_REMOVED lines=9> */
[----:B-1----:R-:W-:Y:S01]  /*146c0*/  FADD.FTZ R31, R159, R40 ;  /* 0x000000289f1f7221 */ /* 0x002fe20000010000 */
[----:B------:R-:W-:-:S06]  /*146d0*/  FFMA.FTZ R40, R67, UR46, -R10 ;  /* 0x0000002e43287c23 */ /* 0x000fcc000801080a */
        /* <DEDUP_REMOVED lines=15> */
[----:B--2---:R-:W-:Y:S01]  /*147d0*/  FADD.FTZ R31, R155, R42 ;  /* 0x0000002a9b1f7221 */ /* 0x004fe20000010000 */
[----:B------:R-:W-:-:S06]  /*147e0*/  FFMA.FTZ R42, R71, UR46, -R10 ;  /* 0x0000002e472a7c23 */ /* 0x000fcc000801080a */
[----:B------:R-:W2:Y:S01]  /*147f0*/  MUFU.EX2 R175, R175 ;  /* 0x000000af00af7308 */ /* 0x000ea20000000800 */
[----:B-1----:R-:W-:-:S07]  /*14800*/  FADD.FTZ R0, R28, R3 ;  /* 0x000000031c007221 */ /* 0x002fce0000010000 */
[----:B------:R-:W1:Y:S01]  /*14810*/  MUFU.EX2 R153, R153 ;  /* 0x0000009900997308 */ /* 0x000e620000000800 */
[----:B---3--:R-:W-:Y:S01]  /*14820*/  FADD.FTZ R44, R174, R31 ;  /* 0x0000001fae2c7221 */ /* 0x008fe20000010000 */
[----:B------:R-:W-:-:S06]  /*14830*/  FFMA.FTZ R31, R74, UR46, -R10 ;  /* 0x0000002e4a1f7c23 */ /* 0x000fcc000801080a */
        /* <DEDUP_REMOVED lines=53> */
[--C-:B------:R-:W-:Y:S01]  /*14b90*/  FFMA.FTZ R43, R86, UR46, -R10.reuse ;  /* 0x0000002e562b7c23 */ /* 0x100fe2000801080a */
[----:B------:R-:W-:-:S05]  /*14ba0*/  FFMA.FTZ R10, R87, UR46, -R10 ;  /* 0x0000002e570a7c23 */ /* 0x000fca000801080a */
        /* <DEDUP_REMOVED lines=34> */
[----:B---3--:R-:W-:-:S03]  /*14dd0*/  FADD.FTZ R3, R49, R50 ;  /* 0x0000003231037221 */ /* 0x008fc60000010000 */
[----:B--2---:R-:W-:Y:S01]  /*14de0*/  FADD.FTZ R0, R10, R47 ;  /* 0x0000002f0a007221 */ /* 0x004fe20000010000 */
[----:B0-----:R-:W-:Y:S06]  /*14df0*/  @!P0 BRA `(.L_x_3069) ;  /* 0x0000000000048947 */ /* 0x001fec0003800000 */
[----:B------:R-:W-:Y:S01]  /*14e00*/  BPT.TRAP 0x1 ;  /* 0x000000040000795c */ /* 0x000fe20000300000 */
.L_x_3069:
[----:B------:R-:W-:Y:S01]  /*14e10*/  IMAD R12, R12, 0x8, R18 ;  /* 0x000000080c0c7824 */ /* 0x000fe200078e0212 */
[----:B------:R-:W-:Y:S01]  /*14e20*/  ISETP.GT.AND P1, PT, R13, RZ, PT ;  /* 0x000000ff0d00720c */ /* 0x000fe20003f24270 */
        /* <DEDUP_REMOVED lines=8> */
[----:B------:R-:W-:Y:S01]  /*14eb0*/  FMUL.FTZ R92, R92, R8 ;  /* 0x000000085c5c7220 */ /* 0x000fe20000410000 */
[----:B------:R-:W-:Y:S01]  /*14ec0*/  F2FP.BF16.F32.PACK_AB R176, R159, R176 ;  /* 0x000000b09fb0723e */ /* 0x000fe200000010ff */
[----:B------:R-:W-:Y:S01]  /*14ed0*/  FMUL.FTZ R93, R93, R8 ;  /* 0x000000085d5d7220 */ /* 0x000fe20000410000 */
[----:B------:R0:W-:Y:S01]  /*14ee0*/  SYNCS.ARRIVE.TRANS64.RED.A1T0 RZ, [R12+URZ], RZ ;  /* 0x000000ff0cff79a7 */ /* 0x0001e2000810043f */
        /* <DEDUP_REMOVED lines=94> */
.L_x_3058:
[----:B------:R-:W-:Y:S05]  /*154d0*/  WARPSYNC.ALL ;  /* 0x0000000000007948 */ /* 0x000fea0003800000 */
[----:B------:R-:W-:Y:S06]  /*154e0*/  BAR.ARV 0x8, 0x180 ;  /* 0x0206000000007b1d */ /* 0x000fec0000002000 */
[----:B------:R-:W-:Y:S05]  /*154f0*/  @!P0 BRA `(.L_x_3071) ;  /* 0x0000000000048947 */ /* 0x000fea0003800000 */
[----:B------:R-:W-:Y:S01]  /*15500*/  BPT.TRAP 0x1 ;  /* 0x000000040000795c */ /* 0x000fe20000300000 */
.L_x_3071:
[----:B------:R-:W-:Y:S01]  /*15510*/  IMAD R13, R186, 0x8, R18 ;  /* 0x00000008ba0d7824 */ /* 0x000fe200078e0212 */
[----:B------:R-:W-:-:S04]  /*15520*/  SHF.L.U32 R4, R188, 0x1f, RZ ;  /* 0x0000001fbc047819 */ /* 0x000fc800000006ff */
[----:B------:R0:W1:Y:S01]  /*15530*/  SYNCS.PHASECHK.TRANS64.TRYWAIT P1, [R13+URZ+0x28850], R4 ;  /* 0x028850040d0075a7 */ /* 0x000062000802017f */
[----:B------:R-:W-:Y:S05]  /*15540*/  @!P0 BRA `(.L_x_3072) ;  /* 0x0000000000048947 */ /* 0x000fea0003800000 */
[----:B------:R-:W-:Y:S01]  /*15550*/  BPT.TRAP 0x1 ;  /* 0x000000040000795c */ /* 0x000fe20000300000 */
.L_x_3072:
[----:B------:R-:W-:-:S05]  /*15560*/  VIADD R18, R18, 0x400 ;  /* 0x0000040012127836 */ /* 0x000fca0000000000 */
[----:B------:R-:W-:-:S04]  /*15570*/  SHF.R.U32.HI R18, RZ, 0x4, R18 ;  /* 0x00000004ff127819 */ /* 0x000fc80000011612 */
[----:B------:R-:W-:-:S04]  /*15580*/  LOP3.LUT R18, R18, 0x3fff, RZ, 0xc0, !PT ;  /* 0x00003fff12127812 */ /* 0x000fc800078ec0ff */
[----:B------:R-:W-:Y:S01]  /*15590*/  LOP3.LUT R9, R18, 0x4000000, RZ, 0xfc, !PT ;  /* 0x0400000012097812 */ /* 0x000fe200078efcff */
[----:B-1----:R-:W-:Y:S06]  /*155a0*/  @P1 BRA `(.L_x_3073) ;  /* 0x0000000000081947 */ /* 0x002fec0003800000 */
[----:B------:R-:W1:Y:S02]  /*155b0*/  SYNCS.PHASECHK.TRANS64.TRYWAIT P1, [R13+URZ+0x28850], R4 ;  /* 0x028850040d0075a7 */ /* 0x000e64000802017f */
[----:B-1----:R-:W-:Y:S05]  /*155c0*/  @!P1 BRA `(.L_x_3074) ;  /* 0x000000b800ec9947 */ /* 0x002fea0003800000 */
.L_x_3073:
[----:B------:R-:W-:Y:S01]  /*155d0*/  IMAD R8, R186, 0x800, R9 ;  /* 0x00000800ba087824 */ /* 0x000fe200078e0209 */
[----:B------:R-:W-:Y:S05]  /*155e0*/  WARPSYNC.ALL ;  /* 0x0000000000007948 */ /* 0x000fea0003800000 */
[----:B------:R-:W-:Y:S01]  /*155f0*/  IMAD.MOV.U32 R9, RZ, RZ, 0x40000040 ;  /* 0x40000040ff097424 */ /* 0x000fe200078e00ff */
[C---:B------:R-:W-:Y:S01]  /*15600*/  R2UR UR6, R8.reuse ;  /* 0x00000000080672ca */ /* 0x040fe200000e0000 */
[----:B------:R-:W-:Y:S01]  /*15610*/  WARPGROUP.ARRIVE ;  /* 0x00000000000079c5 */ /* 0x000fe20000000000 */
[----:B------:R-:W-:Y:S01]  /*15620*/  VIADD R10, R8, 0x80 ;  /* 0x00000080080a7836 */ /* 0x000fe20000000000 */
[----:B01----:R-:W0:Y:S01]  /*15630*/  SHFL.BFLY PT, R4, R3, 0x2, 0x1f ;  /* 0x0c401f0003047f89 */ /* 0x003e2200000e0000 */
[----:B------:R-:W-:Y:S01]  /*15640*/  R2UR UR7, R9 ;  /* 0x00000000090772ca */ /* 0x000fe200000e0000 */
[----:B------:R-:W-:-:S02]  /*15650*/  IMAD.MOV.U32 R11, RZ, RZ, 0x40000040 ;  /* 0x40000040ff0b7424 */ /* 0x000fc400078e00ff */
[----:B------:R-:W-:Y:S01]  /*15660*/  IMAD.MOV.U32 R9, RZ, RZ, 0x40000040 ;  /* 0x40000040ff097424 */ /* 0x000fe200078e00ff */
[----:B------:R-:W1:Y:S01]  /*15670*/  SHFL.BFLY PT, R7, R0, 0x2, 0x1f ;  /* 0x0c401f0000077f89 */ /* 0x000e6200000e0000 */
[----:B------:R-:W-:Y:S02]  /*15680*/  IMAD.MOV.U32 R12, RZ, RZ, RZ ;  /* 0x000000ffff0c7224 */ /* 0x000fe400078e00ff */
[----:B------:R-:W-:-:S06]  /*15690*/  IMAD.U32 R21, RZ, RZ, UR46 ;  /* 0x0000002eff157e24 */ /* 0x000fcc000f8e00ff */
[----:B------:R-:W-:Y:S01]  /*156a0*/  HGMMA.64x128x16.F32.BF16 R88, R180, gdesc[UR4].tnspB, R88, gsb0 ;  /* 0x41e00004b4587df0 */ /* 0x000fe20008001858 */
[----:B------:R-:W-:Y:S01]  /*156b0*/  R2UR UR6, R10 ;  /* 0x000000000a0672ca */ /* 0x000fe200000e0000 */
[----:B------:R-:W-:Y:S01]  /*156c0*/  VIADD R10, R8, 0x100 ;  /* 0x00000100080a7836 */ /* 0x000fe20000000000 */
[----:B------:R-:W-:Y:S01]  /*156d0*/  R2UR UR7, R11 ;  /* 0x000000000b0772ca */ /* 0x000fe200000e0000 */
[----:B------:R-:W-:Y:S02]  /*156e0*/  IMAD.MOV.U32 R11, RZ, RZ, 0x40000040 ;  /* 0x40000040ff0b7424 */ /* 0x000fe400078e00ff */
[----:B0-----:R-:W-:Y:S01]  /*156f0*/  FADD.FTZ R4, R4, R3 ;  /* 0x0000000304047221 */ /* 0x001fe20000010000 */
[----:B------:R-:W-:Y:S01]  /*15700*/  IMAD.MOV.U32 R3, RZ, RZ, -0x800000 ;  /* 0xff800000ff037424 */ /* 0x000fe200078e00ff */
[----:B------:R-:W-:Y:S02]  /*15710*/  WARPGROUP.DEPBAR.LE gsb0, 0x0 ;  /* 0x00008000000079c5 */ /* 0x000fe40000010000 */
[----:B------:R-:W-:-:S06]  /*15720*/  WARPGROUP.ARRIVE ;  /* 0x00000000000079c5 */ /* 0x000fcc0000000000 */
        /* <DEDUP_REMOVED lines=36> */
[----:B-1----:R-:W-:Y:S01]  /*15970*/  FADD.FTZ R8, R7, R0 ;  /* 0x0000000007087221 */ /* 0x002fe20000010000 */
[----:B------:R-:W-:Y:S01]  /*15980*/  R2UR UR7, R9 ;  /* 0x00000000090772ca */ /* 0x000fe200000e0000 */
[----:B------:R-:W0:Y:S01]  /*15990*/  SHFL.BFLY PT, R7, R4, 0x1, 0x1f ;  /* 0x0c201f0004077f89 */ /* 0x000e2200000e0000 */
[----:B------:R-:W-:-:S03]  /*159a0*/  IMAD.MOV.U32 R0, RZ, RZ, -0x800000 ;  /* 0xff800000ff007424 */ /* 0x000fc600078e00ff */
[----:B------:R-:W1:Y:S01]  /*159b0*/  SHFL.BFLY PT, R9, R8, 0x1, 0x1f ;  /* 0x0c201f0008097f89 */ /* 0x000e6200000e0000 */
[----:B0-----:R-:W-:Y:S01]  /*159c0*/  FADD.FTZ R14, R4, R7 ;  /* 0x00000007040e7221 */ /* 0x001fe20000010000 */
[----:B------:R-:W-:Y:S02]  /*159d0*/  IMAD.MOV.U32 R7, RZ, RZ, RZ ;  /* 0x000000ffff077224 */ /* 0x000fe400078e00ff */
[----:B-1----:R-:W-:Y:S02]  /*159e0*/  FADD.FTZ R15, R8, R9 ;  /* 0x00000009080f7221 */ /* 0x002fe40000010000 */
[----:B------:R-:W-:Y:S01]  /*159f0*/  FSETP.NE.FTZ.AND P1, PT, R14, RZ, PT ;  /* 0x000000ff0e00720b */ /* 0x000fe20003f35000 */
[----:B------:R-:W-:Y:S02]  /*15a00*/  IMAD.U32 R9, RZ, RZ, UR46 ;  /* 0x0000002eff097e24 */ /* 0x000fe4000f8e00ff */
[----:B------:R-:W-:-:S10]  /*15a10*/  FSETP.NE.FTZ.AND P2, PT, R15, RZ, PT ;  /* 0x000000ff0f00720b */ /* 0x000fd40003f55000 */
[----:B------:R-:W0:Y:S01]  /*15a20*/  @P1 MUFU.LG2 R10, R14 ;  /* 0x0000000e000a1308 */ /* 0x000e220000000c00 */
[----:B------:R-:W-:Y:S02]  /*15a30*/  @P1 FMUL.FTZ R9, R9, 0.69314718246459960938 ;  /* 0x3f31721809091820 */ /* 0x000fe40000410000 */
        /* <DEDUP_REMOVED lines=14> */
.L_x_3075:
        /* <DEDUP_REMOVED lines=13> */
[----:B------:R-:W-:Y:S01]  /*15bf0*/  SEL R5, RZ, 0x1, P0 ;  /* 0x00000001ff057807 */ /* 0x000fe20000000000 */
        /* <DEDUP_REMOVED lines=60> */
[----:B-1----:R-:W-:-:S11]  /*15fc0*/  SEL R186, R186, RZ, P0 ;  /* 0x000000ffbaba7207 */ /* 0x002fd60000000000 */
.L_x_2986:
[----:B------:R-:W-:Y:S05]  /*15fd0*/  WARPSYNC.ALL ;  /* 0x0000000000007948 */ /* 0x000fea0003800000 */
[----:B------:R-:W0:Y:S08]  /*15fe0*/  S2UR UR38, SR_CgaCtaId ;  /* 0x00000000002679c3 */ /* 0x000e300000008800 */
[----:B------:R-:W-:Y:S06]  /*15ff0*/  BAR.SYNC.DEFER_BLOCKING 0x5, 0x180 ;  /* 0x0146000000007b1d */ /* 0x000fec0000010000 */
[----:B------:R-:W-:Y:S01]  /*16000*/  UMOV UR4, 0x400 ;  /* 0x0000040000047882 */ /* 0x000fe20000000000 */
[----:B------:R-:W-:Y:S01]  /*16010*/  BSSY B0, `(.L_x_3076) ;  /* 0x00001f9000007945 */ /* 0x000fe20003800000 */
[----:B0-----:R-:W-:-:S06]  /*16020*/  ULEA UR4, UR38, UR4, 0x18 ;  /* 0x0000000426047291 */ /* 0x001fcc000f8ec03f */
[----:B------:R-:W-:-:S05]  /*16030*/  IMAD.U32 R18, RZ, RZ, UR4 ;  /* 0x00000004ff127e24 */ /* 0x000fca000f8e00ff */
[----:B------:R0:W1:Y:S01]  /*16040*/  LDS.128 R40, [R18+0x288d0] ;  /* 0x0288d00012287984 */ /* 0x0000620000000c00 */
[----:B------:R-:W-:Y:S06]  /*16050*/  BAR.ARV 0x4, 0x180 ;  /* 0x0106000000007b1d */ /* 0x000fec0000002000 */
[----:B------:R-:W-:Y:S05]  /*16060*/  @P1 BRA `(.L_x_3077) ;  /* 0x0000001400001947 */ /* 0x000fea0003800000 */
[----:B------:R-:W3:Y:S01]  /*16070*/  S2R R5, SR_SWINHI ;  /* 0x0000000000057919 */ /* 0x000ee20000002f00 */
[----:B------:R-:W-:Y:S05]  /*16080*/  WARPSYNC.ALL ;  /* 0x0000000000007948 */ /* 0x000fea0003800000 */
[----:B------:R-:W-:Y:S01]  /*16090*/  BAR.SYNC.DEFER_BLOCKING 0x1, 0x100 ;  /* 0x0044000000007b1d */ /* 0x000fe20000010000 */
[----:B------:R-:W-:Y:S01]  /*160a0*/  F2FP.BF16.F32.PACK_AB R10, R93, R10 ;  /* 0x0000000a5d0a723e */ /* 0x000fe200000010ff */
[----:B------:R-:W-:Y:S01]  /*160b0*/  IMAD.MOV.U32 R48, RZ, RZ, RZ ;  /* 0x000000ffff307224 */ /* 0x000fe200078e00ff */
[----:B------:R-:W-:Y:S02]  /*160c0*/  F2FP.BF16.F32.PACK_AB R11, R11, R94 ;  /* 0x0000005e0b0b723e */ /* 0x000fe400000010ff */
[----:B------:R-:W-:Y:S01]  /*160d0*/  F2FP.BF16.F32.PACK_AB R30, R133, R30 ;  /* 0x0000001e851e723e */ /* 0x000fe200000010ff */
[----:B------:R-:W-:Y:S01]  /*160e0*/  ULDC.64 UR4, c[0x0][0xc00] ;  /* 0x0003000000047ab9 */ /* 0x000fe20000000a00 */
[----:B------:R-:W-:Y:S01]  /*160f0*/  F2FP.BF16.F32.PACK_AB R32, R137, R32 ;  /* 0x000000208920723e */ /* 0x000fe200000010ff */
[----:B------:R-:W0:Y:S01]  /*16100*/  LDC R55, c[0x0][0xbe8] ;  /* 0x0002fa00ff377b82 */ /* 0x000e220000000800 */
[----:B------:R-:W-:-:S02]  /*16110*/  F2FP.BF16.F32.PACK_AB R33, R33, R138 ;  /* 0x0000008a2121723e */ /* 0x000fc400000010ff */
[----:B------:R-:W-:Y:S02]  /*16120*/  F2FP.BF16.F32.PACK_AB R34, R141, R34 ;  /* 0x000000228d22723e */ /* 0x000fe400000010ff */
[----:B------:R-:W-:Y:S02]  /*16130*/  F2FP.BF16.F32.PACK_AB R35, R35, R142 ;  /* 0x0000008e2323723e */ /* 0x000fe400000010ff */
[----:B------:R-:W-:Y:S02]  /*16140*/  MOV R20, R18 ;  /* 0x0000001200147202 */ /* 0x000fe40000000f00 */
[----:B---3--:R-:W-:-:S03]  /*16150*/  MOV R21, R5 ;  /* 0x0000000500157202 */ /* 0x008fc60000000f00 */
[----:B------:R-:W-:-:S03]  /*16160*/  IMAD.WIDE R8, R222, 0x2, R20 ;  /* 0x00000002de087825 */ /* 0x000fc600078e0214 */
[C---:B------:R-:W-:Y:S02]  /*16170*/  LOP3.LUT R29, R8.reuse, 0x380, RZ, 0xc0, !PT ;  /* 0x00000380081d7812 */ /* 0x040fe400078ec0ff */
[C---:B------:R-:W-:Y:S02]  /*16180*/  IADD3 R37, P5, R8.reuse, 0x20, RZ ;  /* 0x0000002008257810 */ /* 0x040fe40007fbe0ff */
[C---:B------:R-:W-:Y:S02]  /*16190*/  IADD3 R39, P0, R8.reuse, 0x40, RZ ;  /* 0x0000004008277810 */ /* 0x040fe40007f1e0ff */
[----:B------:R-:W-:Y:S01]  /*161a0*/  IADD3 R45, P1, R8, 0x60, RZ ;  /* 0x00000060082d7810 */ /* 0x000fe20007f3e0ff */
[--C-:B------:R-:W-:Y:S01]  /*161b0*/  IMAD.X R5, RZ, RZ, R9.reuse, P5 ;  /* 0x000000ffff057224 */ /* 0x100fe200028e0609 */
[----:B------:R-:W-:Y:S01]  /*161c0*/  SHF.R.U64 R29, R29, 0x3, RZ ;  /* 0x000000031d1d7819 */ /* 0x000fe200000012ff */
[--C-:B------:R-:W-:Y:S01]  /*161d0*/  IMAD.X R7, RZ, RZ, R9.reuse, P0 ;  /* 0x000000ffff077224 */ /* 0x100fe200000e0609 */
[----:B------:R-:W-:Y:S01]  /*161e0*/  LOP3.LUT R4, R37, 0x380, RZ, 0xc0, !PT ;  /* 0x0000038025047812 */ /* 0x000fe200078ec0ff */
[----:B----4-:R-:W-:Y:S01]  /*161f0*/  IMAD.X R13, RZ, RZ, R9, P1 ;  /* 0x000000ffff0d7224 */ /* 0x010fe200008e0609 */
[----:B------:R-:W-:-:S02]  /*16200*/  LOP3.LUT R6, R39, 0x380, RZ, 0xc0, !PT ;  /* 0x0000038027067812 */ /* 0x000fc400078ec0ff */
[C---:B--2---:R-:W-:Y:S02]  /*16210*/  IADD3 R47, P2, R8.reuse, 0x4000, RZ ;  /* 0x00004000082f7810 */ /* 0x044fe40007f5e0ff */
[C---:B------:R-:W-:Y:S02]  /*16220*/  IADD3 R49, P3, R8.reuse, 0x4020, RZ ;  /* 0x0000402008317810 */ /* 0x040fe40007f7e0ff */
[C---:B------:R-:W-:Y:S01]  /*16230*/  IADD3 R51, P4, R8.reuse, 0x4040, RZ ;  /* 0x0000404008337810 */ /* 0x040fe20007f9e0ff */
[--C-:B------:R-:W-:Y:S01]  /*16240*/  IMAD.X R15, RZ, RZ, R9.reuse, P2 ;  /* 0x000000ffff0f7224 */ /* 0x100fe200010e0609 */
[----:B------:R-:W-:Y:S01]  /*16250*/  IADD3 R53, P5, R8, 0x4060, RZ ;  /* 0x0000406008357810 */ /* 0x000fe20007fbe0ff */
[--C-:B------:R-:W-:Y:S01]  /*16260*/  IMAD.X R25, RZ, RZ, R9.reuse, P3 ;  /* 0x000000ffff197224 */ /* 0x100fe200018e0609 */
[----:B------:R-:W-:Y:S01]  /*16270*/  LOP3.LUT R12, R45, 0x380, RZ, 0xc0, !PT ;  /* 0x000003802d0c7812 */ /* 0x000fe200078ec0ff */
[----:B------:R-:W-:Y:S01]  /*16280*/  IMAD.X R27, RZ, RZ, R9, P4 ;  /* 0x000000ffff1b7224 */ /* 0x000fe200020e0609 */
[----:B------:R-:W-:-:S02]  /*16290*/  LOP3.LUT R8, R29, R8, RZ, 0x3c, !PT ;  /* 0x000000081d087212 */ /* 0x000fc400078e3cff */
[----:B------:R-:W-:Y:S02]  /*162a0*/  SHF.R.U64 R4, R4, 0x3, RZ ;  /* 0x0000000304047819 */ /* 0x000fe400000012ff */
[----:B------:R-:W-:Y:S02]  /*162b0*/  SHF.R.U64 R6, R6, 0x3, RZ ;  /* 0x0000000306067819 */ /* 0x000fe400000012ff */
[----:B------:R-:W-:Y:S02]  /*162c0*/  LOP3.LUT R14, R47, 0x380, RZ, 0xc0, !PT ;  /* 0x000003802f0e7812 */ /* 0x000fe400078ec0ff */
[----:B------:R-:W-:Y:S02]  /*162d0*/  IADD3.X R29, RZ, R9, RZ, P5, !PT ;  /* 0x00000009ff1d7210 */ /* 0x000fe40002ffe4ff */
[----:B------:R-:W-:Y:S02]  /*162e0*/  SHF.R.U64 R12, R12, 0x3, RZ ;  /* 0x000000030c0c7819 */ /* 0x000fe400000012ff */
[----:B-----5:R-:W-:-:S02]  /*162f0*/  LOP3.LUT R24, R49, 0x380, RZ, 0xc0, !PT ;  /* 0x0000038031187812 */ /* 0x020fc400078ec0ff */
[----:B------:R-:W-:Y:S02]  /*16300*/  LOP3.LUT R26, R51, 0x380, RZ, 0xc0, !PT ;  /* 0x00000380331a7812 */ /* 0x000fe400078ec0ff */
[----:B------:R-:W-:Y:S02]  /*16310*/  MOV R46, R8 ;  /* 0x00000008002e7202 */ /* 0x000fe40000000f00 */
[----:B------:R-:W-:Y:S02]  /*16320*/  LOP3.LUT R4, R4, R37, RZ, 0x3c, !PT ;  /* 0x0000002504047212 */ /* 0x000fe400078e3cff */
[----:B------:R-:W-:Y:S02]  /*16330*/  LOP3.LUT R6, R6, R39, RZ, 0x3c, !PT ;  /* 0x0000002706067212 */ /* 0x000fe400078e3cff */
[----:B------:R-:W-:Y:S02]  /*16340*/  LOP3.LUT R28, R53, 0x380, RZ, 0xc0, !PT ;  /* 0x00000380351c7812 */ /* 0x000fe400078ec0ff */
[----:B------:R-:W-:-:S02]  /*16350*/  F2FP.BF16.F32.PACK_AB R8, R89, R88 ;  /* 0x000000585908723e */ /* 0x000fc400000010ff */
[----:B------:R-:W-:Y:S02]  /*16360*/  F2FP.BF16.F32.PACK_AB R9, R91, R90 ;  /* 0x0000005a5b09723e */ /* 0x000fe400000010ff */
[----:B------:R-:W-:Y:S02]  /*16370*/  SHF.R.U64 R14, R14, 0x3, RZ ;  /* 0x000000030e0e7819 */ /* 0x000fe400000012ff */
[----:B------:R-:W-:Y:S01]  /*16380*/  LOP3.LUT R12, R12, R45, RZ, 0x3c, !PT ;  /* 0x0000002d0c0c7212 */ /* 0x000fe200078e3cff */
        /* <DEDUP_REMOVED lines=11> */
[----:B--2---:R-:W-:Y:S01]  /*16440*/  F2FP.BF16.F32.PACK_AB R8, R105, R104 ;  /* 0x000000686908723e */ /* 0x004fe200000010ff */
[----:B------:R-:W-:Y:S01]  /*16450*/  STSM.16.M88.4 [R45], R4 ;  /* 0x000000042d007844 */ /* 0x000fe20000000200 */
[----:B------:R-:W-:Y:S02]  /*16460*/  F2FP.BF16.F32.PACK_AB R9, R107, R106 ;  /* 0x0000006a6b09723e */ /* 0x000fe400000010ff */
[----:B------:R-:W-:Y:S02]  /*16470*/  F2FP.BF16.F32.PACK_AB R10, R109, R108 ;  /* 0x0000006c6d0a723e */ /* 0x000fe400000010ff */
[----:B------:R-:W-:Y:S02]  /*16480*/  F2FP.BF16.F32.PACK_AB R11, R111, R110 ;  /* 0x0000006e6f0b723e */ /* 0x000fe400000010ff */
[----:B------:R-:W-:-:S02]  /*16490*/  LOP3.LUT R24, R24, R49, RZ, 0x3c, !PT ;  /* 0x0000003118187212 */ /* 0x000fc400078e3cff */
[----:B------:R-:W-:Y:S01]  /*164a0*/  LOP3.LUT R26, R26, R51, RZ, 0x3c, !PT ;  /* 0x000000331a1a7212 */ /* 0x000fe200078e3cff */
[----:B------:R2:W-:Y:S01]  /*164b0*/  STSM.16.M88.4 [R44], R8 ;  /* 0x000000082c007844 */ /* 0x0005e20000000200 */
[----:B------:R-:W-:Y:S02]  /*164c0*/  LOP3.LUT R28, R28, R53, RZ, 0x3c, !PT ;  /* 0x000000351c1c7212 */ /* 0x000fe400078e3cff */
[----:B-1----:R-:W-:Y:S02]  /*164d0*/  MOV R40, R12 ;  /* 0x0000000c00287202 */ /* 0x002fe40000000f00 */
[----:B------:R-:W-:Y:S02]  /*164e0*/  MOV R39, R14 ;  /* 0x0000000e00277202 */ /* 0x000fe40000000f00 */
[----:B------:R-:W-:Y:S02]  /*164f0*/  MOV R38, R24 ;  /* 0x0000001800267202 */ /* 0x000fe40000000f00 */
[----:B------:R-:W-:-:S02]  /*16500*/  MOV R37, R26 ;  /* 0x0000001a00257202 */ /* 0x000fc40000000f00 */
[----:B------:R-:W-:Y:S02]  /*16510*/  F2FP.BF16.F32.PACK_AB R12, R113, R112 ;  /* 0x00000070710c723e */ /* 0x000fe400000010ff */
[----:B------:R-:W-:Y:S02]  /*16520*/  F2FP.BF16.F32.PACK_AB R13, R115, R114 ;  /* 0x00000072730d723e */ /* 0x000fe400000010ff */
[----:B------:R-:W-:Y:S02]  /*16530*/  F2FP.BF16.F32.PACK_AB R14, R117, R116 ;  /* 0x00000074750e723e */ /* 0x000fe400000010ff */
[----:B------:R-:W-:Y:S02]  /*16540*/  F2FP.BF16.F32.PACK_AB R15, R119, R118 ;  /* 0x00000076770f723e */ /* 0x000fe400000010ff */
[----:B------:R-:W-:Y:S02]  /*16550*/  F2FP.BF16.F32.PACK_AB R24, R121, R120 ;  /* 0x000000787918723e */ /* 0x000fe400000010ff */
[----:B------:R-:W-:Y:S01]  /*16560*/  F2FP.BF16.F32.PACK_AB R25, R123, R122 ;  /* 0x0000007a7b19723e */ /* 0x000fe200000010ff */
[----:B------:R-:W-:Y:S01]  /*16570*/  STSM.16.M88.4 [R40], R12 ;  /* 0x0000000c28007844 */ /* 0x000fe20000000200 */
[----:B------:R-:W-:-:S02]  /*16580*/  F2FP.BF16.F32.PACK_AB R26, R125, R124 ;  /* 0x0000007c7d1a723e */ /* 0x000fc400000010ff */
[----:B------:R-:W-:Y:S02]  /*16590*/  F2FP.BF16.F32.PACK_AB R27, R127, R126 ;  /* 0x0000007e7f1b723e */ /* 0x000fe400000010ff */
[----:B------:R-:W-:Y:S02]  /*165a0*/  MOV R36, R28 ;  /* 0x0000001c00247202 */ /* 0x000fe40000000f00 */
[----:B------:R-:W-:Y:S01]  /*165b0*/  ISETP.NE.U32.AND P0, PT, RZ, UR4, PT ;  /* 0x00000004ff007c0c */ /* 0x000fe2000bf05070 */
[----:B------:R-:W-:Y:S01]  /*165c0*/  STSM.16.M88.4 [R39], R24 ;  /* 0x0000001827007844 */ /* 0x000fe20000000200 */
[----:B--2---:R-:W-:Y:S02]  /*165d0*/  IADD3 R8, P1, R208, UR4, RZ ;  /* 0x00000004d0087c10 */ /* 0x004fe4000ff3e0ff */
[----:B------:R-:W-:Y:S02]  /*165e0*/  F2FP.BF16.F32.PACK_AB R28, R129, R128 ;  /* 0x00000080811c723e */ /* 0x000fe400000010ff */
[----:B------:R-:W-:-:S02]  /*165f0*/  F2FP.BF16.F32.PACK_AB R29, R131, R130 ;  /* 0x00000082831d723e */ /* 0x000fc400000010ff */
        /* <DEDUP_REMOVED lines=19> */
[----:B0-----:R-:W-:Y:S01]  /*16730*/  ISETP.NE.AND P1, PT, R55, 0x1, PT ;  /* 0x000000013700780c */ /* 0x001fe20003f25270 */
[----:B------:R-:W-:Y:S02]  /*16740*/  IMAD.IADD R13, R204, 0x1, R191 ;  /* 0x00000001cc0d7824 */ /* 0x000fe400078e02bf */
[----:B------:R1:W5:Y:S10]  /*16750*/  @P2 LDG.E R6, desc[UR42][R208.64] ;  /* 0x0000002ad0062981 */ /* 0x000374000c1e1900 */
[----:B------:R-:W0:Y:S08]  /*16760*/  @P1 LDC R10, c[0x0][0xbec] ;  /* 0x0002fb00ff0a1b82 */ /* 0x000e300000000800 */
[----:B------:R-:W2:Y:S01]  /*16770*/  @P1 LDC R11, c[0x0][0xbf0] ;  /* 0x0002fc00ff0b1b82 */ /* 0x000ea20000000800 */
[----:B-1----:R-:W-:Y:S05]  /*16780*/  @P2 BRA `(.L_x_3078) ;  /* 0x0000000000102947 */ /* 0x002fea0003800000 */
[----:B------:R-:W-:Y:S05]  /*16790*/  @!P0 BRA `(.L_x_3078) ;  /* 0x00000000000c8947 */ /* 0x000fea0003800000 */
[----:B------:R-:W3:Y:S04]  /*167a0*/  LDG.E R5, desc[UR42][R8.64] ;  /* 0x0000002a08057981 */ /* 0x000ee8000c1e1900 */
[----:B-----5:R-:W3:Y:S02]  /*167b0*/  LDG.E R6, desc[UR42][R8.64+0x4] ;  /* 0x0000042a08067981 */ /* 0x020ee4000c1e1900 */
[----:B---3--:R-:W-:-:S07]  /*167c0*/  IMAD.IADD R6, R6, 0x1, -R5 ;  /* 0x0000000106067824 */ /* 0x008fce00078e0a05 */
.L_x_3078:
[----:B------:R-:W-:Y:S01]  /*167d0*/  SHF.R.S32.HI R54, RZ, 0x1f, R207 ;  /* 0x0000001fff367819 */ /* 0x000fe200000114cf */
[----:B0-----:R-:W-:Y:S01]  /*167e0*/  @P1 IMAD.HI.U32 R4, R13, R10, RZ ;  /* 0x0000000a0d041227 */ /* 0x001fe200078e00ff */
[----:B------:R-:W-:Y:S01]  /*167f0*/  ULDC.64 UR4, c[0x0][0xb90] ;  /* 0x0002e40000047ab9 */ /* 0x000fe20000000a00 */
[----:B-----5:R-:W-:Y:S02]  /*16800*/  SHF.R.S32.HI R49, RZ, 0x1f, R48 ;  /* 0x0000001fff317819 */ /* 0x020fe40000011430 */
[----:B------:R-:W-:Y:S01]  /*16810*/  IMAD R8, R54, UR4, RZ ;  /* 0x0000000436087c24 */ /* 0x000fe2000f8e02ff */
[----:B------:R-:W-:Y:S01]  /*16820*/  SEL R40, R211, RZ, !P0 ;  /* 0x000000ffd3287207 */ /* 0x000fe20004000000 */
[----:B------:R-:W-:Y:S01]  /*16830*/  IMAD.MOV.U32 R7, RZ, RZ, R13 ;  /* 0x000000ffff077224 */ /* 0x000fe200078e000d */
[----:B--2---:R-:W-:Y:S01]  /*16840*/  @P1 SHF.R.U32.HI R7, RZ, R11, R4 ;  /* 0x0000000bff071219 */ /* 0x004fe20000011604 */
[----:B------:R-:W-:Y:S01]  /*16850*/  IMAD.WIDE.U32 R4, R207, UR4, R48 ;  /* 0x00000004cf047c25 */ /* 0x000fe2000f8e0030 */
[----:B------:R-:W-:-:S03]  /*16860*/  SEL R57, R210, RZ, !P0 ;  /* 0x000000ffd2397207 */ /* 0x000fc60004000000 */
[----:B------:R-:W-:Y:S01]  /*16870*/  IMAD R9, R207, UR5, R8 ;  /* 0x00000005cf097c24 */ /* 0x000fe2000f8e0208 */
[----:B------:R-:W-:Y:S01]  /*16880*/  ULDC.64 UR4, c[0x0][0xb98] ;  /* 0x0002e60000047ab9 */ /* 0x000fe20000000a00 */
[----:B------:R-:W-:Y:S02]  /*16890*/  IMAD.MOV R8, RZ, RZ, -R7 ;  /* 0x000000ffff087224 */ /* 0x000fe400078e0a07 */
[----:B------:R-:W-:Y:S02]  /*168a0*/  IMAD.IADD R5, R5, 0x1, R9 ;  /* 0x0000000105057824 */ /* 0x000fe400078e0209 */
[----:B------:R-:W-:Y:S02]  /*168b0*/  IMAD R9, R55, R8, R13 ;  /* 0x0000000837097224 */ /* 0x000fe400078e020d */
[----:B------:R-:W-:Y:S02]  /*168c0*/  IMAD.IADD R11, R16, 0x1, R224 ;  /* 0x00000001100b7824 */ /* 0x000fe400078e02e0 */
        /* <DEDUP_REMOVED lines=26> */
[----:B------:R-:W-:Y:S01]  /*16a70*/  IMAD.IADD R4, R221, 0x1, R191 ;  /* 0x00000001dd047824 */ /* 0x000fe200078e02bf */
[----:B------:R-:W-:Y:S01]  /*16a80*/  LOP3.LUT R8, R7, 0x380, RZ, 0xc0, !PT ;  /* 0x0000038007087812 */ /* 0x000fe200078ec0ff */
[----:B------:R-:W0:Y:S01]  /*16a90*/  SHFL.IDX PT, R51, R11, RZ, 0x1c1f ;  /* 0x001c1fff0b337589 */ /* 0x000e2200000e0000 */
[----:B------:R-:W-:Y:S01]  /*16aa0*/  LOP3.LUT R24, R25, 0x380, RZ, 0xc0, !PT ;  /* 0x0000038019187812 */ /* 0x000fe200078ec0ff */
[----:B------:R-:W-:Y:S01]  /*16ab0*/  ULDC.64 UR4, c[0x0][0xaa0] ;  /* 0x0002a80000047ab9 */ /* 0x000fe20000000a00 */
[----:B------:R-:W-:Y:S01]  /*16ac0*/  SHF.R.U64 R28, R28, 0x3, RZ ;  /* 0x000000031c1c7819 */ /* 0x000fe200000012ff */
[----:B------:R-:W-:Y:S01]  /*16ad0*/  SHFL.IDX PT, R52, R10, 0x1, 0x1c1f ;  /* 0x003c1f000a347f89 */ /* 0x000fe200000e0000 */
[----:B------:R-:W-:-:S02]  /*16ae0*/  SHF.R.U64 R24, R24, 0x3, RZ ;  /* 0x0000000318187819 */ /* 0x000fc400000012ff */
[----:B------:R-:W-:Y:S01]  /*16af0*/  SHF.R.U64 R12, R12, 0x3, RZ ;  /* 0x000000030c0c7819 */ /* 0x000fe200000012ff */
[----:B------:R-:W1:Y:S01]  /*16b00*/  SHFL.IDX PT, R53, R11, 0x1, 0x1c1f ;  /* 0x003c1f000b357f89 */ /* 0x000e6200000e0000 */
[----:B------:R-:W-:Y:S01]  /*16b10*/  LOP3.LUT R24, R24, R25, RZ, 0x3c, !PT ;  /* 0x0000001918187212 */ /* 0x000fe200078e3cff */
[--C-:B------:R-:W-:Y:S01]  /*16b20*/  IMAD.X R25, RZ, RZ, R21.reuse, P2 ;  /* 0x000000ffff197224 */ /* 0x100fe200010e0615 */
[C---:B------:R-:W-:Y:S01]  /*16b30*/  ISETP.GE.OR P2, PT, R4.reuse, R59, P0 ;  /* 0x0000003b0400720c */ /* 0x040fe20000746670 */
[----:B------:R-:W-:Y:S01]  /*16b40*/  VIADD R4, R4, 0x8 ;  /* 0x0000000804047836 */ /* 0x000fe20000000000 */
[----:B------:R-:W-:Y:S02]  /*16b50*/  SHF.R.U64 R8, R8, 0x3, RZ ;  /* 0x0000000308087819 */ /* 0x000fe400000012ff */
[----:B------:R-:W-:Y:S01]  /*16b60*/  LOP3.LUT R28, R28, R29, RZ, 0x3c, !PT ;  /* 0x0000001d1c1c7212 */ /* 0x000fe200078e3cff */
[--C-:B------:R-:W-:Y:S01]  /*16b70*/  IMAD.X R29, RZ, RZ, R21.reuse, P3 ;  /* 0x000000ffff1d7224 */ /* 0x100fe200018e0615 */
[----:B------:R-:W-:Y:S01]  /*16b80*/  LOP3.LUT R12, R12, R13, RZ, 0x3c, !PT ;  /* 0x0000000d0c0c7212 */ /* 0x000fe200078e3cff */
[----:B------:R-:W-:Y:S01]  /*16b90*/  IMAD.X R13, RZ, RZ, R21, P4 ;  /* 0x000000ffff0d7224 */ /* 0x000fe200020e0615 */
[----:B------:R-:W-:-:S02]  /*16ba0*/  LOP3.LUT R8, R8, R7, RZ, 0x3c, !PT ;  /* 0x0000000708087212 */ /* 0x000fc400078e3cff */
[----:B------:R-:W-:Y:S02]  /*16bb0*/  IADD3 R5, P3, R20, 0x7000, RZ ;  /* 0x0000700014057810 */ /* 0x000fe40007f7e0ff */
[----:B------:R-:W-:Y:S01]  /*16bc0*/  ISETP.GE.OR P0, PT, R4, R59, P0 ;  /* 0x0000003b0400720c */ /* 0x000fe20000706670 */
[----:B0-----:R0:W-:Y:S01]  /*16bd0*/  @!P2 ST.E desc[UR42][R50.64], R3 ;  /* 0x000000033200a985 */ /* 0x0011e2000c10192a */
[C---:B------:R-:W-:Y:S01]  /*16be0*/  IADD3 R33, P5, R20.reuse, 0x5000, RZ ;  /* 0x0000500014217810 */ /* 0x040fe20007fbe0ff */
[----:B------:R-:W-:Y:S01]  /*16bf0*/  IMAD.X R45, RZ, RZ, R21, P3 ;  /* 0x000000ffff2d7224 */ /* 0x000fe200018e0615 */
[C---:B------:R-:W-:Y:S02]  /*16c00*/  IADD3 R37, P4, R20.reuse, 0x6000, RZ ;  /* 0x0000600014257810 */ /* 0x040fe40007f9e0ff */
[----:B------:R-:W-:Y:S02]  /*16c10*/  LOP3.LUT R7, R20, 0x380, RZ, 0xc0, !PT ;  /* 0x0000038014077812 */ /* 0x000fe400078ec0ff */
[----:B------:R-:W-:-:S02]  /*16c20*/  LOP3.LUT R4, R5, 0x380, RZ, 0xc0, !PT ;  /* 0x0000038005047812 */ /* 0x000fc400078ec0ff */
[----:B------:R-:W-:Y:S02]  /*16c30*/  LOP3.LUT R32, R33, 0x380, RZ, 0xc0, !PT ;  /* 0x0000038021207812 */ /* 0x000fe400078ec0ff */
[----:B------:R-:W-:Y:S01]  /*16c40*/  LOP3.LUT R36, R37, 0x380, RZ, 0xc0, !PT ;  /* 0x0000038025247812 */ /* 0x000fe200078ec0ff */
[----:B0-----:R-:W0:Y:S01]  /*16c50*/  @P1 LDC R51, c[0x0][0xbec] ;  /* 0x0002fb00ff331b82 */ /* 0x001e220000000800 */
[----:B------:R-:W-:Y:S01]  /*16c60*/  IMAD R3, R49, UR4, RZ ;  /* 0x0000000431037c24 */ /* 0x000fe2000f8e02ff */
[----:B------:R-:W-:Y:S01]  /*16c70*/  SHF.R.U64 R7, R7, 0x3, RZ ;  /* 0x0000000307077819 */ /* 0x000fe200000012ff */
[----:B-1----:R1:W-:Y:S01]  /*16c80*/  @!P0 ST.E desc[UR42][R52.64], R0 ;  /* 0x0000000034008985 */ /* 0x0023e2000c10192a */
[----:B------:R-:W-:Y:S02]  /*16c90*/  SHF.R.U64 R4, R4, 0x3, RZ ;  /* 0x0000000304047819 */ /* 0x000fe400000012ff */
[----:B------:R-:W-:Y:S02]  /*16ca0*/  SHF.R.U64 R32, R32, 0x3, RZ ;  /* 0x0000000320207819 */ /* 0x000fe400000012ff */
[----:B------:R-:W2:Y:S01]  /*16cb0*/  @P1 LDC R49, c[0x0][0xbf0] ;  /* 0x0002fc00ff311b82 */ /* 0x000ea20000000800 */
[----:B------:R-:W-:Y:S01]  /*16cc0*/  SHF.R.U64 R36, R36, 0x3, RZ ;  /* 0x0000000324247819 */ /* 0x000fe200000012ff */
[----:B------:R-:W-:Y:S01]  /*16cd0*/  IMAD R3, R48, UR5, R3 ;  /* 0x0000000530037c24 */ /* 0x000fe2000f8e0203 */
[----:B------:R-:W-:Y:S01]  /*16ce0*/  LOP3.LUT R20, R7, R20, RZ, 0x3c, !PT ;  /* 0x0000001407147212 */ /* 0x000fe200078e3cff */
[----:B------:R-:W5:Y:S01]  /*16cf0*/  LD.E.128 R8, desc[UR42][R8.64] ;  /* 0x0000002a08087980 */ /* 0x000f62000c101d00 */
[----:B------:R-:W-:Y:S01]  /*16d00*/  LOP3.LUT R32, R32, R33, RZ, 0x3c, !PT ;  /* 0x0000002120207212 */ /* 0x000fe200078e3cff */
[--C-:B------:R-:W-:Y:S01]  /*16d10*/  IMAD.X R33, RZ, RZ, R21.reuse, P5 ;  /* 0x000000ffff217224 */ /* 0x100fe200028e0615 */
[----:B------:R-:W-:Y:S01]  /*16d20*/  LOP3.LUT R36, R36, R37, RZ, 0x3c, !PT ;  /* 0x0000002524247212 */ /* 0x000fe200078e3cff */
[----:B------:R-:W-:Y:S01]  /*16d30*/  IMAD.X R37, RZ, RZ, R21, P4 ;  /* 0x000000ffff257224 */ /* 0x000fe200020e0615 */
[----:B------:R-:W-:Y:S01]  /*16d40*/  LOP3.LUT R44, R4, R5, RZ, 0x3c, !PT ;  /* 0x00000005042c7212 */ /* 0x000fe200078e3cff */
[----:B------:R-:W5:Y:S04]  /*16d50*/  LD.E.128 R12, desc[UR42][R12.64] ;  /* 0x0000002a0c0c7980 */ /* 0x000f68000c101d00 */
[----:B------:R3:W5:Y:S04]  /*16d60*/  LD.E.128 R4, desc[UR42][R20.64] ;  /* 0x0000002a14047980 */ /* 0x000768000c101d00 */
[----:B------:R-:W5:Y:S04]  /*16d70*/  LD.E.128 R24, desc[UR42][R24.64] ;  /* 0x0000002a18187980 */ /* 0x000f68000c101d00 */
[----:B------:R-:W5:Y:S01]  /*16d80*/  LD.E.128 R28, desc[UR42][R28.64] ;  /* 0x0000002a1c1c7980 */ /* 0x000f62000c101d00 */
[----:B---3--:R-:W-:Y:S01]  /*16d90*/  IMAD.WIDE.U32 R20, R48, UR4, RZ ;  /* 0x0000000430147c25 */ /* 0x008fe2000f8e00ff */
[----:B------:R-:W-:-:S02]  /*16da0*/  ULDC.64 UR4, c[0x0][0xae8] ;  /* 0x0002ba0000047ab9 */ /* 0x000fc40000000a00 */
[----:B------:R-:W5:Y:S01]  /*16db0*/  LD.E.128 R32, desc[UR42][R32.64] ;  /* 0x0000002a20207980 */ /* 0x000f62000c101d00 */
[----:B------:R-:W-:Y:S02]  /*16dc0*/  IMAD R48, R206, 0x20, R187 ;  /* 0x00000020ce307824 */ /* 0x000fe400078e02bb */
[----:B------:R-:W-:Y:S01]  /*16dd0*/  IMAD.IADD R21, R21, 0x1, R3 ;  /* 0x0000000115157824 */ /* 0x000fe200078e0203 */
[----:B------:R-:W5:Y:S01]  /*16de0*/  LD.E.128 R36, desc[UR42][R36.64] ;  /* 0x0000002a24247980 */ /* 0x000f62000c101d00 */
[----:B-1----:R-:W-:Y:S02]  /*16df0*/  IMAD R0, R54, UR4, RZ ;  /* 0x0000000436007c24 */ /* 0x002fe4000f8e02ff */
[----:B------:R-:W-:Y:S01]  /*16e00*/  IMAD.IADD R48, R191, 0x1, R48 ;  /* 0x00000001bf307824 */ /* 0x000fe200078e0230 */
        /* <DEDUP_REMOVED lines=9> */
[----:B-1----:R-:W1:Y:S01]  /*16ea0*/  FENCE.VIEW.ASYNC.S ;  /* 0x00000000000073c6 */ /* 0x002e620000000000 */
[----:B0-----:R-:W-:-:S04]  /*16eb0*/  @P1 IMAD.HI.U32 R0, R48, R51, RZ ;  /* 0x0000003330001227 */ /* 0x001fc800078e00ff */
        /* <DEDUP_REMOVED lines=9> */
[----:B------:R-:W-:Y:S01]  /*16f50*/  IMAD R0, R0, UR4, RZ ;  /* 0x0000000400007c24 */ /* 0x000fe2000f8e02ff */
[----:B------:R-:W-:Y:S01]  /*16f60*/  IADD3 R21, R21, R49, RZ ;  /* 0x0000003115157210 */ /* 0x000fe20007ffe0ff */
[----:B------:R-:W-:Y:S02]  /*16f70*/  IMAD R49, R55, R40, R48 ;  /* 0x0000002837317224 */ /* 0x000fe400078e0230 */
[C---:B------:R-:W-:Y:S02]  /*16f80*/  IMAD R51, R3.reuse, UR5, R0 ;  /* 0x0000000503337c24 */ /* 0x040fe4000f8e0200 */
[----:B------:R-:W-:Y:S01]  /*16f90*/  IMAD.WIDE.U32 R20, R3, UR4, R20 ;  /* 0x0000000403147c25 */ /* 0x000fe2000f8e0014 */
[----:B------:R-:W-:Y:S01]  /*16fa0*/  SHF.R.S32.HI R0, RZ, 0x1f, R49 ;  /* 0x0000001fff007819 */ /* 0x000fe20000011431 */
[----:B------:R-:W-:-:S02]  /*16fb0*/  ULDC.64 UR4, c[0x0][0xad8] ;  /* 0x0002b60000047ab9 */ /* 0x000fc40000000a00 */
[----:B------:R-:W-:Y:S02]  /*16fc0*/  IMAD.IADD R50, R187, 0x1, R191 ;  /* 0x00000001bb327824 */ /* 0x000fe400078e02bf */
        /* <DEDUP_REMOVED lines=15> */
[----:B-1----:R0:W1:Y:S01]  /*170c0*/  SHFL.IDX PT, R21, R40, RZ, 0x181f ;  /* 0x00181fff28157589 */ /* 0x00206200000e0000 */
        /* <DEDUP_REMOVED lines=13> */
.L_x_3080:
[----:B------:R-:W-:Y:S05]  /*171a0*/  BSYNC B1 ;  /* 0x0000000000017941 */ /* 0x000fea0003800000 */
.L_x_3079:
        /* <DEDUP_REMOVED lines=13> */
.L_x_3082:
[----:B------:R-:W-:Y:S05]  /*17280*/  BSYNC B1 ;  /* 0x0000000000017941 */ /* 0x000fea0003800000 */
.L_x_3081:
        /* <DEDUP_REMOVED lines=13> */
.L_x_3084:
[----:B------:R-:W-:Y:S05]  /*17360*/  BSYNC B1 ;  /* 0x0000000000017941 */ /* 0x000fea0003800000 */
.L_x_3083:
[----:B------:R-:W-:Y:S01]  /*17370*/  VIADD R0, R50, 0x60 ;  /* 0x0000006032007836 */ /* 0x000fe20000000000 */
[----:B0--3--:R-:W3:Y:S04]  /*17380*/  SHFL.IDX PT, R3, R3, 0x3, 0x181f ;  /* 0x00781f0003037f89 */ /* 0x009ee800000e0000 */
[----:B------:R-:W-:Y:S01]  /*17390*/  ISETP.GE.AND P0, PT, R0, R59, PT ;  /* 0x0000003b0000720c */ /* 0x000fe20003f06270 */
[----:B----4-:R4:W0:-:S12]  /*173a0*/  SHFL.IDX PT, R7, R40, 0x3, 0x181f ;  /* 0x00781f0028077f89 */ /* 0x01081800000e0000 */
[----:B----4-:R-:W-:Y:S05]  /*173b0*/  @P0 BRA `(.L_x_3085) ;  /* 0x0000000800f80947 */ /* 0x010fea0003800000 */
[----:B------:R-:W-:Y:S02]  /*173c0*/  ULDC UR4, c[0x0][0xac8] ;  /* 0x0002b20000047ab9 */ /* 0x000fe40000000800 */
[----:B------:R-:W-:-:S13]  /*173d0*/  ISETP.GE.AND P1, PT, R16, UR4, PT ;  /* 0x0000000410007c0c */ /* 0x000fda000bf26270 */
[----:B0-----:R-:W-:-:S04]  /*173e0*/  @!P1 LEA R4, P0, R16, R7, 0x1 ;  /* 0x0000000710049211 */ /* 0x001fc800078008ff */
[----:B---3--:R-:W-:Y:S02]  /*173f0*/  @!P1 LEA.HI.X R5, R16, R3, R17, 0x1, P0 ;  /* 0x0000000310059211 */ /* 0x008fe400000f0c11 */
[----:B------:R-:W-:-:S03]  /*17400*/  ISETP.GE.AND P0, PT, R2, UR4, PT ;  /* 0x0000000402007c0c */ /* 0x000fc6000bf06270 */
[----:B------:R4:W-:Y:S10]  /*17410*/  @!P1 ST.E.128 desc[UR42][R4.64], R24 ;  /* 0x0000001804009985 */ /* 0x0009f4000c101d2a */
[----:B------:R-:W-:Y:S05]  /*17420*/  @P0 BRA `(.L_x_3085) ;  /* 0x0000000800dc0947 */ /* 0x000fea0003800000 */
[----:B----4-:R-:W-:-:S04]  /*17430*/  LEA R4, P0, R2, R7, 0x1 ;  /* 0x0000000702047211 */ /* 0x010fc800078008ff */
[----:B------:R-:W-:-:S05]  /*17440*/  LEA.HI.X R5, R2, R3, R184, 0x1, P0 ;  /* 0x0000000302057211 */ /* 0x000fca00000f0cb8 */
[----:B------:R0:W-:Y:S01]  /*17450*/  ST.E.128 desc[UR42][R4.64], R44 ;  /* 0x0000002c04007985 */ /* 0x0001e2000c101d2a */
[----:B------:R-:W-:Y:S05]  /*17460*/  BRA `(.L_x_3085) ;  /* 0x0000000800cc7947 */ /* 0x000fea0003800000 */
.L_x_3077:
[----:B------:R-:W-:Y:S01]  /*17470*/  ULDC.64 UR4, c[0x0][0xc00] ;  /* 0x0003000000047ab9 */ /* 0x000fe20000000a00 */
[----:B------:R-:W-:Y:S01]  /*17480*/  IMAD.MOV.U32 R0, RZ, RZ, RZ ;  /* 0x000000ffff007224 */ /* 0x000fe200078e00ff */
[----:B------:R-:W-:Y:S01]  /*17490*/  ISETP.NE.U32.AND P0, PT, RZ, UR4, PT ;  /* 0x00000004ff007c0c */ /* 0x000fe2000bf05070 */
[----:B------:R-:W3:Y:S01]  /*174a0*/  LDC R25, c[0x0][0xbe8] ;  /* 0x0002fa00ff197b82 */ /* 0x000ee20000000800 */
        /* <DEDUP_REMOVED lines=12> */
[----:B---3--:R-:W-:Y:S02]  /*17570*/  ISETP.NE.AND P2, PT, R25, 0x1, PT ;  /* 0x000000011900780c */ /* 0x008fe40003f45270 */
[----:B------:R-:W-:-:S11]  /*17580*/  ISETP.GE.AND P3, PT, R228, 0x80, PT ;  /* 0x00000080e400780c */ /* 0x000fd60003f66270 */
[----:B------:R-:W3:Y:S08]  /*17590*/  @P2 LDC R14, c[0x0][0xbec] ;  /* 0x0002fb00ff0e2b82 */ /* 0x000ef00000000800 */
[----:B------:R-:W0:Y:S01]  /*175a0*/  @P2 LDC R27, c[0x0][0xbf0] ;  /* 0x0002fc00ff1b2b82 */ /* 0x000e220000000800 */
[----:B------:R-:W-:Y:S05]  /*175b0*/  @P1 BRA `(.L_x_3086) ;  /* 0x0000000000101947 */ /* 0x000fea0003800000 */
[----:B------:R-:W-:Y:S05]  /*175c0*/  @!P0 BRA `(.L_x_3086) ;  /* 0x00000000000c8947 */ /* 0x000fea0003800000 */
[----:B------:R-:W2:Y:S04]  /*175d0*/  LDG.E R3, desc[UR42][R4.64] ;  /* 0x0000002a04037981 */ /* 0x000ea8000c1e1900 */
[----:B-----5:R-:W2:Y:S02]  /*175e0*/  LDG.E R8, desc[UR42][R4.64+0x4] ;  /* 0x0000042a04087981 */ /* 0x020ea4000c1e1900 */
[----:B--2---:R-:W-:-:S07]  /*175f0*/  IMAD.IADD R8, R8, 0x1, -R3 ;  /* 0x0000000108087824 */ /* 0x004fce00078e0a03 */
.L_x_3086:
[----:B------:R-:W-:Y:S01]  /*17600*/  BSSY B1, `(.L_x_3087) ;  /* 0x000002d000017945 */ /* 0x000fe20003800000 */
[----:B----4-:R-:W-:Y:S02]  /*17610*/  SHF.R.S32.HI R13, RZ, 0x1f, R207 ;  /* 0x0000001fff0d7819 */ /* 0x010fe400000114cf */
[----:B------:R-:W-:Y:S02]  /*17620*/  SEL R15, R210, RZ, !P0 ;  /* 0x000000ffd20f7207 */ /* 0x000fe40004000000 */
[----:B------:R-:W-:Y:S02]  /*17630*/  SEL R211, R211, RZ, !P0 ;  /* 0x000000ffd3d37207 */ /* 0x000fe40004000000 */
[----:B-----5:R-:W-:Y:S01]  /*17640*/  SHF.R.S32.HI R11, RZ, 0x1f, R0 ;  /* 0x0000001fff0b7819 */ /* 0x020fe20000011400 */
[----:B------:R-:W-:Y:S06]  /*17650*/  @P3 BRA `(.L_x_3088) ;  /* 0x00000000009c3947 */ /* 0x000fec0003800000 */
[----:B------:R-:W4:Y:S01]  /*17660*/  S2R R12, SR_TID.X ;  /* 0x00000000000c7919 */ /* 0x000f220000002100 */
[----:B------:R-:W5:Y:S02]  /*17670*/  LDC R9, c[0x0][0xbe8] ;  /* 0x0002fa00ff097b82 */ /* 0x000f640000000800 */
[----:B-----5:R-:W-:Y:S01]  /*17680*/  IMAD R3, R8, R9, RZ ;  /* 0x0000000908037224 */ /* 0x020fe200078e02ff */
[----:B----4-:R-:W-:-:S04]  /*17690*/  IADD3 R12, R191, -0x80, R12 ;  /* 0xffffff80bf0c7810 */ /* 0x010fc80007ffe00c */
[----:B------:R-:W-:-:S13]  /*176a0*/  ISETP.GE.AND P0, PT, R12, R3, PT ;  /* 0x000000030c00720c */ /* 0x000fda0003f06270 */
[----:B------:R-:W-:Y:S05]  /*176b0*/  @P0 BRA `(.L_x_3088) ;  /* 0x0000000000840947 */ /* 0x000fea0003800000 */
[----:B------:R-:W-:Y:S01]  /*176c0*/  ISETP.NE.AND P0, PT, R9, 0x1, PT ;  /* 0x000000010900780c */ /* 0x000fe20003f05270 */
[----:B------:R-:W-:Y:S01]  /*176d0*/  ULDC.64 UR4, c[0x0][0xb90] ;  /* 0x0002e40000047ab9 */ /* 0x000fe20000000a00 */
[----:B0-----:R-:W-:Y:S02]  /*176e0*/  IMAD.MOV.U32 R4, RZ, RZ, R0 ;  /* 0x000000ffff047224 */ /* 0x001fe400078e0000 */
[----:B------:R-:W-:Y:S02]  /*176f0*/  IMAD R10, R13, UR4, RZ ;  /* 0x000000040d0a7c24 */ /* 0x000fe4000f8e02ff */
[----:B------:R-:W-:Y:S02]  /*17700*/  IMAD.MOV.U32 R5, RZ, RZ, R11 ;  /* 0x000000ffff057224 */ /* 0x000fe400078e000b */
[----:B------:R-:W-:Y:S02]  /*17710*/  IMAD.MOV.U32 R3, RZ, RZ, R12 ;  /* 0x000000ffff037224 */ /* 0x000fe400078e000c */
[----:B------:R-:W-:-:S03]  /*17720*/  IMAD.WIDE.U32 R4, R207, UR4, R4 ;  /* 0x00000004cf047c25 */ /* 0x000fc6000f8e0004 */
[----:B------:R-:W0:Y:S08]  /*17730*/  @P0 LDC R7, c[0x0][0xbec] ;  /* 0x0002fb00ff070b82 */ /* 0x000e300000000800 */
[----:B------:R-:W4:Y:S01]  /*17740*/  @P0 LDC R21, c[0x0][0xbf0] ;  /* 0x0002fc00ff150b82 */ /* 0x000f220000000800 */
[----:B0-----:R-:W-:-:S04]  /*17750*/  @P0 IMAD.HI.U32 R6, R12, R7, RZ ;  /* 0x000000070c060227 */ /* 0x001fc800078e00ff */
[----:B------:R-:W-:Y:S01]  /*17760*/  IMAD R7, R207, UR5, R10 ;  /* 0x00000005cf077c24 */ /* 0x000fe2000f8e020a */
[----:B------:R-:W-:Y:S01]  /*17770*/  ULDC.64 UR4, c[0x0][0xb98] ;  /* 0x0002e60000047ab9 */ /* 0x000fe20000000a00 */
[----:B----4-:R-:W-:Y:S02]  /*17780*/  @P0 SHF.R.U32.HI R3, RZ, R21, R6 ;  /* 0x00000015ff030219 */ /* 0x010fe40000011606 */
[----:B------:R-:W-:Y:S02]  /*17790*/  IMAD.IADD R5, R5, 0x1, R7 ;  /* 0x0000000105057824 */ /* 0x000fe400078e0207 */
[----:B------:R-:W-:Y:S02]  /*177a0*/  IMAD R6, R211, UR4, RZ ;  /* 0x00000004d3067c24 */ /* 0x000fe4000f8e02ff */
[----:B------:R-:W-:Y:S02]  /*177b0*/  IMAD.MOV R7, RZ, RZ, -R3 ;  /* 0x000000ffff077224 */ /* 0x000fe400078e0a03 */
[----:B------:R-:W-:-:S04]  /*177c0*/  IMAD.WIDE.U32 R4, R15, UR4, R4 ;  /* 0x000000040f047c25 */ /* 0x000fc8000f8e0004 */
[----:B------:R-:W-:Y:S01]  /*177d0*/  IMAD R7, R9, R7, R12 ;  /* 0x0000000709077224 */ /* 0x000fe200078e020c */
[----:B------:R-:W-:Y:S01]  /*177e0*/  SHF.R.S32.HI R9, RZ, 0x1f, R3 ;  /* 0x0000001fff097819 */ /* 0x000fe20000011403 */
[----:B------:R-:W-:Y:S01]  /*177f0*/  IMAD R6, R15, UR5, R6 ;  /* 0x000000050f067c24 */ /* 0x000fe2000f8e0206 */
[----:B------:R-:W-:Y:S01]  /*17800*/  IADD3 R4, P0, R3, R4, RZ ;  /* 0x0000000403047210 */ /* 0x000fe20007f1e0ff */
[----:B------:R-:W-:Y:S01]  /*17810*/  ULDC.64 UR4, c[0x0][0xb88] ;  /* 0x0002e20000047ab9 */ /* 0x000fe20000000a00 */
        /* <DEDUP_REMOVED lines=11> */
.L_x_3088:
[----:B------:R-:W-:Y:S05]  /*178d0*/  BSYNC B1 ;  /* 0x0000000000017941 */ /* 0x000fea0003800000 */
.L_x_3087:
[----:B------:R-:W-:Y:S02]  /*178e0*/  ULDC.64 UR4, c[0x0][0xaa0] ;  /* 0x0002a80000047ab9 */ /* 0x000fe40000000a00 */
[----:B----4-:R-:W-:Y:S02]  /*178f0*/  IMAD R3, R11, UR4, RZ ;  /* 0x000000040b037c24 */ /* 0x010fe4000f8e02ff */
[----:B0-----:R-:W-:-:S04]  /*17900*/  IMAD.WIDE.U32 R4, R0, UR4, RZ ;  /* 0x0000000400047c25 */ /* 0x001fc8000f8e00ff */
[----:B------:R-:W-:Y:S01]  /*17910*/  IMAD R3, R0, UR5, R3 ;  /* 0x0000000500037c24 */ /* 0x000fe2000f8e0203 */
[----:B------:R-:W-:Y:S01]  /*17920*/  ULDC.64 UR4, c[0x0][0xae8] ;  /* 0x0002ba0000047ab9 */ /* 0x000fe20000000a00 */
[----:B------:R-:W-:Y:S02]  /*17930*/  IMAD R0, R206, 0x20, R187 ;  /* 0x00000020ce007824 */ /* 0x000fe400078e02bb */
[----:B------:R-:W-:Y:S02]  /*17940*/  IMAD.IADD R5, R5, 0x1, R3 ;  /* 0x0000000105057824 */ /* 0x000fe400078e0203 */
[----:B------:R-:W-:Y:S02]  /*17950*/  IMAD.IADD R9, R191, 0x1, R0 ;  /* 0x00000001bf097824 */ /* 0x000fe400078e0200 */
[----:B------:R-:W-:Y:S02]  /*17960*/  IMAD R6, R13, UR4, RZ ;  /* 0x000000040d067c24 */ /* 0x000fe4000f8e02ff */
[----:B---3--:R-:W-:-:S04]  /*17970*/  @P2 IMAD.HI.U32 R0, R9, R14, RZ ;  /* 0x0000000e09002227 */ /* 0x008fc800078e00ff */
        /* <DEDUP_REMOVED lines=19> */
[----:B------:R-:W-:Y:S01]  /*17ab0*/  IMAD.IADD R191, R187, 0x1, R191 ;  /* 0x00000001bbbf7824 */ /* 0x000fe200078e02bf */
[----:B------:R-:W-:Y:S01]  /*17ac0*/  IADD3 R5, R5, R9, RZ ;  /* 0x0000000905057210 */ /* 0x000fe20007ffe0ff */
        /* <DEDUP_REMOVED lines=9> */
[----:B------:R0:W3:Y:S04]  /*17b60*/  SHFL.IDX PT, R3, R4, RZ, 0x181f ;  /* 0x00181fff04037589 */ /* 0x0000e800000e0000 */
[----:B------:R0:W4:Y:S02]  /*17b70*/  SHFL.IDX PT, R14, R0, RZ, 0x181f ;  /* 0x00181fff000e7589 */ /* 0x00012400000e0000 */
.L_x_3323:
[----:B------:R-:W-:Y:S01]  /*17b80*/  IMAD R8, R8, R25, RZ ;  /* 0x0000001908087224 */ /* 0x000fe200078e02ff */
        /* <DEDUP_REMOVED lines=8> */
[-C--:B---3--:R-:W-:Y:S02]  /*17c10*/  @!P2 LEA.HI.X R7, R16, R3.reuse, R17, 0x1, P0 ;  /* 0x000000031007a211 */ /* 0x088fe400000f0c11 */
[----:B------:R-:W-:-:S03]  /*17c20*/  @!P3 LEA.HI.X R15, R2, R3, R184, 0x1, P1 ;  /* 0x00000003020fb211 */ /* 0x000fc600008f0cb8 */
[----:B------:R3:W-:Y:S04]  /*17c30*/  @!P2 ST.E.128 desc[UR42][R6.64], RZ ;  /* 0x000000ff0600a985 */ /* 0x0007e8000c101d2a */
[----:B------:R3:W-:Y:S02]  /*17c40*/  @!P3 ST.E.128 desc[UR42][R14.64], RZ ;  /* 0x000000ff0e00b985 */ /* 0x0007e4000c101d2a */
.L_x_3091:
[----:B------:R-:W-:Y:S05]  /*17c50*/  BSYNC B1 ;  /* 0x0000000000017941 */ /* 0x000fea0003800000 */
.L_x_3090:
[----:B------:R-:W-:-:S03]  /*17c60*/  UMOV UR4, 0xffffffff ;  /* 0xffffffff00047882 */ /* 0x000fc60000000000 */
[----:B------:R-:W-:Y:S05]  /*17c70*/  BRA.DIV UR4, `(.L_x_3092) ;  /* 0x0000009604887947 */ /* 0x000fea000b800000 */
[----:B---3--:R3:W0:Y:S04]  /*17c80*/  SHFL.IDX PT, R3, R4, 0x1, 0x181f ;  /* 0x00381f0004037f89 */ /* 0x00862800000e0000 */
[----:B----4-:R3:W4:Y:S02]  /*17c90*/  SHFL.IDX PT, R14, R0, 0x1, 0x181f ;  /* 0x00381f00000e7f89 */ /* 0x01072400000e0000 */
.L_x_3327:
        /* <DEDUP_REMOVED lines=13> */
.L_x_3094:
[----:B------:R-:W-:Y:S05]  /*17d70*/  BSYNC B1 ;  /* 0x0000000000017941 */ /* 0x000fea0003800000 */
.L_x_3093:
[----:B------:R-:W-:-:S03]  /*17d80*/  UMOV UR4, 0xffffffff ;  /* 0xffffffff00047882 */ /* 0x000fc60000000000 */
[----:B------:R-:W-:Y:S05]  /*17d90*/  BRA.DIV UR4, `(.L_x_3095) ;  /* 0x0000009604887947 */ /* 0x000fea000b800000 */
[----:B0-----:R0:W0:Y:S04]  /*17da0*/  SHFL.IDX PT, R3, R4, 0x2, 0x181f ;  /* 0x00581f0004037f89 */ /* 0x00102800000e0000 */
[----:B----4-:R4:W0:Y:S02]  /*17db0*/  SHFL.IDX PT, R14, R0, 0x2, 0x181f ;  /* 0x00581f00000e7f89 */ /* 0x01082400000e0000 */
.L_x_3331:
[----:B------:R-:W-:Y:S01]  /*17dc0*/  VIADD R5, R191, 0x40 ;  /* 0x00000040bf057836 */ /* 0x000fe20000000000 */
[----:B------:R-:W-:Y:S04]  /*17dd0*/  BSSY B1, `(.L_x_3096) ;  /* 0x000000c000017945 */ /* 0x000fe80003800000 */
        /* <DEDUP_REMOVED lines=11> */
.L_x_3097:
[----:B------:R-:W-:Y:S05]  /*17e90*/  BSYNC B1 ;  /* 0x0000000000017941 */ /* 0x000fea0003800000 */
.L_x_3096:
[----:B------:R-:W-:-:S03]  /*17ea0*/  UMOV UR4, 0xffffffff ;  /* 0xffffffff00047882 */ /* 0x000fc60000000000 */
[----:B------:R-:W-:Y:S05]  /*17eb0*/  BRA.DIV UR4, `(.L_x_3098) ;  /* 0x0000009604887947 */ /* 0x000fea000b800000 */
[----:B0-----:R0:W0:Y:S04]  /*17ec0*/  SHFL.IDX PT, R3, R4, 0x3, 0x181f ;  /* 0x00781f0004037f89 */ /* 0x00102800000e0000 */
[----:B------:R0:W0:Y:S02]  /*17ed0*/  SHFL.IDX PT, R14, R0, 0x3, 0x181f ;  /* 0x00781f00000e7f89 */ /* 0x00002400000e0000 */
.L_x_3335:
[----:B0--34-:R-:W-:-:S05]  /*17ee0*/  VIADD R0, R191, 0x60 ;  /* 0x00000060bf007836 */ /* 0x019fca0000000000 */
[----:B------:R-:W-:-:S13]  /*17ef0*/  ISETP.GE.AND P0, PT, R0, R8, PT ;  /* 0x000000080000720c */ /* 0x000fda0003f06270 */
[----:B------:R-:W-:Y:S05]  /*17f00*/  @P0 BRA `(.L_x_3085) ;  /* 0x0000000000240947 */ /* 0x000fea0003800000 */
[----:B------:R-:W-:Y:S02]  /*17f10*/  ULDC UR4, c[0x0][0xac8] ;  /* 0x0002b20000047ab9 */ /* 0x000fe40000000800 */
[----:B------:R-:W-:Y:S02]  /*17f20*/  ISETP.GE.AND P2, PT, R16, UR4, PT ;  /* 0x0000000410007c0c */ /* 0x000fe4000bf46270 */
[----:B------:R-:W-:-:S11]  /*17f30*/  ISETP.GE.AND P3, PT, R2, UR4, PT ;  /* 0x0000000402007c0c */ /* 0x000fd6000bf66270 */
[-C--:B------:R-:W-:Y:S02]  /*17f40*/  @!P2 LEA R4, P0, R16, R14.reuse, 0x1 ;  /* 0x0000000e1004a211 */ /* 0x080fe400078008ff */
[----:B------:R-:W-:Y:S02]  /*17f50*/  @!P3 LEA R14, P1, R2, R14, 0x1 ;  /* 0x0000000e020eb211 */ /* 0x000fe400078208ff */
[-C--:B------:R-:W-:Y:S02]  /*17f60*/  @!P2 LEA.HI.X R5, R16, R3.reuse, R17, 0x1, P0 ;  /* 0x000000031005a211 */ /* 0x080fe400000f0c11 */
[----:B------:R-:W-:-:S03]  /*17f70*/  @!P3 LEA.HI.X R15, R2, R3, R184, 0x1, P1 ;  /* 0x00000003020fb211 */ /* 0x000fc600008f0cb8 */
[----:B------:R0:W-:Y:S04]  /*17f80*/  @!P2 ST.E.128 desc[UR42][R4.64], RZ ;  /* 0x000000ff0400a985 */ /* 0x0001e8000c101d2a */
[----:B------:R0:W-:Y:S02]  /*17f90*/  @!P3 ST.E.128 desc[UR42][R14.64], RZ ;  /* 0x000000ff0e00b985 */ /* 0x0001e4000c101d2a */
.L_x_3085:
[----:B------:R-:W-:Y:S05]  /*17fa0*/  BSYNC B0 ;  /* 0x0000000000007941 */ /* 0x000fea0003800000 */
.L_x_3076:
[----:B------:R-:W-:Y:S02]  /*17fb0*/  ULDC UR4, c[0x0][0xc3c] ;  /* 0x00030f0000047ab9 */ /* 0x000fe40000000800 */
[----:B-1----:R-:W-:-:S13]  /*17fc0*/  ISETP.GE.AND P0, PT, R43, UR4, PT ;  /* 0x000000042b007c0c */ /* 0x002fda000bf06270 */
[----:B------:R-:W-:Y:S05]  /*17fd0*/  @!P0 BRA `(.L_x_3099) ;  /* 0xfffffe90004c8947 */ /* 0x000fea000383ffff */
[----:B------:R-:W-:Y:S05]  /*17fe0*/  BRA `(.L_x_2878) ;  /* 0x0000006c00387947 */ /* 0x000fea0003800000 */
.L_x_2876:
        /* <DEDUP_REMOVED lines=16> */
.L_x_3100:
        /* <DEDUP_REMOVED lines=41> */
.L_x_3106:
        /* <DEDUP_REMOVED lines=12> */
.L_x_3105:
[----:B------:R-:W-:Y:S05]  /*18440*/  BSYNC B0 ;  /* 0x0000000000007941 */ /* 0x000fea0003800000 */
.L_x_3104:
        /* <DEDUP_REMOVED lines=20> */
.L_x_3102:
[----:B------:R-:W-:-:S04]  /*18590*/  IMAD.IADD R13, R6, 0x1, -R3 ;  /* 0x00000001060d7824 */ /* 0x000fc800078e0a03 */
[----:B------:R-:W-:-:S05]  /*185a0*/  IMAD R2, R8, UR5, R13 ;  /* 0x0000000508027c24 */ /* 0x000fca000f8e020d */
[----:B------:R-:W-:Y:S02]  /*185b0*/  ISETP.GT.AND P0, PT, R2, UR6, PT ;  /* 0x0000000602007c0c */ /* 0x000fe4000bf04270 */
[----:B------:R-:W0:Y:S11]  /*185c0*/  LDC.64 R2, c[0x0][0xc90] ;  /* 0x00032400ff027b82 */ /* 0x000e360000000a00 */
[----:B------:R-:W-:-:S04]  /*185d0*/  VOTE.ANY R9, PT, !P0 ;  /* 0x0000000000097806 */ /* 0x000fc800040e0100 */
[----:B------:R-:W1:Y:S02]  /*185e0*/  POPC R15, R9 ;  /* 0x00000009000f7309 */ /* 0x000e640000000000 */
[----:B-1----:R-:W-:-:S05]  /*185f0*/  IADD3 R19, R15, UR4, RZ ;  /* 0x000000040f137c10 */ /* 0x002fca000fffe0ff */
        /* <DEDUP_REMOVED lines=13> */
.L_x_3107:
        /* <DEDUP_REMOVED lines=56> */
[----:B------:R-:W-:-:S03]  /*18a50*/  IMAD R18, R2, R18, R3 ;  /* 0x0000001202127224 */ /* 0x000fc600078e0203 */
[----:B------:R-:W-:Y:S01]  /*18a60*/  IADD3 R17, R4, R17, RZ ;  /* 0x0000001104117210 */ /* 0x000fe20007ffe0ff */
[----:B------:R-:W-:Y:S06]  /*18a70*/  BRA `(.L_x_3108) ;  /* 0x00000000000c7947 */ /* 0x000fec0003800000 */
.L_x_3103:
[----:B------:R-:W-:Y:S02]  /*18a80*/  IMAD.MOV.U32 R17, RZ, RZ, RZ ;  /* 0x000000ffff117224 */ /* 0x000fe400078e00ff */
[----:B------:R-:W-:Y:S02]  /*18a90*/  IMAD.U32 R16, RZ, RZ, UR6 ;  /* 0x00000006ff107e24 */ /* 0x000fe4000f8e00ff */
[----:B------:R-:W-:-:S07]  /*18aa0*/  IMAD.MOV.U32 R18, RZ, RZ, RZ ;  /* 0x000000ffff127224 */ /* 0x000fce00078e00ff */
.L_x_3108:
[----:B------:R-:W-:-:S13]  /*18ab0*/  ISETP.NE.AND P0, PT, R5, RZ, PT ;  /* 0x000000ff0500720c */ /* 0x000fda0003f05270 */
[----:B------:R-:W0:Y:S01]  /*18ac0*/  @!P0 S2R R3, SR_CgaCtaId ;  /* 0x0000000000038919 */ /* 0x000e220000008800 */
[----:B------:R-:W-:-:S04]  /*18ad0*/  @!P0 MOV R2, 0x400 ;  /* 0x0000040000028802 */ /* 0x000fc80000000f00 */
[----:B0-----:R-:W-:-:S05]  /*18ae0*/  @!P0 LEA R2, R3, R2, 0x18 ;  /* 0x0000000203028211 */ /* 0x001fca00078ec0ff */
[----:B------:R1:W-:Y:S01]  /*18af0*/  @!P0 STS.128 [R2+0x288d0], R16 ;  /* 0x0288d01002008388 */ /* 0x0003e20000000c00 */
[----:B------:R-:W-:Y:S06]  /*18b00*/  BAR.ARV 0x5, 0x180 ;  /* 0x0146000000007b1d */ /* 0x000fec0000002000 */
.L_x_3101:
[----:B------:R2:W-:Y:S01]  /*18b10*/  STL [R1+0x24], RZ ;  /* 0x000024ff01007387 */ /* 0x0005e20000100800 */
[----:B------:R-:W-:Y:S01]  /*18b20*/  ULDC UR4, c[0x0][0xc3c] ;  /* 0x00030f0000047ab9 */ /* 0x000fe20000000800 */
[----:B------:R-:W-:Y:S01]  /*18b30*/  IMAD.MOV.U32 R28, RZ, RZ, 0x1 ;  /* 0x00000001ff1c7424 */ /* 0x000fe200078e00ff */
[----:B0-----:R-:W-:Y:S01]  /*18b40*/  ISETP.GE.AND P0, PT, R19, UR4, PT ;  /* 0x0000000413007c0c */ /* 0x001fe2000bf06270 */
[----:B------:R-:W-:-:S12]  /*18b50*/  IMAD.MOV.U32 R25, RZ, RZ, RZ ;  /* 0x000000ffff197224 */ /* 0x000fd800078e00ff */
[----:B--2---:R-:W-:Y:S05]  /*18b60*/  @P0 BRA `(.L_x_3109) ;  /* 0x0000005c007c0947 */ /* 0x004fea0003800000 */
[----:B------:R-:W0:Y:S01]  /*18b70*/  S2UR UR5, SR_CgaCtaId ;  /* 0x00000000000579c3 */ /* 0x000e220000008800 */
[C---:B------:R-:W-:Y:S01]  /*18b80*/  IMAD.SHL.U32 R31, R0.reuse, 0x8, RZ ;  /* 0x00000008001f7824 */ /* 0x040fe200078e00ff */
[----:B-1----:R-:W-:Y:S01]  /*18b90*/  LOP3.LUT R2, R0, 0x7f, RZ, 0xc0, !PT ;  /* 0x0000007f00027812 */ /* 0x002fe200078ec0ff */
        /* <DEDUP_REMOVED lines=20> */
[----:B0-----:R-:W-:-:S06]  /*18ce0*/  ULEA UR4, UR5, UR4, 0x18 ;  /* 0x0000000405047291 */ /* 0x001fcc000f8ec03f */
[----:B------:R-:W-:-:S04]  /*18cf0*/  IMAD.U32 R22, RZ, RZ, UR4 ;  /* 0x00000004ff167e24 */ /* 0x000fc8000f8e00ff */
[----:B------:R-:W-:-:S05]  /*18d00*/  IMAD R0, R36, 0x2, R22 ;  /* 0x0000000224007824 */ /* 0x000fca00078e0216 */
[----:B------:R1:W-:Y:S02]  /*18d10*/  STL [R1+0x8], R0 ;  /* 0x0000080001007387 */ /* 0x0003e40000100800 */
.L_x_3208:
        /* <DEDUP_REMOVED lines=18> */
[----:B------:R1:W2:Y:S01]  /*18e40*/  @P0 LDG.E R11, desc[UR42][R2.64] ;  /* 0x0000002a020b0981 */ /* 0x0002a2000c1e1900 */
        /* <DEDUP_REMOVED lines=10> */
[----:B---3--:R-:W3:Y:S01]  /*18ef0*/  @P0 LDG.E R6, desc[UR42][R2.64] ;  /* 0x0000002a02060981 */ /* 0x008ee2000c1e1900 */
        /* <DEDUP_REMOVED lines=14> */
[----:B------:R-:W-:-:S03]  /*18fe0*/  UIMAD UR4, UR4, UR5, URZ ;  /* 0x00000005040472a4 */ /* 0x000fc6000f8e023f */
[----:B------:R-:W-:Y:S02]  /*18ff0*/  ULDC UR5, c[0x0][0x348] ;  /* 0x0000d20000057ab9 */ /* 0x000fe40000000800 */
[----:B0-----:R-:W-:Y:S01]  /*19000*/  IMAD.U32 R7, RZ, RZ, UR5 ;  /* 0x00000005ff077e24 */ /* 0x001fe2000f8e00ff */
[----:B---3--:R0:W-:Y:S04]  /*19010*/  STL [R1+0x14], R8 ;  /* 0x0000140801007387 */ /* 0x0081e80000100800 */
[----:B--2---:R1:W-:Y:S01]  /*19020*/  STL [R1], R11 ;  /* 0x0000000b01007387 */ /* 0x0043e20000100800 */
[----:B------:R-:W-:Y:S02]  /*19030*/  IMAD.MOV.U32 R10, RZ, RZ, R8 ;  /* 0x000000ffff0a7224 */ /* 0x000fe400078e0008 */
[----:B0-----:R-:W-:Y:S01]  /*19040*/  IMAD.U32 R8, RZ, RZ, UR4 ;  /* 0x00000004ff087e24 */ /* 0x001fe2000f8e00ff */
[----:B----4-:R-:W-:Y:S06]  /*19050*/  @P2 BRA `(.L_x_3110) ;  /* 0x0000000000142947 */ /* 0x010fec0003800000 */
[----:B------:R-:W-:Y:S05]  /*19060*/  @!P0 BRA `(.L_x_3110) ;  /* 0x0000000000108947 */ /* 0x000fea0003800000 */
[----:B------:R-:W2:Y:S04]  /*19070*/  LDG.E R9, desc[UR42][R2.64] ;  /* 0x0000002a02097981 */ /* 0x000ea8000c1e1900 */
[----:B------:R-:W2:Y:S02]  /*19080*/  LDG.E R6, desc[UR42][R2.64+0x4] ;  /* 0x0000042a02067981 */ /* 0x000ea4000c1e1900 */
[----:B--2---:R-:W-:-:S05]  /*19090*/  IMAD.IADD R10, R6, 0x1, -R9 ;  /* 0x00000001060a7824 */ /* 0x004fca00078e0a09 */
[----:B------:R0:W-:Y:S02]  /*190a0*/  STL [R1+0x14], R10 ;  /* 0x0000140a01007387 */ /* 0x0001e40000100800 */
.L_x_3110:
        /* <DEDUP_REMOVED lines=9> */
.L_x_3111:
[----:B------:R-:W-:Y:S02]  /*19140*/  ULDC.64 UR4, c[0x0][0xa08] ;  /* 0x0002820000047ab9 */ /* 0x000fe40000000a00 */
[----:B------:R-:W-:-:S04]  /*19150*/  ISETP.NE.U32.AND P0, PT, RZ, UR4, PT ;  /* 0x00000004ff007c0c */ /* 0x000fc8000bf05070 */
[----:B------:R-:W-:-:S13]  /*19160*/  ISETP.NE.AND.EX P0, PT, RZ, UR5, PT, P0 ;  /* 0x00000005ff007c0c */ /* 0x000fda000bf05300 */
[----:B------:R-:W-:Y:S05]  /*19170*/  @!P0 BRA `(.L_x_3112) ;  /* 0x0000000000148947 */ /* 0x000fea0003800000 */
[----:B------:R-:W2:Y:S02]  /*19180*/  LDC.64 R2, c[0x0][0xa08] ;  /* 0x00028200ff027b82 */ /* 0x000ea40000000a00 */
[----:B--2---:R-:W-:-:S05]  /*19190*/  IMAD.WIDE R2, R34, 0x4, R2 ;  /* 0x0000000422027825 */ /* 0x004fca00078e0202 */
[----:B------:R-:W2:Y:S04]  /*191a0*/  LDG.E R8, desc[UR42][R2.64] ;  /* 0x0000002a02087981 */ /* 0x000ea8000c1e1900 */
[----:B------:R-:W2:Y:S02]  /*191b0*/  LDG.E R9, desc[UR42][R2.64+0x4] ;  /* 0x0000042a02097981 */ /* 0x000ea4000c1e1900 */
[----:B--2---:R-:W-:-:S07]  /*191c0*/  IADD3 R8, -R8, R9, RZ ;  /* 0x0000000908087210 */ /* 0x004fce0007ffe1ff */
.L_x_3112:
[----:B--2---:R-:W2:Y:S01]  /*191d0*/  @P1 LDG.E R2, desc[UR42][R4.64] ;  /* 0x0000002a04021981 */ /* 0x004ea2000c1e1900 */
[----:B------:R-:W3:Y:S03]  /*191e0*/  LDC R3, c[0x0][0x448] ;  /* 0x00011200ff037b82 */ /* 0x000ee60000000800 */
[----:B------:R4:W2:Y:S01]  /*191f0*/  @P1 LDG.E R9, desc[UR42][R4.64+0x4] ;  /* 0x0000042a04091981 */ /* 0x0008a2000c1e1900 */
[----:B-----5:R-:W-:Y:S01]  /*19200*/  IMAD.IADD R8, R8, 0x1, -R11 ;  /* 0x0000000108087824 */ /* 0x020fe200078e0a0b */
[----:B------:R-:W-:Y:S03]  /*19210*/  BSSY B0, `(.L_x_3113) ;  /* 0x0000127000007945 */ /* 0x000fe60003800000 */
[----:B----4-:R-:W-:-:S05]  /*19220*/  IMAD.MOV R4, RZ, RZ, -R8 ;  /* 0x000000ffff047224 */ /* 0x010fca00078e0a08 */
[----:B------:R-:W-:Y:S02]  /*19230*/  VIMNMX R4, RZ, R4, !PT ;  /* 0x00000004ff047248 */ /* 0x000fe40007fe0100 */
[----:B---3--:R-:W-:-:S13]  /*19240*/  ISETP.NE.AND P0, PT, R3, 0x1, PT ;  /* 0x000000010300780c */ /* 0x008fda0003f05270 */
[----:B------:R-:W3:Y:S08]  /*19250*/  @P0 LDC R3, c[0x0][0x44c] ;  /* 0x00011300ff030b82 */ /* 0x000ef00000000800 */
[----:B------:R-:W4:Y:S01]  /*19260*/  @P0 LDC R6, c[0x0][0x450] ;  /* 0x00011400ff060b82 */ /* 0x000f220000000800 */
[----:B--2---:R-:W-:Y:S02]  /*19270*/  @P1 IMAD.IADD R7, R9, 0x1, -R2 ;  /* 0x0000000109071824 */ /* 0x004fe400078e0a02 */
[----:B------:R-:W-:-:S02]  /*19280*/  IMAD.SHL.U32 R2, R17, 0x80, RZ ;  /* 0x0000008011027824 */ /* 0x000fc400078e00ff */
[----:B------:R-:W-:Y:S02]  /*19290*/  IMAD.IADD R37, R8, 0x1, R7 ;  /* 0x0000000108257824 */ /* 0x000fe400078e0207 */
[----:B------:R-:W-:Y:S02]  /*192a0*/  VIADD R2, R2, 0x7f ;  /* 0x0000007f02027836 */ /* 0x000fe40000000000 */
[----:B------:R-:W-:Y:S02]  /*192b0*/  VIADD R5, R37, 0x7f ;  /* 0x0000007f25057836 */ /* 0x000fe40000000000 */
[----:B---3--:R-:W-:-:S04]  /*192c0*/  @P0 IMAD.HI.U32 R9, R2, R3, RZ ;  /* 0x0000000302090227 */ /* 0x008fc800078e00ff */
[----:B------:R-:W-:Y:S01]  /*192d0*/  IMAD.MOV.U32 R3, RZ, RZ, R2 ;  /* 0x000000ffff037224 */ /* 0x000fe200078e0002 */
[----:B----4-:R-:W-:Y:S02]  /*192e0*/  @P0 SHF.R.U32.HI R3, RZ, R6, R9 ;  /* 0x00000006ff030219 */ /* 0x010fe40000011609 */
[----:B------:R-:W-:Y:S02]  /*192f0*/  IADD3 R6, R37, 0x80, -R10 ;  /* 0x0000008025067810 */ /* 0x000fe40007ffe80a */
[----:B------:R-:W-:-:S03]  /*19300*/  SHF.R.S32.HI R2, RZ, 0x1f, R5 ;  /* 0x0000001fff027819 */ /* 0x000fc60000011405 */
[----:B------:R-:W-:Y:S01]  /*19310*/  IMAD.IADD R3, R6, 0x1, R3 ;  /* 0x0000000106037824 */ /* 0x000fe200078e0203 */
[----:B------:R-:W-:-:S04]  /*19320*/  LEA.HI R5, R2, R5, RZ, 0x7 ;  /* 0x0000000502057211 */ /* 0x000fc800078f38ff */
[----:B------:R-:W-:Y:S02]  /*19330*/  SHF.R.S32.HI R2, RZ, 0x1f, R3 ;  /* 0x0000001fff027819 */ /* 0x000fe40000011403 */
[----:B------:R-:W-:Y:S02]  /*19340*/  SHF.R.S32.HI R5, RZ, 0x7, R5 ;  /* 0x00000007ff057819 */ /* 0x000fe40000011405 */
[----:B------:R-:W-:-:S04]  /*19350*/  LEA.HI R2, R2, R3, RZ, 0x7 ;  /* 0x0000000302027211 */ /* 0x000fc800078f38ff */
[----:B------:R-:W-:-:S04]  /*19360*/  SHF.R.S32.HI R2, RZ, 0x7, R2 ;  /* 0x00000007ff027819 */ /* 0x000fc80000011402 */
[----:B------:R-:W-:-:S05]  /*19370*/  VIMNMX R3, R5, R2, PT ;  /* 0x0000000205037248 */ /* 0x000fca0003fe0100 */
[----:B------:R-:W-:-:S05]  /*19380*/  IMAD R2, R3, 0x80, -R8 ;  /* 0x0000008003027824 */ /* 0x000fca00078e0a08 */
[----:B------:R-:W-:-:S04]  /*19390*/  VIMNMX R7, R2, R7, PT ;  /* 0x0000000702077248 */ /* 0x000fc80003fe0100 */
[----:B------:R-:W-:Y:S02]  /*193a0*/  ISETP.GT.AND P0, PT, R7, R4, PT ;  /* 0x000000040700720c */ /* 0x000fe40003f04270 */
[----:B------:R-:W-:-:S11]  /*193b0*/  SHF.R.U32.HI R4, RZ, 0x7, R4 ;  /* 0x00000007ff047819 */ /* 0x000fd60000011604 */
        /* <DEDUP_REMOVED lines=11> */
[----:B------:R-:W2:Y:S02]  /*19470*/  S2R R7, SR_TID.X ;  /* 0x0000000000077919 */ /* 0x000ea40000002100 */
[----:B--2---:R-:W-:-:S04]  /*19480*/  SHF.R.U32.HI R7, RZ, 0x5, R7 ;  /* 0x00000005ff077819 */ /* 0x004fc80000011607 */
[----:B------:R-:W-:-:S05]  /*19490*/  LOP3.LUT R7, R7, 0x3, RZ, 0xc0, !PT ;  /* 0x0000000307077812 */ /* 0x000fca00078ec0ff */
[----:B------:R2:W3:Y:S02]  /*194a0*/  SHFL.IDX PT, R14, R7, RZ, 0x1f ;  /* 0x00001fff070e7589 */ /* 0x0004e400000e0000 */
.L_x_3338:
[----:B---3--:R-:W-:Y:S02]  /*194b0*/  ISETP.NE.AND P0, PT, R14, RZ, PT ;  /* 0x000000ff0e00720c */ /* 0x008fe40003f05270 */
[----:B------:R-:W-:-:S11]  /*194c0*/  PLOP3.LUT P6, PT, PT, PT, PT, 0x8, 0x0 ;  /* 0x000000000000781c */ /* 0x000fd60003fce170 */
[----:B------:R-:W-:Y:S05]  /*194d0*/  @P0 BRA `(.L_x_3116) ;  /* 0x00000000000c0947 */ /* 0x000fea0003800000 */
[----:B------:R-:W-:-:S03]  /*194e0*/  UMOV UR4, 0xffffffff ;  /* 0xffffffff00047882 */ /* 0x000fc60000000000 */
[----:B------:R-:W-:Y:S05]  /*194f0*/  BRA.DIV UR4, `(.L_x_3117) ;  /* 0x0000008204747947 */ /* 0x000fea000b800000 */
[----:B------:R-:W-:-:S13]  /*19500*/  ELECT P6, URZ, PT ;  /* 0x00000000003f782f */ /* 0x000fda00038c0000 */
.L_x_3116:
[----:B--2---:R-:W2:Y:S01]  /*19510*/  LDL R7, [R1+0x24] ;  /* 0x0000240001077983 */ /* 0x004ea20000100800 */
[----:B------:R-:W-:Y:S01]  /*19520*/  BSSY B1, `(.L_x_3118) ;  /* 0x0000008000017945 */ /* 0x000fe20003800000 */
[----:B--2---:R-:W-:-:S05]  /*19530*/  VIADD R7, R7, 0x1 ;  /* 0x0000000107077836 */ /* 0x004fca0000000000 */
[----:B------:R-:W-:-:S04]  /*19540*/  LEA.HI R8, R7, R7, RZ, 0x1 ;  /* 0x0000000707087211 */ /* 0x000fc800078f08ff */
[----:B------:R-:W-:-:S05]  /*19550*/  LOP3.LUT R8, R8, 0xfffffffe, RZ, 0xc0, !PT ;  /* 0xfffffffe08087812 */ /* 0x000fca00078ec0ff */
[----:B------:R-:W-:-:S05]  /*19560*/  IMAD.IADD R7, R7, 0x1, -R8 ;  /* 0x0000000107077824 */ /* 0x000fca00078e0a08 */
[----:B------:R-:W-:-:S04]  /*19570*/  SHF.L.U32 R7, R7, 0x1f, RZ ;  /* 0x0000001f07077819 */ /* 0x000fc800000006ff */
[----:B------:R-:W2:Y:S02]  /*19580*/  SYNCS.PHASECHK.TRANS64.TRYWAIT P0, [R22+URZ+0x28820], R7 ;  /* 0x02882007160075a7 */ /* 0x000ea4000800017f */
[----:B--2---:R-:W-:Y:S05]  /*19590*/  @!P0 BRA `(.L_x_3119) ;  /* 0x00000080006c8947 */ /* 0x004fea0003800000 */
.L_x_3341:
[----:B------:R-:W-:Y:S05]  /*195a0*/  BSYNC B1 ;  /* 0x0000000000017941 */ /* 0x000fea0003800000 */
.L_x_3118:
[----:B------:R-:W-:Y:S04]  /*195b0*/  BSSY B1, `(.L_x_3120) ;  /* 0x000006e000017945 */ /* 0x000fe80003800000 */
[----:B------:R-:W-:Y:S05]  /*195c0*/  @!P6 BRA `(.L_x_3121) ;  /* 0x0000000400b0e947 */ /* 0x000fea0003800000 */
[----:B--2---:R-:W-:Y:S01]  /*195d0*/  IMAD R7, R27, 0x8, R22 ;  /* 0x000000081b077824 */ /* 0x004fe200078e0216 */
[----:B------:R-:W-:Y:S01]  /*195e0*/  SHF.L.U32 R8, R29, 0x1f, RZ ;  /* 0x0000001f1d087819 */ /* 0x000fe200000006ff */
[----:B------:R-:W2:Y:S01]  /*195f0*/  S2R R9, SR_TID.X ;  /* 0x0000000000097919 */ /* 0x000ea20000002100 */
[----:B------:R-:W-:Y:S02]  /*19600*/  BSSY B2, `(.L_x_3122) ;  /* 0x0000005000027945 */ /* 0x000fe40003800000 */
[----:B------:R-:W3:Y:S01]  /*19610*/  SYNCS.PHASECHK.TRANS64.TRYWAIT P0, [R7+URZ+0x288a0], R8 ;  /* 0x0288a008070075a7 */ /* 0x000ee2000800017f */
[----:B--2---:R-:W-:-:S04]  /*19620*/  LOP3.LUT R9, R9, 0x7f, RZ, 0xc0, !PT ;  /* 0x0000007f09097812 */ /* 0x004fc800078ec0ff */
[----:B------:R-:W-:Y:S01]  /*19630*/  ISETP.NE.AND P1, PT, R9, RZ, PT ;  /* 0x000000ff0900720c */ /* 0x000fe20003f25270 */
[----:B---3--:R-:W-:-:S12]  /*19640*/  @!P0 BRA `(.L_x_3123) ;  /* 0x0000008000548947 */ /* 0x008fd80003800000 */
.L_x_3342:
[----:B------:R-:W-:Y:S05]  /*19650*/  BSYNC B2 ;  /* 0x0000000000027941 */ /* 0x000fea0003800000 */
.L_x_3122:
[----:B------:R-:W-:Y:S04]  /*19660*/  BSSY B2, `(.L_x_3124) ;  /* 0x0000009000027945 */ /* 0x000fe80003800000 */
[----:B------:R-:W-:Y:S05]  /*19670*/  @P1 BRA `(.L_x_3125) ;  /* 0x00000000001c1947 */ /* 0x000fea0003800000 */
[----:B0-----:R-:W0:Y:S01]  /*19680*/  S2R R10, SR_TID.X ;  /* 0x00000000000a7919 */ /* 0x001e220000002100 */
[----:B------:R-:W-:-:S04]  /*19690*/  IMAD.MOV.U32 R9, RZ, RZ, 0x8000 ;  /* 0x00008000ff097424 */ /* 0x000fc800078e00ff */
[----:B------:R3:W-:Y:S01]  /*196a0*/  SYNCS.ARRIVE.TRANS64 RZ, [R7+URZ+0x28890], R9 ;  /* 0x0288900907ff79a7 */ /* 0x0007e2000800003f */
[----:B0-----:R-:W-:-:S04]  /*196b0*/  LOP3.LUT R10, R10, 0x1f, RZ, 0xc0, !PT ;  /* 0x0000001f0a0a7812 */ /* 0x001fc800078ec0ff */
[----:B------:R-:W-:-:S13]  /*196c0*/  ISETP.NE.AND P0, PT, R10, RZ, PT ;  /* 0x000000ff0a00720c */ /* 0x000fda0003f05270 */
[----:B---3--:R-:W-:Y:S05]  /*196d0*/  @!P0 BRA `(.L_x_3125) ;  /* 0x0000000000048947 */ /* 0x008fea0003800000 */
[----:B------:R-:W-:Y:S01]  /*196e0*/  BPT.TRAP 0x1 ;  /* 0x000000040000795c */ /* 0x000fe20000300000 */
.L_x_3125:
[----:B------:R-:W-:Y:S05]  /*196f0*/  BSYNC B2 ;  /* 0x0000000000027941 */ /* 0x000fea0003800000 */
.L_x_3124:
        /* <DEDUP_REMOVED lines=8> */
[----:B-1----:R-:W-:Y:S01]  /*19780*/  IMAD.SHL.U32 R11, R27, 0x4000, RZ ;  /* 0x000040001b0b7824 */ /* 0x002fe200078e00ff */
[----:B------:R-:W-:Y:S01]  /*19790*/  UMOV UR6, 0x0 ;  /* 0x0000000000067882 */ /* 0x000fe20000000000 */
[----:B------:R-:W-:Y:S01]  /*197a0*/  VIADD R12, R7, 0x28890 ;  /* 0x00028890070c7836 */ /* 0x000fe20000000000 */
[----:B------:R-:W-:Y:S01]  /*197b0*/  UMOV UR7, 0x12f00000 ;  /* 0x12f0000000077882 */ /* 0x000fe20000000000 */
[----:B------:R-:W-:-:S08]  /*197c0*/  VIADD R13, R10, 0x18400 ;  /* 0x000184000a0d7836 */ /* 0x000fd00000000000 */
.L_x_3126:
        /* <DEDUP_REMOVED lines=12> */
[----:B------:R-:W-:Y:S01]  /*19890*/  UMOV UR6, 0x0 ;  /* 0x0000000000067882 */ /* 0x000fe20000000000 */
[----:B------:R-:W-:Y:S01]  /*198a0*/  IADD3 R10, R10, 0x1c400, RZ ;  /* 0x0001c4000a0a7810 */ /* 0x000fe20007ffe0ff */
[----:B------:R-:W-:Y:S01]  /*198b0*/  UMOV UR7, 0x12f00000 ;  /* 0x12f0000000077882 */ /* 0x000fe20000000000 */
[----:B------:R-:W-:-:S15]  /*198c0*/  R2UR UR10, R15 ;  /* 0x000000000f0a72ca */ /* 0x000fde00000e0000 */
.L_x_3127:
        /* <DEDUP_REMOVED lines=13> */
.L_x_3343:
[----:B------:R-:W-:Y:S05]  /*199a0*/  BSYNC B2 ;  /* 0x0000000000027941 */ /* 0x000fea0003800000 */
.L_x_3128:
[----:B------:R-:W-:Y:S01]  /*199b0*/  BSSY B2, `(.L_x_3130) ;  /* 0x000000b000027945 */ /* 0x000fe20003800000 */
[----:B------:R-:W-:Y:S02]  /*199c0*/  IMAD.MOV.U32 R12, RZ, RZ, 0x0 ;  /* 0x00000000ff0c7424 */ /* 0x000fe400078e00ff */
[----:B------:R-:W-:Y:S01]  /*199d0*/  IMAD.MOV.U32 R13, RZ, RZ, 0x12f00000 ;  /* 0x12f00000ff0d7424 */ /* 0x000fe200078e00ff */
[----:B------:R-:W-:Y:S06]  /*199e0*/  @P1 BRA `(.L_x_3131) ;  /* 0x00000000001c1947 */ /* 0x000fec0003800000 */
[----:B------:R-:W1:Y:S01]  /*199f0*/  S2R R10, SR_TID.X ;  /* 0x00000000000a7919 */ /* 0x000e620000002100 */
[----:B0-2---:R-:W-:-:S04]  /*19a00*/  IMAD.MOV.U32 R8, RZ, RZ, 0x8000 ;  /* 0x00008000ff087424 */ /* 0x005fc800078e00ff */
[----:B------:R3:W-:Y:S01]  /*19a10*/  SYNCS.ARRIVE.TRANS64 RZ, [R7+URZ+0x288b0], R8 ;  /* 0x0288b00807ff79a7 */ /* 0x0007e2000800003f */
[----:B-1----:R-:W-:-:S04]  /*19a20*/  LOP3.LUT R10, R10, 0x1f, RZ, 0xc0, !PT ;  /* 0x0000001f0a0a7812 */ /* 0x002fc800078ec0ff */
[----:B------:R-:W-:-:S13]  /*19a30*/  ISETP.NE.AND P0, PT, R10, RZ, PT ;  /* 0x000000ff0a00720c */ /* 0x000fda0003f05270 */
[----:B---3--:R-:W-:Y:S05]  /*19a40*/  @!P0 BRA `(.L_x_3131) ;  /* 0x0000000000048947 */ /* 0x008fea0003800000 */
[----:B------:R-:W-:Y:S01]  /*19a50*/  BPT.TRAP 0x1 ;  /* 0x000000040000795c */ /* 0x000fe20000300000 */
.L_x_3131:
[----:B------:R-:W-:Y:S05]  /*19a60*/  BSYNC B2 ;  /* 0x0000000000027941 */ /* 0x000fea0003800000 */
.L_x_3130:
[----:B------:R-:W-:Y:S01]  /*19a70*/  R2UR UR10, R14 ;  /* 0x000000000e0a72ca */ /* 0x000fe200000e0000 */
[----:B------:R-:W-:Y:S01]  /*19a80*/  IMAD R11, R11, 0x2, R22 ;  /* 0x000000020b0b7824 */ /* 0x000fe200078e0216 */
[----:B------:R-:W-:Y:S01]  /*19a90*/  R2UR UR6, R12 ;  /* 0x000000000c0672ca */ /* 0x000fe200000e0000 */
[----:B------:R-:W-:Y:S01]  /*19aa0*/  UIADD3 UR4, UP0, UR40, 0x670, URZ ;  /* 0x0000067028047890 */ /* 0x000fe2000ff1e03f */
[----:B------:R-:W-:Y:S01]  /*19ab0*/  R2UR UR7, R13 ;  /* 0x000000000d0772ca */ /* 0x000fe200000e0000 */
[----:B0-2---:R-:W-:Y:S01]  /*19ac0*/  VIADD R7, R7, 0x288b0 ;  /* 0x000288b007077836 */ /* 0x005fe20000000000 */
[----:B------:R-:W-:Y:S01]  /*19ad0*/  PLOP3.LUT P0, PT, PT, PT, PT, 0x80, 0x0 ;  /* 0x000000000000781c */ /* 0x000fe20003f0f070 */
[----:B------:R-:W-:Y:S01]  /*19ae0*/  VIADD R8, R11, 0x400 ;  /* 0x000004000b087836 */ /* 0x000fe20000000000 */
[----:B------:R-:W-:-:S12]  /*19af0*/  UIADD3.X UR5, URZ, UR41, URZ, UP0, !UPT ;  /* 0x000000293f057290 */ /* 0x000fd800087fe43f */
.L_x_3132:
        /* <DEDUP_REMOVED lines=15> */
.L_x_3133:
        /* <DEDUP_REMOVED lines=9> */
[----:B---3--:R-:W-:Y:S05]  /*19c80*/  @P0 BRA.U.ANY `(.L_x_3133) ;  /* 0xfffffffd00d80947 */ /* 0x008fea000393ffff */
.L_x_3121:
[----:B------:R-:W-:Y:S05]  /*19c90*/  BSYNC B1 ;  /* 0x0000000000017941 */ /* 0x000fea0003800000 */
.L_x_3120:
[----:B-1----:R-:W-:Y:S01]  /*19ca0*/  VIADD R11, R3, 0xfffffffe ;  /* 0xfffffffe030b7836 */ /* 0x002fe20000000000 */
        /* <DEDUP_REMOVED lines=8> */
.L_x_3148:
[----:B------:R-:W-:Y:S05]  /*19d30*/  YIELD ;  /* 0x0000000000007946 */ /* 0x000fea0003800000 */
        /* <DEDUP_REMOVED lines=10> */
.L_x_3344:
[----:B------:R-:W-:Y:S05]  /*19de0*/  BSYNC B2 ;  /* 0x0000000000027941 */ /* 0x000fea0003800000 */
.L_x_3136:
[----:B------:R-:W-:Y:S04]  /*19df0*/  BSSY B2, `(.L_x_3138) ;  /* 0x0000009000027945 */ /* 0x000fe80003800000 */
[----:B------:R-:W-:Y:S05]  /*19e00*/  @P2 BRA `(.L_x_3139) ;  /* 0x00000000001c2947 */ /* 0x000fea0003800000 */
[----:B--2---:R-:W1:Y:S01]  /*19e10*/  S2R R7, SR_TID.X ;  /* 0x0000000000077919 */ /* 0x004e620000002100 */
[----:B------:R-:W-:-:S04]  /*19e20*/  IMAD.MOV.U32 R3, RZ, RZ, 0x8000 ;  /* 0x00008000ff037424 */ /* 0x000fc800078e00ff */
[----:B------:R3:W-:Y:S01]  /*19e30*/  SYNCS.ARRIVE.TRANS64 RZ, [R10+URZ+0x28890], R3 ;  /* 0x028890030aff79a7 */ /* 0x0007e2000800003f */
[----:B-1----:R-:W-:-:S04]  /*19e40*/  LOP3.LUT R7, R7, 0x1f, RZ, 0xc0, !PT ;  /* 0x0000001f07077812 */ /* 0x002fc800078ec0ff */
[----:B------:R-:W-:-:S13]  /*19e50*/  ISETP.NE.AND P1, PT, R7, RZ, PT ;  /* 0x000000ff0700720c */ /* 0x000fda0003f25270 */
[----:B---3--:R-:W-:Y:S05]  /*19e60*/  @!P1 BRA `(.L_x_3139) ;  /* 0x0000000000049947 */ /* 0x008fea0003800000 */
[----:B------:R-:W-:Y:S01]  /*19e70*/  BPT.TRAP 0x1 ;  /* 0x000000040000795c */ /* 0x000fe20000300000 */
.L_x_3139:
[----:B------:R-:W-:Y:S05]  /*19e80*/  BSYNC B2 ;  /* 0x0000000000027941 */ /* 0x000fea0003800000 */
.L_x_3138:
[----:B------:R-:W-:Y:S01]  /*19e90*/  IMAD.MOV.U32 R14, RZ, RZ, RZ ;  /* 0x000000ffff0e7224 */ /* 0x000fe200078e00ff */
[----:B------:R-:W-:Y:S01]  /*19ea0*/  UIADD3 UR4, UP0, UR40, 0x570, URZ ;  /* 0x0000057028047890 */ /* 0x000fe2000ff1e03f */
[----:B------:R-:W-:Y:S01]  /*19eb0*/  IMAD R8, R27, 0x8000, R22 ;  /* 0x000080001b087824 */ /* 0x000fe200078e0216 */
[----:B------:R-:W-:Y:S01]  /*19ec0*/  PLOP3.LUT P1, PT, PT, PT, PT, 0x80, 0x0 ;  /* 0x000000000000781c */ /* 0x000fe20003f2f070 */
[----:B--2---:R-:W-:Y:S01]  /*19ed0*/  IMAD R7, R11, 0x80, R0 ;  /* 0x000000800b077824 */ /* 0x004fe200078e0200 */
[----:B------:R-:W-:Y:S01]  /*19ee0*/  R2UR UR10, R14 ;  /* 0x000000000e0a72ca */ /* 0x000fe200000e0000 */
[----:B------:R-:W-:Y:S01]  /*19ef0*/  VIADD R3, R10, 0x28890 ;  /* 0x000288900a037836 */ /* 0x000fe20000000000 */
[----:B------:R-:W-:Y:S01]  /*19f00*/  UIADD3.X UR5, URZ, UR41, URZ, UP0, !UPT ;  /* 0x000000293f057290 */ /* 0x000fe200087fe43f */
[----:B------:R-:W-:Y:S01]  /*19f10*/  VIADD R12, R8, 0x18400 ;  /* 0x00018400080c7836 */ /* 0x000fe20000000000 */
[----:B------:R-:W-:Y:S01]  /*19f20*/  UMOV UR6, 0x0 ;  /* 0x0000000000067882 */ /* 0x000fe20000000000 */
[----:B------:R-:W-:-:S10]  /*19f30*/  UMOV UR7, 0x12f00000 ;  /* 0x12f0000000077882 */ /* 0x000fd40000000000 */
.L_x_3140:
        /* <DEDUP_REMOVED lines=16> */
.L_x_3141:
        /* <DEDUP_REMOVED lines=13> */
.L_x_3345:
[----:B------:R-:W-:Y:S05]  /*1a110*/  BSYNC B2 ;  /* 0x0000000000027941 */ /* 0x000fea0003800000 */
.L_x_3142:
        /* <DEDUP_REMOVED lines=11> */
.L_x_3145:
[----:B------:R-:W-:Y:S05]  /*1a1d0*/  BSYNC B2 ;  /* 0x0000000000027941 */ /* 0x000fea0003800000 */
.L_x_3144:
        /* <DEDUP_REMOVED lines=8> */
.L_x_3146:
        /* <DEDUP_REMOVED lines=15> */
.L_x_3147:
        /* <DEDUP_REMOVED lines=10> */
.L_x_3135:
[----:B------:R-:W-:Y:S05]  /*1a3f0*/  BSYNC B1 ;  /* 0x0000000000017941 */ /* 0x000fea0003800000 */
.L_x_3134:
[C---:B------:R-:W-:Y:S01]  /*1a400*/  ISETP.GT.AND P2, PT, R11.reuse, R4, PT ;  /* 0x000000040b00720c */ /* 0x040fe20003f44270 */
[----:B------:R-:W-:Y:S01]  /*1a410*/  VIADD R11, R11, 0xffffffff ;  /* 0xffffffff0b0b7836 */ /* 0x000fe20000000000 */
[----:B------:R-:W-:-:S04]  /*1a420*/  IADD3 R27, R27, 0x1, RZ ;  /* 0x000000011b1b7810 */ /* 0x000fc80007ffe0ff */
[----:B------:R-:W-:-:S04]  /*1a430*/  ISETP.NE.AND P1, PT, R27, 0x2, PT ;  /* 0x000000021b00780c */ /* 0x000fc80003f25270 */
[----:B------:R-:W-:Y:S02]  /*1a440*/  SEL R8, RZ, 0x1, P1 ;  /* 0x00000001ff087807 */ /* 0x000fe40000800000 */
[----:B------:R-:W-:Y:S02]  /*1a450*/  SEL R27, R27, RZ, P1 ;  /* 0x000000ff1b1b7207 */ /* 0x000fe40000800000 */
[----:B------:R-:W-:Y:S01]  /*1a460*/  LOP3.LUT R29, R29, R8, RZ, 0x3c, !PT ;  /* 0x000000081d1d7212 */ /* 0x000fe200078e3cff */
[----:B------:R-:W-:Y:S06]  /*1a470*/  @P2 BRA `(.L_x_3148) ;  /* 0xfffffff8002c2947 */ /* 0x000fec000383ffff */
.L_x_3114:
[----:B------:R-:W-:Y:S05]  /*1a480*/  BSYNC B0 ;  /* 0x0000000000007941 */ /* 0x000fea0003800000 */
.L_x_3113:
[----:B------:R-:W3:Y:S01]  /*1a490*/  LDC R0, c[0x0][0x448] ;  /* 0x00011200ff007b82 */ /* 0x000ee20000000800 */
[----:B------:R-:W-:Y:S01]  /*1a4a0*/  LEA R3, R17, 0x7f, 0x7 ;  /* 0x0000007f11037811 */ /* 0x000fe200078e38ff */
[----:B------:R-:W-:Y:S05]  /*1a4b0*/  @!P0 WARPSYNC.ALL ;  /* 0x0000000000008948 */ /* 0x000fea0003800000 */
[----:B------:R-:W-:Y:S01]  /*1a4c0*/  BSSY B7, `(.L_x_3149) ;  /* 0x0000387000077945 */ /* 0x000fe20003800000 */
[----:B------:R-:W-:Y:S01]  /*1a4d0*/  @!P0 BAR.SYNC.DEFER_BLOCKING 0xc, 0x180 ;  /* 0x0306000000008b1d */ /* 0x000fe20000010000 */
[----:B---3--:R-:W-:-:S13]  /*1a4e0*/  ISETP.NE.AND P1, PT, R0, 0x1, PT ;  /* 0x000000010000780c */ /* 0x008fda0003f25270 */
[----:B------:R-:W3:Y:S08]  /*1a4f0*/  @P1 LDC R0, c[0x0][0x44c] ;  /* 0x00011300ff001b82 */ /* 0x000ef00000000800 */
[----:B--2---:R-:W2:Y:S01]  /*1a500*/  @P1 LDC R7, c[0x0][0x450] ;  /* 0x00011400ff071b82 */ /* 0x004ea20000000800 */
[----:B---3--:R-:W-:-:S05]  /*1a510*/  @P1 IMAD.HI.U32 R0, R3, R0, RZ ;  /* 0x0000000003001227 */ /* 0x008fca00078e00ff */
[----:B--2---:R-:W-:-:S05]  /*1a520*/  @P1 SHF.R.U32.HI R3, RZ, R7, R0 ;  /* 0x00000007ff031219 */ /* 0x004fca0000011600 */
[----:B------:R-:W-:-:S05]  /*1a530*/  IMAD.IADD R3, R6, 0x1, R3 ;  /* 0x0000000106037824 */ /* 0x000fca00078e0203 */
[----:B------:R-:W-:-:S04]  /*1a540*/  SHF.R.S32.HI R0, RZ, 0x1f, R3 ;  /* 0x0000001fff007819 */ /* 0x000fc80000011403 */
[----:B------:R-:W-:-:S04]  /*1a550*/  LEA.HI R0, R0, R3, RZ, 0x7 ;  /* 0x0000000300007211 */ /* 0x000fc800078f38ff */
[----:B------:R-:W-:-:S04]  /*1a560*/  SHF.R.S32.HI R0, RZ, 0x7, R0 ;  /* 0x00000007ff007819 */ /* 0x000fc80000011400 */
[----:B------:R-:W-:-:S04]  /*1a570*/  VIMNMX R35, R5, R0, PT ;  /* 0x0000000005237248 */ /* 0x000fc80003fe0100 */
[----:B------:R-:W-:Y:S01]  /*1a580*/  ISETP.GT.AND P0, PT, R35, RZ, PT ;  /* 0x000000ff2300720c */ /* 0x000fe20003f04270 */
[----:B------:R2:W-:-:S12]  /*1a590*/  STL [R1+0x10], R35 ;  /* 0x0000102301007387 */ /* 0x0005d80000100800 */
[----:B--2---:R-:W-:Y:S05]  /*1a5a0*/  @P0 BRA `(.L_x_3150) ;  /* 0x0000000000440947 */ /* 0x004fea0003800000 */
[----:B------:R-:W2:Y:S02]  /*1a5b0*/  S2R R8, SR_TID.X ;  /* 0x0000000000087919 */ /* 0x000ea40000002100 */
[----:B--2---:R-:W-:-:S04]  /*1a5c0*/  LOP3.LUT R8, R8, 0x7f, RZ, 0xc0, !PT ;  /* 0x0000007f08087812 */ /* 0x004fc800078ec0ff */
[----:B------:R-:W-:-:S13]  /*1a5d0*/  ISETP.NE.AND P0, PT, R8, RZ, PT ;  /* 0x000000ff0800720c */ /* 0x000fda0003f05270 */
[----:B------:R-:W-:Y:S05]  /*1a5e0*/  @P0 BRA `(.L_x_3151) ;  /* 0x0000003400d00947 */ /* 0x000fea0003800000 */
[----:B------:R-:W2:Y:S01]  /*1a5f0*/  S2R R5, SR_LANEID ;  /* 0x0000000000057919 */ /* 0x000ea20000000000 */
[----:B------:R-:W-:Y:S01]  /*1a600*/  VOTEU.ANY UR4, UPT, PT ;  /* 0x0000000000047886 */ /* 0x000fe200038e0100 */
[----:B------:R-:W3:Y:S01]  /*1a610*/  LDC.64 R2, c[0x0][0xc60] ;  /* 0x00031800ff027b82 */ /* 0x000ee20000000a00 */
[----:B------:R-:W2:Y:S02]  /*1a620*/  FLO.U32 R0, UR4 ;  /* 0x0000000400007d00 */ /* 0x000ea400080e0000 */
[----:B--2---:R-:W-:-:S06]  /*1a630*/  ISETP.EQ.U32.AND P0, PT, R0, R5, PT ;  /* 0x000000050000720c */ /* 0x004fcc0003f02070 */
[----:B------:R-:W3:Y:S07]  /*1a640*/  POPC R5, UR4 ;  /* 0x0000000400057d09 */ /* 0x000eee0008000000 */
[----:B---3--:R-:W2:Y:S01]  /*1a650*/  @P0 ATOMG.E.ADD.STRONG.GPU PT, R3, desc[UR42][R2.64], R5 ;  /* 0x00000005020309a8 */ /* 0x008ea200081ee1ea */
[----:B------:R-:W3:Y:S02]  /*1a660*/  S2R R4, SR_LTMASK ;  /* 0x0000000000047919 */ /* 0x000ee40000003900 */
[----:B---3--:R-:W-:-:S04]  /*1a670*/  LOP3.LUT R4, R4, UR4, RZ, 0xc0, !PT ;  /* 0x0000000404047c12 */ /* 0x008fc8000f8ec0ff */
[----:B------:R-:W3:Y:S01]  /*1a680*/  POPC R7, R4 ;  /* 0x0000000400077309 */ /* 0x000ee20000000000 */
[----:B--2---:R-:W3:Y:S02]  /*1a690*/  SHFL.IDX PT, R0, R3, R0, 0x1f ;  /* 0x00001f0003007589 */ /* 0x004ee400000e0000 */
[----:B---3--:R-:W-:Y:S01]  /*1a6a0*/  IADD3 R16, R0, UR37, R7 ;  /* 0x0000002500107c10 */ /* 0x008fe2000fffe007 */
[----:B------:R-:W-:Y:S06]  /*1a6b0*/  BRA `(.L_x_3151) ;  /* 0x00000034009c7947 */ /* 0x000fec0003800000 */
.L_x_3150:
        /* <DEDUP_REMOVED lines=9> */
[----:B------:R-:W2:Y:S01]  /*1a750*/  LDC.64 R2, c[0x4][R2] ;  /* 0x0100000002027b82 */ /* 0x000ea20000000a00 */
[----:B------:R-:W-:Y:S02]  /*1a760*/  IMAD.U32 R5, RZ, RZ, UR7 ;  /* 0x00000007ff057e24 */ /* 0x000fe4000f8e00ff */
[----:B------:R-:W-:Y:S02]  /*1a770*/  IMAD.U32 R6, RZ, RZ, UR8 ;  /* 0x00000008ff067e24 */ /* 0x000fe4000f8e00ff */
[----:B------:R-:W-:-:S02]  /*1a780*/  IMAD.U32 R7, RZ, RZ, UR9 ;  /* 0x00000009ff077e24 */ /* 0x000fc4000f8e00ff */
[----:B0-----:R-:W-:Y:S02]  /*1a790*/  IMAD.U32 R10, RZ, RZ, UR4 ;  /* 0x00000004ff0a7e24 */ /* 0x001fe4000f8e00ff */
[----:B-1----:R-:W-:Y:S02]  /*1a7a0*/  IMAD.U32 R11, RZ, RZ, UR5 ;  /* 0x00000005ff0b7e24 */ /* 0x002fe4000f8e00ff */
[----:B------:R-:W-:Y:S02]  /*1a7b0*/  IMAD.MOV.U32 R8, RZ, RZ, 0x70 ;  /* 0x00000070ff087424 */ /* 0x000fe400078e00ff */
[----:B------:R-:W-:Y:S02]  /*1a7c0*/  IMAD.MOV.U32 R12, RZ, RZ, 0x1 ;  /* 0x00000001ff0c7424 */ /* 0x000fe400078e00ff */
[----:B------:R-:W-:-:S07]  /*1a7d0*/  IMAD.MOV.U32 R13, RZ, RZ, RZ ;  /* 0x000000ffff0d7224 */ /* 0x000fce00078e00ff */
[----:B------:R-:W-:-:S07]  /*1a7e0*/  LEPC R20, `(.L_x_3153) ;  /* 0x000000001014794e */ /* 0x000fce0000000000 */
[----:B--2---:R-:W-:Y:S05]  /*1a7f0*/  CALL.ABS.NOINC R2 ;  /* 0x0000000002007343 */ /* 0x004fea0003c00000 */
.L_x_3153:
[----:B------:R-:W-:Y:S05]  /*1a800*/  BSYNC B6 ;  /* 0x0000000000067941 */ /* 0x000fea0003800000 */
.L_x_3152:
        /* <DEDUP_REMOVED lines=8> */
[----:B------:R2:W3:Y:S01]  /*1a890*/  LDC.64 R2, c[0x4][R26] ;  /* 0x010000001a027b82 */ /* 0x0004e20000000a00 */
[----:B------:R-:W-:Y:S02]  /*1a8a0*/  IMAD.U32 R4, RZ, RZ, UR6 ;  /* 0x00000006ff047e24 */ /* 0x000fe4000f8e00ff */
[----:B------:R-:W-:Y:S02]  /*1a8b0*/  IMAD.U32 R5, RZ, RZ, UR7 ;  /* 0x00000007ff057e24 */ /* 0x000fe4000f8e00ff */
[----:B------:R-:W-:Y:S02]  /*1a8c0*/  IMAD.U32 R6, RZ, RZ, UR8 ;  /* 0x00000008ff067e24 */ /* 0x000fe4000f8e00ff */
[----:B------:R-:W-:-:S02]  /*1a8d0*/  IMAD.U32 R7, RZ, RZ, UR9 ;  /* 0x00000009ff077e24 */ /* 0x000fc4000f8e00ff */
[----:B0-----:R-:W-:Y:S02]  /*1a8e0*/  IMAD.U32 R10, RZ, RZ, UR4 ;  /* 0x00000004ff0a7e24 */ /* 0x001fe4000f8e00ff */
[----:B-1----:R-:W-:Y:S02]  /*1a8f0*/  IMAD.U32 R11, RZ, RZ, UR5 ;  /* 0x00000005ff0b7e24 */ /* 0x002fe4000f8e00ff */
[----:B------:R-:W-:Y:S02]  /*1a900*/  IMAD.MOV.U32 R8, RZ, RZ, 0x70 ;  /* 0x00000070ff087424 */ /* 0x000fe400078e00ff */
[----:B------:R-:W-:Y:S02]  /*1a910*/  IMAD.MOV.U32 R12, RZ, RZ, 0x1 ;  /* 0x00000001ff0c7424 */ /* 0x000fe400078e00ff */
[----:B--2---:R-:W-:-:S07]  /*1a920*/  IMAD.MOV.U32 R13, RZ, RZ, RZ ;  /* 0x000000ffff0d7224 */ /* 0x004fce00078e00ff */
[----:B------:R-:W-:-:S07]  /*1a930*/  LEPC R20, `(.L_x_3156) ;  /* 0x000000001014794e */ /* 0x000fce0000000000 */
[----:B---3--:R-:W-:Y:S05]  /*1a940*/  CALL.ABS.NOINC R2 ;  /* 0x0000000002007343 */ /* 0x008fea0003c00000 */
.L_x_3156:
        /* <DEDUP_REMOVED lines=15> */
.L_x_3155:
[----:B------:R-:W-:Y:S05]  /*1aa40*/  BSYNC B6 ;  /* 0x0000000000067941 */ /* 0x000fea0003800000 */
.L_x_3154:
[----:B------:R-:W-:Y:S01]  /*1aa50*/  ULDC.64 UR4, c[0x0][0x9f8] ;  /* 0x00027e0000047ab9 */ /* 0x000fe20000000a00 */
[----:B------:R-:W2:Y:S01]  /*1aa60*/  LDL R20, [R1] ;  /* 0x0000000001147983 */ /* 0x000ea20000100800 */
[----:B------:R-:W-:Y:S01]  /*1aa70*/  ISETP.NE.U32.AND P0, PT, RZ, UR4, PT ;  /* 0x00000004ff007c0c */ /* 0x000fe2000bf05070 */
[----:B------:R-:W-:Y:S01]  /*1aa80*/  IMAD.MOV.U32 R26, RZ, RZ, R35 ;  /* 0x000000ffff1a7224 */ /* 0x000fe200078e0023 */
[----:B------:R-:W3:Y:S02]  /*1aa90*/  LDC R0, c[0x0][0x430] ;  /* 0x00010c00ff007b82 */ /* 0x000ee40000000800 */
[----:B------:R-:W-:-:S13]  /*1aaa0*/  ISETP.NE.AND.EX P0, PT, RZ, UR5, PT, P0 ;  /* 0x00000005ff007c0c */ /* 0x000fda000bf05300 */
[----:B------:R-:W-:Y:S01]  /*1aab0*/  @P0 IADD3 R2, P1, R23, UR4, RZ ;  /* 0x0000000417020c10 */ /* 0x000fe2000ff3e0ff */
[----:B------:R-:W4:Y:S01]  /*1aac0*/  S2R R35, SR_TID.X ;  /* 0x0000000000237919 */ /* 0x000f220000002100 */
[----:B------:R-:W0:Y:S02]  /*1aad0*/  S2R R21, SR_TID.X ;  /* 0x0000000000157919 */ /* 0x000e240000002100 */
[----:B------:R-:W-:Y:S01]  /*1aae0*/  @P0 IADD3.X R3, R24, UR5, RZ, P1, !PT ;  /* 0x0000000518030c10 */ /* 0x000fe20008ffe4ff */
[----:B------:R-:W-:Y:S01]  /*1aaf0*/  VIADD R26, R26, 0xffffffff ;  /* 0xffffffff1a1a7836 */ /* 0x000fe20000000000 */
[----:B------:R-:W-:-:S03]  /*1ab00*/  ULDC UR4, c[0x0][0x2f4] ;  /* 0x0000bd0000047ab9 */ /* 0x000fc60000000800 */
[----:B------:R1:W2:Y:S01]  /*1ab10*/  @P0 LDG.E R34, desc[UR42][R2.64] ;  /* 0x0000002a02220981 */ /* 0x0002a2000c1e1900 */
[----:B---3--:R-:W-:Y:S01]  /*1ab20*/  ISETP.NE.AND P1, PT, R0, 0x1, PT ;  /* 0x000000010000780c */ /* 0x008fe20003f25270 */
[----:B------:R-:W-:-:S12]  /*1ab30*/  IMAD.SHL.U32 R8, R26, 0x80, RZ ;  /* 0x000000801a087824 */ /* 0x000fd800078e00ff */
[----:B------:R-:W3:Y:S01]  /*1ab40*/  @P1 LDC R7, c[0x0][0x434] ;  /* 0x00010d00ff071b82 */ /* 0x000ee20000000800 */
[----:B----4-:R-:W-:-:S07]  /*1ab50*/  IMAD.SHL.U32 R35, R35, 0x10, RZ ;  /* 0x0000001023237824 */ /* 0x010fce00078e00ff */
[----:B------:R-:W4:Y:S01]  /*1ab60*/  @P1 LDC R5, c[0x0][0x438] ;  /* 0x00010e00ff051b82 */ /* 0x000f220000000800 */
[----:B0-----:R-:W-:Y:S02]  /*1ab70*/  LOP3.LUT R21, R21, 0x7f, RZ, 0xc0, !PT ;  /* 0x0000007f15157812 */ /* 0x001fe400078ec0ff */
[----:B------:R-:W-:Y:S02]  /*1ab80*/  LOP3.LUT R35, R35, 0x70, RZ, 0xc0, !PT ;  /* 0x0000007023237812 */ /* 0x000fe400078ec0ff */
[----:B------:R-:W-:-:S04]  /*1ab90*/  SHF.R.U32.HI R21, RZ, 0x3, R21 ;  /* 0x00000003ff157819 */ /* 0x000fc80000011615 */
[----:B------:R-:W-:-:S04]  /*1aba0*/  LOP3.LUT R6, R8, R21, R35, 0xfe, !PT ;  /* 0x0000001508067212 */ /* 0x000fc800078efe23 */
[----:B------:R-:W-:-:S13]  /*1abb0*/  ISETP.GE.AND P0, PT, R6, R37, PT ;  /* 0x000000250600720c */ /* 0x000fda0003f06270 */
[----:B-1----:R-:W0:Y:S01]  /*1abc0*/  @!P0 LDC.64 R2, c[0x0][0x428] ;  /* 0x00010a00ff028b82 */ /* 0x002e220000000a00 */
[----:B------:R-:W-:Y:S01]  /*1abd0*/  LOP3.LUT R32, R32, 0xfffffffb, RZ, 0xc0, !PT ;  /* 0xfffffffb20207812 */ /* 0x000fe200078ec0ff */
[----:B------:R-:W-:Y:S01]  /*1abe0*/  UMOV UR5, 0xffffffff ;  /* 0xffffffff00057882 */ /* 0x000fe20000000000 */
[----:B--2---:R-:W-:-:S04]  /*1abf0*/  IMAD.IADD R6, R6, 0x1, R20 ;  /* 0x0000000106067824 */ /* 0x004fc800078e0214 */
[----:B---3--:R-:W-:-:S04]  /*1ac00*/  @P1 IMAD.HI.U32 R7, R6, R7, RZ ;  /* 0x0000000706071227 */ /* 0x008fc800078e00ff */
[----:B------:R-:W-:Y:S01]  /*1ac10*/  IMAD.MOV.U32 R4, RZ, RZ, R6 ;  /* 0x000000ffff047224 */ /* 0x000fe200078e0006 */
[----:B----4-:R-:W-:-:S05]  /*1ac20*/  @P1 SHF.R.U32.HI R4, RZ, R5, R7 ;  /* 0x00000005ff041219 */ /* 0x010fca0000011607 */
[----:B------:R-:W-:-:S04]  /*1ac30*/  IMAD.MOV R5, RZ, RZ, -R4 ;  /* 0x000000ffff057224 */ /* 0x000fc800078e0a04 */
[----:B------:R-:W-:Y:S01]  /*1ac40*/  IMAD R0, R0, R5, R6 ;  /* 0x0000000500007224 */ /* 0x000fe200078e0206 */
[----:B------:R-:W-:Y:S02]  /*1ac50*/  @!P0 SHF.R.S32.HI R5, RZ, 0x1f, R4 ;  /* 0x0000001fff058819 */ /* 0x000fe40000011404 */
[----:B------:R-:W-:Y:S01]  /*1ac60*/  SHF.R.S32.HI R9, RZ, 0x1f, R34 ;  /* 0x0000001fff097819 */ /* 0x000fe20000011422 */
[----:B0-----:R-:W-:-:S04]  /*1ac70*/  @!P0 IMAD.WIDE.U32 R4, R34, R2, R4 ;  /* 0x0000000222048225 */ /* 0x001fc800078e0004 */
[----:B------:R-:W-:-:S04]  /*1ac80*/  @!P0 IMAD R6, R9, R2, RZ ;  /* 0x0000000209068224 */ /* 0x000fc800078e02ff */
[----:B------:R-:W-:Y:S02]  /*1ac90*/  @!P0 IMAD R6, R34, R3, R6 ;  /* 0x0000000322068224 */ /* 0x000fe400078e0206 */
[----:B------:R-:W0:Y:S01]  /*1aca0*/  @!P0 LDC.64 R2, c[0x0][0x418] ;  /* 0x00010600ff028b82 */ /* 0x000e220000000a00 */
[----:B------:R-:W-:Y:S02]  /*1acb0*/  IMAD.U32 R7, RZ, RZ, UR38 ;  /* 0x00000026ff077e24 */ /* 0x000fe4000f8e00ff */
[----:B------:R-:W-:-:S03]  /*1acc0*/  @!P0 IMAD.IADD R6, R5, 0x1, R6 ;  /* 0x0000000105068824 */ /* 0x000fc600078e0206 */
[----:B------:R-:W-:Y:S02]  /*1acd0*/  ISETP.NE.AND P2, PT, R7, 0x3, PT ;  /* 0x000000030700780c */ /* 0x000fe40003f45270 */
[----:B0-----:R-:W-:-:S04]  /*1ace0*/  @!P0 LEA R2, P1, R4, R2, 0x2 ;  /* 0x0000000204028211 */ /* 0x001fc800078210ff */
[----:B------:R-:W-:Y:S01]  /*1acf0*/  @!P0 LEA.HI.X R3, R4, R3, R6, 0x2, P1 ;  /* 0x0000000304038211 */ /* 0x000fe200008f1406 */
[----:B------:R-:W-:-:S06]  /*1ad00*/  IMAD.MOV.U32 R4, RZ, RZ, RZ ;  /* 0x000000ffff047224 */ /* 0x000fcc00078e00ff */
[----:B------:R0:W5:Y:S01]  /*1ad10*/  @!P0 LDG.E R4, desc[UR42][R2.64] ;  /* 0x0000002a02048981 */ /* 0x000162000c1e1900 */
[----:B------:R-:W-:Y:S02]  /*1ad20*/  ISETP.GE.AND P0, PT, R31, UR4, PT ;  /* 0x000000041f007c0c */ /* 0x000fe4000bf06270 */
[----:B------:R-:W-:Y:S01]  /*1ad30*/  @P2 LOP3.LUT R32, R32, 0x4, RZ, 0xfc, !PT ;  /* 0x0000000420202812 */ /* 0x000fe200078efcff */
[----:B------:R0:W-:Y:S03]  /*1ad40*/  STL [R1+0x4], R9 ;  /* 0x0000040901007387 */ /* 0x0001e60000100800 */
[----:B------:R-:W-:-:S07]  /*1ad50*/  LOP3.LUT R32, R32, 0xfffffffd, RZ, 0xc0, !PT ;  /* 0xfffffffd20207812 */ /* 0x000fce00078ec0ff */
[----:B------:R-:W-:Y:S02]  /*1ad60*/  @P0 LOP3.LUT R32, R32, 0x2, RZ, 0xfc, !PT ;  /* 0x0000000220200812 */ /* 0x000fe400078efcff */
[----:B------:R-:W-:Y:S02]  /*1ad70*/  ISETP.GE.AND P0, PT, R30, UR4, PT ;  /* 0x000000041e007c0c */ /* 0x000fe4000bf06270 */
[----:B------:R-:W-:-:S11]  /*1ad80*/  LOP3.LUT R32, R32, 0xfffffffe, RZ, 0xc0, !PT ;  /* 0xfffffffe20207812 */ /* 0x000fd600078ec0ff */
[----:B------:R-:W-:Y:S01]  /*1ad90*/  @P0 LOP3.LUT R32, R32, 0x1, RZ, 0xfc, !PT ;  /* 0x0000000120200812 */ /* 0x000fe200078efcff */
[----:B0-----:R-:W-:Y:S06]  /*1ada0*/  BRA.DIV UR5, `(.L_x_3157) ;  /* 0x0000006a05cc7947 */ /* 0x001fec000b800000 */
.L_x_3348:
[----:B------:R-:W-:Y:S01]  /*1adb0*/  SHF.R.S32.HI R35, RZ, 0x1f, R18 ;  /* 0x0000001fff237819 */ /* 0x000fe20000011412 */
[----:B------:R-:W-:Y:S06]  /*1adc0*/  @!P2 BRA `(.L_x_3158) ;  /* 0x000000000004a947 */ /* 0x000fec0003800000 */
[----:B------:R-:W-:Y:S01]  /*1add0*/  BPT.TRAP 0x1 ;  /* 0x000000040000795c */ /* 0x000fe20000300000 */
.L_x_3158:
        /* <DEDUP_REMOVED lines=25> */
.L_x_3349:
[----:B------:R-:W-:Y:S05]  /*1af70*/  BSYNC B0 ;  /* 0x0000000000007941 */ /* 0x000fea0003800000 */
.L_x_3159:
        /* <DEDUP_REMOVED lines=31> */
[----:B0-----:R-:W-:-:S04]  /*1b170*/  @P0 LEA R3, P1, R31, R3, 0x1 ;  /* 0x000000031f030211 */ /* 0x001fc800078208ff */
[----:B-1----:R-:W-:-:S04]  /*1b180*/  @P0 IADD3.X R2, RZ, R2, RZ, P1, !PT ;  /* 0x00000002ff020210 */ /* 0x002fc80000ffe4ff */
        /* <DEDUP_REMOVED lines=74> */
.L_x_3367:
        /* <DEDUP_REMOVED lines=11> */
.L_x_3162:
        /* <DEDUP_REMOVED lines=11> */
.L_x_3163:
        /* <DEDUP_REMOVED lines=28> */
[----:B------:R-:W-:Y:S01]  /*1b950*/  MOV R8, 0x70 ;  /* 0x0000007000087802 */ /* 0x000fe20000000f00 */
[----:B------:R-:W0:Y:S01]  /*1b960*/  LDC.64 R2, c[0x4][R2] ;  /* 0x0100000002027b82 */ /* 0x000e220000000a00 */
[----:B------:R-:W-:Y:S02]  /*1b970*/  IMAD.U32 R5, RZ, RZ, UR5 ;  /* 0x00000005ff057e24 */ /* 0x000fe4000f8e00ff */
[----:B------:R-:W-:Y:S02]  /*1b980*/  IMAD.U32 R6, RZ, RZ, UR6 ;  /* 0x00000006ff067e24 */ /* 0x000fe4000f8e00ff */
[----:B-1----:R-:W-:-:S02]  /*1b990*/  IMAD.U32 R7, RZ, RZ, UR7 ;  /* 0x00000007ff077e24 */ /* 0x002fc4000f8e00ff */
[----:B------:R-:W-:Y:S02]  /*1b9a0*/  IMAD.U32 R10, RZ, RZ, UR8 ;  /* 0x00000008ff0a7e24 */ /* 0x000fe4000f8e00ff */
[----:B------:R-:W-:Y:S02]  /*1b9b0*/  IMAD.U32 R11, RZ, RZ, UR9 ;  /* 0x00000009ff0b7e24 */ /* 0x000fe4000f8e00ff */
[----:B------:R-:W-:Y:S02]  /*1b9c0*/  IMAD.MOV.U32 R12, RZ, RZ, 0x1 ;  /* 0x00000001ff0c7424 */ /* 0x000fe400078e00ff */
[----:B------:R-:W-:-:S07]  /*1b9d0*/  IMAD.MOV.U32 R13, RZ, RZ, RZ ;  /* 0x000000ffff0d7224 */ /* 0x000fce00078e00ff */
[----:B------:R-:W-:-:S07]  /*1b9e0*/  LEPC R20, `(.L_x_3165) ;  /* 0x000000001014794e */ /* 0x000fce0000000000 */
[----:B0-----:R-:W-:Y:S05]  /*1b9f0*/  CALL.ABS.NOINC R2 ;  /* 0x0000000002007343 */ /* 0x001fea0003c00000 */
.L_x_3165:
[----:B------:R-:W-:Y:S05]  /*1ba00*/  BSYNC B6 ;  /* 0x0000000000067941 */ /* 0x000fea0003800000 */
.L_x_3164:
[----:B------:R-:W2:Y:S01]  /*1ba10*/  LDL.LU R20, [R1+0x20] ;  /* 0x0000200001147983 */ /* 0x000ea20000300800 */
[----:B------:R-:W3:Y:S01]  /*1ba20*/  LDC R6, c[0x0][0x448] ;  /* 0x00011200ff067b82 */ /* 0x000ee20000000800 */
[----:B------:R-:W-:Y:S01]  /*1ba30*/  ULDC.64 UR4, c[0x0][0x2d8] ;  /* 0x0000b60000047ab9 */ /* 0x000fe20000000a00 */
[----:B------:R-:W-:Y:S01]  /*1ba40*/  ULDC.64 UR6, c[0x0][0x280] ;  /* 0x0000a00000067ab9 */ /* 0x000fe20000000a00 */
[----:B------:R-:W4:Y:S04]  /*1ba50*/  LDL.LU R21, [R1+0xc] ;  /* 0x00000c0001157983 */ /* 0x000f280000300800 */
[----:B0-----:R-:W4:Y:S01]  /*1ba60*/  LDL.LU.64 R2, [R1+0x18] ;  /* 0x0000180001027983 */ /* 0x001f220000300a00 */
[----:B------:R-:W-:-:S03]  /*1ba70*/  IMAD R0, R35, UR4, RZ ;  /* 0x0000000423007c24 */ /* 0x000fc6000f8e02ff */
[----:B------:R0:W5:Y:S01]  /*1ba80*/  LDL R10, [R1+0x14] ;  /* 0x00001400010a7983 */ /* 0x0001620000100800 */
[----:B------:R-:W-:-:S03]  /*1ba90*/  IMAD R5, R18, UR5, R0 ;  /* 0x0000000512057c24 */ /* 0x000fc6000f8e0200 */
[----:B------:R0:W5:Y:S01]  /*1baa0*/  LDL R8, [R1+0x8] ;  /* 0x0000080001087983 */ /* 0x0001620000100800 */
[----:B---3--:R-:W-:-:S13]  /*1bab0*/  ISETP.NE.AND P0, PT, R6, 0x1, PT ;  /* 0x000000010600780c */ /* 0x008fda0003f05270 */
[----:B-1----:R-:W1:Y:S01]  /*1bac0*/  @P0 LDC R7, c[0x0][0x44c] ;  /* 0x00011300ff070b82 */ /* 0x002e620000000800 */
[----:B----4-:R-:W-:Y:S02]  /*1bad0*/  IMAD.MOV.U32 R3, RZ, RZ, R21 ;  /* 0x000000ffff037224 */ /* 0x010fe400078e0015 */
[----:B------:R-:W-:Y:S01]  /*1bae0*/  IMAD.WIDE.U32 R2, R18, UR4, R2 ;  /* 0x0000000412027c25 */ /* 0x000fe2000f8e0002 */
[----:B------:R-:W-:Y:S01]  /*1baf0*/  ULDC.64 UR4, c[0x0][0x2e0] ;  /* 0x0000b80000047ab9 */ /* 0x000fe20000000a00 */
[----:B------:R-:W3:Y:S02]  /*1bb00*/  S2R R21, SR_TID.X ;  /* 0x0000000000157919 */ /* 0x000ee40000002100 */
[----:B--2---:R-:W-:Y:S02]  /*1bb10*/  IMAD R0, R20, UR4, RZ ;  /* 0x0000000414007c24 */ /* 0x004fe4000f8e02ff */
[----:B------:R-:W2:Y:S01]  /*1bb20*/  S2R R20, SR_TID.X ;  /* 0x0000000000147919 */ /* 0x000ea20000002100 */
[----:B------:R-:W-:-:S02]  /*1bb30*/  IMAD.IADD R3, R3, 0x1, R5 ;  /* 0x0000000103037824 */ /* 0x000fc400078e0205 */
[C---:B------:R-:W-:Y:S02]  /*1bb40*/  IMAD R0, R33.reuse, UR5, R0 ;  /* 0x0000000521007c24 */ /* 0x040fe4000f8e0200 */
[----:B------:R-:W-:Y:S01]  /*1bb50*/  IMAD.WIDE.U32 R2, R33, UR4, R2 ;  /* 0x0000000421027c25 */ /* 0x000fe2000f8e0002 */
[----:B------:R-:W-:-:S03]  /*1bb60*/  ULDC.64 UR4, c[0x0][0x2d0] ;  /* 0x0000b40000047ab9 */ /* 0x000fc60000000a00 */
[----:B------:R-:W-:Y:S02]  /*1bb70*/  IMAD.IADD R3, R3, 0x1, R0 ;  /* 0x0000000103037824 */ /* 0x000fe400078e0200 */
[----:B------:R-:W4:Y:S01]  /*1bb80*/  @P0 LDC R0, c[0x0][0x450] ;  /* 0x00011400ff000b82 */ /* 0x000f220000000800 */
[----:B---3--:R-:W-:Y:S01]  /*1bb90*/  IMAD.SHL.U32 R21, R21, 0x10, RZ ;  /* 0x0000001015157824 */ /* 0x008fe200078e00ff */
[----:B--2---:R-:W-:-:S04]  /*1bba0*/  LOP3.LUT R20, R20, 0x7f, RZ, 0xc0, !PT ;  /* 0x0000007f14147812 */ /* 0x004fc800078ec0ff */
[----:B------:R-:W-:Y:S02]  /*1bbb0*/  LOP3.LUT R21, R21, 0x70, RZ, 0xc0, !PT ;  /* 0x0000007015157812 */ /* 0x000fe400078ec0ff */
[----:B------:R-:W-:-:S04]  /*1bbc0*/  SHF.R.U32.HI R20, RZ, 0x3, R20 ;  /* 0x00000003ff147819 */ /* 0x000fc80000011614 */
[----:B------:R-:W-:-:S05]  /*1bbd0*/  LOP3.LUT R20, R20, R21, RZ, 0xfc, !PT ;  /* 0x0000001514147212 */ /* 0x000fca00078efcff */
[----:B------:R-:W-:-:S04]  /*1bbe0*/  IMAD R5, R17, 0x80, R20 ;  /* 0x0000008011057824 */ /* 0x000fc800078e0214 */
        /* <DEDUP_REMOVED lines=27> */
[----:B-----5:R-:W-:Y:S02]  /*1bda0*/  IMAD R5, R10, R6, RZ ;  /* 0x000000060a057224 */ /* 0x020fe400078e02ff */
[----:B------:R-:W-:Y:S01]  /*1bdb0*/  IMAD R17, R17, 0x80, R9 ;  /* 0x0000008011117824 */ /* 0x000fe200078e0209 */
        /* <DEDUP_REMOVED lines=33> */
[----:B-1----:R-:W-:Y:S01]  /*1bfd0*/  @!P3 IMAD.X R7, RZ, RZ, R2, P2 ;  /* 0x000000ffff07b224 */ /* 0x002fe200010e0602 */
[----:B------:R-:W-:Y:S02]  /*1bfe0*/  @!P3 MOV R2, R14 ;  /* 0x0000000e0002b202 */ /* 0x000fe40000000f00 */
[----:B------:R-:W0:Y:S01]  /*1bff0*/  SHFL.IDX PT, R14, R0, 0x4, 0x181f ;  /* 0x00981f00000e7f89 */ /* 0x000e2200000e0000 */
[----:B------:R-:W-:-:S05]  /*1c000*/  @!P3 IMAD.MOV.U32 R3, RZ, RZ, R7 ;  /* 0x000000ffff03b224 */ /* 0x000fca00078e0007 */
[----:B------:R-:W-:Y:S04]  /*1c010*/  @!P3 LDGSTS.E.BYPASS.LTC128B.128 [R8+0x11c00], desc[UR42][R2.64], !P0 ;  /* 0x11c000000208bfae */ /* 0x000fe8000c101d6a */
[----:B------:R1:W-:Y:S01]  /*1c020*/  @!P3 LDGSTS.E.BYPASS.LTC128B.128 [R8+0x15c00], desc[UR42][R2.64+0x80], !P1 ;  /* 0x15c000800208bfae */ /* 0x0003e2000c901d6a */
[----:B------:R-:W-:Y:S01]  /*1c030*/  ISETP.GE.AND P3, PT, R6, R5, PT ;  /* 0x000000050600720c */ /* 0x000fe20003f66270 */
[----:B------:R-:W-:Y:S02]  /*1c040*/  VIADD R6, R17, 0x50 ;  /* 0x0000005011067836 */ /* 0x000fe40000000000 */
        /* <DEDUP_REMOVED lines=28> */
.L_x_3384:
        /* <DEDUP_REMOVED lines=11> */
.L_x_3168:
[----:B------:R-:W-:Y:S05]  /*1c2c0*/  BSYNC B0 ;  /* 0x0000000000007941 */ /* 0x000fea0003800000 */
.L_x_3167:
[----:B------:R-:W-:Y:S01]  /*1c2d0*/  NOP ;  /* 0x0000000000007918 */ /* 0x000fe20000000000 */
[----:B------:R-:W-:-:S13]  /*1c2e0*/  PLOP3.LUT P0, PT, PT, PT, PT, 0x80, 0x0 ;  /* 0x000000000000781c */ /* 0x000fda0003f0f070 */
.L_x_3169:
        /* <DEDUP_REMOVED lines=20> */
.L_x_3385:
[----:B------:R-:W-:Y:S05]  /*1c430*/  BSYNC B0 ;  /* 0x0000000000007941 */ /* 0x000fea0003800000 */
.L_x_3170:
        /* <DEDUP_REMOVED lines=10> */
.L_x_3186:
[----:B------:R-:W3:Y:S01]  /*1c4e0*/  LDL R7, [R1] ;  /* 0x0000000001077983 */ /* 0x000ee20000100800 */
[----:B------:R-:W1:Y:S03]  /*1c4f0*/  LDC R0, c[0x0][0x430] ;  /* 0x00010c00ff007b82 */ /* 0x000e660000000800 */
[----:B------:R-:W4:Y:S01]  /*1c500*/  LDL R5, [R1+0x4] ;  /* 0x0000040001057983 */ /* 0x000f220000100800 */
[----:B------:R-:W-:Y:S05]  /*1c510*/  YIELD ;  /* 0x0000000000007946 */ /* 0x000fea0003800000 */
[----:B------:R-:W5:Y:S01]  /*1c520*/  S2R R2, SR_TID.X ;  /* 0x0000000000027919 */ /* 0x000f620000002100 */
[----:B------:R-:W-:Y:S01]  /*1c530*/  ULDC.64 UR4, c[0x0][0x428] ;  /* 0x00010a0000047ab9 */ /* 0x000fe20000000a00 */
[----:B------:R-:W2:Y:S01]  /*1c540*/  S2R R4, SR_TID.X ;  /* 0x0000000000047919 */ /* 0x000ea20000002100 */
[----:B-1----:R-:W-:-:S13]  /*1c550*/  ISETP.NE.AND P0, PT, R0, 0x1, PT ;  /* 0x000000010000780c */ /* 0x002fda0003f05270 */
[----:B0-----:R-:W0:Y:S01]  /*1c560*/  @P0 LDC R3, c[0x0][0x434] ;  /* 0x00010d00ff030b82 */ /* 0x001e220000000800 */
[----:B-----5:R-:W-:-:S07]  /*1c570*/  LOP3.LUT R2, R2, 0x7f, RZ, 0xc0, !PT ;  /* 0x0000007f02027812 */ /* 0x020fce00078ec0ff */
[----:B------:R-:W1:Y:S01]  /*1c580*/  @P0 LDC R8, c[0x0][0x438] ;  /* 0x00010e00ff080b82 */ /* 0x000e620000000800 */
[----:B------:R-:W-:Y:S01]  /*1c590*/  SHF.R.U32.HI R2, RZ, 0x3, R2 ;  /* 0x00000003ff027819 */ /* 0x000fe20000011602 */
[----:B--2---:R-:W-:-:S04]  /*1c5a0*/  IMAD.SHL.U32 R4, R4, 0x10, RZ ;  /* 0x0000001004047824 */ /* 0x004fc800078e00ff */
[----:B------:R-:W-:Y:S01]  /*1c5b0*/  IMAD R2, R6, 0x80, R2 ;  /* 0x0000008006027824 */ /* 0x000fe200078e0202 */
[----:B------:R-:W-:-:S04]  /*1c5c0*/  LOP3.LUT R4, R4, 0x70, RZ, 0xc0, !PT ;  /* 0x0000007004047812 */ /* 0x000fc800078ec0ff */
[----:B---3--:R-:W-:Y:S01]  /*1c5d0*/  IADD3 R4, R4, R2, R7 ;  /* 0x0000000204047210 */ /* 0x008fe20007ffe007 */
[----:B----4-:R-:W-:-:S04]  /*1c5e0*/  IMAD R5, R5, UR4, RZ ;  /* 0x0000000405057c24 */ /* 0x010fc8000f8e02ff */
[----:B0-----:R-:W-:-:S04]  /*1c5f0*/  @P0 IMAD.HI.U32 R3, R4, R3, RZ ;  /* 0x0000000304030227 */ /* 0x001fc800078e00ff */
[----:B------:R-:W-:Y:S01]  /*1c600*/  IMAD.MOV.U32 R2, RZ, RZ, R4 ;  /* 0x000000ffff027224 */ /* 0x000fe200078e0004 */
[----:B-1----:R-:W-:Y:S01]  /*1c610*/  @P0 SHF.R.U32.HI R2, RZ, R8, R3 ;  /* 0x00000008ff020219 */ /* 0x002fe20000011603 */
[----:B------:R-:W-:-:S03]  /*1c620*/  IMAD R5, R34, UR5, R5 ;  /* 0x0000000522057c24 */ /* 0x000fc6000f8e0205 */
[----:B------:R-:W-:-:S05]  /*1c630*/  IADD3 R3, -R2, RZ, RZ ;  /* 0x000000ff02037210 */ /* 0x000fca0007ffe1ff */
        /* <DEDUP_REMOVED lines=19> */
.L_x_3174:
[----:B------:R-:W-:Y:S01]  /*1c770*/  IMAD R6, R25, 0x8, R22 ;  /* 0x0000000819067824 */ /* 0x000fe200078e0216 */
[----:B------:R-:W-:Y:S01]  /*1c780*/  SHF.L.U32 R3, R28, 0x1f, RZ ;  /* 0x0000001f1c037819 */ /* 0x000fe200000006ff */
[----:B------:R-:W-:Y:S03]  /*1c790*/  BSSY B1, `(.L_x_3175) ;  /* 0x0000003000017945 */ /* 0x000fe60003800000 */
[----:B------:R-:W0:Y:S02]  /*1c7a0*/  SYNCS.PHASECHK.TRANS64.TRYWAIT P0, [R6+URZ+0x28840], R3 ;  /* 0x02884003060075a7 */ /* 0x000e24000800017f */
[----:B0-----:R-:W-:Y:S05]  /*1c7b0*/  @!P0 BRA `(.L_x_3176) ;  /* 0x0000006400f08947 */ /* 0x001fea0003800000 */
.L_x_3386:
[----:B------:R-:W-:Y:S05]  /*1c7c0*/  BSYNC B1 ;  /* 0x0000000000017941 */ /* 0x000fea0003800000 */
.L_x_3175:
        /* <DEDUP_REMOVED lines=71> */
.L_x_3404:
        /* <DEDUP_REMOVED lines=9> */
.L_x_3178:
        /* <DEDUP_REMOVED lines=11> */
.L_x_3179:
[----:B------:R1:W-:Y:S01]  /*1cd80*/  SYNCS.ARRIVE.TRANS64.A1T0 RZ, [R6+URZ+0x28830], RZ ;  /* 0x028830ff06ff79a7 */ /* 0x0003e2000810003f */
[----:B------:R-:W-:Y:S05]  /*1cd90*/  @!P4 BRA `(.L_x_3180) ;  /* 0x000000000004c947 */ /* 0x000fea0003800000 */
[----:B------:R-:W-:Y:S01]  /*1cda0*/  BPT.TRAP 0x1 ;  /* 0x000000040000795c */ /* 0x000fe20000300000 */
.L_x_3180:
[----:B------:R-:W-:Y:S01]  /*1cdb0*/  SHF.L.U32 R2, R17, 0x1f, RZ ;  /* 0x0000001f11027819 */ /* 0x000fe200000006ff */
[----:B-1----:R-:W-:Y:S01]  /*1cdc0*/  IMAD R6, R10, 0x8, R22 ;  /* 0x000000080a067824 */ /* 0x002fe200078e0216 */
[----:B------:R-:W-:Y:S03]  /*1cdd0*/  BSSY B1, `(.L_x_3181) ;  /* 0x0000003000017945 */ /* 0x000fe60003800000 */
[----:B------:R-:W1:Y:S02]  /*1cde0*/  SYNCS.PHASECHK.TRANS64.TRYWAIT P0, [R6+URZ+0x28860], R2 ;  /* 0x02886002060075a7 */ /* 0x000e64000800017f */
[----:B-1----:R-:W-:Y:S05]  /*1cdf0*/  @!P0 BRA `(.L_x_3182) ;  /* 0x0000006800c08947 */ /* 0x002fea0003800000 */
.L_x_3405:
[----:B------:R-:W-:Y:S05]  /*1ce00*/  BSYNC B1 ;  /* 0x0000000000017941 */ /* 0x000fea0003800000 */
.L_x_3181:
        /* <DEDUP_REMOVED lines=9> */
[----:B------:R-:W-:-:S03]  /*1cea0*/  LEA R7, R7, R22, 0x1 ;  /* 0x0000001607077211 */ /* 0x000fc600078e08ff */
        /* <DEDUP_REMOVED lines=57> */
.L_x_3423:
        /* <DEDUP_REMOVED lines=29> */
.L_x_3184:
        /* <DEDUP_REMOVED lines=11> */
.L_x_3185:
[C---:B------:R-:W-:Y:S01]  /*1d4c0*/  ISETP.GT.AND P0, PT, R26.reuse, RZ, PT ;  /* 0x000000ff1a00720c */ /* 0x040fe20003f04270 */
[----:B------:R0:W-:Y:S01]  /*1d4d0*/  SYNCS.ARRIVE.TRANS64.A1T0 RZ, [R6+URZ+0x28850], RZ ;  /* 0x028850ff06ff79a7 */ /* 0x0001e2000810003f */
[----:B------:R-:W-:Y:S02]  /*1d4e0*/  IMAD.MOV.U32 R17, RZ, RZ, R28 ;  /* 0x000000ffff117224 */ /* 0x000fe400078e001c */
[----:B------:R-:W-:Y:S02]  /*1d4f0*/  IMAD.MOV.U32 R10, RZ, RZ, R25 ;  /* 0x000000ffff0a7224 */ /* 0x000fe400078e0019 */
[----:B------:R-:W-:Y:S02]  /*1d500*/  IMAD.MOV.U32 R33, RZ, RZ, R26 ;  /* 0x000000ffff217224 */ /* 0x000fe400078e001a */
[----:B0-----:R-:W-:-:S05]  /*1d510*/  VIADD R6, R26, 0xffffffff ;  /* 0xffffffff1a067836 */ /* 0x001fca0000000000 */
[----:B------:R-:W-:Y:S05]  /*1d520*/  @P0 BRA `(.L_x_3186) ;  /* 0xffffffec00ec0947 */ /* 0x000fea000383ffff */
.L_x_3173:
[----:B------:R-:W-:Y:S05]  /*1d530*/  BSYNC B0 ;  /* 0x0000000000007941 */ /* 0x000fea0003800000 */
.L_x_3172:
        /* <DEDUP_REMOVED lines=17> */
.L_x_3188:
[----:B------:R-:W-:Y:S05]  /*1d650*/  BSYNC B0 ;  /* 0x0000000000007941 */ /* 0x000fea0003800000 */
.L_x_3187:
[----:B------:R-:W-:-:S05]  /*1d660*/  IMAD.U32 R0, RZ, RZ, UR38 ;  /* 0x00000026ff007e24 */ /* 0x000fca000f8e00ff */
[----:B------:R-:W-:-:S13]  /*1d670*/  ISETP.NE.AND P0, PT, R0, 0x3, PT ;  /* 0x000000030000780c */ /* 0x000fda0003f05270 */
[----:B------:R-:W-:Y:S05]  /*1d680*/  @!P0 BRA `(.L_x_3189) ;  /* 0x0000000000048947 */ /* 0x000fea0003800000 */
[----:B------:R-:W-:Y:S01]  /*1d690*/  BPT.TRAP 0x1 ;  /* 0x000000040000795c */ /* 0x000fe20000300000 */
.L_x_3189:
[----:B------:R-:W-:Y:S01]  /*1d6a0*/  IMAD R0, R25, 0x8, R22 ;  /* 0x0000000819007824 */ /* 0x000fe200078e0216 */
[----:B0-----:R-:W-:Y:S01]  /*1d6b0*/  SHF.L.U32 R3, R28, 0x1f, RZ ;  /* 0x0000001f1c037819 */ /* 0x001fe200000006ff */
[----:B------:R-:W-:Y:S01]  /*1d6c0*/  BSSY B0, `(.L_x_3190) ;  /* 0x0000004000007945 */ /* 0x000fe20003800000 */
[----:B------:R-:W-:Y:S02]  /*1d6d0*/  IMAD R6, R26, -0x80, R37 ;  /* 0xffffff801a067824 */ /* 0x000fe400078e0225 */
[----:B------:R-:W0:Y:S02]  /*1d6e0*/  SYNCS.PHASECHK.TRANS64.TRYWAIT P0, [R0+URZ+0x28860], R3 ;  /* 0x02886003000075a7 */ /* 0x000e24000800017f */
[----:B0-----:R-:W-:Y:S05]  /*1d6f0*/  @!P0 BRA `(.L_x_3191) ;  /* 0x0000006c001c8947 */ /* 0x001fea0003800000 */
.L_x_3424:
[----:B------:R-:W-:Y:S05]  /*1d700*/  BSYNC B0 ;  /* 0x0000000000007941 */ /* 0x000fea0003800000 */
.L_x_3190:
        /* <DEDUP_REMOVED lines=43> */
[----:B------:R-:W0:Y:S02]  /*1d9c0*/  SHFL.IDX PT, R14, R23, 0x5, 0x181f ;  /* 0x00b81f00170e7f89 */ /* 0x000e2400000e0000 */
[----:B------:R-:W-:Y:S02]  /*1d9d0*/  IADD3.X R3, RZ, R7, RZ, P4, !PT ;  /* 0x00000007ff037210 */ /* 0x000fe400027fe4ff */
        /* <DEDUP_REMOVED lines=25> */
.L_x_3442:
        /* <DEDUP_REMOVED lines=11> */
.L_x_3193:
        /* <DEDUP_REMOVED lines=11> */
.L_x_3194:
[----:B------:R0:W-:Y:S01]  /*1dcd0*/  SYNCS.ARRIVE.TRANS64.A1T0 RZ, [R0+URZ+0x28850], RZ ;  /* 0x028850ff00ff79a7 */ /* 0x0001e2000810003f */
[----:B------:R-:W-:-:S05]  /*1dce0*/  VIADD R25, R25, 0x1 ;  /* 0x0000000119197836 */ /* 0x000fca0000000000 */
[----:B------:R-:W-:-:S04]  /*1dcf0*/  ISETP.NE.AND P0, PT, R25, 0x2, PT ;  /* 0x000000021900780c */ /* 0x000fc80003f05270 */
[----:B------:R-:W-:Y:S02]  /*1dd00*/  SEL R3, RZ, 0x1, P0 ;  /* 0x00000001ff037807 */ /* 0x000fe40000000000 */
[----:B------:R-:W-:Y:S02]  /*1dd10*/  SEL R25, R25, RZ, P0 ;  /* 0x000000ff19197207 */ /* 0x000fe40000000000 */
[----:B0-----:R-:W-:-:S07]  /*1dd20*/  LOP3.LUT R28, R28, R3, RZ, 0x3c, !PT ;  /* 0x000000031c1c7212 */ /* 0x001fce00078e3cff */
.L_x_3151:
[----:B------:R-:W-:Y:S05]  /*1dd30*/  BSYNC B7 ;  /* 0x0000000000077941 */ /* 0x000fea0003800000 */
.L_x_3149:
[----:B------:R-:W-:-:S13]  /*1dd40*/  LOP3.LUT P0, RZ, R32, 0x8, RZ, 0xc0, !PT ;  /* 0x0000000820ff7812 */ /* 0x000fda000780c0ff */
[----:B------:R-:W-:Y:S05]  /*1dd50*/  @!P0 BRA `(.L_x_3195) ;  /* 0x0000000000248947 */ /* 0x000fea0003800000 */
[----:B------:R-:W-:Y:S05]  /*1dd60*/  WARPSYNC.ALL ;  /* 0x0000000000007948 */ /* 0x000fea0003800000 */
[----:B------:R-:W2:Y:S08]  /*1dd70*/  S2UR UR5, SR_CgaCtaId ;  /* 0x00000000000579c3 */ /* 0x000eb00000008800 */
[----:B------:R-:W-:Y:S06]  /*1dd80*/  BAR.SYNC.DEFER_BLOCKING 0x5, 0x180 ;  /* 0x0146000000007b1d */ /* 0x000fec0000010000 */
[----:B------:R-:W-:-:S02]  /*1dd90*/  UMOV UR4, 0x400 ;  /* 0x0000040000047882 */ /* 0x000fc40000000000 */
[----:B--2---:R-:W-:-:S06]  /*1dda0*/  ULEA UR4, UR5, UR4, 0x18 ;  /* 0x0000000405047291 */ /* 0x004fcc000f8ec03f */
[----:B------:R-:W-:-:S05]  /*1ddb0*/  IMAD.U32 R22, RZ, RZ, UR4 ;  /* 0x00000004ff167e24 */ /* 0x000fca000f8e00ff */
[----:B------:R4:W2:Y:S01]  /*1ddc0*/  LDS.128 R16, [R22+0x288d0] ;  /* 0x0288d00016107984 */ /* 0x0008a20000000c00 */
[----:B------:R-:W-:Y:S06]  /*1ddd0*/  BAR.ARV 0x4, 0x180 ;  /* 0x0106000000007b1d */ /* 0x000fec0000002000 */
[----:B------:R-:W-:Y:S05]  /*1dde0*/  BRA `(.L_x_3196) ;  /* 0x0000000800cc7947 */ /* 0x000fea0003800000 */
.L_x_3195:
[----:B------:R-:W2:Y:S01]  /*1ddf0*/  S2R R8, SR_TID.X ;  /* 0x0000000000087919 */ /* 0x000ea20000002100 */
[----:B------:R-:W-:Y:S01]  /*1de00*/  UMOV UR4, 0xffffffff ;  /* 0xffffffff00047882 */ /* 0x000fe20000000000 */
[----:B--2---:R-:W-:-:S04]  /*1de10*/  LOP3.LUT R8, R8, 0x1f, RZ, 0xc0, !PT ;  /* 0x0000001f08087812 */ /* 0x004fc800078ec0ff */
[----:B------:R-:W-:Y:S01]  /*1de20*/  ISETP.NE.AND P0, PT, R8, 0x1f, PT ;  /* 0x0000001f0800780c */ /* 0x000fe20003f05270 */
[----:B------:R-:W-:-:S12]  /*1de30*/  BRA.DIV UR4, `(.L_x_3197) ;  /* 0x0000006e04dc7947 */ /* 0x000fd8000b800000 */
[----:B------:R-:W-:Y:S01]  /*1de40*/  IMAD.IADD R5, R19, 0x1, R8 ;  /* 0x0000000113057824 */ /* 0x000fe200078e0208 */
[----:B------:R-:W-:-:S04]  /*1de50*/  ULDC UR4, c[0x0][0xc3c] ;  /* 0x00030f0000047ab9 */ /* 0x000fc80000000800 */
[----:B------:R-:W-:-:S13]  /*1de60*/  ISETP.GE.OR P1, PT, R5, UR4, !P0 ;  /* 0x0000000405007c0c */ /* 0x000fda000c726670 */
[----:B------:R-:W2:Y:S02]  /*1de70*/  @!P1 LDC.64 R2, c[0x0][0xc80] ;  /* 0x00032000ff029b82 */ /* 0x000ea40000000a00 */
[----:B--2---:R-:W-:-:S06]  /*1de80*/  @!P1 IMAD.WIDE R2, R5, 0x4, R2 ;  /* 0x0000000405029825 */ /* 0x004fcc00078e0202 */
        /* <DEDUP_REMOVED lines=25> */
[----:B------:R2:W3:Y:S02]  /*1e020*/  SHFL.IDX PT, R14, R6, 0x1f, 0x1f ;  /* 0x03e01f00060e7f89 */ /* 0x0004e400000e0000 */
.L_x_3452:
[----:B------:R-:W-:Y:S02]  /*1e030*/  ULDC UR4, c[0x0][0xc38] ;  /* 0x00030e0000047ab9 */ /* 0x000fe40000000800 */
[----:B------:R-:W-:-:S04]  /*1e040*/  IMAD.U32 R7, RZ, RZ, UR4 ;  /* 0x00000004ff077e24 */ /* 0x000fc8000f8e00ff */
[----:B---3--:R-:W-:-:S04]  /*1e050*/  IMAD R14, R14, R7, RZ ;  /* 0x000000070e0e7224 */ /* 0x008fc800078e02ff */
[----:B------:R-:W-:-:S05]  /*1e060*/  IMAD.IADD R9, R4, 0x1, R14 ;  /* 0x0000000104097824 */ /* 0x000fca00078e020e */
[----:B------:R-:W-:-:S13]  /*1e070*/  ISETP.GT.AND P6, PT, R9, R0, PT ;  /* 0x000000000900720c */ /* 0x000fda0003fc4270 */
[----:B------:R-:W-:Y:S05]  /*1e080*/  @P6 BRA `(.L_x_3198) ;  /* 0x00000000009c6947 */ /* 0x000fea0003800000 */
.L_x_3203:
[----:B------:R-:W3:Y:S01]  /*1e090*/  LDC R2, c[0x0][0xc3c] ;  /* 0x00030f00ff027b82 */ /* 0x000ee20000000800 */
[----:B------:R-:W-:-:S05]  /*1e0a0*/  VIADD R19, R19, 0x1f ;  /* 0x0000001f13137836 */ /* 0x000fca0000000000 */
[----:B---3--:R-:W-:-:S13]  /*1e0b0*/  ISETP.GE.AND P6, PT, R19, R2, PT ;  /* 0x000000021300720c */ /* 0x008fda0003fc6270 */
[----:B------:R-:W-:Y:S05]  /*1e0c0*/  @P6 BRA `(.L_x_3199) ;  /* 0x0000000400d06947 */ /* 0x000fea0003800000 */
[----:B------:R-:W3:Y:S01]  /*1e0d0*/  S2R R3, SR_TID.X ;  /* 0x0000000000037919 */ /* 0x000ee20000002100 */
[----:B------:R-:W-:Y:S01]  /*1e0e0*/  BSSY B0, `(.L_x_3200) ;  /* 0x0000009000007945 */ /* 0x000fe20003800000 */
[----:B------:R-:W-:Y:S01]  /*1e0f0*/  IMAD.MOV.U32 R5, RZ, RZ, RZ ;  /* 0x000000ffff057224 */ /* 0x000fe200078e00ff */
[----:B---3--:R-:W-:-:S05]  /*1e100*/  LOP3.LUT R3, R3, 0x1f, RZ, 0xc0, !PT ;  /* 0x0000001f03037812 */ /* 0x008fca00078ec0ff */
[----:B------:R-:W-:-:S05]  /*1e110*/  IMAD.IADD R7, R19, 0x1, R3 ;  /* 0x0000000113077824 */ /* 0x000fca00078e0203 */
[----:B------:R-:W-:-:S13]  /*1e120*/  ISETP.GE.OR P6, PT, R7, R2, !P0 ;  /* 0x000000020700720c */ /* 0x000fda00047c6670 */
[----:B------:R-:W-:Y:S05]  /*1e130*/  @P6 BRA `(.L_x_3201) ;  /* 0x00000000000c6947 */ /* 0x000fea0003800000 */
[----:B------:R-:W3:Y:S02]  /*1e140*/  LDC.64 R2, c[0x0][0xc80] ;  /* 0x00032000ff027b82 */ /* 0x000ee40000000a00 */
[----:B---3--:R-:W-:-:S05]  /*1e150*/  IMAD.WIDE R2, R7, 0x4, R2 ;  /* 0x0000000407027825 */ /* 0x008fca00078e0202 */
[----:B------:R3:W5:Y:S02]  /*1e160*/  LDG.E R5, desc[UR42][R2.64] ;  /* 0x0000002a02057981 */ /* 0x000764000c1e1900 */
.L_x_3201:
[----:B------:R-:W-:Y:S05]  /*1e170*/  BSYNC B0 ;  /* 0x0000000000007941 */ /* 0x000fea0003800000 */
.L_x_3200:
[----:B------:R-:W-:-:S03]  /*1e180*/  UMOV UR4, 0xffffffff ;  /* 0xffffffff00047882 */ /* 0x000fc60000000000 */
[----:B------:R-:W-:Y:S05]  /*1e190*/  BRA.DIV UR4, `(.L_x_3202) ;  /* 0x0000007204287947 */ /* 0x000fea000b800000 */
[----:B-----5:R-:W4:Y:S02]  /*1e1a0*/  SHFL.UP PT, R14, R5, 0x1, RZ ;  /* 0x04200000050e7989 */ /* 0x020f2400000e00ff */
[----:B----4-:R-:W-:-:S05]  /*1e1b0*/  SEL R14, R14, RZ, P1 ;  /* 0x000000ff0e0e7207 */ /* 0x010fca0000800000 */
[----:B------:R-:W-:-:S05]  /*1e1c0*/  IMAD.IADD R13, R5, 0x1, R14 ;  /* 0x00000001050d7824 */ /* 0x000fca00078e020e */
[----:B------:R-:W3:Y:S02]  /*1e1d0*/  SHFL.UP PT, R14, R13, 0x2, RZ ;  /* 0x044000000d0e7989 */ /* 0x000ee400000e00ff */
[----:B---3--:R-:W-:-:S05]  /*1e1e0*/  SEL R2, R14, RZ, P2 ;  /* 0x000000ff0e027207 */ /* 0x008fca0001000000 */
        /* <DEDUP_REMOVED lines=8> */
[----:B---3--:R-:W-:-:S04]  /*1e270*/  SEL R7, R14, RZ, P5 ;  /* 0x000000ff0e077207 */ /* 0x008fc80002800000 */
[----:B--2---:R-:W-:-:S05]  /*1e280*/  IADD3 R6, R4, R7, RZ ;  /* 0x0000000704067210 */ /* 0x004fca0007ffe0ff */
[----:B------:R2:W3:Y:S02]  /*1e290*/  SHFL.IDX PT, R14, R6, 0x1f, 0x1f ;  /* 0x03e01f00060e7f89 */ /* 0x0004e400000e0000 */
.L_x_3460:
[----:B------:R-:W-:Y:S02]  /*1e2a0*/  ULDC UR4, c[0x0][0xc38] ;  /* 0x00030e0000047ab9 */ /* 0x000fe40000000800 */
[----:B------:R-:W-:-:S04]  /*1e2b0*/  IMAD.U32 R7, RZ, RZ, UR4 ;  /* 0x00000004ff077e24 */ /* 0x000fc8000f8e00ff */
[----:B---3--:R-:W-:-:S04]  /*1e2c0*/  IMAD R14, R14, R7, RZ ;  /* 0x000000070e0e7224 */ /* 0x008fc800078e02ff */
[----:B------:R-:W-:-:S05]  /*1e2d0*/  IMAD.IADD R9, R14, 0x1, R9 ;  /* 0x000000010e097824 */ /* 0x000fca00078e0209 */
[----:B------:R-:W-:-:S13]  /*1e2e0*/  ISETP.GT.AND P6, PT, R9, R0, PT ;  /* 0x000000000900720c */ /* 0x000fda0003fc4270 */
[----:B------:R-:W-:Y:S05]  /*1e2f0*/  @!P6 BRA `(.L_x_3203) ;  /* 0xfffffffc0064e947 */ /* 0x000fea000383ffff */
.L_x_3198:
[----:B------:R-:W-:Y:S01]  /*1e300*/  IMAD.IADD R16, R9, 0x1, -R14 ;  /* 0x0000000109107824 */ /* 0x000fe200078e0a0e */
[----:B------:R-:W-:-:S03]  /*1e310*/  UMOV UR4, 0xffffffff ;  /* 0xffffffff00047882 */ /* 0x000fc60000000000 */
[----:B------:R-:W-:-:S05]  /*1e320*/  IMAD R3, R6, R7, R16 ;  /* 0x0000000706037224 */ /* 0x000fca00078e0210 */
[----:B------:R-:W-:Y:S01]  /*1e330*/  ISETP.GT.AND P6, PT, R3, R0, PT ;  /* 0x000000000300720c */ /* 0x000fe20003fc4270 */
[----:B------:R-:W-:-:S12]  /*1e340*/  BRA.DIV UR4, `(.L_x_3204) ;  /* 0x0000007204787947 */ /* 0x000fd8000b800000 */
[----:B------:R-:W-:-:S04]  /*1e350*/  VOTE.ANY R2, PT, !P6 ;  /* 0x0000000000027806 */ /* 0x000fc800070e0100 */
[----:B------:R-:W3:Y:S02]  /*1e360*/  POPC R4, R2 ;  /* 0x0000000200047309 */ /* 0x000ee40000000000 */
[----:B---3--:R3:W4:Y:S02]  /*1e370*/  SHFL.IDX PT, R5, R5, R4, 0x1f ;  /* 0x00001f0405057589 */ /* 0x00872400000e0000 */
.L_x_3464:
[----:B------:R-:W-:Y:S01]  /*1e380*/  ISETP.NE.AND P0, PT, R2, RZ, PT ;  /* 0x000000ff0200720c */ /* 0x000fe20003f05270 */
[----:B------:R-:W-:-:S12]  /*1e390*/  IMAD.MOV.U32 R14, RZ, RZ, RZ ;  /* 0x000000ffff0e7224 */ /* 0x000fd800078e00ff */
[----:B------:R-:W-:Y:S05]  /*1e3a0*/  @!P0 BRA `(.L_x_3205) ;  /* 0x0000000000108947 */ /* 0x000fea0003800000 */
[----:B------:R-:W-:Y:S01]  /*1e3b0*/  UMOV UR4, 0xffffffff ;  /* 0xffffffff00047882 */ /* 0x000fe20000000000 */
[----:B------:R-:W-:Y:S02]  /*1e3c0*/  VIADD R12, R4, 0xffffffff ;  /* 0xffffffff040c7836 */ /* 0x000fe40000000000 */
[----:B------:R-:W-:Y:S05]  /*1e3d0*/  BRA.DIV UR4, `(.L_x_3206) ;  /* 0x00000072049c7947 */ /* 0x000fea000b800000 */
[----:B------:R0:W0:Y:S02]  /*1e3e0*/  SHFL.IDX PT, R14, R6, R12, 0x1f ;  /* 0x00001f0c060e7589 */ /* 0x00002400000e0000 */
.L_x_3205:
[----:B------:R-:W5:Y:S01]  /*1e3f0*/  LDC.64 R2, c[0x0][0xc90] ;  /* 0x00032400ff027b82 */ /* 0x000f620000000a00 */
[----:B------:R-:W-:-:S04]  /*1e400*/  IMAD.IADD R19, R4, 0x1, R19 ;  /* 0x0000000104137824 */ /* 0x000fc800078e0213 */
[----:B-----5:R-:W-:-:S05]  /*1e410*/  IMAD.WIDE R2, R19, 0x4, R2 ;  /* 0x0000000413027825 */ /* 0x020fca00078e0202 */
[----:B0-2---:R0:W3:Y:S01]  /*1e420*/  LDG.E R6, desc[UR42][R2.64] ;  /* 0x0000002a02067981 */ /* 0x0050e2000c1e1900 */
[----:B------:R-:W-:Y:S02]  /*1e430*/  IMAD R16, R14, R7, R16 ;  /* 0x000000070e107224 */ /* 0x000fe400078e0210 */
[----:B0-----:R-:W-:Y:S02]  /*1e440*/  IMAD.MOV.U32 R2, RZ, RZ, RZ ;  /* 0x000000ffff027224 */ /* 0x001fe400078e00ff */
[----:B---34-:R-:W-:-:S05]  /*1e450*/  IMAD R4, R5, R6, RZ ;  /* 0x0000000605047224 */ /* 0x018fca00078e02ff */
[----:B------:R-:W-:-:S04]  /*1e460*/  IABS R8, R4 ;  /* 0x0000000400087213 */ /* 0x000fc80000000000 */
[----:B------:R-:W0:Y:S08]  /*1e470*/  I2F.RP R10, R8 ;  /* 0x00000008000a7306 */ /* 0x000e300000209400 */
[----:B0-----:R-:W1:Y:S02]  /*1e480*/  MUFU.RCP R10, R10 ;  /* 0x0000000a000a7308 */ /* 0x001e640000001000 */
[----:B-1----:R-:W-:-:S06]  /*1e490*/  VIADD R11, R10, 0xffffffe ;  /* 0x0ffffffe0a0b7836 */ /* 0x002fcc0000000000 */
        /* <DEDUP_REMOVED lines=47> */
[----:B------:R-:W-:-:S05]  /*1e790*/  @P0 VIADD R2, R2, 0x1 ;  /* 0x0000000102020836 */ /* 0x000fca0000000000 */
[----:B------:R-:W-:Y:S02]  /*1e7a0*/  @!P2 IADD3 R2, -R2, RZ, RZ ;  /* 0x000000ff0202a210 */ /* 0x000fe40007ffe1ff */
[----:B------:R-:W-:Y:S01]  /*1e7b0*/  @!P1 LOP3.LUT R2, RZ, R6, RZ, 0x33, !PT ;  /* 0x00000006ff029212 */ /* 0x000fe200078e33ff */
[----:B------:R-:W-:-:S04]  /*1e7c0*/  IMAD.MOV R6, RZ, RZ, -R6 ;  /* 0x000000ffff067224 */ /* 0x000fc800078e0a06 */
[----:B------:R-:W-:Y:S01]  /*1e7d0*/  IMAD R18, R2, R6, R9 ;  /* 0x0000000602127224 */ /* 0x000fe200078e0209 */
[----:B------:R-:W-:-:S05]  /*1e7e0*/  LOP3.LUT R2, RZ, R2, RZ, 0x33, !PT ;  /* 0x00000002ff027212 */ /* 0x000fca00078e33ff */
[----:B------:R-:W-:Y:S01]  /*1e7f0*/  IMAD.IADD R17, R5, 0x1, R2 ;  /* 0x0000000105117824 */ /* 0x000fe200078e0202 */
[----:B------:R-:W-:Y:S06]  /*1e800*/  BRA `(.L_x_3207) ;  /* 0x00000000001c7947 */ /* 0x000fec0003800000 */
.L_x_3199:
[----:B------:R-:W-:Y:S01]  /*1e810*/  UMOV UR4, URZ ;  /* 0x0000003f00047c82 */ /* 0x000fe20008000000 */
[----:B------:R-:W-:Y:S01]  /*1e820*/  UMOV UR5, URZ ;  /* 0x0000003f00057c82 */ /* 0x000fe20008000000 */
[----:B------:R-:W-:Y:S01]  /*1e830*/  ULDC UR6, c[0x0][0xc3c] ;  /* 0x00030f0000067ab9 */ /* 0x000fe20000000800 */
[----:B------:R-:W-:Y:S02]  /*1e840*/  IMAD.MOV.U32 R16, RZ, RZ, R0 ;  /* 0x000000ffff107224 */ /* 0x000fe400078e0000 */
[----:B------:R-:W-:Y:S02]  /*1e850*/  IMAD.U32 R17, RZ, RZ, UR4 ;  /* 0x00000004ff117e24 */ /* 0x000fe4000f8e00ff */
[----:B------:R-:W-:Y:S02]  /*1e860*/  IMAD.U32 R18, RZ, RZ, UR5 ;  /* 0x00000005ff127e24 */ /* 0x000fe4000f8e00ff */
[----:B------:R-:W-:-:S07]  /*1e870*/  IMAD.U32 R19, RZ, RZ, UR6 ;  /* 0x00000006ff137e24 */ /* 0x000fce000f8e00ff */
.L_x_3207:
[----:B------:R-:W3:Y:S01]  /*1e880*/  S2R R0, SR_TID.X ;  /* 0x0000000000007919 */ /* 0x000ee20000002100 */
[----:B------:R-:W-:Y:S05]  /*1e890*/  WARPSYNC.ALL ;  /* 0x0000000000007948 */ /* 0x000fea0003800000 */
[----:B------:R-:W-:Y:S01]  /*1e8a0*/  BAR.SYNC.DEFER_BLOCKING 0x4, 0x180 ;  /* 0x0106000000007b1d */ /* 0x000fe20000010000 */
[----:B---3--:R-:W-:-:S04]  /*1e8b0*/  LOP3.LUT R0, R0, 0x1f, RZ, 0xc0, !PT ;  /* 0x0000001f00007812 */ /* 0x008fc800078ec0ff */
[----:B------:R-:W-:-:S13]  /*1e8c0*/  ISETP.NE.AND P0, PT, R0, RZ, PT ;  /* 0x000000ff0000720c */ /* 0x000fda0003f05270 */
[----:B------:R-:W3:Y:S01]  /*1e8d0*/  @!P0 S2R R3, SR_CgaCtaId ;  /* 0x0000000000038919 */ /* 0x000ee20000008800 */
[----:B------:R-:W-:-:S04]  /*1e8e0*/  @!P0 MOV R0, 0x400 ;  /* 0x0000040000008802 */ /* 0x000fc80000000f00 */
[----:B---3--:R-:W-:-:S05]  /*1e8f0*/  @!P0 LEA R22, R3, R0, 0x18 ;  /* 0x0000000003168211 */ /* 0x008fca00078ec0ff */
[----:B------:R3:W-:Y:S01]  /*1e900*/  @!P0 STS.128 [R22+0x288d0], R16 ;  /* 0x0288d01016008388 */ /* 0x0007e20000000c00 */
[----:B------:R-:W-:Y:S06]  /*1e910*/  BAR.ARV 0x5, 0x180 ;  /* 0x0146000000007b1d */ /* 0x000fec0000002000 */
.L_x_3196:
[----:B------:R-:W-:Y:S02]  /*1e920*/  ULDC UR4, c[0x0][0xc3c] ;  /* 0x00030f0000047ab9 */ /* 0x000fe40000000800 */
[----:B--2---:R-:W-:-:S13]  /*1e930*/  ISETP.GE.AND P0, PT, R19, UR4, PT ;  /* 0x0000000413007c0c */ /* 0x004fda000bf06270 */
[----:B------:R-:W-:Y:S05]  /*1e940*/  @!P0 BRA `(.L_x_3208) ;  /* 0xffffffa000f48947 */ /* 0x000fea000383ffff */
[----:B------:R-:W-:Y:S05]  /*1e950*/  BSYNC B8 ;  /* 0x0000000000087941 */ /* 0x000fea0003800000 */
.L_x_3109:
[----:B------:R-:W2:Y:S01]  /*1e960*/  LDL.LU R0, [R1+0x24] ;  /* 0x0000240001007983 */ /* 0x000ea20000300800 */
[----:B------:R-:W-:Y:S01]  /*1e970*/  BSSY B0, `(.L_x_3209) ;  /* 0x000000b000007945 */ /* 0x000fe20003800000 */
[----:B------:R-:W5:Y:S01]  /*1e980*/  S2R R5, SR_CgaCtaId ;  /* 0x0000000000057919 */ /* 0x000f620000008800 */
[----:B--2---:R-:W-:-:S05]  /*1e990*/  VIADD R0, R0, 0x1 ;  /* 0x0000000100007836 */ /* 0x004fca0000000000 */
[----:B-1----:R-:W-:-:S04]  /*1e9a0*/  LEA.HI R2, R0, R0, RZ, 0x1 ;  /* 0x0000000000027211 */ /* 0x002fc800078f08ff */
[----:B------:R-:W-:Y:S02]  /*1e9b0*/  LOP3.LUT R3, R2, 0xfffffffe, RZ, 0xc0, !PT ;  /* 0xfffffffe02037812 */ /* 0x000fe400078ec0ff */
[----:B------:R-:W-:-:S03]  /*1e9c0*/  MOV R2, 0x400 ;  /* 0x0000040000027802 */ /* 0x000fc60000000f00 */
[----:B------:R-:W-:Y:S01]  /*1e9d0*/  IMAD.IADD R0, R0, 0x1, -R3 ;  /* 0x0000000100007824 */ /* 0x000fe200078e0a03 */
[----:B-----5:R-:W-:-:S04]  /*1e9e0*/  LEA R4, R5, R2, 0x18 ;  /* 0x0000000205047211 */ /* 0x020fc800078ec0ff */
[----:B------:R-:W-:-:S04]  /*1e9f0*/  SHF.L.U32 R0, R0, 0x1f, RZ ;  /* 0x0000001f00007819 */ /* 0x000fc800000006ff */
[----:B------:R-:W1:Y:S02]  /*1ea00*/  SYNCS.PHASECHK.TRANS64.TRYWAIT P0, [R4+URZ+0x28820], R0 ;  /* 0x02882000040075a7 */ /* 0x000e64000800017f */
[----:B-1----:R-:W-:Y:S05]  /*1ea10*/  @!P0 BRA `(.L_x_3210) ;  /* 0x0000006c00308947 */ /* 0x002fea0003800000 */
.L_x_3467:
[----:B------:R-:W-:Y:S05]  /*1ea20*/  BSYNC B0 ;  /* 0x0000000000007941 */ /* 0x000fea0003800000 */
.L_x_3209:
[----:B------:R-:W-:-:S03]  /*1ea30*/  UMOV UR4, 0xffffffff ;  /* 0xffffffff00047882 */ /* 0x000fc60000000000 */
[----:B------:R-:W-:Y:S05]  /*1ea40*/  BRA.DIV UR4, `(.L_x_3211) ;  /* 0x0000006e04387947 */ /* 0x000fea000b800000 */
[----:B-1----:R-:W1:Y:S02]  /*1ea50*/  S2R R0, SR_TID.X ;  /* 0x0000000000007919 */ /* 0x002e640000002100 */
[----:B-1----:R-:W-:-:S04]  /*1ea60*/  SHF.R.U32.HI R0, RZ, 0x5, R0 ;  /* 0x00000005ff007819 */ /* 0x002fc80000011600 */
[----:B------:R-:W-:-:S05]  /*1ea70*/  LOP3.LUT R0, R0, 0x3, RZ, 0xc0, !PT ;  /* 0x0000000300007812 */ /* 0x000fca00078ec0ff */
[----:B------:R1:W2:Y:S02]  /*1ea80*/  SHFL.IDX PT, R14, R0, RZ, 0x1f ;  /* 0x00001fff000e7589 */ /* 0x0002a400000e0000 */
.L_x_3470:
[----:B--2---:R-:W-:-:S13]  /*1ea90*/  ISETP.NE.AND P0, PT, R14, RZ, PT ;  /* 0x000000ff0e00720c */ /* 0x004fda0003f05270 */
[----:B------:R-:W-:Y:S05]  /*1eaa0*/  @P0 BRA `(.L_x_2878) ;  /* 0x0000000000880947 */ /* 0x000fea0003800000 */
[----:B------:R-:W-:-:S03]  /*1eab0*/  UMOV UR4, 0xffffffff ;  /* 0xffffffff00047882 */ /* 0x000fc60000000000 */
[----:B------:R-:W-:Y:S05]  /*1eac0*/  BRA.DIV UR4, `(.L_x_3212) ;  /* 0x0000006e044c7947 */ /* 0x000fea000b800000 */
[----:B------:R-:W-:-:S13]  /*1ead0*/  ELECT P6, URZ, PT ;  /* 0x00000000003f782f */ /* 0x000fda00038c0000 */
.L_x_3473:
[----:B------:R-:W-:Y:S05]  /*1eae0*/  @!P6 BRA `(.L_x_2878) ;  /* 0x000000000078e947 */ /* 0x000fea0003800000 */
[----:B------:R-:W-:-:S06]  /*1eaf0*/  ULOP3.LUT UR4, UR36, 0x2, URZ, 0xfc, !UPT ;  /* 0x0000000224047892 */ /* 0x000fcc000f8efc3f */
[----:B-1----:R-:W-:-:S05]  /*1eb00*/  IMAD.U32 R0, RZ, RZ, UR4 ;  /* 0x00000004ff007e24 */ /* 0x002fca000f8e00ff */
[----:B------:R-:W-:-:S13]  /*1eb10*/  ISETP.NE.AND P0, PT, R0, 0x3, PT ;  /* 0x000000030000780c */ /* 0x000fda0003f05270 */
[----:B------:R-:W-:Y:S05]  /*1eb20*/  @!P0 BRA `(.L_x_3213) ;  /* 0x0000000000048947 */ /* 0x000fea0003800000 */
[----:B------:R-:W-:Y:S01]  /*1eb30*/  BPT.TRAP 0x1 ;  /* 0x000000040000795c */ /* 0x000fe20000300000 */
.L_x_3213:
[C---:B------:R-:W-:Y:S01]  /*1eb40*/  IMAD R5, R25.reuse, 0x8, R4 ;  /* 0x0000000819057824 */ /* 0x040fe200078e0204 */
[----:B------:R-:W-:Y:S01]  /*1eb50*/  SHF.L.U32 R0, R28, 0x1f, RZ ;  /* 0x0000001f1c007819 */ /* 0x000fe200000006ff */
[----:B------:R-:W-:-:S03]  /*1eb60*/  VIADD R25, R25, 0x1 ;  /* 0x0000000119197836 */ /* 0x000fc60000000000 */
[----:B------:R-:W1:Y:S02]  /*1eb70*/  SYNCS.PHASECHK.TRANS64.TRYWAIT P1, [R5+URZ+0x28840], R0 ;  /* 0x02884000050075a7 */ /* 0x000e64000802017f */
[----:B------:R-:W-:-:S04]  /*1eb80*/  ISETP.NE.AND P2, PT, R25, 0x2, PT ;  /* 0x000000021900780c */ /* 0x000fc80003f45270 */
[----:B------:R-:W-:Y:S01]  /*1eb90*/  SEL R3, RZ, 0x1, P2 ;  /* 0x00000001ff037807 */ /* 0x000fe20001000000 */
[----:B-1----:R-:W-:Y:S08]  /*1eba0*/  @!P1 BRA `(.L_x_3214) ;  /* 0x0000006c00349947 */ /* 0x002ff00003800000 */
.L_x_3474:
[----:B------:R-:W-:Y:S02]  /*1ebb0*/  SEL R25, R25, RZ, P2 ;  /* 0x000000ff19197207 */ /* 0x000fe40001000000 */
[----:B------:R-:W-:Y:S01]  /*1ebc0*/  LOP3.LUT R2, R28, R3, RZ, 0x3c, !PT ;  /* 0x000000031c027212 */ /* 0x000fe200078e3cff */
[----:B------:R-:W-:Y:S06]  /*1ebd0*/  @!P0 BRA `(.L_x_3215) ;  /* 0x0000000000048947 */ /* 0x000fec0003800000 */
[----:B------:R-:W-:Y:S01]  /*1ebe0*/  BPT.TRAP 0x1 ;  /* 0x000000040000795c */ /* 0x000fe20000300000 */
.L_x_3215:
[----:B------:R-:W-:Y:S01]  /*1ebf0*/  IMAD R25, R25, 0x8, R4 ;  /* 0x0000000819197824 */ /* 0x000fe200078e0204 */
[----:B------:R-:W-:-:S04]  /*1ec00*/  SHF.L.U32 R2, R2, 0x1f, RZ ;  /* 0x0000001f02027819 */ /* 0x000fc800000006ff */
[----:B------:R-:W2:Y:S02]  /*1ec10*/  SYNCS.PHASECHK.TRANS64.TRYWAIT P1, [R25+URZ+0x28840], R2 ;  /* 0x02884002190075a7 */ /* 0x000ea4000802017f */
[----:B--2---:R-:W-:Y:S05]  /*1ec20*/  @!P1 BRA `(.L_x_3216) ;  /* 0x0000006c00289947 */ /* 0x004fea0003800000 */
.L_x_3475:
[----:B------:R-:W-:Y:S05]  /*1ec30*/  @!P0 BRA `(.L_x_3217) ;  /* 0x0000000000048947 */ /* 0x000fea0003800000 */
[----:B------:R-:W-:Y:S01]  /*1ec40*/  BPT.TRAP 0x1 ;  /* 0x000000040000795c */ /* 0x000fe20000300000 */
.L_x_3217:
[----:B------:R-:W5:Y:S02]  /*1ec50*/  SYNCS.PHASECHK.TRANS64.TRYWAIT P1, [R5+URZ+0x28860], R0 ;  /* 0x02886000050075a7 */ /* 0x000f64000802017f */
[----:B-----5:R-:W-:Y:S05]  /*1ec60*/  @!P1 BRA `(.L_x_3218) ;  /* 0x0000006c002c9947 */ /* 0x020fea0003800000 */
.L_x_3476:
[----:B------:R-:W-:Y:S05]  /*1ec70*/  @!P0 BRA `(.L_x_3219) ;  /* 0x0000000000048947 */ /* 0x000fea0003800000 */
[----:B------:R-:W-:Y:S01]  /*1ec80*/  BPT.TRAP 0x1 ;  /* 0x000000040000795c */ /* 0x000fe20000300000 */
.L_x_3219:
[----:B------:R0:W0:Y:S02]  /*1ec90*/  SYNCS.PHASECHK.TRANS64.TRYWAIT P0, [R25+URZ+0x28860], R2 ;  /* 0x02886002190075a7 */ /* 0x000024000800017f */
[----:B0-----:R-:W-:Y:S05]  /*1eca0*/  @!P0 NANOSLEEP.SYNCS 0x989680 ;  /* 0x009896800000895d */ /* 0x001fea0003900000 */
[----:B------:R-:W0:Y:S02]  /*1ecb0*/  @!P0 SYNCS.PHASECHK.TRANS64 P0, [R25+URZ+0x28860], R2 ;  /* 0x02886002190085a7 */ /* 0x000e24000800007f */
[----:B0-----:R-:W-:Y:S05]  /*1ecc0*/  @!P0 BRA `(.L_x_3219) ;  /* 0xfffffffc00f08947 */ /* 0x001fea000383ffff */
.L_x_2878:
[----:B------:R-:W-:Y:S05]  /*1ecd0*/  BSYNC B9 ;  /* 0x0000000000097941 */ /* 0x000fea0003800000 */
.L_x_2875:
[----:B------:R-:W-:Y:S05]  /*1ece0*/  EXIT ;  /* 0x000000000000794d */ /* 0x000fea0003800000 */
.L_x_2900:
[----:B0-----:R0:W1:Y:S02]  /*1ecf0*/  SYNCS.PHASECHK.TRANS64.TRYWAIT P6, [R91+URZ+0x28890], R102 ;  /* 0x028890665b0075a7 */ /* 0x00106400080c017f */
[----:B-1----:R-:W-:Y:S05]  /*1ed00*/  @!P6 NANOSLEEP.SYNCS 0x989680 ;  /* 0x009896800000e95d */ /* 0x002fea0003900000 */
[----:B------:R-:W1:Y:S02]  /*1ed10*/  @!P6 SYNCS.PHASECHK.TRANS64 P6, [R91+URZ+0x28890], R102 ;  /* 0x028890665b00e5a7 */ /* 0x000e6400080c007f */
[----:B-1----:R-:W-:Y:S05]  /*1ed20*/  @!P6 BRA `(.L_x_2900) ;  /* 0xfffffffc00f0e947 */ /* 0x002fea000383ffff */
[----:B------:R-:W-:Y:S05]  /*1ed30*/  BRA `(.L_x_3220) ;  /* 0xfffffe4000dc7947 */ /* 0x000fea000383ffff */
.L_x_2901:
        /* <DEDUP_REMOVED lines=8> */
.L_x_3222:
[----:B------:R-:W-:Y:S05]  /*1edc0*/  BSYNC B1 ;  /* 0x0000000000017941 */ /* 0x000fea0003800000 */
.L_x_3221:
        /* <DEDUP_REMOVED lines=8> */
.L_x_3223:
[----:B------:R-:W-:Y:S01]  /*1ee50*/  IMAD.MOV.U32 R105, RZ, RZ, R14 ;  /* 0x000000ffff697224 */ /* 0x000fe200078e000e */
[----:B------:R-:W-:Y:S06]  /*1ee60*/  BRA `(.L_x_3224) ;  /* 0xfffffe4000a47947 */ /* 0x000fec000383ffff */
.L_x_2910:
[----:B------:R-:W-:Y:S01]  /*1ee70*/  BSSY B1, `(.L_x_3225) ;  /* 0x0000008000017945 */ /* 0x000fe20003800000 */
[----:B0---4-:R-:W-:Y:S01]  /*1ee80*/  IMAD.MOV.U32 R13, RZ, RZ, R103 ;  /* 0x000000ffff0d7224 */ /* 0x011fe200078e0067 */
[----:B------:R-:W-:Y:S01]  /*1ee90*/  MOV R12, 0x1 ;  /* 0x00000001000c7802 */ /* 0x000fe20000000f00 */
[----:B------:R-:W-:Y:S02]  /*1eea0*/  IMAD.MOV.U32 R11, RZ, RZ, 0x181f ;  /* 0x0000181fff0b7424 */ /* 0x000fe400078e00ff */
[----:B------:R-:W-:-:S07]  /*1eeb0*/  IMAD.MOV.U32 R15, RZ, RZ, -0x1 ;  /* 0xffffffffff0f7424 */ /* 0x000fce00078e00ff */
[----:B-123--:R-:W-:Y:S05]  /*1eec0*/  WARPSYNC.COLLECTIVE R15, `(.L_x_3226) ;  /* 0x000000000f087348 */ /* 0x00efea0003c00000 */
[----:B------:R0:W4:Y:S02]  /*1eed0*/  SHFL.IDX P6, R14, R13, R12, R11 ;  /* 0x0000000c0d0e7389 */ /* 0x00012400000c000b */
[----:B01234-:R-:W-:Y:S01]  /*1eee0*/  ENDCOLLECTIVE ;  /* 0x000000000000791b */ /* 0x01ffe20003800000 */
.L_x_3226:
[----:B------:R-:W-:Y:S05]  /*1eef0*/  BSYNC B1 ;  /* 0x0000000000017941 */ /* 0x000fea0003800000 */
.L_x_3225:
        /* <DEDUP_REMOVED lines=8> */
.L_x_3227:
[----:B------:R-:W-:Y:S01]  /*1ef80*/  IMAD.MOV.U32 R73, RZ, RZ, R14 ;  /* 0x000000ffff497224 */ /* 0x000fe200078e000e */
[----:B------:R-:W-:Y:S06]  /*1ef90*/  BRA `(.L_x_3228) ;  /* 0xfffffe4800387947 */ /* 0x000fec000383ffff */
.L_x_2919:
        /* <DEDUP_REMOVED lines=8> */
.L_x_3230:
[----:B------:R-:W-:Y:S05]  /*1f020*/  BSYNC B1 ;  /* 0x0000000000017941 */ /* 0x000fea0003800000 */
.L_x_3229:
        /* <DEDUP_REMOVED lines=8> */
.L_x_3231:
[----:B------:R-:W-:Y:S01]  /*1f0b0*/  IMAD.MOV.U32 R65, RZ, RZ, R14 ;  /* 0x000000ffff417224 */ /* 0x000fe200078e000e */
[----:B------:R-:W-:Y:S06]  /*1f0c0*/  BRA `(.L_x_3232) ;  /* 0xfffffe4c00cc7947 */ /* 0x000fec000383ffff */
.L_x_2928:
        /* <DEDUP_REMOVED lines=8> */
.L_x_3234:
[----:B------:R-:W-:Y:S05]  /*1f150*/  BSYNC B1 ;  /* 0x0000000000017941 */ /* 0x000fea0003800000 */
.L_x_3233:
        /* <DEDUP_REMOVED lines=8> */
.L_x_3235:
[----:B------:R-:W-:Y:S01]  /*1f1e0*/  IMAD.MOV.U32 R53, RZ, RZ, R14 ;  /* 0x000000ffff357224 */ /* 0x000fe200078e000e */
[----:B------:R-:W-:Y:S06]  /*1f1f0*/  BRA `(.L_x_3236) ;  /* 0xfffffe54005c7947 */ /* 0x000fec000383ffff */
.L_x_2940:
[----:B-1----:R1:W2:Y:S02]  /*1f200*/  SYNCS.PHASECHK.TRANS64.TRYWAIT P4, [R91+URZ+0x28890], R102 ;  /* 0x028890665b0075a7 */ /* 0x0022a4000808017f */
[----:B--2---:R-:W-:Y:S05]  /*1f210*/  @!P4 NANOSLEEP.SYNCS 0x989680 ;  /* 0x009896800000c95d */ /* 0x004fea0003900000 */
[----:B------:R-:W2:Y:S02]  /*1f220*/  @!P4 SYNCS.PHASECHK.TRANS64 P4, [R91+URZ+0x28890], R102 ;  /* 0x028890665b00c5a7 */ /* 0x000ea4000808007f */
[----:B--2---:R-:W-:Y:S05]  /*1f230*/  @!P4 BRA `(.L_x_2940) ;  /* 0xfffffffc00f0c947 */ /* 0x004fea000383ffff */
[----:B------:R-:W-:Y:S05]  /*1f240*/  BRA `(.L_x_3237) ;  /* 0xfffffe6400887947 */ /* 0x000fea000383ffff */
.L_x_2941:
        /* <DEDUP_REMOVED lines=8> */
.L_x_3239:
[----:B------:R-:W-:Y:S05]  /*1f2d0*/  BSYNC B1 ;  /* 0x0000000000017941 */ /* 0x000fea0003800000 */
.L_x_3238:
        /* <DEDUP_REMOVED lines=8> */
.L_x_3240:
[----:B------:R-:W-:Y:S01]  /*1f360*/  IMAD.MOV.U32 R106, RZ, RZ, R14 ;  /* 0x000000ffff6a7224 */ /* 0x000fe200078e000e */
[----:B------:R-:W-:Y:S06]  /*1f370*/  BRA `(.L_x_3241) ;  /* 0xfffffe6400547947 */ /* 0x000fec000383ffff */
.L_x_2946:
[----:B------:R-:W-:Y:S01]  /*1f380*/  BSSY B1, `(.L_x_3242) ;  /* 0x0000008000017945 */ /* 0x000fe20003800000 */
[----:B----4-:R-:W-:Y:S02]  /*1f390*/  IMAD.MOV.U32 R13, RZ, RZ, R103 ;  /* 0x000000ffff0d7224 */ /* 0x010fe400078e0067 */
[----:B------:R-:W-:Y:S02]  /*1f3a0*/  IMAD.MOV.U32 R12, RZ, RZ, 0x1 ;  /* 0x00000001ff0c7424 */ /* 0x000fe400078e00ff */
[----:B------:R-:W-:Y:S02]  /*1f3b0*/  IMAD.MOV.U32 R11, RZ, RZ, 0x181f ;  /* 0x0000181fff0b7424 */ /* 0x000fe400078e00ff */
[----:B------:R-:W-:-:S07]  /*1f3c0*/  IMAD.MOV.U32 R15, RZ, RZ, -0x1 ;  /* 0xffffffffff0f7424 */ /* 0x000fce00078e00ff */
[----:B0123--:R-:W-:Y:S05]  /*1f3d0*/  WARPSYNC.COLLECTIVE R15, `(.L_x_3243) ;  /* 0x000000000f087348 */ /* 0x00ffea0003c00000 */
[----:B------:R4:W0:Y:S02]  /*1f3e0*/  SHFL.IDX P6, R14, R13, R12, R11 ;  /* 0x0000000c0d0e7389 */ /* 0x00082400000c000b */
[----:B01234-:R-:W-:Y:S01]  /*1f3f0*/  ENDCOLLECTIVE ;  /* 0x000000000000791b */ /* 0x01ffe20003800000 */
.L_x_3243:
[----:B------:R-:W-:Y:S05]  /*1f400*/  BSYNC B1 ;  /* 0x0000000000017941 */ /* 0x000fea0003800000 */
.L_x_3242:
        /* <DEDUP_REMOVED lines=8> */
.L_x_3244:
[----:B------:R-:W-:Y:S01]  /*1f490*/  IMAD.MOV.U32 R50, RZ, RZ, R14 ;  /* 0x000000ffff327224 */ /* 0x000fe200078e000e */
[----:B------:R-:W-:Y:S06]  /*1f4a0*/  BRA `(.L_x_3245) ;  /* 0xfffffe6c000c7947 */ /* 0x000fec000383ffff */
.L_x_2951:
        /* <DEDUP_REMOVED lines=8> */
.L_x_3247:
[----:B------:R-:W-:Y:S05]  /*1f530*/  BSYNC B1 ;  /* 0x0000000000017941 */ /* 0x000fea0003800000 */
.L_x_3246:
        /* <DEDUP_REMOVED lines=8> */
.L_x_3248:
[----:B------:R-:W-:Y:S01]  /*1f5c0*/  IMAD.MOV.U32 R50, RZ, RZ, R14 ;  /* 0x000000ffff327224 */ /* 0x000fe200078e000e */
[----:B------:R-:W-:Y:S06]  /*1f5d0*/  BRA `(.L_x_3249) ;  /* 0xfffffe7000b87947 */ /* 0x000fec000383ffff */
.L_x_2956:
        /* <DEDUP_REMOVED lines=8> */
.L_x_3251:
[----:B------:R-:W-:Y:S05]  /*1f660*/  BSYNC B1 ;  /* 0x0000000000017941 */ /* 0x000fea0003800000 */
.L_x_3250:
        /* <DEDUP_REMOVED lines=8> */
.L_x_3252:
[----:B------:R-:W-:Y:S01]  /*1f6f0*/  IMAD.MOV.U32 R108, RZ, RZ, R14 ;  /* 0x000000ffff6c7224 */ /* 0x000fe200078e000e */
[----:B------:R-:W-:Y:S06]  /*1f700*/  BRA `(.L_x_3253) ;  /* 0xfffffe7800687947 */ /* 0x000fec000383ffff */
.L_x_2961:
[----:B0-----:R0:W1:Y:S02]  /*1f710*/  SYNCS.PHASECHK.TRANS64.TRYWAIT P3, [R91+URZ+0x28890], R102 ;  /* 0x028890665b0075a7 */ /* 0x001064000806017f */
[----:B-1----:R-:W-:Y:S05]  /*1f720*/  @!P3 NANOSLEEP.SYNCS 0x989680 ;  /* 0x009896800000b95d */ /* 0x002fea0003900000 */
[----:B------:R-:W1:Y:S02]  /*1f730*/  @!P3 SYNCS.PHASECHK.TRANS64 P3, [R91+URZ+0x28890], R102 ;  /* 0x028890665b00b5a7 */ /* 0x000e64000806007f */
[----:B-1----:R-:W-:Y:S05]  /*1f740*/  @!P3 BRA `(.L_x_2961) ;  /* 0xfffffffc00f0b947 */ /* 0x002fea000383ffff */
[----:B------:R-:W-:Y:S05]  /*1f750*/  BRA `(.L_x_3254) ;  /* 0xfffffe80006c7947 */ /* 0x000fea000383ffff */
.L_x_2962:
        /* <DEDUP_REMOVED lines=8> */
.L_x_3256:
[----:B------:R-:W-:Y:S05]  /*1f7e0*/  BSYNC B1 ;  /* 0x0000000000017941 */ /* 0x000fea0003800000 */
.L_x_3255:
[----:B------:R-:W-:Y:S01]  /*1f7f0*/  IMAD.MOV.U32 R13, RZ, RZ, R44 ;  /* 0x000000ffff0d7224 */ /* 0x000fe200078e002c */
[----:B------:R-:W-:Y:S01]  /*1f800*/  MOV R12, RZ ;  /* 0x000000ff000c7202 */ /* 0x000fe20000000f00 */
[----:B------:R-:W-:Y:S02]  /*1f810*/  IMAD.MOV.U32 R11, RZ, RZ, 0x181f ;  /* 0x0000181fff0b7424 */ /* 0x000fe400078e00ff */
[----:B------:R-:W-:Y:S02]  /*1f820*/  IMAD.MOV.U32 R15, RZ, RZ, -0x1 ;  /* 0xffffffffff0f7424 */ /* 0x000fe400078e00ff */
[----:B------:R-:W-:-:S07]  /*1f830*/  IMAD.MOV.U32 R45, RZ, RZ, R14 ;  /* 0x000000ffff2d7224 */ /* 0x000fce00078e000e */
[----:B------:R-:W-:Y:S05]  /*1f840*/  WARPSYNC.COLLECTIVE R15, `(.L_x_3257) ;  /* 0x000000000f087348 */ /* 0x000fea0003c00000 */
[----:B------:R0:W1:Y:S02]  /*1f850*/  SHFL.IDX P6, R14, R13, R12, R11 ;  /* 0x0000000c0d0e7389 */ /* 0x00006400000c000b */
[----:B01----:R-:W-:Y:S01]  /*1f860*/  ENDCOLLECTIVE ;  /* 0x000000000000791b */ /* 0x003fe20003800000 */
.L_x_3257:
[----:B------:R-:W-:Y:S05]  /*1f870*/  BRA `(.L_x_3258) ;  /* 0xfffffe8000947947 */ /* 0x000fea000383ffff */
.L_x_2965:
        /* <DEDUP_REMOVED lines=8> */
.L_x_3260:
[----:B------:R-:W-:Y:S05]  /*1f900*/  BSYNC B1 ;  /* 0x0000000000017941 */ /* 0x000fea0003800000 */
.L_x_3259:
        /* <DEDUP_REMOVED lines=8> */
.L_x_3261:
[----:B------:R-:W-:Y:S05]  /*1f990*/  BRA `(.L_x_3262) ;  /* 0xfffffe8000947947 */ /* 0x000fea000383ffff */
.L_x_2968:
        /* <DEDUP_REMOVED lines=8> */
.L_x_3264:
[----:B------:R-:W-:Y:S05]  /*1fa20*/  BSYNC B1 ;  /* 0x0000000000017941 */ /* 0x000fea0003800000 */
.L_x_3263:
        /* <DEDUP_REMOVED lines=8> */
.L_x_3265:
[----:B------:R-:W-:Y:S05]  /*1fab0*/  BRA `(.L_x_3266) ;  /* 0xfffffe8000987947 */ /* 0x000fea000383ffff */
.L_x_2971:
        /* <DEDUP_REMOVED lines=8> */
.L_x_3268:
[----:B------:R-:W-:Y:S05]  /*1fb40*/  BSYNC B1 ;  /* 0x0000000000017941 */ /* 0x000fea0003800000 */
.L_x_3267:
        /* <DEDUP_REMOVED lines=8> */
.L_x_3269:
[----:B------:R-:W-:Y:S05]  /*1fbd0*/  BRA `(.L_x_3270) ;  /* 0xfffffe80009c7947 */ /* 0x000fea000383ffff */
.L_x_2975:
[----:B------:R0:W0:Y:S02]  /*1fbe0*/  SYNCS.PHASECHK.TRANS64.TRYWAIT P4, [R91+URZ+0x288b0], R102 ;  /* 0x0288b0665b0075a7 */ /* 0x000024000808017f */
[----:B0-----:R-:W-:Y:S05]  /*1fbf0*/  @!P4 NANOSLEEP.SYNCS 0x989680 ;  /* 0x009896800000c95d */ /* 0x001fea0003900000 */
[----:B------:R-:W0:Y:S02]  /*1fc00*/  @!P4 SYNCS.PHASECHK.TRANS64 P4, [R91+URZ+0x288b0], R102 ;  /* 0x0288b0665b00c5a7 */ /* 0x000e24000808007f */
[----:B0-----:R-:W-:Y:S05]  /*1fc10*/  @!P4 BRA `(.L_x_2975) ;  /* 0xfffffffc00f0c947 */ /* 0x001fea000383ffff */
[----:B------:R-:W-:Y:S05]  /*1fc20*/  BRA `(.L_x_3271) ;  /* 0xfffffe8400187947 */ /* 0x000fea000383ffff */
.L_x_2987:
[----:B------:R-:W-:Y:S01]  /*1fc30*/  BSSY B0, `(.L_x_3272) ;  /* 0x0000008000007945 */ /* 0x000fe20003800000 */
[----:B----4-:R-:W-:Y:S02]  /*1fc40*/  IMAD.MOV.U32 R13, RZ, RZ, R220 ;  /* 0x000000ffff0d7224 */ /* 0x010fe400078e00dc */
[----:B------:R-:W-:Y:S02]  /*1fc50*/  IMAD.MOV.U32 R12, RZ, RZ, RZ ;  /* 0x000000ffff0c7224 */ /* 0x000fe400078e00ff */
[----:B------:R-:W-:Y:S02]  /*1fc60*/  IMAD.MOV.U32 R11, RZ, RZ, 0x1f ;  /* 0x0000001fff0b7424 */ /* 0x000fe400078e00ff */
[----:B------:R-:W-:-:S07]  /*1fc70*/  IMAD.MOV.U32 R15, RZ, RZ, -0x1 ;  /* 0xffffffffff0f7424 */ /* 0x000fce00078e00ff */
[----:B--2--5:R-:W-:Y:S05]  /*1fc80*/  WARPSYNC.COLLECTIVE R15, `(.L_x_3273) ;  /* 0x000000000f087348 */ /* 0x024fea0003c00000 */
[----:B------:R0:W1:Y:S02]  /*1fc90*/  SHFL.IDX P6, R14, R13, R12, R11 ;  /* 0x0000000c0d0e7389 */ /* 0x00006400000c000b */
[----:B012--5:R-:W-:Y:S01]  /*1fca0*/  ENDCOLLECTIVE ;  /* 0x000000000000791b */ /* 0x027fe20003800000 */
.L_x_3273:
[----:B------:R-:W-:Y:S05]  /*1fcb0*/  BSYNC B0 ;  /* 0x0000000000007941 */ /* 0x000fea0003800000 */
.L_x_3272:
[----:B------:R-:W-:Y:S01]  /*1fcc0*/  IMAD.MOV.U32 R190, RZ, RZ, R14 ;  /* 0x000000ffffbe7224 */ /* 0x000fe200078e000e */
[----:B------:R-:W-:Y:S06]  /*1fcd0*/  BRA `(.L_x_3274) ;  /* 0xfffffe8c00847947 */ /* 0x000fec000383ffff */
.L_x_2997:
        /* <DEDUP_REMOVED lines=8> */
.L_x_3276:
[----:B------:R-:W-:Y:S05]  /*1fd60*/  BSYNC B1 ;  /* 0x0000000000017941 */ /* 0x000fea0003800000 */
.L_x_3275:
        /* <DEDUP_REMOVED lines=8> */
.L_x_3277:
[----:B------:R-:W-:Y:S02]  /*1fdf0*/  IMAD.MOV.U32 R13, RZ, RZ, R8 ;  /* 0x000000ffff0d7224 */ /* 0x000fe400078e0008 */
[----:B------:R-:W-:-:S07]  /*1fe00*/  IMAD.MOV.U32 R3, RZ, RZ, R14 ;  /* 0x000000ffff037224 */ /* 0x000fce00078e000e */
[----:B------:R-:W-:Y:S05]  /*1fe10*/  WARPSYNC.COLLECTIVE R15, `(.L_x_3278) ;  /* 0x000000000f087348 */ /* 0x000fea0003c00000 */
[----:B------:R0:W1:Y:S02]  /*1fe20*/  SHFL.IDX P6, R14, R13, R12, R11 ;  /* 0x0000000c0d0e7389 */ /* 0x00006400000c000b */
[----:B01----:R-:W-:Y:S01]  /*1fe30*/  ENDCOLLECTIVE ;  /* 0x000000000000791b */ /* 0x003fe20003800000 */
.L_x_3278:
[----:B------:R-:W-:Y:S02]  /*1fe40*/  IMAD.MOV.U32 R13, RZ, RZ, R7 ;  /* 0x000000ffff0d7224 */ /* 0x000fe400078e0007 */
[----:B------:R-:W-:-:S07]  /*1fe50*/  IMAD.MOV.U32 R4, RZ, RZ, R14 ;  /* 0x000000ffff047224 */ /* 0x000fce00078e000e */
[----:B------:R-:W-:Y:S05]  /*1fe60*/  WARPSYNC.COLLECTIVE R15, `(.L_x_3279) ;  /* 0x000000000f087348 */ /* 0x000fea0003c00000 */
[----:B------:R0:W1:Y:S02]  /*1fe70*/  SHFL.IDX P6, R14, R13, R12, R11 ;  /* 0x0000000c0d0e7389 */ /* 0x00006400000c000b */
[----:B01----:R-:W-:Y:S01]  /*1fe80*/  ENDCOLLECTIVE ;  /* 0x000000000000791b */ /* 0x003fe20003800000 */
.L_x_3279:
[----:B------:R-:W-:Y:S05]  /*1fe90*/  BRA `(.L_x_3280) ;  /* 0xfffffe9000d87947 */ /* 0x000fea000383ffff */
.L_x_3000:
[----:B------:R-:W-:Y:S01]  /*1fea0*/  BSSY B1, `(.L_x_3281) ;  /* 0x0000008000017945 */ /* 0x000fe20003800000 */
[----:B--2---:R-:W-:Y:S01]  /*1feb0*/  IMAD.MOV.U32 R13, RZ, RZ, R6 ;  /* 0x000000ffff0d7224 */ /* 0x004fe200078e0006 */
[----:B------:R-:W-:Y:S01]  /*1fec0*/  MOV R11, 0x181f ;  /* 0x0000181f000b7802 */ /* 0x000fe20000000f00 */
[----:B------:R-:W-:Y:S02]  /*1fed0*/  IMAD.MOV.U32 R12, RZ, RZ, 0x1 ;  /* 0x00000001ff0c7424 */ /* 0x000fe400078e00ff */
[----:B------:R-:W-:-:S07]  /*1fee0*/  IMAD.MOV.U32 R15, RZ, RZ, -0x1 ;  /* 0xffffffffff0f7424 */ /* 0x000fce00078e00ff */
[----:B-1----:R-:W-:Y:S05]  /*1fef0*/  WARPSYNC.COLLECTIVE R15, `(.L_x_3282) ;  /* 0x000000000f087348 */ /* 0x002fea0003c00000 */
[----:B------:R0:W2:Y:S02]  /*1ff00*/  SHFL.IDX P6, R14, R13, R12, R11 ;  /* 0x0000000c0d0e7389 */ /* 0x0000a400000c000b */
[----:B012---:R-:W-:Y:S01]  /*1ff10*/  ENDCOLLECTIVE ;  /* 0x000000000000791b */ /* 0x007fe20003800000 */
.L_x_3282:
[----:B------:R-:W-:Y:S05]  /*1ff20*/  BSYNC B1 ;  /* 0x0000000000017941 */ /* 0x000fea0003800000 */
.L_x_3281:
        /* <DEDUP_REMOVED lines=8> */
.L_x_3283:
[----:B------:R-:W-:Y:S02]  /*1ffb0*/  IMAD.MOV.U32 R13, RZ, RZ, R8 ;  /* 0x000000ffff0d7224 */ /* 0x000fe400078e0008 */
[----:B------:R-:W-:-:S07]  /*1ffc0*/  IMAD.MOV.U32 R3, RZ, RZ, R14 ;  /* 0x000000ffff037224 */ /* 0x000fce00078e000e */
[----:B------:R-:W-:Y:S05]  /*1ffd0*/  WARPSYNC.COLLECTIVE R15, `(.L_x_3284) ;  /* 0x000000000f087348 */ /* 0x000fea0003c00000 */
[----:B------:R0:W1:Y:S02]  /*1ffe0*/  SHFL.IDX P6, R14, R13, R12, R11 ;  /* 0x0000000c0d0e7389 */ /* 0x00006400000c000b */
[----:B01----:R-:W-:Y:S01]  /*1fff0*/  ENDCOLLECTIVE ;  /* 0x000000000000791b */ /* 0x003fe20003800000 */
.L_x_3284:
[----:B------:R-:W-:Y:S02]  /*20000*/  IMAD.MOV.U32 R13, RZ, RZ, R7 ;  /* 0x000000ffff0d7224 */ /* 0x000fe400078e0007 */
[----:B------:R-:W-:-:S07]  /*20010*/  IMAD.MOV.U32 R4, RZ, RZ, R14 ;  /* 0x000000ffff047224 */ /* 0x000fce00078e000e */
[----:B------:R-:W-:Y:S05]  /*20020*/  WARPSYNC.COLLECTIVE R15, `(.L_x_3285) ;  /* 0x000000000f087348 */ /* 0x000fea0003c00000 */
[----:B------:R0:W1:Y:S02]  /*20030*/  SHFL.IDX P6, R14, R13, R12, R11 ;  /* 0x0000000c0d0e7389 */ /* 0x00006400000c000b */
[----:B01----:R-:W-:Y:S01]  /*20040*/  ENDCOLLECTIVE ;  /* 0x000000000000791b */ /* 0x003fe20003800000 */
.L_x_3285:
[----:B------:R-:W-:Y:S05]  /*20050*/  BRA `(.L_x_3286) ;  /* 0xfffffe9400447947 */ /* 0x000fea000383ffff */
.L_x_3003:
        /* <DEDUP_REMOVED lines=8> */
.L_x_3288:
[----:B------:R-:W-:Y:S05]  /*200e0*/  BSYNC B1 ;  /* 0x0000000000017941 */ /* 0x000fea0003800000 */
.L_x_3287:
        /* <DEDUP_REMOVED lines=8> */
.L_x_3289:
[----:B------:R-:W-:Y:S02]  /*20170*/  IMAD.MOV.U32 R13, RZ, RZ, R8 ;  /* 0x000000ffff0d7224 */ /* 0x000fe400078e0008 */
[----:B------:R-:W-:-:S07]  /*20180*/  IMAD.MOV.U32 R3, RZ, RZ, R14 ;  /* 0x000000ffff037224 */ /* 0x000fce00078e000e */
[----:B------:R-:W-:Y:S05]  /*20190*/  WARPSYNC.COLLECTIVE R15, `(.L_x_3290) ;  /* 0x000000000f087348 */ /* 0x000fea0003c00000 */
[----:B------:R0:W1:Y:S02]  /*201a0*/  SHFL.IDX P6, R14, R13, R12, R11 ;  /* 0x0000000c0d0e7389 */ /* 0x00006400000c000b */
[----:B01----:R-:W-:Y:S01]  /*201b0*/  ENDCOLLECTIVE ;  /* 0x000000000000791b */ /* 0x003fe20003800000 */
.L_x_3290:
[----:B------:R-:W-:Y:S02]  /*201c0*/  IMAD.MOV.U32 R13, RZ, RZ, R7 ;  /* 0x000000ffff0d7224 */ /* 0x000fe400078e0007 */
[----:B------:R-:W-:-:S07]  /*201d0*/  IMAD.MOV.U32 R4, RZ, RZ, R14 ;  /* 0x000000ffff047224 */ /* 0x000fce00078e000e */
[----:B------:R-:W-:Y:S05]  /*201e0*/  WARPSYNC.COLLECTIVE R15, `(.L_x_3291) ;  /* 0x000000000f087348 */ /* 0x000fea0003c00000 */
[----:B------:R0:W1:Y:S02]  /*201f0*/  SHFL.IDX P6, R14, R13, R12, R11 ;  /* 0x0000000c0d0e7389 */ /* 0x00006400000c000b */
[----:B01----:R-:W-:Y:S01]  /*20200*/  ENDCOLLECTIVE ;  /* 0x000000000000791b */ /* 0x003fe20003800000 */
.L_x_3291:
[----:B------:R-:W-:Y:S05]  /*20210*/  BRA `(.L_x_3292) ;  /* 0xfffffe9400a87947 */ /* 0x000fea000383ffff */
.L_x_3006:
[----:B------:R-:W-:Y:S01]  /*20220*/  BSSY B1, `(.L_x_3293) ;  /* 0x0000008000017945 */ /* 0x000fe20003800000 */
[----:B------:R-:W-:Y:S01]  /*20230*/  IMAD.MOV.U32 R13, RZ, RZ, R6 ;  /* 0x000000ffff0d7224 */ /* 0x000fe200078e0006 */
[----:B------:R-:W-:Y:S01]  /*20240*/  MOV R12, 0x3 ;  /* 0x00000003000c7802 */ /* 0x000fe20000000f00 */
[----:B------:R-:W-:Y:S02]  /*20250*/  IMAD.MOV.U32 R11, RZ, RZ, 0x181f ;  /* 0x0000181fff0b7424 */ /* 0x000fe400078e00ff */
[----:B------:R-:W-:-:S07]  /*20260*/  IMAD.MOV.U32 R15, RZ, RZ, -0x1 ;  /* 0xffffffffff0f7424 */ /* 0x000fce00078e00ff */
[----:B-12---:R-:W-:Y:S05]  /*20270*/  WARPSYNC.COLLECTIVE R15, `(.L_x_3294) ;  /* 0x000000000f087348 */ /* 0x006fea0003c00000 */
[----:B------:R0:W3:Y:S02]  /*20280*/  SHFL.IDX P6, R14, R13, R12, R11 ;  /* 0x0000000c0d0e7389 */ /* 0x0000e400000c000b */
[----:B0123--:R-:W-:Y:S01]  /*20290*/  ENDCOLLECTIVE ;  /* 0x000000000000791b */ /* 0x00ffe20003800000 */
.L_x_3294:
[----:B------:R-:W-:Y:S05]  /*202a0*/  BSYNC B1 ;  /* 0x0000000000017941 */ /* 0x000fea0003800000 */
.L_x_3293:
        /* <DEDUP_REMOVED lines=8> */
.L_x_3295:
[----:B------:R-:W-:Y:S02]  /*20330*/  IMAD.MOV.U32 R13, RZ, RZ, R8 ;  /* 0x000000ffff0d7224 */ /* 0x000fe400078e0008 */
[----:B------:R-:W-:-:S07]  /*20340*/  IMAD.MOV.U32 R3, RZ, RZ, R14 ;  /* 0x000000ffff037224 */ /* 0x000fce00078e000e */
[----:B------:R-:W-:Y:S05]  /*20350*/  WARPSYNC.COLLECTIVE R15, `(.L_x_3296) ;  /* 0x000000000f087348 */ /* 0x000fea0003c00000 */
[----:B------:R0:W1:Y:S02]  /*20360*/  SHFL.IDX P6, R14, R13, R12, R11 ;  /* 0x0000000c0d0e7389 */ /* 0x00006400000c000b */
[----:B01----:R-:W-:Y:S01]  /*20370*/  ENDCOLLECTIVE ;  /* 0x000000000000791b */ /* 0x003fe20003800000 */
.L_x_3296:
[----:B------:R-:W-:Y:S02]  /*20380*/  IMAD.MOV.U32 R13, RZ, RZ, R7 ;  /* 0x000000ffff0d7224 */ /* 0x000fe400078e0007 */
[----:B------:R-:W-:-:S07]  /*20390*/  IMAD.MOV.U32 R4, RZ, RZ, R14 ;  /* 0x000000ffff047224 */ /* 0x000fce00078e000e */
[----:B------:R-:W-:Y:S05]  /*203a0*/  WARPSYNC.COLLECTIVE R15, `(.L_x_3297) ;  /* 0x000000000f087348 */ /* 0x000fea0003c00000 */
[----:B------:R0:W1:Y:S02]  /*203b0*/  SHFL.IDX P6, R14, R13, R12, R11 ;  /* 0x0000000c0d0e7389 */ /* 0x00006400000c000b */
[----:B01----:R-:W-:Y:S01]  /*203c0*/  ENDCOLLECTIVE ;  /* 0x000000000000791b */ /* 0x003fe20003800000 */
.L_x_3297:
[----:B------:R-:W-:Y:S05]  /*203d0*/  BRA `(.L_x_3298) ;  /* 0xfffffe9800147947 */ /* 0x000fea000383ffff */
.L_x_3010:
[----:B0-----:R0:W1:Y:S02]  /*203e0*/  SYNCS.PHASECHK.TRANS64.TRYWAIT P0, [R18+URZ+0x28800], R5 ;  /* 0x02880005120075a7 */ /* 0x001064000800017f */
[----:B-1----:R-:W-:Y:S05]  /*203f0*/  @!P0 NANOSLEEP.SYNCS 0x989680 ;  /* 0x009896800000895d */ /* 0x002fea0003900000 */
[----:B------:R-:W1:Y:S02]  /*20400*/  @!P0 SYNCS.PHASECHK.TRANS64 P0, [R18+URZ+0x28800], R5 ;  /* 0x02880005120085a7 */ /* 0x000e64000800007f */
[----:B-1----:R-:W-:Y:S05]  /*20410*/  @!P0 BRA `(.L_x_3010) ;  /* 0xfffffffc00f08947 */ /* 0x002fea000383ffff */
[----:B------:R-:W-:Y:S05]  /*20420*/  BRA `(.L_x_3299) ;  /* 0xfffffe9800d87947 */ /* 0x000fea000383ffff */
.L_x_3026:
[----:B--2---:R-:W1:Y:S01]  /*20430*/  LDC R47, c[0x0][0x3f4] ;  /* 0x0000fd00ff2f7b82 */ /* 0x004e620000000800 */
[----:B------:R-:W-:Y:S01]  /*20440*/  BSSY B1, `(.L_x_3300) ;  /* 0x0000008000017945 */ /* 0x000fe20003800000 */
[----:B----4-:R-:W-:Y:S02]  /*20450*/  IMAD.MOV.U32 R13, RZ, RZ, R35 ;  /* 0x000000ffff0d7224 */ /* 0x010fe400078e0023 */
[----:B------:R-:W-:Y:S02]  /*20460*/  IMAD.MOV.U32 R12, RZ, RZ, RZ ;  /* 0x000000ffff0c7224 */ /* 0x000fe400078e00ff */
[----:B------:R-:W-:Y:S02]  /*20470*/  IMAD.MOV.U32 R11, RZ, RZ, 0x181f ;  /* 0x0000181fff0b7424 */ /* 0x000fe400078e00ff */
[----:B------:R-:W-:-:S07]  /*20480*/  IMAD.MOV.U32 R15, RZ, RZ, -0x1 ;  /* 0xffffffffff0f7424 */ /* 0x000fce00078e00ff */
[----:B01----:R-:W-:Y:S05]  /*20490*/  WARPSYNC.COLLECTIVE R15, `(.L_x_3301) ;  /* 0x000000000f087348 */ /* 0x003fea0003c00000 */
[----:B------:R2:W3:Y:S02]  /*204a0*/  SHFL.IDX P6, R14, R13, R12, R11 ;  /* 0x0000000c0d0e7389 */ /* 0x0004e400000c000b */
[----:B0123--:R-:W-:Y:S01]  /*204b0*/  ENDCOLLECTIVE ;  /* 0x000000000000791b */ /* 0x00ffe20003800000 */
.L_x_3301:
[----:B------:R-:W-:Y:S05]  /*204c0*/  BSYNC B1 ;  /* 0x0000000000017941 */ /* 0x000fea0003800000 */
.L_x_3300:
        /* <DEDUP_REMOVED lines=10> */
.L_x_3302:
[----:B------:R-:W-:Y:S01]  /*20570*/  ISETP.GE.OR P1, PT, R57, R0, P0 ;  /* 0x000000003900720c */ /* 0x000fe20000726670 */
[----:B------:R-:W-:-:S12]  /*20580*/  IMAD.MOV.U32 R13, RZ, RZ, R33 ;  /* 0x000000ffff0d7224 */ /* 0x000fd800078e0021 */
[C---:B------:R-:W-:Y:S02]  /*20590*/  @!P1 SHF.L.U32 R7, R16.reuse, 0x1, RZ ;  /* 0x0000000110079819 */ /* 0x040fe400000006ff */
[----:B------:R-:W-:Y:S01]  /*205a0*/  @!P1 SHF.L.U64.HI R6, R16, 0x1, R17 ;  /* 0x0000000110069819 */ /* 0x000fe20000010211 */
[----:B------:R-:W-:-:S07]  /*205b0*/  IMAD.MOV.U32 R4, RZ, RZ, R14 ;  /* 0x000000ffff047224 */ /* 0x000fce00078e000e */
[----:B------:R-:W-:Y:S05]  /*205c0*/  WARPSYNC.COLLECTIVE R15, `(.L_x_3303) ;  /* 0x000000000f087348 */ /* 0x000fea0003c00000 */
[----:B------:R0:W1:Y:S02]  /*205d0*/  SHFL.IDX P6, R14, R13, R12, R11 ;  /* 0x0000000c0d0e7389 */ /* 0x00006400000c000b */
[----:B01----:R-:W-:Y:S01]  /*205e0*/  ENDCOLLECTIVE ;  /* 0x000000000000791b */ /* 0x003fe20003800000 */
.L_x_3303:
        /* <DEDUP_REMOVED lines=10> */
.L_x_3304:
        /* <DEDUP_REMOVED lines=9> */
.L_x_3305:
        /* <DEDUP_REMOVED lines=12> */
.L_x_3306:
        /* <DEDUP_REMOVED lines=8> */
.L_x_3307:
[----:B------:R-:W-:Y:S02]  /*20860*/  IMAD.MOV.U32 R13, RZ, RZ, R34 ;  /* 0x000000ffff0d7224 */ /* 0x000fe400078e0022 */
[----:B------:R-:W-:-:S07]  /*20870*/  IMAD.MOV.U32 R9, RZ, RZ, R14 ;  /* 0x000000ffff097224 */ /* 0x000fce00078e000e */
[----:B------:R-:W-:Y:S05]  /*20880*/  WARPSYNC.COLLECTIVE R15, `(.L_x_3308) ;  /* 0x000000000f087348 */ /* 0x000fea0003c00000 */
[----:B------:R0:W1:Y:S02]  /*20890*/  SHFL.IDX P6, R14, R13, R12, R11 ;  /* 0x0000000c0d0e7389 */ /* 0x00006400000c000b */
[----:B01----:R-:W-:Y:S01]  /*208a0*/  ENDCOLLECTIVE ;  /* 0x000000000000791b */ /* 0x003fe20003800000 */
.L_x_3308:
[----:B------:R-:W-:Y:S01]  /*208b0*/  @!P1 IMAD.MOV.U32 R51, RZ, RZ, R27 ;  /* 0x000000ffff339224 */ /* 0x000fe200078e001b */
[----:B------:R-:W-:Y:S01]  /*208c0*/  @!P1 MOV R37, R7 ;  /* 0x0000000700259202 */ /* 0x000fe20000000f00 */
[----:B------:R-:W-:Y:S02]  /*208d0*/  @!P1 IMAD.MOV.U32 R50, RZ, RZ, R26 ;  /* 0x000000ffff329224 */ /* 0x000fe400078e001a */
[----:B------:R-:W-:Y:S02]  /*208e0*/  @!P1 IMAD.MOV.U32 R20, RZ, RZ, R4 ;  /* 0x000000ffff149224 */ /* 0x000fe400078e0004 */
[----:B------:R-:W-:Y:S02]  /*208f0*/  @!P1 IMAD.MOV.U32 R21, RZ, RZ, R5 ;  /* 0x000000ffff159224 */ /* 0x000fe400078e0005 */
[----:B------:R-:W-:Y:S02]  /*20900*/  @!P1 IMAD.MOV.U32 R36, RZ, RZ, R6 ;  /* 0x000000ffff249224 */ /* 0x000fe400078e0006 */
[----:B------:R-:W-:-:S02]  /*20910*/  IMAD.MOV.U32 R24, RZ, RZ, R51 ;  /* 0x000000ffff187224 */ /* 0x000fc400078e0033 */
[----:B------:R-:W-:Y:S02]  /*20920*/  IMAD.MOV.U32 R10, RZ, RZ, R50 ;  /* 0x000000ffff0a7224 */ /* 0x000fe400078e0032 */
[----:B------:R-:W-:Y:S02]  /*20930*/  IMAD.MOV.U32 R4, RZ, RZ, R20 ;  /* 0x000000ffff047224 */ /* 0x000fe400078e0014 */
[----:B------:R-:W-:Y:S02]  /*20940*/  IMAD.MOV.U32 R5, RZ, RZ, R21 ;  /* 0x000000ffff057224 */ /* 0x000fe400078e0015 */
[----:B------:R-:W-:Y:S02]  /*20950*/  IMAD.MOV.U32 R6, RZ, RZ, R36 ;  /* 0x000000ffff067224 */ /* 0x000fe400078e0024 */
[----:B------:R-:W-:Y:S01]  /*20960*/  IMAD.MOV.U32 R7, RZ, RZ, R37 ;  /* 0x000000ffff077224 */ /* 0x000fe200078e0025 */
[----:B------:R-:W-:Y:S02]  /*20970*/  PRMT R44, R24, 0x7610, R44 ;  /* 0x00007610182c7816 */ /* 0x000fe4000000002c */
[----:B------:R-:W-:-:S02]  /*20980*/  CS2R R24, SRZ ;  /* 0x0000000000187805 */ /* 0x000fc4000001ff00 */
[----:B------:R-:W-:Y:S02]  /*20990*/  PRMT R43, R10, 0x7610, R43 ;  /* 0x000076100a2b7816 */ /* 0x000fe4000000002b */
[----:B------:R-:W-:Y:S02]  /*209a0*/  PRMT R78, R4, 0x7610, R78 ;  /* 0x00007610044e7816 */ /* 0x000fe4000000004e */
[----:B------:R-:W-:Y:S02]  /*209b0*/  PRMT R79, R5, 0x7610, R79 ;  /* 0x00007610054f7816 */ /* 0x000fe4000000004f */
[----:B------:R-:W-:Y:S02]  /*209c0*/  PRMT R80, R6, 0x7610, R80 ;  /* 0x0000761006507816 */ /* 0x000fe40000000050 */
[----:B------:R-:W-:Y:S01]  /*209d0*/  PRMT R81, R7, 0x7610, R81 ;  /* 0x0000761007517816 */ /* 0x000fe20000000051 */
[----:B------:R-:W-:Y:S06]  /*209e0*/  BRA `(.L_x_3309) ;  /* 0xfffffeb400187947 */ /* 0x000fec000383ffff */
.L_x_3029:
[----:B------:R-:W-:Y:S01]  /*209f0*/  BSSY B1, `(.L_x_3310) ;  /* 0x0000008000017945 */ /* 0x000fe20003800000 */
[----:B----4-:R-:W-:Y:S02]  /*20a00*/  IMAD.MOV.U32 R13, RZ, RZ, R35 ;  /* 0x000000ffff0d7224 */ /* 0x010fe400078e0023 */
[----:B------:R-:W-:Y:S02]  /*20a10*/  IMAD.MOV.U32 R12, RZ, RZ, 0x2 ;  /* 0x00000002ff0c7424 */ /* 0x000fe400078e00ff */
[----:B------:R-:W-:Y:S02]  /*20a20*/  IMAD.MOV.U32 R11, RZ, RZ, 0x181f ;  /* 0x0000181fff0b7424 */ /* 0x000fe400078e00ff */
[----:B-1----:R-:W-:-:S07]  /*20a30*/  IMAD.MOV.U32 R15, RZ, RZ, -0x1 ;  /* 0xffffffffff0f7424 */ /* 0x002fce00078e00ff */
[----:B------:R-:W-:Y:S05]  /*20a40*/  WARPSYNC.COLLECTIVE R15, `(.L_x_3311) ;  /* 0x000000000f087348 */ /* 0x000fea0003c00000 */
[----:B------:R0:W1:Y:S02]  /*20a50*/  SHFL.IDX P6, R14, R13, R12, R11 ;  /* 0x0000000c0d0e7389 */ /* 0x00006400000c000b */
[----:B01----:R-:W-:Y:S01]  /*20a60*/  ENDCOLLECTIVE ;  /* 0x000000000000791b */ /* 0x003fe20003800000 */
.L_x_3311:
[----:B------:R-:W-:Y:S05]  /*20a70*/  BSYNC B1 ;  /* 0x0000000000017941 */ /* 0x000fea0003800000 */
.L_x_3310:
        /* <DEDUP_REMOVED lines=9> */
.L_x_3312:
        /* <DEDUP_REMOVED lines=8> */
.L_x_3313:
[----:B------:R-:W-:-:S05]  /*20b90*/  @!P1 IADD3 R8, P2, R8, R31, RZ ;  /* 0x0000001f08089210 */ /* 0x000fca0007f5e0ff */
[----:B------:R-:W-:Y:S02]  /*20ba0*/  @!P1 IMAD.X R9, R3, 0x1, R29, P2 ;  /* 0x0000000103099824 */ /* 0x000fe400010e061d */
[----:B------:R-:W-:Y:S02]  /*20bb0*/  IMAD.MOV.U32 R13, RZ, RZ, R34 ;  /* 0x000000ffff0d7224 */ /* 0x000fe400078e0022 */
[----:B------:R-:W-:-:S07]  /*20bc0*/  IMAD.MOV.U32 R28, RZ, RZ, R14 ;  /* 0x000000ffff1c7224 */ /* 0x000fce00078e000e */
[----:B------:R-:W-:Y:S05]  /*20bd0*/  WARPSYNC.COLLECTIVE R15, `(.L_x_3314) ;  /* 0x000000000f087348 */ /* 0x000fea0003c00000 */
[----:B------:R0:W1:Y:S02]  /*20be0*/  SHFL.IDX P6, R14, R13, R12, R11 ;  /* 0x0000000c0d0e7389 */ /* 0x00006400000c000b */
[----:B01----:R-:W-:Y:S01]  /*20bf0*/  ENDCOLLECTIVE ;  /* 0x000000000000791b */ /* 0x003fe20003800000 */
.L_x_3314:
[----:B------:R-:W2:Y:S01]  /*20c00*/  @!P1 LD.E.128 R8, desc[UR42][R8.64] ;  /* 0x0000002a08089980 */ /* 0x000ea2000c101d00 */
[----:B------:R-:W-:-:S05]  /*20c10*/  @!P1 IADD3 R14, P2, R14, R31, RZ ;  /* 0x0000001f0e0e9210 */ /* 0x000fca0007f5e0ff */
[----:B------:R-:W-:-:S04]  /*20c20*/  @!P1 IMAD.X R3, R28, 0x1, R29, P2 ;  /* 0x000000011c039824 */ /* 0x000fc800010e061d */
[----:B------:R-:W-:-:S05]  /*20c30*/  @!P1 IMAD.MOV.U32 R15, RZ, RZ, R3 ;  /* 0x000000ffff0f9224 */ /* 0x000fca00078e0003 */
[----:B------:R0:W5:Y:S01]  /*20c40*/  @!P1 LD.E.128 R28, desc[UR42][R14.64] ;  /* 0x0000002a0e1c9980 */ /* 0x000162000c101d00 */
[----:B------:R-:W-:Y:S02]  /*20c50*/  CS2R R52, SRZ ;  /* 0x0000000000347805 */ /* 0x000fe4000001ff00 */
[----:B------:R-:W-:Y:S01]  /*20c60*/  CS2R R54, SRZ ;  /* 0x0000000000367805 */ /* 0x000fe2000001ff00 */
[----:B------:R-:W-:Y:S01]  /*20c70*/  IMAD.MOV.U32 R13, RZ, RZ, R35 ;  /* 0x000000ffff0d7224 */ /* 0x000fe200078e0023 */
[----:B------:R-:W-:Y:S02]  /*20c80*/  CS2R R38, SRZ ;  /* 0x0000000000267805 */ /* 0x000fe4000001ff00 */
[----:B------:R-:W-:Y:S01]  /*20c90*/  CS2R R40, SRZ ;  /* 0x0000000000287805 */ /* 0x000fe2000001ff00 */
[----:B0-----:R-:W-:Y:S02]  /*20ca0*/  IMAD.MOV.U32 R15, RZ, RZ, -0x1 ;  /* 0xffffffffff0f7424 */ /* 0x001fe400078e00ff */
[----:B--2---:R-:W-:-:S02]  /*20cb0*/  @!P1 IMAD.MOV.U32 R53, RZ, RZ, R9 ;  /* 0x000000ffff359224 */ /* 0x004fc400078e0009 */
[----:B------:R-:W-:Y:S02]  /*20cc0*/  @!P1 IMAD.MOV.U32 R55, RZ, RZ, R11 ;  /* 0x000000ffff379224 */ /* 0x000fe400078e000b */
[----:B------:R-:W-:Y:S02]  /*20cd0*/  IMAD.MOV.U32 R12, RZ, RZ, R53 ;  /* 0x000000ffff0c7224 */ /* 0x000fe400078e0035 */
[----:B------:R-:W-:Y:S02]  /*20ce0*/  IMAD.MOV.U32 R11, RZ, RZ, 0x181f ;  /* 0x0000181fff0b7424 */ /* 0x000fe400078e00ff */
[----:B------:R-:W-:Y:S01]  /*20cf0*/  @!P1 IMAD.MOV.U32 R52, RZ, RZ, R8 ;  /* 0x000000ffff349224 */ /* 0x000fe200078e0008 */
[----:B------:R-:W-:Y:S01]  /*20d00*/  PRMT R66, R12, 0x7610, R66 ;  /* 0x000076100c427816 */ /* 0x000fe20000000042 */
[----:B------:R-:W-:Y:S02]  /*20d10*/  IMAD.MOV.U32 R12, RZ, RZ, 0x3 ;  /* 0x00000003ff0c7424 */ /* 0x000fe400078e00ff */
[----:B------:R-:W-:Y:S01]  /*20d20*/  @!P1 IMAD.MOV.U32 R54, RZ, RZ, R10 ;  /* 0x000000ffff369224 */ /* 0x000fe200078e000a */
[----:B------:R-:W-:Y:S01]  /*20d30*/  MOV R3, R52 ;  /* 0x0000003400037202 */ /* 0x000fe20000000f00 */
[----:B------:R-:W-:-:S07]  /*20d40*/  IMAD.MOV.U32 R9, RZ, RZ, R55 ;  /* 0x000000ffff097224 */ /* 0x000fce00078e0037 */
[----:B-----5:R-:W-:Y:S05]  /*20d50*/  WARPSYNC.COLLECTIVE R15, `(.L_x_3315) ;  /* 0x000000000f087348 */ /* 0x020fea0003c00000 */
[----:B------:R0:W1:Y:S02]  /*20d60*/  SHFL.IDX P6, R14, R13, R12, R11 ;  /* 0x0000000c0d0e7389 */ /* 0x00006400000c000b */
[----:B01---5:R-:W-:Y:S01]  /*20d70*/  ENDCOLLECTIVE ;  /* 0x000000000000791b */ /* 0x023fe20003800000 */
.L_x_3315:
[----:B------:R-:W-:Y:S01]  /*20d80*/  IMAD.MOV.U32 R8, RZ, RZ, R54 ;  /* 0x000000ffff087224 */ /* 0x000fe200078e0036 */
[----:B------:R-:W-:Y:S02]  /*20d90*/  PRMT R65, R3, 0x7610, R65 ;  /* 0x0000761003417816 */ /* 0x000fe40000000041 */
[----:B------:R-:W-:Y:S02]  /*20da0*/  PRMT R46, R9, 0x7610, R46 ;  /* 0x00007610092e7816 */ /* 0x000fe4000000002e */
[----:B------:R-:W-:Y:S01]  /*20db0*/  PRMT R45, R8, 0x7610, R45 ;  /* 0x00007610082d7816 */ /* 0x000fe2000000002d */
[----:B------:R-:W-:Y:S02]  /*20dc0*/  @!P1 IMAD.MOV.U32 R38, RZ, RZ, R28 ;  /* 0x000000ffff269224 */ /* 0x000fe400078e001c */
[----:B------:R-:W-:Y:S02]  /*20dd0*/  @!P1 IMAD.MOV.U32 R39, RZ, RZ, R29 ;  /* 0x000000ffff279224 */ /* 0x000fe400078e001d */
[----:B------:R-:W-:-:S02]  /*20de0*/  @!P1 IMAD.MOV.U32 R40, RZ, RZ, R30 ;  /* 0x000000ffff289224 */ /* 0x000fc400078e001e */
[----:B------:R-:W-:Y:S02]  /*20df0*/  IMAD.MOV.U32 R13, RZ, RZ, R32 ;  /* 0x000000ffff0d7224 */ /* 0x000fe400078e0020 */
[----:B------:R-:W-:Y:S02]  /*20e00*/  @!P1 IMAD.MOV.U32 R41, RZ, RZ, R31 ;  /* 0x000000ffff299224 */ /* 0x000fe400078e001f */
[----:B------:R-:W-:Y:S02]  /*20e10*/  IMAD.MOV.U32 R8, RZ, RZ, R38 ;  /* 0x000000ffff087224 */ /* 0x000fe400078e0026 */
[----:B------:R-:W-:Y:S02]  /*20e20*/  IMAD.MOV.U32 R9, RZ, RZ, R39 ;  /* 0x000000ffff097224 */ /* 0x000fe400078e0027 */
[----:B------:R-:W-:Y:S01]  /*20e30*/  IMAD.MOV.U32 R10, RZ, RZ, R40 ;  /* 0x000000ffff0a7224 */ /* 0x000fe200078e0028 */
[----:B------:R-:W-:Y:S01]  /*20e40*/  PRMT R72, R8, 0x7610, R72 ;  /* 0x0000761008487816 */ /* 0x000fe20000000048 */
[----:B------:R-:W-:Y:S01]  /*20e50*/  IMAD.MOV.U32 R3, RZ, RZ, R14 ;  /* 0x000000ffff037224 */ /* 0x000fe200078e000e */
[----:B------:R-:W-:-:S07]  /*20e60*/  PRMT R73, R9, 0x7610, R73 ;  /* 0x0000761009497816 */ /* 0x000fce0000000049 */
[----:B------:R-:W-:Y:S05]  /*20e70*/  WARPSYNC.COLLECTIVE R15, `(.L_x_3316) ;  /* 0x000000000f087348 */ /* 0x000fea0003c00000 */
[----:B------:R0:W1:Y:S02]  /*20e80*/  SHFL.IDX P6, R14, R13, R12, R11 ;  /* 0x0000000c0d0e7389 */ /* 0x00006400000c000b */
[----:B01----:R-:W-:Y:S01]  /*20e90*/  ENDCOLLECTIVE ;  /* 0x000000000000791b */ /* 0x003fe20003800000 */
.L_x_3316:
[----:B------:R-:W-:Y:S02]  /*20ea0*/  PRMT R74, R10, 0x7610, R74 ;  /* 0x000076100a4a7816 */ /* 0x000fe4000000004a */
[----:B------:R-:W-:Y:S01]  /*20eb0*/  CS2R R8, SRZ ;  /* 0x0000000000087805 */ /* 0x000fe2000001ff00 */
[----:B------:R-:W-:Y:S02]  /*20ec0*/  IMAD.MOV.U32 R13, RZ, RZ, R33 ;  /* 0x000000ffff0d7224 */ /* 0x000fe400078e0021 */
[----:B------:R-:W-:-:S07]  /*20ed0*/  IMAD.MOV.U32 R32, RZ, RZ, R14 ;  /* 0x000000ffff207224 */ /* 0x000fce00078e000e */
[----:B------:R-:W-:Y:S05]  /*20ee0*/  WARPSYNC.COLLECTIVE R15, `(.L_x_3317) ;  /* 0x000000000f087348 */ /* 0x000fea0003c00000 */
[----:B------:R0:W1:Y:S02]  /*20ef0*/  SHFL.IDX P6, R14, R13, R12, R11 ;  /* 0x0000000c0d0e7389 */ /* 0x00006400000c000b */
[----:B01----:R-:W-:Y:S01]  /*20f00*/  ENDCOLLECTIVE ;  /* 0x000000000000791b */ /* 0x003fe20003800000 */
.L_x_3317:
[----:B------:R-:W-:Y:S02]  /*20f10*/  IMAD.MOV.U32 R13, RZ, RZ, R34 ;  /* 0x000000ffff0d7224 */ /* 0x000fe400078e0022 */
[----:B------:R-:W-:-:S07]  /*20f20*/  IMAD.MOV.U32 R33, RZ, RZ, R14 ;  /* 0x000000ffff217224 */ /* 0x000fce00078e000e */
[----:B------:R-:W-:Y:S05]  /*20f30*/  WARPSYNC.COLLECTIVE R15, `(.L_x_3318) ;  /* 0x000000000f087348 */ /* 0x000fea0003c00000 */
[----:B------:R0:W1:Y:S02]  /*20f40*/  SHFL.IDX P6, R14, R13, R12, R11 ;  /* 0x0000000c0d0e7389 */ /* 0x00006400000c000b */
[----:B01----:R-:W-:Y:S01]  /*20f50*/  ENDCOLLECTIVE ;  /* 0x000000000000791b */ /* 0x003fe20003800000 */
.L_x_3318:
[----:B------:R-:W-:-:S05]  /*20f60*/  IMAD.MOV.U32 R11, RZ, RZ, R41 ;  /* 0x000000ffff0b7224 */ /* 0x000fca00078e0029 */
[----:B------:R-:W-:Y:S01]  /*20f70*/  PRMT R75, R11, 0x7610, R75 ;  /* 0x000076100b4b7816 */ /* 0x000fe2000000004b */
[----:B------:R-:W-:Y:S01]  /*20f80*/  IMAD.MOV.U32 R34, RZ, RZ, R14 ;  /* 0x000000ffff227224 */ /* 0x000fe200078e000e */
[----:B------:R-:W-:Y:S06]  /*20f90*/  BRA `(.L_x_3319) ;  /* 0xfffffeb400047947 */ /* 0x000fec000383ffff */
.L_x_3033:
[----:B0-----:R0:W1:Y:S02]  /*20fa0*/  SYNCS.PHASECHK.TRANS64.TRYWAIT P4, [R18+URZ+0x28800], R29 ;  /* 0x0288001d120075a7 */ /* 0x001064000808017f */
[----:B-1----:R-:W-:Y:S05]  /*20fb0*/  @!P4 NANOSLEEP.SYNCS 0x989680 ;  /* 0x009896800000c95d */ /* 0x002fea0003900000 */
[----:B------:R-:W1:Y:S02]  /*20fc0*/  @!P4 SYNCS.PHASECHK.TRANS64 P4, [R18+URZ+0x28800], R29 ;  /* 0x0288001d1200c5a7 */ /* 0x000e64000808007f */
[----:B-1----:R-:W-:Y:S05]  /*20fd0*/  @!P4 BRA `(.L_x_3033) ;  /* 0xfffffffc00f0c947 */ /* 0x002fea000383ffff */
[----:B------:R-:W-:Y:S05]  /*20fe0*/  BRA `(.L_x_3320) ;  /* 0xfffffeb400ac7947 */ /* 0x000fea000383ffff */
.L_x_3043:
[----:B---3--:R3:W4:Y:S02]  /*20ff0*/  SYNCS.PHASECHK.TRANS64.TRYWAIT P1, [R0+URZ+0x28830], R3 ;  /* 0x02883003000075a7 */ /* 0x008724000802017f */
[----:B----4-:R-:W-:Y:S05]  /*21000*/  @!P1 NANOSLEEP.SYNCS 0x989680 ;  /* 0x009896800000995d */ /* 0x010fea0003900000 */
[----:B------:R-:W4:Y:S02]  /*21010*/  @!P1 SYNCS.PHASECHK.TRANS64 P1, [R0+URZ+0x28830], R3 ;  /* 0x02883003000095a7 */ /* 0x000f24000802007f */
[----:B----4-:R-:W-:Y:S05]  /*21020*/  @!P1 BRA `(.L_x_3043) ;  /* 0xfffffffc00f09947 */ /* 0x010fea000383ffff */
[----:B------:R-:W-:Y:S05]  /*21030*/  BRA `(.L_x_3042) ;  /* 0xfffffed000807947 */ /* 0x000fea000383ffff */
.L_x_3050:
[----:B-1----:R1:W2:Y:S02]  /*21040*/  SYNCS.PHASECHK.TRANS64.TRYWAIT P3, [R5+URZ+0x28830], R6 ;  /* 0x02883006050075a7 */ /* 0x0022a4000806017f */
[----:B--2---:R-:W-:Y:S05]  /*21050*/  @!P3 NANOSLEEP.SYNCS 0x989680 ;  /* 0x009896800000b95d */ /* 0x004fea0003900000 */
[----:B------:R-:W2:Y:S02]  /*21060*/  @!P3 SYNCS.PHASECHK.TRANS64 P3, [R5+URZ+0x28830], R6 ;  /* 0x028830060500b5a7 */ /* 0x000ea4000806007f */
[----:B--2---:R-:W-:Y:S05]  /*21070*/  @!P3 BRA `(.L_x_3050) ;  /* 0xfffffffc00f0b947 */ /* 0x004fea000383ffff */
[----:B------:R-:W-:Y:S05]  /*21080*/  BRA `(.L_x_3049) ;  /* 0xfffffef400d47947 */ /* 0x000fea000383ffff */
.L_x_3054:
[----:B-1----:R1:W2:Y:S02]  /*21090*/  SYNCS.PHASECHK.TRANS64.TRYWAIT P2, [R6+URZ+0x28850], R5 ;  /* 0x02885005060075a7 */ /* 0x0022a4000804017f */
[----:B--2---:R-:W-:Y:S05]  /*210a0*/  @!P2 NANOSLEEP.SYNCS 0x989680 ;  /* 0x009896800000a95d */ /* 0x004fea0003900000 */
[----:B------:R-:W2:Y:S02]  /*210b0*/  @!P2 SYNCS.PHASECHK.TRANS64 P2, [R6+URZ+0x28850], R5 ;  /* 0x028850050600a5a7 */ /* 0x000ea4000804007f */
[----:B--2---:R-:W-:Y:S05]  /*210c0*/  @!P2 BRA `(.L_x_3054) ;  /* 0xfffffffc00f0a947 */ /* 0x004fea000383ffff */
[----:B------:R-:W-:Y:S05]  /*210d0*/  BRA `(.L_x_3051) ;  /* 0xfffffef800f07947 */ /* 0x000fea000383ffff */
.L_x_3063:
[----:B-1----:R1:W2:Y:S02]  /*210e0*/  SYNCS.PHASECHK.TRANS64.TRYWAIT P1, [R5+URZ+0x28830], R6 ;  /* 0x02883006050075a7 */ /* 0x0022a4000802017f */
[----:B--2---:R-:W-:Y:S05]  /*210f0*/  @!P1 NANOSLEEP.SYNCS 0x989680 ;  /* 0x009896800000995d */ /* 0x004fea0003900000 */
[----:B------:R-:W2:Y:S02]  /*21100*/  @!P1 SYNCS.PHASECHK.TRANS64 P1, [R5+URZ+0x28830], R6 ;  /* 0x02883006050095a7 */ /* 0x000ea4000802007f */
[----:B--2---:R-:W-:Y:S05]  /*21110*/  @!P1 BRA `(.L_x_3063) ;  /* 0xfffffffc00f09947 */ /* 0x004fea000383ffff */
[----:B------:R-:W-:Y:S05]  /*21120*/  BRA `(.L_x_3062) ;  /* 0xffffff2000a87947 */ /* 0x000fea000383ffff */
.L_x_3067:
[----:B-1----:R1:W2:Y:S02]  /*21130*/  SYNCS.PHASECHK.TRANS64.TRYWAIT P1, [R6+URZ+0x28850], R5 ;  /* 0x02885005060075a7 */ /* 0x0022a4000802017f */
[----:B--2---:R-:W-:Y:S05]  /*21140*/  @!P1 NANOSLEEP.SYNCS 0x989680 ;  /* 0x009896800000995d */ /* 0x004fea0003900000 */
[----:B------:R-:W2:Y:S02]  /*21150*/  @!P1 SYNCS.PHASECHK.TRANS64 P1, [R6+URZ+0x28850], R5 ;  /* 0x02885005060095a7 */ /* 0x000ea4000802007f */
[----:B--2---:R-:W-:Y:S05]  /*21160*/  @!P1 BRA `(.L_x_3067) ;  /* 0xfffffffc00f09947 */ /* 0x004fea000383ffff */
[----:B------:R-:W-:Y:S05]  /*21170*/  BRA `(.L_x_3064) ;  /* 0xffffff2400b87947 */ /* 0x000fea000383ffff */
.L_x_3074:
[----:B-1----:R1:W2:Y:S02]  /*21180*/  SYNCS.PHASECHK.TRANS64.TRYWAIT P1, [R13+URZ+0x28850], R4 ;  /* 0x028850040d0075a7 */ /* 0x0022a4000802017f */
[----:B--2---:R-:W-:Y:S05]  /*21190*/  @!P1 NANOSLEEP.SYNCS 0x989680 ;  /* 0x009896800000995d */ /* 0x004fea0003900000 */
[----:B------:R-:W2:Y:S02]  /*211a0*/  @!P1 SYNCS.PHASECHK.TRANS64 P1, [R13+URZ+0x28850], R4 ;  /* 0x028850040d0095a7 */ /* 0x000ea4000802007f */
[----:B--2---:R-:W-:Y:S05]  /*211b0*/  @!P1 BRA `(.L_x_3074) ;  /* 0xfffffffc00f09947 */ /* 0x004fea000383ffff */
[----:B------:R-:W-:Y:S05]  /*211c0*/  BRA `(.L_x_3073) ;  /* 0xffffff4400007947 */ /* 0x000fea000383ffff */
.L_x_3089:
[----:B------:R-:W-:Y:S01]  /*211d0*/  MOV R13, R4 ;  /* 0x00000004000d7202 */ /* 0x000fe20000000f00 */
[----:B------:R-:W-:Y:S02]  /*211e0*/  IMAD.MOV.U32 R12, RZ, RZ, RZ ;  /* 0x000000ffff0c7224 */ /* 0x000fe400078e00ff */
[----:B------:R-:W-:Y:S02]  /*211f0*/  IMAD.MOV.U32 R11, RZ, RZ, 0x181f ;  /* 0x0000181fff0b7424 */ /* 0x000fe400078e00ff */
[----:B------:R-:W-:-:S07]  /*21200*/  IMAD.MOV.U32 R15, RZ, RZ, -0x1 ;  /* 0xffffffffff0f7424 */ /* 0x000fce00078e00ff */
[----:B-12---:R-:W-:Y:S05]  /*21210*/  WARPSYNC.COLLECTIVE R15, `(.L_x_3321) ;  /* 0x000000000f087348 */ /* 0x006fea0003c00000 */
[----:B------:R0:W3:Y:S02]  /*21220*/  SHFL.IDX P6, R14, R13, R12, R11 ;  /* 0x0000000c0d0e7389 */ /* 0x0000e400000c000b */
[----:B0123--:R-:W-:Y:S01]  /*21230*/  ENDCOLLECTIVE ;  /* 0x000000000000791b */ /* 0x00ffe20003800000 */
.L_x_3321:
[----:B------:R-:W-:Y:S02]  /*21240*/  IMAD.MOV.U32 R13, RZ, RZ, R0 ;  /* 0x000000ffff0d7224 */ /* 0x000fe400078e0000 */
[----:B------:R-:W-:-:S07]  /*21250*/  IMAD.MOV.U32 R3, RZ, RZ, R14 ;  /* 0x000000ffff037224 */ /* 0x000fce00078e000e */
[----:B------:R-:W-:Y:S05]  /*21260*/  WARPSYNC.COLLECTIVE R15, `(.L_x_3322) ;  /* 0x000000000f087348 */ /* 0x000fea0003c00000 */
[----:B------:R0:W1:Y:S02]  /*21270*/  SHFL.IDX P6, R14, R13, R12, R11 ;  /* 0x0000000c0d0e7389 */ /* 0x00006400000c000b */
[----:B01----:R-:W-:Y:S01]  /*21280*/  ENDCOLLECTIVE ;  /* 0x000000000000791b */ /* 0x003fe20003800000 */
.L_x_3322:
[----:B------:R-:W-:Y:S05]  /*21290*/  BRA `(.L_x_3323) ;  /* 0xffffff6800387947 */ /* 0x000fea000383ffff */
.L_x_3092:
[----:B------:R-:W-:Y:S01]  /*212a0*/  BSSY B1, `(.L_x_3324) ;  /* 0x0000008000017945 */ /* 0x000fe20003800000 */
[----:B------:R-:W-:Y:S02]  /*212b0*/  IMAD.MOV.U32 R13, RZ, RZ, R4 ;  /* 0x000000ffff0d7224 */ /* 0x000fe400078e0004 */
[----:B------:R-:W-:Y:S02]  /*212c0*/  IMAD.MOV.U32 R12, RZ, RZ, 0x1 ;  /* 0x00000001ff0c7424 */ /* 0x000fe400078e00ff */
[----:B------:R-:W-:Y:S02]  /*212d0*/  IMAD.MOV.U32 R11, RZ, RZ, 0x181f ;  /* 0x0000181fff0b7424 */ /* 0x000fe400078e00ff */
[----:B---3--:R-:W-:-:S07]  /*212e0*/  IMAD.MOV.U32 R15, RZ, RZ, -0x1 ;  /* 0xffffffffff0f7424 */ /* 0x008fce00078e00ff */
[----:B012-4-:R-:W-:Y:S05]  /*212f0*/  WARPSYNC.COLLECTIVE R15, `(.L_x_3325) ;  /* 0x000000000f087348 */ /* 0x017fea0003c00000 */
[----:B----4-:R3:W4:Y:S02]  /*21300*/  SHFL.IDX P6, R14, R13, R12, R11 ;  /* 0x0000000c0d0e7389 */ /* 0x01072400000c000b */
[----:B01234-:R-:W-:Y:S01]  /*21310*/  ENDCOLLECTIVE ;  /* 0x000000000000791b */ /* 0x01ffe20003800000 */
.L_x_3325:
[----:B------:R-:W-:Y:S05]  /*21320*/  BSYNC B1 ;  /* 0x0000000000017941 */ /* 0x000fea0003800000 */
.L_x_3324:
        /* <DEDUP_REMOVED lines=8> */
.L_x_3326:
[----:B------:R-:W-:Y:S05]  /*213b0*/  BRA `(.L_x_3327) ;  /* 0xffffff6800387947 */ /* 0x000fea000383ffff */
.L_x_3095:
        /* <DEDUP_REMOVED lines=8> */
.L_x_3329:
[----:B------:R-:W-:Y:S05]  /*21440*/  BSYNC B1 ;  /* 0x0000000000017941 */ /* 0x000fea0003800000 */
.L_x_3328:
        /* <DEDUP_REMOVED lines=8> */
.L_x_3330:
[----:B------:R-:W-:Y:S05]  /*214d0*/  BRA `(.L_x_3331) ;  /* 0xffffff6800387947 */ /* 0x000fea000383ffff */
.L_x_3098:
[----:B------:R-:W-:Y:S01]  /*214e0*/  BSSY B1, `(.L_x_3332) ;  /* 0x0000008000017945 */ /* 0x000fe20003800000 */
[----:B------:R-:W-:Y:S01]  /*214f0*/  IMAD.MOV.U32 R13, RZ, RZ, R4 ;  /* 0x000000ffff0d7224 */ /* 0x000fe200078e0004 */
[----:B------:R-:W-:Y:S01]  /*21500*/  MOV R12, 0x3 ;  /* 0x00000003000c7802 */ /* 0x000fe20000000f00 */
[----:B------:R-:W-:Y:S02]  /*21510*/  IMAD.MOV.U32 R11, RZ, RZ, 0x181f ;  /* 0x0000181fff0b7424 */ /* 0x000fe400078e00ff */
[----:B0-----:R-:W-:-:S07]  /*21520*/  IMAD.MOV.U32 R15, RZ, RZ, -0x1 ;  /* 0xffffffffff0f7424 */ /* 0x001fce00078e00ff */
[----:B-1234-:R-:W-:Y:S05]  /*21530*/  WARPSYNC.COLLECTIVE R15, `(.L_x_3333) ;  /* 0x000000000f087348 */ /* 0x01efea0003c00000 */
[----:B------:R0:W0:Y:S02]  /*21540*/  SHFL.IDX P6, R14, R13, R12, R11 ;  /* 0x0000000c0d0e7389 */ /* 0x00002400000c000b */
[----:B01234-:R-:W-:Y:S01]  /*21550*/  ENDCOLLECTIVE ;  /* 0x000000000000791b */ /* 0x01ffe20003800000 */
.L_x_3333:
[----:B------:R-:W-:Y:S05]  /*21560*/  BSYNC B1 ;  /* 0x0000000000017941 */ /* 0x000fea0003800000 */
.L_x_3332:
        /* <DEDUP_REMOVED lines=8> */
.L_x_3334:
[----:B------:R-:W-:Y:S05]  /*215f0*/  BRA `(.L_x_3335) ;  /* 0xffffff6800387947 */ /* 0x000fea000383ffff */
.L_x_3115:
[----:B0-----:R-:W0:Y:S01]  /*21600*/  S2R R10, SR_TID.X ;  /* 0x00000000000a7919 */ /* 0x001e220000002100 */
[----:B------:R-:W-:Y:S01]  /*21610*/  BSSY B1, `(.L_x_3336) ;  /* 0x000000a000017945 */ /* 0x000fe20003800000 */
[----:B------:R-:W-:Y:S02]  /*21620*/  IMAD.MOV.U32 R12, RZ, RZ, RZ ;  /* 0x000000ffff0c7224 */ /* 0x000fe400078e00ff */
[----:B-1----:R-:W-:Y:S02]  /*21630*/  IMAD.MOV.U32 R11, RZ, RZ, 0x1f ;  /* 0x0000001fff0b7424 */ /* 0x002fe400078e00ff */
[----:B------:R-:W-:Y:S01]  /*21640*/  IMAD.MOV.U32 R15, RZ, RZ, -0x1 ;  /* 0xffffffffff0f7424 */ /* 0x000fe200078e00ff */
[----:B0-----:R-:W-:-:S04]  /*21650*/  SHF.R.U32.HI R10, RZ, 0x5, R10 ;  /* 0x00000005ff0a7819 */ /* 0x001fc8000001160a */
[----:B------:R-:W-:-:S05]  /*21660*/  LOP3.LUT R10, R10, 0x3, RZ, 0xc0, !PT ;  /* 0x000000030a0a7812 */ /* 0x000fca00078ec0ff */
[----:B------:R-:W-:-:S07]  /*21670*/  IMAD.MOV.U32 R13, RZ, RZ, R10 ;  /* 0x000000ffff0d7224 */ /* 0x000fce00078e000a */
[----:B------:R-:W-:Y:S05]  /*21680*/  WARPSYNC.COLLECTIVE R15, `(.L_x_3337) ;  /* 0x000000000f087348 */ /* 0x000fea0003c00000 */
[----:B------:R0:W1:Y:S02]  /*21690*/  SHFL.IDX P6, R14, R13, R12, R11 ;  /* 0x0000000c0d0e7389 */ /* 0x00006400000c000b */
[----:B01----:R-:W-:Y:S01]  /*216a0*/  ENDCOLLECTIVE ;  /* 0x000000000000791b */ /* 0x003fe20003800000 */
.L_x_3337:
[----:B------:R-:W-:Y:S05]  /*216b0*/  BSYNC B1 ;  /* 0x0000000000017941 */ /* 0x000fea0003800000 */
.L_x_3336:
[----:B------:R-:W-:Y:S05]  /*216c0*/  BRA `(.L_x_3338) ;  /* 0xffffff7c00787947 */ /* 0x000fea000383ffff */
.L_x_3117:
[----:B------:R-:W-:Y:S01]  /*216d0*/  BSSY B1, `(.L_x_3339) ;  /* 0x0000006000017945 */ /* 0x000fe20003800000 */
[----:B------:R-:W-:-:S07]  /*216e0*/  IMAD.MOV.U32 R15, RZ, RZ, -0x1 ;  /* 0xffffffffff0f7424 */ /* 0x000fce00078e00ff */
[----:B012---:R-:W-:Y:S05]  /*216f0*/  WARPSYNC.COLLECTIVE R15, `(.L_x_3340) ;  /* 0x000000000f0c7348 */ /* 0x007fea0003c00000 */
[----:B------:R-:W-:Y:S02]  /*21700*/  ELECT P6, UR62, PT ;  /* 0x00000000003e782f */ /* 0x000fe400038c0000 */
[----:B------:R-:W-:Y:S01]  /*21710*/  MOV R14, UR62 ;  /* 0x0000003e000e7c02 */ /* 0x000fe20008000f00 */
[----:B012---:R-:W-:Y:S10]  /*21720*/  ENDCOLLECTIVE ;  /* 0x000000000000791b */ /* 0x007ff40003800000 */
.L_x_3340:
[----:B------:R-:W-:Y:S05]  /*21730*/  BSYNC B1 ;  /* 0x0000000000017941 */ /* 0x000fea0003800000 */
.L_x_3339:
[----:B------:R-:W-:Y:S05]  /*21740*/  BRA `(.L_x_3116) ;  /* 0xffffff7c00707947 */ /* 0x000fea000383ffff */
.L_x_3119:
[----:B--2---:R2:W3:Y:S02]  /*21750*/  SYNCS.PHASECHK.TRANS64.TRYWAIT P0, [R22+URZ+0x28820], R7 ;  /* 0x02882007160075a7 */ /* 0x0044e4000800017f */
[----:B---3--:R-:W-:Y:S05]  /*21760*/  @!P0 NANOSLEEP.SYNCS 0x989680 ;  /* 0x009896800000895d */ /* 0x008fea0003900000 */
[----:B------:R-:W3:Y:S02]  /*21770*/  @!P0 SYNCS.PHASECHK.TRANS64 P0, [R22+URZ+0x28820], R7 ;  /* 0x02882007160085a7 */ /* 0x000ee4000800007f */
[----:B---3--:R-:W-:Y:S05]  /*21780*/  @!P0 BRA `(.L_x_3119) ;  /* 0xfffffffc00f08947 */ /* 0x008fea000383ffff */
[----:B------:R-:W-:Y:S05]  /*21790*/  BRA `(.L_x_3341) ;  /* 0xffffff7c00807947 */ /* 0x000fea000383ffff */
.L_x_3123:
[----:B--2---:R2:W3:Y:S02]  /*217a0*/  SYNCS.PHASECHK.TRANS64.TRYWAIT P0, [R7+URZ+0x288a0], R8 ;  /* 0x0288a008070075a7 */ /* 0x0044e4000800017f */
[----:B---3--:R-:W-:Y:S05]  /*217b0*/  @!P0 NANOSLEEP.SYNCS 0x989680 ;  /* 0x009896800000895d */ /* 0x008fea0003900000 */
[----:B------:R-:W3:Y:S02]  /*217c0*/  @!P0 SYNCS.PHASECHK.TRANS64 P0, [R7+URZ+0x288a0], R8 ;  /* 0x0288a008070085a7 */ /* 0x000ee4000800007f */
[----:B---3--:R-:W-:Y:S05]  /*217d0*/  @!P0 BRA `(.L_x_3123) ;  /* 0xfffffffc00f08947 */ /* 0x008fea000383ffff */
[----:B------:R-:W-:Y:S05]  /*217e0*/  BRA `(.L_x_3342) ;  /* 0xffffff7c00987947 */ /* 0x000fea000383ffff */
.L_x_3129:
[----:B0-----:R0:W1:Y:S02]  /*217f0*/  SYNCS.PHASECHK.TRANS64.TRYWAIT P0, [R7+URZ+0x288c0], R8 ;  /* 0x0288c008070075a7 */ /* 0x001064000800017f */
[----:B-1----:R-:W-:Y:S05]  /*21800*/  @!P0 NANOSLEEP.SYNCS 0x989680 ;  /* 0x009896800000895d */ /* 0x002fea0003900000 */
[----:B------:R-:W1:Y:S02]  /*21810*/  @!P0 SYNCS.PHASECHK.TRANS64 P0, [R7+URZ+0x288c0], R8 ;  /* 0x0288c008070085a7 */ /* 0x000e64000800007f */
[----:B-1----:R-:W-:Y:S05]  /*21820*/  @!P0 BRA `(.L_x_3129) ;  /* 0xfffffffc00f08947 */ /* 0x002fea000383ffff */
[----:B------:R-:W-:Y:S05]  /*21830*/  BRA `(.L_x_3343) ;  /* 0xffffff8000587947 */ /* 0x000fea000383ffff */
.L_x_3137:
[----:B0-----:R0:W1:Y:S02]  /*21840*/  SYNCS.PHASECHK.TRANS64.TRYWAIT P1, [R10+URZ+0x288a0], R9 ;  /* 0x0288a0090a0075a7 */ /* 0x001064000802017f */
[----:B-1----:R-:W-:Y:S05]  /*21850*/  @!P1 NANOSLEEP.SYNCS 0x989680 ;  /* 0x009896800000995d */ /* 0x002fea0003900000 */
[----:B------:R-:W1:Y:S02]  /*21860*/  @!P1 SYNCS.PHASECHK.TRANS64 P1, [R10+URZ+0x288a0], R9 ;  /* 0x0288a0090a0095a7 */ /* 0x000e64000802007f */
[----:B-1----:R-:W-:Y:S05]  /*21870*/  @!P1 BRA `(.L_x_3137) ;  /* 0xfffffffc00f09947 */ /* 0x002fea000383ffff */
[----:B------:R-:W-:Y:S05]  /*21880*/  BRA `(.L_x_3344) ;  /* 0xffffff8400547947 */ /* 0x000fea000383ffff */
.L_x_3143:
[----:B-1----:R1:W2:Y:S02]  /*21890*/  SYNCS.PHASECHK.TRANS64.TRYWAIT P1, [R10+URZ+0x288c0], R9 ;  /* 0x0288c0090a0075a7 */ /* 0x0022a4000802017f */
[----:B--2---:R-:W-:Y:S05]  /*218a0*/  @!P1 NANOSLEEP.SYNCS 0x989680 ;  /* 0x009896800000995d */ /* 0x004fea0003900000 */
[----:B------:R-:W2:Y:S02]  /*218b0*/  @!P1 SYNCS.PHASECHK.TRANS64 P1, [R10+URZ+0x288c0], R9 ;  /* 0x0288c0090a0095a7 */ /* 0x000ea4000802007f */
[----:B--2---:R-:W-:Y:S05]  /*218c0*/  @!P1 BRA `(.L_x_3143) ;  /* 0xfffffffc00f09947 */ /* 0x004fea000383ffff */
[----:B------:R-:W-:Y:S05]  /*218d0*/  BRA `(.L_x_3345) ;  /* 0xffffff88000c7947 */ /* 0x000fea000383ffff */
.L_x_3157:
        /* <DEDUP_REMOVED lines=11> */
.L_x_3347:
[----:B------:R-:W-:Y:S05]  /*21990*/  BSYNC B0 ;  /* 0x0000000000007941 */ /* 0x000fea0003800000 */
.L_x_3346:
[----:B------:R-:W-:Y:S05]  /*219a0*/  BRA `(.L_x_3348) ;  /* 0xffffff9400007947 */ /* 0x000fea000383ffff */
.L_x_3160:
[----:B0-----:R0:W1:Y:S02]  /*219b0*/  SYNCS.PHASECHK.TRANS64.TRYWAIT P0, [R7+URZ+0x28840], R2 ;  /* 0x02884002070075a7 */ /* 0x001064000800017f */
[----:B-1----:R-:W-:Y:S05]  /*219c0*/  @!P0 NANOSLEEP.SYNCS 0x989680 ;  /* 0x009896800000895d */ /* 0x002fea0003900000 */
[----:B------:R-:W1:Y:S02]  /*219d0*/  @!P0 SYNCS.PHASECHK.TRANS64 P0, [R7+URZ+0x28840], R2 ;  /* 0x02884002070085a7 */ /* 0x000e64000800007f */
[----:B-1----:R-:W-:Y:S05]  /*219e0*/  @!P0 BRA `(.L_x_3160) ;  /* 0xfffffffc00f08947 */ /* 0x002fea000383ffff */
[----:B------:R-:W-:Y:S05]  /*219f0*/  BRA `(.L_x_3349) ;  /* 0xffffff94005c7947 */ /* 0x000fea000383ffff */
.L_x_3161:
        /* <DEDUP_REMOVED lines=8> */
.L_x_3351:
[----:B------:R-:W-:Y:S05]  /*21a80*/  BSYNC B0 ;  /* 0x0000000000007941 */ /* 0x000fea0003800000 */
.L_x_3350:
        /* <DEDUP_REMOVED lines=9> */
.L_x_3352:
[----:B------:R-:W-:Y:S02]  /*21b20*/  IMAD.MOV.U32 R13, RZ, RZ, R0 ;  /* 0x000000ffff0d7224 */ /* 0x000fe400078e0000 */
[----:B------:R-:W-:Y:S02]  /*21b30*/  IMAD.MOV.U32 R12, RZ, RZ, 0x1 ;  /* 0x00000001ff0c7424 */ /* 0x000fe400078e00ff */
[----:B------:R-:W-:-:S07]  /*21b40*/  IMAD.MOV.U32 R3, RZ, RZ, R14 ;  /* 0x000000ffff037224 */ /* 0x000fce00078e000e */
[----:B------:R-:W-:Y:S05]  /*21b50*/  WARPSYNC.COLLECTIVE R15, `(.L_x_3353) ;  /* 0x000000000f087348 */ /* 0x000fea0003c00000 */
[----:B------:R0:W1:Y:S02]  /*21b60*/  SHFL.IDX P6, R14, R13, R12, R11 ;  /* 0x0000000c0d0e7389 */ /* 0x00006400000c000b */
[----:B01----:R-:W-:Y:S01]  /*21b70*/  ENDCOLLECTIVE ;  /* 0x000000000000791b */ /* 0x003fe20003800000 */
.L_x_3353:
        /* <DEDUP_REMOVED lines=16> */
.L_x_3354:
[----:B------:R-:W-:Y:S02]  /*21c80*/  @P0 IMAD R8, R5, 0x2, R22 ;  /* 0x0000000205080824 */ /* 0x000fe400078e0216 */
[----:B------:R-:W-:Y:S02]  /*21c90*/  IMAD.MOV.U32 R13, RZ, RZ, R0 ;  /* 0x000000ffff0d7224 */ /* 0x000fe400078e0000 */
[----:B------:R-:W-:Y:S02]  /*21ca0*/  IMAD.MOV.U32 R12, RZ, RZ, 0x2 ;  /* 0x00000002ff0c7424 */ /* 0x000fe400078e00ff */
[----:B------:R-:W-:-:S07]  /*21cb0*/  IMAD.MOV.U32 R3, RZ, RZ, R14 ;  /* 0x000000ffff037224 */ /* 0x000fce00078e000e */
[----:B------:R-:W-:Y:S05]  /*21cc0*/  WARPSYNC.COLLECTIVE R15, `(.L_x_3355) ;  /* 0x000000000f087348 */ /* 0x000fea0003c00000 */
[----:B------:R0:W1:Y:S02]  /*21cd0*/  SHFL.IDX P6, R14, R13, R12, R11 ;  /* 0x0000000c0d0e7389 */ /* 0x00006400000c000b */
[----:B01----:R-:W-:Y:S01]  /*21ce0*/  ENDCOLLECTIVE ;  /* 0x000000000000791b */ /* 0x003fe20003800000 */
.L_x_3355:
        /* <DEDUP_REMOVED lines=16> */
.L_x_3356:
[----:B------:R-:W-:Y:S02]  /*21df0*/  @P0 IMAD R8, R5, 0x2, R22 ;  /* 0x0000000205080824 */ /* 0x000fe400078e0216 */
[----:B------:R-:W-:Y:S02]  /*21e00*/  IMAD.MOV.U32 R13, RZ, RZ, R0 ;  /* 0x000000ffff0d7224 */ /* 0x000fe400078e0000 */
[----:B------:R-:W-:Y:S02]  /*21e10*/  IMAD.MOV.U32 R12, RZ, RZ, 0x3 ;  /* 0x00000003ff0c7424 */ /* 0x000fe400078e00ff */
[----:B------:R-:W-:-:S07]  /*21e20*/  IMAD.MOV.U32 R3, RZ, RZ, R14 ;  /* 0x000000ffff037224 */ /* 0x000fce00078e000e */
[----:B------:R-:W-:Y:S05]  /*21e30*/  WARPSYNC.COLLECTIVE R15, `(.L_x_3357) ;  /* 0x000000000f087348 */ /* 0x000fea0003c00000 */
[----:B------:R0:W1:Y:S02]  /*21e40*/  SHFL.IDX P6, R14, R13, R12, R11 ;  /* 0x0000000c0d0e7389 */ /* 0x00006400000c000b */
[----:B01----:R-:W-:Y:S01]  /*21e50*/  ENDCOLLECTIVE ;  /* 0x000000000000791b */ /* 0x003fe20003800000 */
.L_x_3357:
        /* <DEDUP_REMOVED lines=16> */
.L_x_3358:
[----:B------:R-:W-:Y:S02]  /*21f60*/  @P0 IMAD R8, R5, 0x2, R22 ;  /* 0x0000000205080824 */ /* 0x000fe400078e0216 */
[----:B------:R-:W-:Y:S02]  /*21f70*/  IMAD.MOV.U32 R13, RZ, RZ, R0 ;  /* 0x000000ffff0d7224 */ /* 0x000fe400078e0000 */
[----:B------:R-:W-:Y:S02]  /*21f80*/  IMAD.MOV.U32 R12, RZ, RZ, 0x4 ;  /* 0x00000004ff0c7424 */ /* 0x000fe400078e00ff */
[----:B------:R-:W-:-:S07]  /*21f90*/  IMAD.MOV.U32 R3, RZ, RZ, R14 ;  /* 0x000000ffff037224 */ /* 0x000fce00078e000e */
[----:B------:R-:W-:Y:S05]  /*21fa0*/  WARPSYNC.COLLECTIVE R15, `(.L_x_3359) ;  /* 0x000000000f087348 */ /* 0x000fea0003c00000 */
[----:B------:R0:W1:Y:S02]  /*21fb0*/  SHFL.IDX P6, R14, R13, R12, R11 ;  /* 0x0000000c0d0e7389 */ /* 0x00006400000c000b */
[----:B01----:R-:W-:Y:S01]  /*21fc0*/  ENDCOLLECTIVE ;  /* 0x000000000000791b */ /* 0x003fe20003800000 */
.L_x_3359:
        /* <DEDUP_REMOVED lines=16> */
.L_x_3360:
[----:B------:R-:W-:Y:S02]  /*220d0*/  @P0 IMAD R8, R5, 0x2, R22 ;  /* 0x0000000205080824 */ /* 0x000fe400078e0216 */
[----:B------:R-:W-:Y:S02]  /*220e0*/  IMAD.MOV.U32 R13, RZ, RZ, R0 ;  /* 0x000000ffff0d7224 */ /* 0x000fe400078e0000 */
[----:B------:R-:W-:Y:S02]  /*220f0*/  IMAD.MOV.U32 R12, RZ, RZ, 0x5 ;  /* 0x00000005ff0c7424 */ /* 0x000fe400078e00ff */
[----:B------:R-:W-:-:S07]  /*22100*/  IMAD.MOV.U32 R3, RZ, RZ, R14 ;  /* 0x000000ffff037224 */ /* 0x000fce00078e000e */
[----:B------:R-:W-:Y:S05]  /*22110*/  WARPSYNC.COLLECTIVE R15, `(.L_x_3361) ;  /* 0x000000000f087348 */ /* 0x000fea0003c00000 */
[----:B------:R0:W1:Y:S02]  /*22120*/  SHFL.IDX P6, R14, R13, R12, R11 ;  /* 0x0000000c0d0e7389 */ /* 0x00006400000c000b */
[----:B01----:R-:W-:Y:S01]  /*22130*/  ENDCOLLECTIVE ;  /* 0x000000000000791b */ /* 0x003fe20003800000 */
.L_x_3361:
        /* <DEDUP_REMOVED lines=16> */
.L_x_3362:
[----:B------:R-:W-:Y:S02]  /*22240*/  @P0 IMAD R8, R5, 0x2, R22 ;  /* 0x0000000205080824 */ /* 0x000fe400078e0216 */
[----:B------:R-:W-:Y:S02]  /*22250*/  IMAD.MOV.U32 R13, RZ, RZ, R0 ;  /* 0x000000ffff0d7224 */ /* 0x000fe400078e0000 */
[----:B------:R-:W-:Y:S02]  /*22260*/  IMAD.MOV.U32 R12, RZ, RZ, 0x6 ;  /* 0x00000006ff0c7424 */ /* 0x000fe400078e00ff */
[----:B------:R-:W-:-:S07]  /*22270*/  IMAD.MOV.U32 R3, RZ, RZ, R14 ;  /* 0x000000ffff037224 */ /* 0x000fce00078e000e */
[----:B------:R-:W-:Y:S05]  /*22280*/  WARPSYNC.COLLECTIVE R15, `(.L_x_3363) ;  /* 0x000000000f087348 */ /* 0x000fea0003c00000 */
[----:B------:R0:W1:Y:S02]  /*22290*/  SHFL.IDX P6, R14, R13, R12, R11 ;  /* 0x0000000c0d0e7389 */ /* 0x00006400000c000b */
[----:B01----:R-:W-:Y:S01]  /*222a0*/  ENDCOLLECTIVE ;  /* 0x000000000000791b */ /* 0x003fe20003800000 */
.L_x_3363:
        /* <DEDUP_REMOVED lines=16> */
.L_x_3364:
[----:B------:R-:W-:Y:S02]  /*223b0*/  @P0 IMAD R8, R5, 0x2, R22 ;  /* 0x0000000205080824 */ /* 0x000fe400078e0216 */
[----:B------:R-:W-:Y:S01]  /*223c0*/  IMAD.MOV.U32 R13, RZ, RZ, R0 ;  /* 0x000000ffff0d7224 */ /* 0x000fe200078e0000 */
[----:B------:R-:W-:Y:S01]  /*223d0*/  MOV R12, 0x7 ;  /* 0x00000007000c7802 */ /* 0x000fe20000000f00 */
[----:B------:R-:W-:-:S07]  /*223e0*/  IMAD.MOV.U32 R3, RZ, RZ, R14 ;  /* 0x000000ffff037224 */ /* 0x000fce00078e000e */
[----:B------:R-:W-:Y:S05]  /*223f0*/  WARPSYNC.COLLECTIVE R15, `(.L_x_3365) ;  /* 0x000000000f087348 */ /* 0x000fea0003c00000 */
[----:B------:R0:W1:Y:S02]  /*22400*/  SHFL.IDX P6, R14, R13, R12, R11 ;  /* 0x0000000c0d0e7389 */ /* 0x00006400000c000b */
[----:B01----:R-:W-:Y:S01]  /*22410*/  ENDCOLLECTIVE ;  /* 0x000000000000791b */ /* 0x003fe20003800000 */
.L_x_3365:
        /* <DEDUP_REMOVED lines=10> */
.L_x_3366:
[----:B------:R-:W-:Y:S01]  /*224c0*/  @!PT LDS RZ, [RZ] ;  /* 0x00000000fffff984 */ /* 0x000fe20000000800 */
[----:B------:R-:W-:Y:S01]  /*224d0*/  @!PT LDS RZ, [RZ] ;  /* 0x00000000fffff984 */ /* 0x000fe20000000800 */
[----:B------:R-:W-:Y:S01]  /*224e0*/  @!PT LDS RZ, [RZ] ;  /* 0x00000000fffff984 */ /* 0x000fe20000000800 */
[----:B------:R-:W-:Y:S04]  /*224f0*/  @P0 LDGSTS.E.BYPASS.LTC128B.128 [R8+0x1b400], desc[UR42][R2.64], !P3 ;  /* 0x1b40000002080fae */ /* 0x000fe8000d901d6a */
[----:B------:R0:W-:Y:S02]  /*22500*/  @P0 LDGSTS.E.BYPASS.LTC128B.128 [R8+0x1f400], desc[UR42][R2.64+0x80], !P2 ;  /* 0x1f40008002080fae */ /* 0x0001e4000d101d6a */
[----:B0-----:R-:W-:Y:S01]  /*22510*/  IMAD.MOV.U32 R2, RZ, RZ, R14 ;  /* 0x000000ffff027224 */ /* 0x001fe200078e000e */
[----:B------:R-:W-:Y:S06]  /*22520*/  BRA `(.L_x_3367) ;  /* 0xffffff9000407947 */ /* 0x000fec000383ffff */
.L_x_3166:
        /* <DEDUP_REMOVED lines=9> */
.L_x_3368:
[C---:B------:R-:W-:Y:S01]  /*225c0*/  VIADD R6, R17.reuse, 0x10 ;  /* 0x0000001011067836 */ /* 0x040fe20000000000 */
[----:B------:R-:W-:Y:S01]  /*225d0*/  ISETP.GE.AND P3, PT, R17, R5, PT ;  /* 0x000000051100720c */ /* 0x000fe20003f66270 */
[----:B------:R-:W-:Y:S02]  /*225e0*/  IMAD.MOV.U32 R13, RZ, RZ, R0 ;  /* 0x000000ffff0d7224 */ /* 0x000fe400078e0000 */
[----:B------:R-:W-:-:S10]  /*225f0*/  IMAD.MOV.U32 R2, RZ, RZ, R14 ;  /* 0x000000ffff027224 */ /* 0x000fd400078e000e */
[----:B------:R-:W-:Y:S05]  /*22600*/  WARPSYNC.COLLECTIVE R15, `(.L_x_3369) ;  /* 0x000000000f087348 */ /* 0x000fea0003c00000 */
[----:B------:R0:W1:Y:S02]  /*22610*/  SHFL.IDX P6, R14, R13, R12, R11 ;  /* 0x0000000c0d0e7389 */ /* 0x00006400000c000b */
[----:B01----:R-:W-:Y:S01]  /*22620*/  ENDCOLLECTIVE ;  /* 0x000000000000791b */ /* 0x003fe20003800000 */
.L_x_3369:
        /* <DEDUP_REMOVED lines=8> */
.L_x_3370:
        /* <DEDUP_REMOVED lines=12> */
.L_x_3371:
        /* <DEDUP_REMOVED lines=8> */
.L_x_3372:
        /* <DEDUP_REMOVED lines=13> */
.L_x_3373:
        /* <DEDUP_REMOVED lines=8> */
.L_x_3374:
        /* <DEDUP_REMOVED lines=13> */
.L_x_3375:
        /* <DEDUP_REMOVED lines=8> */
.L_x_3376:
        /* <DEDUP_REMOVED lines=13> */
.L_x_3377:
        /* <DEDUP_REMOVED lines=8> */
.L_x_3378:
        /* <DEDUP_REMOVED lines=13> */
.L_x_3379:
        /* <DEDUP_REMOVED lines=8> */
.L_x_3380:
        /* <DEDUP_REMOVED lines=12> */
.L_x_3381:
        /* <DEDUP_REMOVED lines=8> */
.L_x_3382:
        /* <DEDUP_REMOVED lines=11> */
.L_x_3383:
[----:B------:R-:W-:Y:S05]  /*22f20*/  BRA `(.L_x_3384) ;  /* 0xffffff9000b87947 */ /* 0x000fea000383ffff */
.L_x_3171:
[----:B0-----:R0:W1:Y:S02]  /*22f30*/  SYNCS.PHASECHK.TRANS64.TRYWAIT P0, [R22+URZ+0x28820], R3 ;  /* 0x02882003160075a7 */ /* 0x001064000800017f */
[----:B-1----:R-:W-:Y:S05]  /*22f40*/  @!P0 NANOSLEEP.SYNCS 0x989680 ;  /* 0x009896800000895d */ /* 0x002fea0003900000 */
[----:B------:R-:W1:Y:S02]  /*22f50*/  @!P0 SYNCS.PHASECHK.TRANS64 P0, [R22+URZ+0x28820], R3 ;  /* 0x02882003160085a7 */ /* 0x000e64000800007f */
[----:B-1----:R-:W-:Y:S05]  /*22f60*/  @!P0 BRA `(.L_x_3171) ;  /* 0xfffffffc00f08947 */ /* 0x002fea000383ffff */
[----:B------:R-:W-:Y:S05]  /*22f70*/  BRA `(.L_x_3385) ;  /* 0xffffff94002c7947 */ /* 0x000fea000383ffff */
.L_x_3176:
[----:B0-----:R0:W1:Y:S02]  /*22f80*/  SYNCS.PHASECHK.TRANS64.TRYWAIT P0, [R6+URZ+0x28840], R3 ;  /* 0x02884003060075a7 */ /* 0x001064000800017f */
[----:B-1----:R-:W-:Y:S05]  /*22f90*/  @!P0 NANOSLEEP.SYNCS 0x989680 ;  /* 0x009896800000895d */ /* 0x002fea0003900000 */
[----:B------:R-:W1:Y:S02]  /*22fa0*/  @!P0 SYNCS.PHASECHK.TRANS64 P0, [R6+URZ+0x28840], R3 ;  /* 0x02884003060085a7 */ /* 0x000e64000800007f */
[----:B-1----:R-:W-:Y:S05]  /*22fb0*/  @!P0 BRA `(.L_x_3176) ;  /* 0xfffffffc00f08947 */ /* 0x002fea000383ffff */
[----:B------:R-:W-:Y:S05]  /*22fc0*/  BRA `(.L_x_3386) ;  /* 0xffffff9400fc7947 */ /* 0x000fea000383ffff */
.L_x_3177:
        /* <DEDUP_REMOVED lines=8> */
.L_x_3388:
[----:B------:R-:W-:Y:S05]  /*23050*/  BSYNC B1 ;  /* 0x0000000000017941 */ /* 0x000fea0003800000 */
.L_x_3387:
        /* <DEDUP_REMOVED lines=9> */
.L_x_3389:
[----:B------:R-:W-:Y:S02]  /*230f0*/  IMAD R8, R8, 0x2, R22 ;  /* 0x0000000208087824 */ /* 0x000fe400078e0216 */
[----:B------:R-:W-:Y:S02]  /*23100*/  IMAD.MOV.U32 R13, RZ, RZ, R9 ;  /* 0x000000ffff0d7224 */ /* 0x000fe400078e0009 */
[----:B------:R-:W-:Y:S02]  /*23110*/  IMAD.MOV.U32 R12, RZ, RZ, 0x1 ;  /* 0x00000001ff0c7424 */ /* 0x000fe400078e00ff */
[----:B------:R-:W-:-:S07]  /*23120*/  IMAD.MOV.U32 R2, RZ, RZ, R14 ;  /* 0x000000ffff027224 */ /* 0x000fce00078e000e */
[----:B------:R-:W-:Y:S05]  /*23130*/  WARPSYNC.COLLECTIVE R15, `(.L_x_3390) ;  /* 0x000000000f087348 */ /* 0x000fea0003c00000 */
[----:B------:R0:W1:Y:S02]  /*23140*/  SHFL.IDX P6, R14, R13, R12, R11 ;  /* 0x0000000c0d0e7389 */ /* 0x00006400000c000b */
[----:B01----:R-:W-:Y:S01]  /*23150*/  ENDCOLLECTIVE ;  /* 0x000000000000791b */ /* 0x003fe20003800000 */
.L_x_3390:
        /* <DEDUP_REMOVED lines=12> */
.L_x_3391:
[----:B------:R-:W-:Y:S02]  /*23220*/  IMAD.MOV.U32 R13, RZ, RZ, R9 ;  /* 0x000000ffff0d7224 */ /* 0x000fe400078e0009 */
[----:B------:R-:W-:Y:S02]  /*23230*/  IMAD.MOV.U32 R12, RZ, RZ, 0x2 ;  /* 0x00000002ff0c7424 */ /* 0x000fe400078e00ff */
[----:B------:R-:W-:-:S07]  /*23240*/  IMAD.MOV.U32 R2, RZ, RZ, R14 ;  /* 0x000000ffff027224 */ /* 0x000fce00078e000e */
[----:B------:R-:W-:Y:S05]  /*23250*/  WARPSYNC.COLLECTIVE R15, `(.L_x_3392) ;  /* 0x000000000f087348 */ /* 0x000fea0003c00000 */
[----:B------:R0:W1:Y:S02]  /*23260*/  SHFL.IDX P6, R14, R13, R12, R11 ;  /* 0x0000000c0d0e7389 */ /* 0x00006400000c000b */
[----:B01----:R-:W-:Y:S01]  /*23270*/  ENDCOLLECTIVE ;  /* 0x000000000000791b */ /* 0x003fe20003800000 */
.L_x_3392:
        /* <DEDUP_REMOVED lines=12> */
.L_x_3393:
[----:B------:R-:W-:Y:S02]  /*23340*/  IMAD.MOV.U32 R13, RZ, RZ, R9 ;  /* 0x000000ffff0d7224 */ /* 0x000fe400078e0009 */
[----:B------:R-:W-:Y:S02]  /*23350*/  IMAD.MOV.U32 R12, RZ, RZ, 0x3 ;  /* 0x00000003ff0c7424 */ /* 0x000fe400078e00ff */
[----:B------:R-:W-:-:S07]  /*23360*/  IMAD.MOV.U32 R2, RZ, RZ, R14 ;  /* 0x000000ffff027224 */ /* 0x000fce00078e000e */
[----:B------:R-:W-:Y:S05]  /*23370*/  WARPSYNC.COLLECTIVE R15, `(.L_x_3394) ;  /* 0x000000000f087348 */ /* 0x000fea0003c00000 */
[----:B------:R0:W1:Y:S02]  /*23380*/  SHFL.IDX P6, R14, R13, R12, R11 ;  /* 0x0000000c0d0e7389 */ /* 0x00006400000c000b */
[----:B01----:R-:W-:Y:S01]  /*23390*/  ENDCOLLECTIVE ;  /* 0x000000000000791b */ /* 0x003fe20003800000 */
.L_x_3394:
        /* <DEDUP_REMOVED lines=12> */
.L_x_3395:
[----:B------:R-:W-:Y:S01]  /*23460*/  MOV R13, R9 ;  /* 0x00000009000d7202 */ /* 0x000fe20000000f00 */
[----:B------:R-:W-:Y:S02]  /*23470*/  IMAD.MOV.U32 R12, RZ, RZ, 0x4 ;  /* 0x00000004ff0c7424 */ /* 0x000fe400078e00ff */
[----:B------:R-:W-:-:S07]  /*23480*/  IMAD.MOV.U32 R2, RZ, RZ, R14 ;  /* 0x000000ffff027224 */ /* 0x000fce00078e000e */
[----:B------:R-:W-:Y:S05]  /*23490*/  WARPSYNC.COLLECTIVE R15, `(.L_x_3396) ;  /* 0x000000000f087348 */ /* 0x000fea0003c00000 */
[----:B------:R0:W1:Y:S02]  /*234a0*/  SHFL.IDX P6, R14, R13, R12, R11 ;  /* 0x0000000c0d0e7389 */ /* 0x00006400000c000b */
[----:B01----:R-:W-:Y:S01]  /*234b0*/  ENDCOLLECTIVE ;  /* 0x000000000000791b */ /* 0x003fe20003800000 */
.L_x_3396:
        /* <DEDUP_REMOVED lines=12> */
.L_x_3397:
[----:B------:R-:W-:Y:S02]  /*23580*/  IMAD.MOV.U32 R13, RZ, RZ, R9 ;  /* 0x000000ffff0d7224 */ /* 0x000fe400078e0009 */
[----:B------:R-:W-:Y:S02]  /*23590*/  IMAD.MOV.U32 R12, RZ, RZ, 0x5 ;  /* 0x00000005ff0c7424 */ /* 0x000fe400078e00ff */
[----:B------:R-:W-:-:S07]  /*235a0*/  IMAD.MOV.U32 R2, RZ, RZ, R14 ;  /* 0x000000ffff027224 */ /* 0x000fce00078e000e */
[----:B------:R-:W-:Y:S05]  /*235b0*/  WARPSYNC.COLLECTIVE R15, `(.L_x_3398) ;  /* 0x000000000f087348 */ /* 0x000fea0003c00000 */
[----:B------:R0:W1:Y:S02]  /*235c0*/  SHFL.IDX P6, R14, R13, R12, R11 ;  /* 0x0000000c0d0e7389 */ /* 0x00006400000c000b */
[----:B01----:R-:W-:Y:S01]  /*235d0*/  ENDCOLLECTIVE ;  /* 0x000000000000791b */ /* 0x003fe20003800000 */
.L_x_3398:
        /* <DEDUP_REMOVED lines=12> */
.L_x_3399:
[----:B------:R-:W-:Y:S02]  /*236a0*/  IMAD.MOV.U32 R13, RZ, RZ, R9 ;  /* 0x000000ffff0d7224 */ /* 0x000fe400078e0009 */
[----:B------:R-:W-:Y:S02]  /*236b0*/  IMAD.MOV.U32 R12, RZ, RZ, 0x6 ;  /* 0x00000006ff0c7424 */ /* 0x000fe400078e00ff */
[----:B------:R-:W-:-:S07]  /*236c0*/  IMAD.MOV.U32 R2, RZ, RZ, R14 ;  /* 0x000000ffff027224 */ /* 0x000fce00078e000e */
[----:B------:R-:W-:Y:S05]  /*236d0*/  WARPSYNC.COLLECTIVE R15, `(.L_x_3400) ;  /* 0x000000000f087348 */ /* 0x000fea0003c00000 */
[----:B------:R0:W1:Y:S02]  /*236e0*/  SHFL.IDX P6, R14, R13, R12, R11 ;  /* 0x0000000c0d0e7389 */ /* 0x00006400000c000b */
[----:B01----:R-:W-:Y:S01]  /*236f0*/  ENDCOLLECTIVE ;  /* 0x000000000000791b */ /* 0x003fe20003800000 */
.L_x_3400:
        /* <DEDUP_REMOVED lines=12> */
.L_x_3401:
[----:B------:R-:W-:Y:S02]  /*237c0*/  IMAD.MOV.U32 R13, RZ, RZ, R9 ;  /* 0x000000ffff0d7224 */ /* 0x000fe400078e0009 */
[----:B------:R-:W-:Y:S02]  /*237d0*/  IMAD.MOV.U32 R12, RZ, RZ, 0x7 ;  /* 0x00000007ff0c7424 */ /* 0x000fe400078e00ff */
[----:B------:R-:W-:-:S07]  /*237e0*/  IMAD.MOV.U32 R2, RZ, RZ, R14 ;  /* 0x000000ffff027224 */ /* 0x000fce00078e000e */
[----:B------:R-:W-:Y:S05]  /*237f0*/  WARPSYNC.COLLECTIVE R15, `(.L_x_3402) ;  /* 0x000000000f087348 */ /* 0x000fea0003c00000 */
[----:B------:R0:W1:Y:S02]  /*23800*/  SHFL.IDX P6, R14, R13, R12, R11 ;  /* 0x0000000c0d0e7389 */ /* 0x00006400000c000b */
[----:B01----:R-:W-:Y:S01]  /*23810*/  ENDCOLLECTIVE ;  /* 0x000000000000791b */ /* 0x003fe20003800000 */
.L_x_3402:
        /* <DEDUP_REMOVED lines=12> */
.L_x_3403:
[----:B------:R-:W-:Y:S01]  /*238e0*/  IMAD.MOV.U32 R2, RZ, RZ, R14 ;  /* 0x000000ffff027224 */ /* 0x000fe200078e000e */
[----:B------:R-:W-:Y:S06]  /*238f0*/  BRA `(.L_x_3404) ;  /* 0xffffff9000d07947 */ /* 0x000fec000383ffff */
.L_x_3182:
[----:B-1----:R1:W2:Y:S02]  /*23900*/  SYNCS.PHASECHK.TRANS64.TRYWAIT P0, [R6+URZ+0x28860], R2 ;  /* 0x02886002060075a7 */ /* 0x0022a4000800017f */
[----:B--2---:R-:W-:Y:S05]  /*23910*/  @!P0 NANOSLEEP.SYNCS 0x989680 ;  /* 0x009896800000895d */ /* 0x004fea0003900000 */
[----:B------:R-:W2:Y:S02]  /*23920*/  @!P0 SYNCS.PHASECHK.TRANS64 P0, [R6+URZ+0x28860], R2 ;  /* 0x02886002060085a7 */ /* 0x000ea4000800007f */
[----:B--2---:R-:W-:Y:S05]  /*23930*/  @!P0 BRA `(.L_x_3182) ;  /* 0xfffffffc00f08947 */ /* 0x004fea000383ffff */
[----:B------:R-:W-:Y:S05]  /*23940*/  BRA `(.L_x_3405) ;  /* 0xffffff94002c7947 */ /* 0x000fea000383ffff */
.L_x_3183:
        /* <DEDUP_REMOVED lines=8> */
.L_x_3407:
[----:B------:R-:W-:Y:S05]  /*239d0*/  BSYNC B1 ;  /* 0x0000000000017941 */ /* 0x000fea0003800000 */
.L_x_3406:
        /* <DEDUP_REMOVED lines=9> */
.L_x_3408:
[----:B------:R-:W-:Y:S02]  /*23a70*/  IMAD.MOV.U32 R13, RZ, RZ, R24 ;  /* 0x000000ffff0d7224 */ /* 0x000fe400078e0018 */
[----:B------:R-:W-:Y:S02]  /*23a80*/  IMAD.MOV.U32 R12, RZ, RZ, 0x1 ;  /* 0x00000001ff0c7424 */ /* 0x000fe400078e00ff */
[----:B------:R-:W-:-:S07]  /*23a90*/  IMAD.MOV.U32 R2, RZ, RZ, R14 ;  /* 0x000000ffff027224 */ /* 0x000fce00078e000e */
[----:B------:R-:W-:Y:S05]  /*23aa0*/  WARPSYNC.COLLECTIVE R15, `(.L_x_3409) ;  /* 0x000000000f087348 */ /* 0x000fea0003c00000 */
[----:B------:R0:W1:Y:S02]  /*23ab0*/  SHFL.IDX P6, R14, R13, R12, R11 ;  /* 0x0000000c0d0e7389 */ /* 0x00006400000c000b */
[----:B01----:R-:W-:Y:S01]  /*23ac0*/  ENDCOLLECTIVE ;  /* 0x000000000000791b */ /* 0x003fe20003800000 */
.L_x_3409:
        /* <DEDUP_REMOVED lines=14> */
.L_x_3410:
[----:B------:R-:W-:Y:S02]  /*23bb0*/  IMAD.MOV.U32 R13, RZ, RZ, R24 ;  /* 0x000000ffff0d7224 */ /* 0x000fe400078e0018 */
[----:B------:R-:W-:Y:S02]  /*23bc0*/  IMAD.MOV.U32 R12, RZ, RZ, 0x2 ;  /* 0x00000002ff0c7424 */ /* 0x000fe400078e00ff */
[----:B------:R-:W-:-:S07]  /*23bd0*/  IMAD.MOV.U32 R2, RZ, RZ, R14 ;  /* 0x000000ffff027224 */ /* 0x000fce00078e000e */
[----:B------:R-:W-:Y:S05]  /*23be0*/  WARPSYNC.COLLECTIVE R15, `(.L_x_3411) ;  /* 0x000000000f087348 */ /* 0x000fea0003c00000 */
[----:B------:R0:W1:Y:S02]  /*23bf0*/  SHFL.IDX P6, R14, R13, R12, R11 ;  /* 0x0000000c0d0e7389 */ /* 0x00006400000c000b */
[----:B01----:R-:W-:Y:S01]  /*23c00*/  ENDCOLLECTIVE ;  /* 0x000000000000791b */ /* 0x003fe20003800000 */
.L_x_3411:
        /* <DEDUP_REMOVED lines=14> */
.L_x_3412:
[----:B------:R-:W-:Y:S01]  /*23cf0*/  IMAD.MOV.U32 R13, RZ, RZ, R24 ;  /* 0x000000ffff0d7224 */ /* 0x000fe200078e0018 */
[----:B------:R-:W-:Y:S01]  /*23d00*/  MOV R12, 0x3 ;  /* 0x00000003000c7802 */ /* 0x000fe20000000f00 */
[----:B------:R-:W-:-:S07]  /*23d10*/  IMAD.MOV.U32 R2, RZ, RZ, R14 ;  /* 0x000000ffff027224 */ /* 0x000fce00078e000e */
[----:B------:R-:W-:Y:S05]  /*23d20*/  WARPSYNC.COLLECTIVE R15, `(.L_x_3413) ;  /* 0x000000000f087348 */ /* 0x000fea0003c00000 */
[----:B------:R0:W1:Y:S02]  /*23d30*/  SHFL.IDX P6, R14, R13, R12, R11 ;  /* 0x0000000c0d0e7389 */ /* 0x00006400000c000b */
[----:B01----:R-:W-:Y:S01]  /*23d40*/  ENDCOLLECTIVE ;  /* 0x000000000000791b */ /* 0x003fe20003800000 */
.L_x_3413:
        /* <DEDUP_REMOVED lines=14> */
.L_x_3414:
[----:B------:R-:W-:Y:S02]  /*23e30*/  IMAD.MOV.U32 R13, RZ, RZ, R24 ;  /* 0x000000ffff0d7224 */ /* 0x000fe400078e0018 */
[----:B------:R-:W-:Y:S02]  /*23e40*/  IMAD.MOV.U32 R12, RZ, RZ, 0x4 ;  /* 0x00000004ff0c7424 */ /* 0x000fe400078e00ff */
[----:B------:R-:W-:-:S07]  /*23e50*/  IMAD.MOV.U32 R2, RZ, RZ, R14 ;  /* 0x000000ffff027224 */ /* 0x000fce00078e000e */
[----:B------:R-:W-:Y:S05]  /*23e60*/  WARPSYNC.COLLECTIVE R15, `(.L_x_3415) ;  /* 0x000000000f087348 */ /* 0x000fea0003c00000 */
[----:B------:R0:W1:Y:S02]  /*23e70*/  SHFL.IDX P6, R14, R13, R12, R11 ;  /* 0x0000000c0d0e7389 */ /* 0x00006400000c000b */
[----:B01----:R-:W-:Y:S01]  /*23e80*/  ENDCOLLECTIVE ;  /* 0x000000000000791b */ /* 0x003fe20003800000 */
.L_x_3415:
        /* <DEDUP_REMOVED lines=14> */
.L_x_3416:
[----:B------:R-:W-:Y:S02]  /*23f70*/  IMAD.MOV.U32 R13, RZ, RZ, R24 ;  /* 0x000000ffff0d7224 */ /* 0x000fe400078e0018 */
[----:B------:R-:W-:Y:S02]  /*23f80*/  IMAD.MOV.U32 R12, RZ, RZ, 0x5 ;  /* 0x00000005ff0c7424 */ /* 0x000fe400078e00ff */
[----:B------:R-:W-:-:S07]  /*23f90*/  IMAD.MOV.U32 R2, RZ, RZ, R14 ;  /* 0x000000ffff027224 */ /* 0x000fce00078e000e */
[----:B------:R-:W-:Y:S05]  /*23fa0*/  WARPSYNC.COLLECTIVE R15, `(.L_x_3417) ;  /* 0x000000000f087348 */ /* 0x000fea0003c00000 */
[----:B------:R0:W1:Y:S02]  /*23fb0*/  SHFL.IDX P6, R14, R13, R12, R11 ;  /* 0x0000000c0d0e7389 */ /* 0x00006400000c000b */
[----:B01----:R-:W-:Y:S01]  /*23fc0*/  ENDCOLLECTIVE ;  /* 0x000000000000791b */ /* 0x003fe20003800000 */
.L_x_3417:
        /* <DEDUP_REMOVED lines=14> */
.L_x_3418:
[----:B------:R-:W-:Y:S02]  /*240b0*/  IMAD.MOV.U32 R13, RZ, RZ, R24 ;  /* 0x000000ffff0d7224 */ /* 0x000fe400078e0018 */
[----:B------:R-:W-:Y:S02]  /*240c0*/  IMAD.MOV.U32 R12, RZ, RZ, 0x6 ;  /* 0x00000006ff0c7424 */ /* 0x000fe400078e00ff */
[----:B------:R-:W-:-:S07]  /*240d0*/  IMAD.MOV.U32 R2, RZ, RZ, R14 ;  /* 0x000000ffff027224 */ /* 0x000fce00078e000e */
[----:B------:R-:W-:Y:S05]  /*240e0*/  WARPSYNC.COLLECTIVE R15, `(.L_x_3419) ;  /* 0x000000000f087348 */ /* 0x000fea0003c00000 */
[----:B------:R0:W1:Y:S02]  /*240f0*/  SHFL.IDX P6, R14, R13, R12, R11 ;  /* 0x0000000c0d0e7389 */ /* 0x00006400000c000b */
[----:B01----:R-:W-:Y:S01]  /*24100*/  ENDCOLLECTIVE ;  /* 0x000000000000791b */ /* 0x003fe20003800000 */
.L_x_3419:
        /* <DEDUP_REMOVED lines=14> */
.L_x_3420:
[----:B------:R-:W-:Y:S01]  /*241f0*/  IMAD.MOV.U32 R13, RZ, RZ, R24 ;  /* 0x000000ffff0d7224 */ /* 0x000fe200078e0018 */
[----:B------:R-:W-:Y:S01]  /*24200*/  MOV R12, 0x7 ;  /* 0x00000007000c7802 */ /* 0x000fe20000000f00 */
[----:B------:R-:W-:-:S07]  /*24210*/  IMAD.MOV.U32 R2, RZ, RZ, R14 ;  /* 0x000000ffff027224 */ /* 0x000fce00078e000e */
[----:B------:R-:W-:Y:S05]  /*24220*/  WARPSYNC.COLLECTIVE R15, `(.L_x_3421) ;  /* 0x000000000f087348 */ /* 0x000fea0003c00000 */
[----:B------:R0:W1:Y:S02]  /*24230*/  SHFL.IDX P6, R14, R13, R12, R11 ;  /* 0x0000000c0d0e7389 */ /* 0x00006400000c000b */
[----:B01----:R-:W-:Y:S01]  /*24240*/  ENDCOLLECTIVE ;  /* 0x000000000000791b */ /* 0x003fe20003800000 */
.L_x_3421:
        /* <DEDUP_REMOVED lines=13> */
.L_x_3422:
[----:B------:R-:W-:Y:S01]  /*24320*/  @!PT LDS RZ, [RZ] ;  /* 0x00000000fffff984 */ /* 0x000fe20000000800 */
[----:B------:R-:W-:Y:S01]  /*24330*/  @!PT LDS RZ, [RZ] ;  /* 0x00000000fffff984 */ /* 0x000fe20000000800 */
[----:B------:R-:W-:Y:S01]  /*24340*/  @!PT LDS RZ, [RZ] ;  /* 0x00000000fffff984 */ /* 0x000fe20000000800 */
[----:B------:R0:W-:Y:S01]  /*24350*/  LDGSTS.E.BYPASS.LTC128B.128 [R7+0x7400], desc[UR42][R2.64+0x80], !P0 ;  /* 0x0740008002077fae */ /* 0x0001e2000c101d6a */
[----:B------:R-:W-:Y:S05]  /*24360*/  BRA `(.L_x_3423) ;  /* 0xffffff8c00b47947 */ /* 0x000fea000383ffff */
.L_x_3191:
[----:B0-----:R0:W1:Y:S02]  /*24370*/  SYNCS.PHASECHK.TRANS64.TRYWAIT P0, [R0+URZ+0x28860], R3 ;  /* 0x02886003000075a7 */ /* 0x001064000800017f */
[----:B-1----:R-:W-:Y:S05]  /*24380*/  @!P0 NANOSLEEP.SYNCS 0x989680 ;  /* 0x009896800000895d */ /* 0x002fea0003900000 */
[----:B------:R-:W1:Y:S02]  /*24390*/  @!P0 SYNCS.PHASECHK.TRANS64 P0, [R0+URZ+0x28860], R3 ;  /* 0x02886003000085a7 */ /* 0x000e64000800007f */
[----:B-1----:R-:W-:Y:S05]  /*243a0*/  @!P0 BRA `(.L_x_3191) ;  /* 0xfffffffc00f08947 */ /* 0x002fea000383ffff */
[----:B------:R-:W-:Y:S05]  /*243b0*/  BRA `(.L_x_3424) ;  /* 0xffffff9000d07947 */ /* 0x000fea000383ffff */
.L_x_3192:
        /* <DEDUP_REMOVED lines=8> */
.L_x_3426:
[----:B------:R-:W-:Y:S05]  /*24440*/  BSYNC B0 ;  /* 0x0000000000007941 */ /* 0x000fea0003800000 */
.L_x_3425:
        /* <DEDUP_REMOVED lines=9> */
.L_x_3427:
        /* <DEDUP_REMOVED lines=12> */
.L_x_3428:
        /* <DEDUP_REMOVED lines=13> */
.L_x_3429:
[----:B------:R-:W-:Y:S02]  /*24670*/  IMAD.MOV.U32 R13, RZ, RZ, R24 ;  /* 0x000000ffff0d7224 */ /* 0x000fe400078e0018 */
[----:B------:R-:W-:Y:S02]  /*24680*/  IMAD.MOV.U32 R12, RZ, RZ, 0x2 ;  /* 0x00000002ff0c7424 */ /* 0x000fe400078e00ff */
[----:B------:R-:W-:-:S07]  /*24690*/  IMAD.MOV.U32 R10, RZ, RZ, R14 ;  /* 0x000000ffff0a7224 */ /* 0x000fce00078e000e */
[----:B------:R-:W-:Y:S05]  /*246a0*/  WARPSYNC.COLLECTIVE R15, `(.L_x_3430) ;  /* 0x000000000f087348 */ /* 0x000fea0003c00000 */
[----:B------:R0:W1:Y:S02]  /*246b0*/  SHFL.IDX P6, R14, R13, R12, R11 ;  /* 0x0000000c0d0e7389 */ /* 0x00006400000c000b */
[----:B01----:R-:W-:Y:S01]  /*246c0*/  ENDCOLLECTIVE ;  /* 0x000000000000791b */ /* 0x003fe20003800000 */
.L_x_3430:
        /* <DEDUP_REMOVED lines=14> */
.L_x_3431:
[----:B------:R-:W-:Y:S02]  /*247b0*/  IMAD.MOV.U32 R13, RZ, RZ, R24 ;  /* 0x000000ffff0d7224 */ /* 0x000fe400078e0018 */
[----:B------:R-:W-:Y:S01]  /*247c0*/  IMAD.MOV.U32 R12, RZ, RZ, 0x3 ;  /* 0x00000003ff0c7424 */ /* 0x000fe200078e00ff */
[----:B------:R-:W-:-:S13]  /*247d0*/  IADD3 R2, P2, R14, R5, RZ ;  /* 0x000000050e027210 */ /* 0x000fda0007f5e0ff */
[----:B------:R-:W-:Y:S05]  /*247e0*/  WARPSYNC.COLLECTIVE R15, `(.L_x_3432) ;  /* 0x000000000f087348 */ /* 0x000fea0003c00000 */
[----:B------:R0:W1:Y:S02]  /*247f0*/  SHFL.IDX P6, R14, R13, R12, R11 ;  /* 0x0000000c0d0e7389 */ /* 0x00006400000c000b */
[----:B01----:R-:W-:Y:S01]  /*24800*/  ENDCOLLECTIVE ;  /* 0x000000000000791b */ /* 0x003fe20003800000 */
.L_x_3432:
        /* <DEDUP_REMOVED lines=13> */
.L_x_3433:
[----:B------:R-:W-:Y:S02]  /*248e0*/  IMAD.MOV.U32 R13, RZ, RZ, R24 ;  /* 0x000000ffff0d7224 */ /* 0x000fe400078e0018 */
[----:B------:R-:W-:Y:S01]  /*248f0*/  IMAD.MOV.U32 R12, RZ, RZ, 0x4 ;  /* 0x00000004ff0c7424 */ /* 0x000fe200078e00ff */
[----:B------:R-:W-:-:S13]  /*24900*/  IADD3 R2, P2, R14, R5, RZ ;  /* 0x000000050e027210 */ /* 0x000fda0007f5e0ff */
[----:B------:R-:W-:Y:S05]  /*24910*/  WARPSYNC.COLLECTIVE R15, `(.L_x_3434) ;  /* 0x000000000f087348 */ /* 0x000fea0003c00000 */
[----:B------:R0:W1:Y:S02]  /*24920*/  SHFL.IDX P6, R14, R13, R12, R11 ;  /* 0x0000000c0d0e7389 */ /* 0x00006400000c000b */
[----:B01----:R-:W-:Y:S01]  /*24930*/  ENDCOLLECTIVE ;  /* 0x000000000000791b */ /* 0x003fe20003800000 */
.L_x_3434:
        /* <DEDUP_REMOVED lines=13> */
.L_x_3435:
[----:B------:R-:W-:Y:S02]  /*24a10*/  IMAD.MOV.U32 R13, RZ, RZ, R24 ;  /* 0x000000ffff0d7224 */ /* 0x000fe400078e0018 */
[----:B------:R-:W-:Y:S02]  /*24a20*/  IMAD.MOV.U32 R12, RZ, RZ, 0x5 ;  /* 0x00000005ff0c7424 */ /* 0x000fe400078e00ff */
[----:B------:R-:W-:-:S07]  /*24a30*/  IMAD.MOV.U32 R10, RZ, RZ, R14 ;  /* 0x000000ffff0a7224 */ /* 0x000fce00078e000e */
[----:B------:R-:W-:Y:S05]  /*24a40*/  WARPSYNC.COLLECTIVE R15, `(.L_x_3436) ;  /* 0x000000000f087348 */ /* 0x000fea0003c00000 */
[----:B------:R0:W1:Y:S02]  /*24a50*/  SHFL.IDX P6, R14, R13, R12, R11 ;  /* 0x0000000c0d0e7389 */ /* 0x00006400000c000b */
[----:B01----:R-:W-:Y:S01]  /*24a60*/  ENDCOLLECTIVE ;  /* 0x000000000000791b */ /* 0x003fe20003800000 */
.L_x_3436:
        /* <DEDUP_REMOVED lines=14> */
.L_x_3437:
[----:B------:R-:W-:Y:S02]  /*24b50*/  IMAD.MOV.U32 R13, RZ, RZ, R24 ;  /* 0x000000ffff0d7224 */ /* 0x000fe400078e0018 */
[----:B------:R-:W-:Y:S01]  /*24b60*/  IMAD.MOV.U32 R12, RZ, RZ, 0x6 ;  /* 0x00000006ff0c7424 */ /* 0x000fe200078e00ff */
[----:B------:R-:W-:-:S13]  /*24b70*/  IADD3 R2, P2, R14, R5, RZ ;  /* 0x000000050e027210 */ /* 0x000fda0007f5e0ff */
[----:B------:R-:W-:Y:S05]  /*24b80*/  WARPSYNC.COLLECTIVE R15, `(.L_x_3438) ;  /* 0x000000000f087348 */ /* 0x000fea0003c00000 */
[----:B------:R0:W1:Y:S02]  /*24b90*/  SHFL.IDX P6, R14, R13, R12, R11 ;  /* 0x0000000c0d0e7389 */ /* 0x00006400000c000b */
[----:B01----:R-:W-:Y:S01]  /*24ba0*/  ENDCOLLECTIVE ;  /* 0x000000000000791b */ /* 0x003fe20003800000 */
.L_x_3438:
        /* <DEDUP_REMOVED lines=13> */
.L_x_3439:
[----:B------:R-:W-:Y:S01]  /*24c80*/  MOV R13, R24 ;  /* 0x00000018000d7202 */ /* 0x000fe20000000f00 */
[----:B------:R-:W-:Y:S02]  /*24c90*/  IMAD.MOV.U32 R12, RZ, RZ, 0x7 ;  /* 0x00000007ff0c7424 */ /* 0x000fe400078e00ff */
[----:B------:R-:W-:-:S07]  /*24ca0*/  IMAD.MOV.U32 R10, RZ, RZ, R14 ;  /* 0x000000ffff0a7224 */ /* 0x000fce00078e000e */
[----:B------:R-:W-:Y:S05]  /*24cb0*/  WARPSYNC.COLLECTIVE R15, `(.L_x_3440) ;  /* 0x000000000f087348 */ /* 0x000fea0003c00000 */
[----:B------:R0:W1:Y:S02]  /*24cc0*/  SHFL.IDX P6, R14, R13, R12, R11 ;  /* 0x0000000c0d0e7389 */ /* 0x00006400000c000b */
[----:B01----:R-:W-:Y:S01]  /*24cd0*/  ENDCOLLECTIVE ;  /* 0x000000000000791b */ /* 0x003fe20003800000 */
.L_x_3440:
        /* <DEDUP_REMOVED lines=12> */
.L_x_3441:
[----:B------:R-:W-:Y:S05]  /*24da0*/  BRA `(.L_x_3442) ;  /* 0xffffff8c00707947 */ /* 0x000fea000383ffff */
.L_x_3197:
[----:B------:R-:W-:Y:S01]  /*24db0*/  BSSY B0, `(.L_x_3443) ;  /* 0x0000008000007945 */ /* 0x000fe20003800000 */
[----:B------:R-:W-:Y:S02]  /*24dc0*/  IMAD.MOV.U32 R13, RZ, RZ, R16 ;  /* 0x000000ffff0d7224 */ /* 0x000fe400078e0010 */
[----:B------:R-:W-:Y:S02]  /*24dd0*/  IMAD.MOV.U32 R12, RZ, RZ, RZ ;  /* 0x000000ffff0c7224 */ /* 0x000fe400078e00ff */
[----:B-1----:R-:W-:Y:S02]  /*24de0*/  IMAD.MOV.U32 R11, RZ, RZ, 0x1f ;  /* 0x0000001fff0b7424 */ /* 0x002fe400078e00ff */
[----:B------:R-:W-:-:S07]  /*24df0*/  IMAD.MOV.U32 R15, RZ, RZ, -0x1 ;  /* 0xffffffffff0f7424 */ /* 0x000fce00078e00ff */
[----:B0-----:R-:W-:Y:S05]  /*24e00*/  WARPSYNC.COLLECTIVE R15, `(.L_x_3444) ;  /* 0x000000000f087348 */ /* 0x001fea0003c00000 */
[----:B------:R1:W2:Y:S02]  /*24e10*/  SHFL.IDX P6, R14, R13, R12, R11 ;  /* 0x0000000c0d0e7389 */ /* 0x0002a400000c000b */
[----:B012---:R-:W-:Y:S01]  /*24e20*/  ENDCOLLECTIVE ;  /* 0x000000000000791b */ /* 0x007fe20003800000 */
.L_x_3444:
[----:B------:R-:W-:Y:S05]  /*24e30*/  BSYNC B0 ;  /* 0x0000000000007941 */ /* 0x000fea0003800000 */
.L_x_3443:
        /* <DEDUP_REMOVED lines=9> */
.L_x_3445:
        /* <DEDUP_REMOVED lines=18> */
.L_x_3446:
[----:B------:R-:W-:Y:S01]  /*24ff0*/  IMAD.MOV.U32 R12, RZ, RZ, 0x2 ;  /* 0x00000002ff0c7424 */ /* 0x000fe200078e00ff */
[----:B------:R-:W-:-:S05]  /*25000*/  SEL R6, R14, RZ, P1 ;  /* 0x000000ff0e067207 */ /* 0x000fca0000800000 */
[----:B------:R-:W-:-:S04]  /*25010*/  IMAD.IADD R6, R5, 0x1, R6 ;  /* 0x0000000105067824 */ /* 0x000fc800078e0206 */
[----:B------:R-:W-:-:S07]  /*25020*/  IMAD.MOV.U32 R13, RZ, RZ, R6 ;  /* 0x000000ffff0d7224 */ /* 0x000fce00078e0006 */
[----:B------:R-:W-:Y:S05]  /*25030*/  WARPSYNC.COLLECTIVE R15, `(.L_x_3447) ;  /* 0x000000000f087348 */ /* 0x000fea0003c00000 */
[----:B------:R0:W1:Y:S02]  /*25040*/  SHFL.UP P6, R14, R13, R12, R11 ;  /* 0x0400000c0d0e7389 */ /* 0x00006400000c000b */
[----:B01----:R-:W-:Y:S01]  /*25050*/  ENDCOLLECTIVE ;  /* 0x000000000000791b */ /* 0x003fe20003800000 */
.L_x_3447:
[----:B------:R-:W-:Y:S02]  /*25060*/  MOV R12, 0x4 ;  /* 0x00000004000c7802 */ /* 0x000fe40000000f00 */
[----:B------:R-:W-:-:S05]  /*25070*/  SEL R7, R14, RZ, P2 ;  /* 0x000000ff0e077207 */ /* 0x000fca0001000000 */
[----:B------:R-:W-:-:S04]  /*25080*/  IMAD.IADD R7, R6, 0x1, R7 ;  /* 0x0000000106077824 */ /* 0x000fc800078e0207 */
[----:B------:R-:W-:-:S07]  /*25090*/  IMAD.MOV.U32 R13, RZ, RZ, R7 ;  /* 0x000000ffff0d7224 */ /* 0x000fce00078e0007 */
[----:B------:R-:W-:Y:S05]  /*250a0*/  WARPSYNC.COLLECTIVE R15, `(.L_x_3448) ;  /* 0x000000000f087348 */ /* 0x000fea0003c00000 */
[----:B------:R0:W1:Y:S02]  /*250b0*/  SHFL.UP P6, R14, R13, R12, R11 ;  /* 0x0400000c0d0e7389 */ /* 0x00006400000c000b */
[----:B01----:R-:W-:Y:S01]  /*250c0*/  ENDCOLLECTIVE ;  /* 0x000000000000791b */ /* 0x003fe20003800000 */
.L_x_3448:
[----:B------:R-:W-:Y:S01]  /*250d0*/  IMAD.MOV.U32 R12, RZ, RZ, 0x8 ;  /* 0x00000008ff0c7424 */ /* 0x000fe200078e00ff */
[----:B------:R-:W-:-:S05]  /*250e0*/  SEL R2, R14, RZ, P3 ;  /* 0x000000ff0e027207 */ /* 0x000fca0001800000 */
[----:B------:R-:W-:-:S04]  /*250f0*/  IMAD.IADD R2, R7, 0x1, R2 ;  /* 0x0000000107027824 */ /* 0x000fc800078e0202 */
[----:B------:R-:W-:-:S07]  /*25100*/  IMAD.MOV.U32 R13, RZ, RZ, R2 ;  /* 0x000000ffff0d7224 */ /* 0x000fce00078e0002 */
[----:B------:R-:W-:Y:S05]  /*25110*/  WARPSYNC.COLLECTIVE R15, `(.L_x_3449) ;  /* 0x000000000f087348 */ /* 0x000fea0003c00000 */
[----:B------:R0:W1:Y:S02]  /*25120*/  SHFL.UP P6, R14, R13, R12, R11 ;  /* 0x0400000c0d0e7389 */ /* 0x00006400000c000b */
[----:B01----:R-:W-:Y:S01]  /*25130*/  ENDCOLLECTIVE ;  /* 0x000000000000791b */ /* 0x003fe20003800000 */
.L_x_3449:
[----:B------:R-:W-:Y:S01]  /*25140*/  IMAD.MOV.U32 R12, RZ, RZ, 0x10 ;  /* 0x00000010ff0c7424 */ /* 0x000fe200078e00ff */
[----:B------:R-:W-:-:S05]  /*25150*/  SEL R3, R14, RZ, P4 ;  /* 0x000000ff0e037207 */ /* 0x000fca0002000000 */
[----:B------:R-:W-:-:S04]  /*25160*/  IMAD.IADD R3, R2, 0x1, R3 ;  /* 0x0000000102037824 */ /* 0x000fc800078e0203 */
[----:B------:R-:W-:-:S07]  /*25170*/  IMAD.MOV.U32 R13, RZ, RZ, R3 ;  /* 0x000000ffff0d7224 */ /* 0x000fce00078e0003 */
[----:B------:R-:W-:Y:S05]  /*25180*/  WARPSYNC.COLLECTIVE R15, `(.L_x_3450) ;  /* 0x000000000f087348 */ /* 0x000fea0003c00000 */
[----:B------:R0:W1:Y:S02]  /*25190*/  SHFL.UP P6, R14, R13, R12, R11 ;  /* 0x0400000c0d0e7389 */ /* 0x00006400000c000b */
[----:B01----:R-:W-:Y:S01]  /*251a0*/  ENDCOLLECTIVE ;  /* 0x000000000000791b */ /* 0x003fe20003800000 */
.L_x_3450:
        /* <DEDUP_REMOVED lines=8> */
.L_x_3451:
[----:B------:R-:W-:Y:S05]  /*25230*/  BRA `(.L_x_3452) ;  /* 0xffffff8c007c7947 */ /* 0x000fea000383ffff */
.L_x_3202:
[----:B------:R-:W-:Y:S01]  /*25240*/  BSSY B0, `(.L_x_3453) ;  /* 0x0000008000007945 */ /* 0x000fe20003800000 */
[----:B-----5:R-:W-:Y:S02]  /*25250*/  IMAD.MOV.U32 R13, RZ, RZ, R5 ;  /* 0x000000ffff0d7224 */ /* 0x020fe400078e0005 */
[----:B------:R-:W-:Y:S02]  /*25260*/  IMAD.MOV.U32 R12, RZ, RZ, 0x1 ;  /* 0x00000001ff0c7424 */ /* 0x000fe400078e00ff */
[----:B-1----:R-:W-:Y:S02]  /*25270*/  IMAD.MOV.U32 R11, RZ, RZ, RZ ;  /* 0x000000ffff0b7224 */ /* 0x002fe400078e00ff */
[----:B------:R-:W-:-:S07]  /*25280*/  IMAD.MOV.U32 R15, RZ, RZ, -0x1 ;  /* 0xffffffffff0f7424 */ /* 0x000fce00078e00ff */
[----:B0-23--:R-:W-:Y:S05]  /*25290*/  WARPSYNC.COLLECTIVE R15, `(.L_x_3454) ;  /* 0x000000000f087348 */ /* 0x00dfea0003c00000 */
[----:B------:R1:W4:Y:S02]  /*252a0*/  SHFL.UP P6, R14, R13, R12, R11 ;  /* 0x0400000c0d0e7389 */ /* 0x00032400000c000b */
[----:B01234-:R-:W-:Y:S01]  /*252b0*/  ENDCOLLECTIVE ;  /* 0x000000000000791b */ /* 0x01ffe20003800000 */
.L_x_3454:
[----:B------:R-:W-:Y:S05]  /*252c0*/  BSYNC B0 ;  /* 0x0000000000007941 */ /* 0x000fea0003800000 */
.L_x_3453:
        /* <DEDUP_REMOVED lines=8> */
.L_x_3455:
[----:B------:R-:W-:Y:S01]  /*25350*/  IMAD.MOV.U32 R12, RZ, RZ, 0x4 ;  /* 0x00000004ff0c7424 */ /* 0x000fe200078e00ff */
[----:B------:R-:W-:-:S05]  /*25360*/  SEL R2, R14, RZ, P2 ;  /* 0x000000ff0e027207 */ /* 0x000fca0001000000 */
[----:B------:R-:W-:-:S04]  /*25370*/  IMAD.IADD R2, R13, 0x1, R2 ;  /* 0x000000010d027824 */ /* 0x000fc800078e0202 */
[----:B------:R-:W-:-:S07]  /*25380*/  IMAD.MOV.U32 R13, RZ, RZ, R2 ;  /* 0x000000ffff0d7224 */ /* 0x000fce00078e0002 */
[----:B------:R-:W-:Y:S05]  /*25390*/  WARPSYNC.COLLECTIVE R15, `(.L_x_3456) ;  /* 0x000000000f087348 */ /* 0x000fea0003c00000 */
[----:B------:R0:W1:Y:S02]  /*253a0*/  SHFL.UP P6, R14, R13, R12, R11 ;  /* 0x0400000c0d0e7389 */ /* 0x00006400000c000b */
[----:B01----:R-:W-:Y:S01]  /*253b0*/  ENDCOLLECTIVE ;  /* 0x000000000000791b */ /* 0x003fe20003800000 */
.L_x_3456:
[----:B------:R-:W-:Y:S02]  /*253c0*/  MOV R12, 0x8 ;  /* 0x00000008000c7802 */ /* 0x000fe40000000f00 */
[----:B------:R-:W-:-:S05]  /*253d0*/  SEL R3, R14, RZ, P3 ;  /* 0x000000ff0e037207 */ /* 0x000fca0001800000 */
[----:B------:R-:W-:-:S04]  /*253e0*/  IMAD.IADD R3, R2, 0x1, R3 ;  /* 0x0000000102037824 */ /* 0x000fc800078e0203 */
[----:B------:R-:W-:-:S07]  /*253f0*/  IMAD.MOV.U32 R13, RZ, RZ, R3 ;  /* 0x000000ffff0d7224 */ /* 0x000fce00078e0003 */
[----:B------:R-:W-:Y:S05]  /*25400*/  WARPSYNC.COLLECTIVE R15, `(.L_x_3457) ;  /* 0x000000000f087348 */ /* 0x000fea0003c00000 */
[----:B------:R0:W1:Y:S02]  /*25410*/  SHFL.UP P6, R14, R13, R12, R11 ;  /* 0x0400000c0d0e7389 */ /* 0x00006400000c000b */
[----:B01----:R-:W-:Y:S01]  /*25420*/  ENDCOLLECTIVE ;  /* 0x000000000000791b */ /* 0x003fe20003800000 */
.L_x_3457:
[----:B------:R-:W-:Y:S01]  /*25430*/  IMAD.MOV.U32 R12, RZ, RZ, 0x10 ;  /* 0x00000010ff0c7424 */ /* 0x000fe200078e00ff */
[----:B------:R-:W-:-:S05]  /*25440*/  SEL R4, R14, RZ, P4 ;  /* 0x000000ff0e047207 */ /* 0x000fca0002000000 */
[----:B------:R-:W-:-:S04]  /*25450*/  IMAD.IADD R4, R3, 0x1, R4 ;  /* 0x0000000103047824 */ /* 0x000fc800078e0204 */
[----:B------:R-:W-:-:S07]  /*25460*/  IMAD.MOV.U32 R13, RZ, RZ, R4 ;  /* 0x000000ffff0d7224 */ /* 0x000fce00078e0004 */
[----:B------:R-:W-:Y:S05]  /*25470*/  WARPSYNC.COLLECTIVE R15, `(.L_x_3458) ;  /* 0x000000000f087348 */ /* 0x000fea0003c00000 */
[----:B------:R0:W1:Y:S02]  /*25480*/  SHFL.UP P6, R14, R13, R12, R11 ;  /* 0x0400000c0d0e7389 */ /* 0x00006400000c000b */
[----:B01----:R-:W-:Y:S01]  /*25490*/  ENDCOLLECTIVE ;  /* 0x000000000000791b */ /* 0x003fe20003800000 */
.L_x_3458:
        /* <DEDUP_REMOVED lines=8> */
.L_x_3459:
[----:B------:R-:W-:Y:S05]  /*25520*/  BRA `(.L_x_3460) ;  /* 0xffffff8c005c7947 */ /* 0x000fea000383ffff */
.L_x_3204:
[----:B------:R-:W-:Y:S01]  /*25530*/  BSSY B0, `(.L_x_3461) ;  /* 0x0000006000007945 */ /* 0x000fe20003800000 */
[----:B------:R-:W-:Y:S01]  /*25540*/  PLOP3.LUT P6, PT, P6, PT, PT, 0x8, 0x0 ;  /* 0x000000000000781c */ /* 0x000fe200037ce170 */
[----:B------:R-:W-:-:S12]  /*25550*/  IMAD.MOV.U32 R15, RZ, RZ, -0x1 ;  /* 0xffffffffff0f7424 */ /* 0x000fd800078e00ff */
[----:B012---:R-:W-:Y:S05]  /*25560*/  WARPSYNC.COLLECTIVE R15, `(.L_x_3462) ;  /* 0x000000000f087348 */ /* 0x007fea0003c00000 */
[----:B------:R-:W-:Y:S01]  /*25570*/  VOTE.ANY R14, PT, P6 ;  /* 0x00000000000e7806 */ /* 0x000fe200030e0100 */
[----:B012---:R-:W-:Y:S06]  /*25580*/  ENDCOLLECTIVE ;  /* 0x000000000000791b */ /* 0x007fec0003800000 */
.L_x_3462:
[----:B------:R-:W-:Y:S05]  /*25590*/  BSYNC B0 ;  /* 0x0000000000007941 */ /* 0x000fea0003800000 */
.L_x_3461:
        /* <DEDUP_REMOVED lines=9> */
.L_x_3463:
[----:B------:R-:W-:Y:S01]  /*25630*/  IMAD.MOV.U32 R5, RZ, RZ, R14 ;  /* 0x000000ffff057224 */ /* 0x000fe200078e000e */
[----:B------:R-:W-:Y:S06]  /*25640*/  BRA `(.L_x_3464) ;  /* 0xffffff8c004c7947 */ /* 0x000fec000383ffff */
.L_x_3206:
[----:B------:R-:W-:Y:S01]  /*25650*/  BSSY B0, `(.L_x_3465) ;  /* 0x0000007000007945 */ /* 0x000fe20003800000 */
[----:B------:R-:W-:Y:S02]  /*25660*/  IMAD.MOV.U32 R13, RZ, RZ, R6 ;  /* 0x000000ffff0d7224 */ /* 0x000fe400078e0006 */
[----:B-1----:R-:W-:Y:S02]  /*25670*/  IMAD.MOV.U32 R11, RZ, RZ, 0x1f ;  /* 0x0000001fff0b7424 */ /* 0x002fe400078e00ff */
[----:B------:R-:W-:-:S07]  /*25680*/  IMAD.MOV.U32 R15, RZ, RZ, -0x1 ;  /* 0xffffffffff0f7424 */ /* 0x000fce00078e00ff */
[----:B0-234-:R-:W-:Y:S05]  /*25690*/  WARPSYNC.COLLECTIVE R15, `(.L_x_3466) ;  /* 0x000000000f087348 */ /* 0x01dfea0003c00000 */
[----:B------:R1:W0:Y:S02]  /*256a0*/  SHFL.IDX P6, R14, R13, R12, R11 ;  /* 0x0000000c0d0e7389 */ /* 0x00022400000c000b */
[----:B01234-:R-:W-:Y:S01]  /*256b0*/  ENDCOLLECTIVE ;  /* 0x000000000000791b */ /* 0x01ffe20003800000 */
.L_x_3466:
[----:B------:R-:W-:Y:S05]  /*256c0*/  BSYNC B0 ;  /* 0x0000000000007941 */ /* 0x000fea0003800000 */
.L_x_3465:
[----:B------:R-:W-:Y:S05]  /*256d0*/  BRA `(.L_x_3205) ;  /* 0xffffff8c00447947 */ /* 0x000fea000383ffff */
.L_x_3210:
[----:B-1----:R1:W2:Y:S02]  /*256e0*/  SYNCS.PHASECHK.TRANS64.TRYWAIT P0, [R4+URZ+0x28820], R0 ;  /* 0x02882000040075a7 */ /* 0x0022a4000800017f */
[----:B--2---:R-:W-:Y:S05]  /*256f0*/  @!P0 NANOSLEEP.SYNCS 0x989680 ;  /* 0x009896800000895d */ /* 0x004fea0003900000 */
[----:B------:R-:W2:Y:S02]  /*25700*/  @!P0 SYNCS.PHASECHK.TRANS64 P0, [R4+URZ+0x28820], R0 ;  /* 0x02882000040085a7 */ /* 0x000ea4000800007f */
[----:B--2---:R-:W-:Y:S05]  /*25710*/  @!P0 BRA `(.L_x_3210) ;  /* 0xfffffffc00f08947 */ /* 0x004fea000383ffff */
[----:B------:R-:W-:Y:S05]  /*25720*/  BRA `(.L_x_3467) ;  /* 0xffffff9000bc7947 */ /* 0x000fea000383ffff */
.L_x_3211:
        /* <DEDUP_REMOVED lines=8> */
[----:B01-34-:R-:W-:Y:S05]  /*257b0*/  WARPSYNC.COLLECTIVE R15, `(.L_x_3469) ;  /* 0x000000000f087348 */ /* 0x01bfea0003c00000 */
[----:B------:R2:W0:Y:S02]  /*257c0*/  SHFL.IDX P6, R14, R13, R12, R11 ;  /* 0x0000000c0d0e7389 */ /* 0x00042400000c000b */
[----:B01234-:R-:W-:Y:S01]  /*257d0*/  ENDCOLLECTIVE ;  /* 0x000000000000791b */ /* 0x01ffe20003800000 */
.L_x_3469:
[----:B------:R-:W-:Y:S05]  /*257e0*/  BSYNC B0 ;  /* 0x0000000000007941 */ /* 0x000fea0003800000 */
.L_x_3468:
[----:B------:R-:W-:Y:S05]  /*257f0*/  BRA `(.L_x_3470) ;  /* 0xffffff9000a47947 */ /* 0x000fea000383ffff */
.L_x_3212:
[----:B------:R-:W-:Y:S01]  /*25800*/  BSSY B0, `(.L_x_3471) ;  /* 0x0000006000007945 */ /* 0x000fe20003800000 */
[----:B------:R-:W-:-:S07]  /*25810*/  IMAD.MOV.U32 R15, RZ, RZ, -0x1 ;  /* 0xffffffffff0f7424 */ /* 0x000fce00078e00ff */
[----:B01-34-:R-:W-:Y:S05]  /*25820*/  WARPSYNC.COLLECTIVE R15, `(.L_x_3472) ;  /* 0x000000000f0c7348 */ /* 0x01bfea0003c00000 */
[----:B------:R-:W-:Y:S02]  /*25830*/  ELECT P6, UR62, PT ;  /* 0x00000000003e782f */ /* 0x000fe400038c0000 */
[----:B------:R-:W-:Y:S01]  /*25840*/  MOV R14, UR62 ;  /* 0x0000003e000e7c02 */ /* 0x000fe20008000f00 */
[----:B01-34-:R-:W-:Y:S10]  /*25850*/  ENDCOLLECTIVE ;  /* 0x000000000000791b */ /* 0x01bff40003800000 */
.L_x_3472:
[----:B------:R-:W-:Y:S05]  /*25860*/  BSYNC B0 ;  /* 0x0000000000007941 */ /* 0x000fea0003800000 */
.L_x_3471:
[----:B------:R-:W-:Y:S05]  /*25870*/  BRA `(.L_x_3473) ;  /* 0xffffff9000987947 */ /* 0x000fea000383ffff */
.L_x_3214:
[----:B-1----:R1:W2:Y:S02]  /*25880*/  SYNCS.PHASECHK.TRANS64.TRYWAIT P1, [R5+URZ+0x28840], R0 ;  /* 0x02884000050075a7 */ /* 0x0022a4000802017f */
[----:B--2---:R-:W-:Y:S05]  /*25890*/  @!P1 NANOSLEEP.SYNCS 0x989680 ;  /* 0x009896800000995d */ /* 0x004fea0003900000 */
[----:B------:R-:W2:Y:S02]  /*258a0*/  @!P1 SYNCS.PHASECHK.TRANS64 P1, [R5+URZ+0x28840], R0 ;  /* 0x02884000050095a7 */ /* 0x000ea4000802007f */
[----:B--2---:R-:W-:Y:S05]  /*258b0*/  @!P1 BRA `(.L_x_3214) ;  /* 0xfffffffc00f09947 */ /* 0x004fea000383ffff */
[----:B------:R-:W-:Y:S05]  /*258c0*/  BRA `(.L_x_3474) ;  /* 0xffffff9000b87947 */ /* 0x000fea000383ffff */
.L_x_3216:
[----:B--2---:R2:W0:Y:S02]  /*258d0*/  SYNCS.PHASECHK.TRANS64.TRYWAIT P1, [R25+URZ+0x28840], R2 ;  /* 0x02884002190075a7 */ /* 0x004424000802017f */
[----:B0-----:R-:W-:Y:S05]  /*258e0*/  @!P1 NANOSLEEP.SYNCS 0x989680 ;  /* 0x009896800000995d */ /* 0x001fea0003900000 */
[----:B------:R-:W0:Y:S02]  /*258f0*/  @!P1 SYNCS.PHASECHK.TRANS64 P1, [R25+URZ+0x28840], R2 ;  /* 0x02884002190095a7 */ /* 0x000e24000802007f */
[----:B0-----:R-:W-:Y:S05]  /*25900*/  @!P1 BRA `(.L_x_3216) ;  /* 0xfffffffc00f09947 */ /* 0x001fea000383ffff */
[----:B------:R-:W-:Y:S05]  /*25910*/  BRA `(.L_x_3475) ;  /* 0xffffff9000c47947 */ /* 0x000fea000383ffff */
.L_x_3218:
[----:B------:R0:W0:Y:S02]  /*25920*/  SYNCS.PHASECHK.TRANS64.TRYWAIT P1, [R5+URZ+0x28860], R0 ;  /* 0x02886000050075a7 */ /* 0x000024000802017f */
[----:B0-----:R-:W-:Y:S05]  /*25930*/  @!P1 NANOSLEEP.SYNCS 0x989680 ;  /* 0x009896800000995d */ /* 0x001fea0003900000 */
[----:B------:R-:W0:Y:S02]  /*25940*/  @!P1 SYNCS.PHASECHK.TRANS64 P1, [R5+URZ+0x28860], R0 ;  /* 0x02886000050095a7 */ /* 0x000e24000802007f */
[----:B0-----:R-:W-:Y:S05]  /*25950*/  @!P1 BRA `(.L_x_3218) ;  /* 0xfffffffc00f09947 */ /* 0x001fea000383ffff */
[----:B------:R-:W-:Y:S05]  /*25960*/  BRA `(.L_x_3476) ;  /* 0xffffff9000c07947 */ /* 0x000fea000383ffff */
.L_x_3477:
        /* <DEDUP_REMOVED lines=9> */
.L_x_3486:


//--------------------- .nv.global.init           --------------------------
	.section	.nv.global.init,"aw",@progbits
.nv.global.init:
	.type		$str$23,@object
	.size		$str$23,($str$24 - $str$23)
$str$23:
        /*0000*/ 	.byte	0x28, 0x61, 0x64, 0x64, 0x72, 0x65, 0x73, 0x73, 0x20, 0x26, 0x20, 0x6d, 0x61, 0x73, 0x6b, 0x29
        /*0010*/ 	.byte	0x20, 0x3d, 0x3d, 0x20, 0x30, 0x00
	.type		$str$24,@object
	.size		$str$24,(__unnamed_4 - $str$24)
$str$24:
        /*0016*/ 	.byte	0x2f, 0x74, 0x6d, 0x70, 0x2f, 0x6f, 0x73, 0x73, 0x5f, 0x6b, 0x65, 0x72, 0x6e, 0x65, 0x6c, 0x73
        /*0026*/ 	.byte	0x5f, 0x73, 0x72, 0x63, 0x2f, 0x66, 0x6c, 0x61, 0x73, 0x68, 0x5f, 0x61, 0x74, 0x74, 0x65, 0x6e
        /*0036*/ 	.byte	0x74, 0x69, 0x6f, 0x6e, 0x2f, 0x63, 0x73, 0x72, 0x63, 0x2f, 0x63, 0x75, 0x74, 0x6c, 0x61, 0x73
        /*0046*/ 	.byte	0x73, 0x2f, 0x69, 0x6e, 0x63, 0x6c, 0x75, 0x64, 0x65, 0x2f, 0x63, 0x75, 0x74, 0x65, 0x2f, 0x70
        /*0056*/ 	.byte	0x6f, 0x69, 0x6e, 0x74, 0x65, 0x72, 0x5f, 0x66, 0x6c, 0x61, 0x67, 0x67, 0x65, 0x64, 0x2e, 0x68
        /*0066*/ 	.byte	0x70, 0x70, 0x00
	.type		__unnamed_4,@object
	.size		__unnamed_4,(__unnamed_3 - __unnamed_4)
__unnamed_4:
        /* <DEDUP_REMOVED lines=25> */
	.type		__unnamed_3,@object
	.size		__unnamed_3,(__unnamed_2 - __unnamed_3)
__unnamed_3:
        /* <DEDUP_REMOVED lines=29> */
	.type		__unnamed_2,@object
	.size		__unnamed_2,(__unnamed_1 - __unnamed_2)
__unnamed_2:
        /* <DEDUP_REMOVED lines=29> */
	.type		__unnamed_1,@object
	.size		__unnamed_1,(.L_0 - __unnamed_1)
__unnamed_1:
        /* <DEDUP_REMOVED lines=29> */
        /*075d*/ 	.byte	0x5d, 0x00
.L_0:


//--------------------- .nv.shared._ZN7cutlass13device_kernelIN5flash11enable_sm90INS1_16FlashAttnFwdSm90INS1_25CollectiveMainloopFwdSm90ILi2EN4cute5tupleIJNS5_1CILi1EEES8_S8_EEENS6_IJNS7_ILi128EEESA_SA_EEELi128ENS_10bfloat16_tEfNS_4arch4Sm90ELb0ELb0ELb0ELb0ELb1ELb0ELb0ELb1ELb1ELb1ELb0ELb0EEENS1_21CollectiveEpilogueFwdISB_S9_SC_SE_Li256ELb0ELb1ELb0ELb0EEENS1_29StaticPersistentTileSchedulerILb0EEEEEEEEEvNT_6ParamsE --------------------------
	.section	.nv.shared._ZN7cutlass13device_kernelIN5flash11enable_sm90INS1_16FlashAttnFwdSm90INS1_25CollectiveMainloopFwdSm90ILi2EN4cute5tupleIJNS5_1CILi1EEES8_S8_EEENS6_IJNS7_ILi128EEESA_SA_EEELi128ENS_10bfloat16_tEfNS_4arch4Sm90ELb0ELb0ELb0ELb0ELb1ELb0ELb0ELb1ELb1ELb1ELb0ELb0EEENS1_21CollectiveEpilogueFwdISB_S9_SC_SE_Li256ELb0ELb1ELb0ELb0EEENS1_29StaticPersistentTileSchedulerILb0EEEEEEEEEvNT_6ParamsE,"aw",@nobits
	.sectionflags	@""
	.align	16
	.zero		1024


//--------------------- .nv.shared.reserved.0     --------------------------
	.section	.nv.shared.reserved.0,"aw",@nobits
	.weak		__nv_reservedSMEM_offset_0_alias
	.size		__nv_reservedSMEM_offset_0_alias, 0, 0
	.other		__nv_reservedSMEM_offset_0_alias,@"STO_CUDA_RESERVED_SHARED STV_DEFAULT"
__nv_reservedSMEM_offset_0_alias:
	.zero		0


//--------------------- .nv.global                --------------------------
	.section	.nv.global,"aw",@nobits
.nv.global:
	.type		_ZN72_INTERNAL_8ee7febd_36_flash_fwd_hdim128_bf16_paged_sm90_cu_1f2e7571_28114cute1_E,@object
	.size		_ZN72_INTERNAL_8ee7febd_36_flash_fwd_hdim128_bf16_paged_sm90_cu_1f2e7571_28114cute1_E,(_ZN72_INTERNAL_8ee7febd_36_flash_fwd_hdim128_bf16_paged_sm90_cu_1f2e7571_28114cuda3std3__45__cpo6cbeginE - _ZN72_INTERNAL_8ee7febd_36_flash_fwd_hdim128_bf16_paged_sm90_cu_1f2e7571_28114cute1_E)
_ZN72_INTERNAL_8ee7febd_36_flash_fwd_hdim128_bf16_paged_sm90_cu_1f2e7571_28114cute1_E:
	.zero		1
	.type		_ZN72_INTERNAL_8ee7febd_36_flash_fwd_hdim128_bf16_paged_sm90_cu_1f2e7571_28114cuda3std3__45__cpo6cbeginE,@object
	.size		_ZN72_INTERNAL_8ee7febd_36_flash_fwd_hdim128_bf16_paged_sm90_cu_1f2e7571_28114cuda3std3__45__cpo6cbeginE,(_ZN72_INTERNAL_8ee7febd_36_flash_fwd_hdim128_bf16_paged_sm90_cu_1f2e7571_28114cuda3std3__48in_placeE - _ZN72_INTERNAL_8ee7febd_36_flash_fwd_hdim128_bf16_paged_sm90_cu_1f2e7571_28114cuda3std3__45__cpo6cbeginE)
_ZN72_INTERNAL_8ee7febd_36_flash_fwd_hdim128_bf16_paged_sm90_cu_1f2e7571_28114cuda3std3__45__cpo6cbeginE:
	.zero		1
	.type		_ZN72_INTERNAL_8ee7febd_36_flash_fwd_hdim128_bf16_paged_sm90_cu_1f2e7571_28114cuda3std3__48in_placeE,@object
	.size		_ZN72_INTERNAL_8ee7febd_36_flash_fwd_hdim128_bf16_paged_sm90_cu_1f2e7571_28114cuda3std3__48in_placeE,(_ZN72_INTERNAL_8ee7febd_36_flash_fwd_hdim128_bf16_paged_sm90_cu_1f2e7571_28114cuda3std6ranges3__45__cpo9iter_moveE - _ZN72_INTERNAL_8ee7febd_36_flash_fwd_hdim128_bf16_paged_sm90_cu_1f2e7571_28114cuda3std3__48in_placeE)
_ZN72_INTERNAL_8ee7febd_36_flash_fwd_hdim128_bf16_paged_sm90_cu_1f2e7571_28114cuda3std3__48in_placeE:
	.zero		1
	.type		_ZN72_INTERNAL_8ee7febd_36_flash_fwd_hdim128_bf16_paged_sm90_cu_1f2e7571_28114cuda3std6ranges3__45__cpo9iter_moveE,@object
	.size		_ZN72_INTERNAL_8ee7febd_36_flash_fwd_hdim128_bf16_paged_sm90_cu_1f2e7571_28114cuda3std6ranges3__45__cpo9iter_moveE,(_ZN72_INTERNAL_8ee7febd_36_flash_fwd_hdim128_bf16_paged_sm90_cu_1f2e7571_28114cuda3std3__45__cpo5beginE - _ZN72_INTERNAL_8ee7febd_36_flash_fwd_hdim128_bf16_paged_sm90_cu_1f2e7571_28114cuda3std6ranges3__45__cpo9iter_moveE)
_ZN72_INTERNAL_8ee7febd_36_flash_fwd_hdim128_bf16_paged_sm90_cu_1f2e7571_28114cuda3std6ranges3__45__cpo9iter_moveE:
	.zero		1
	.type		_ZN72_INTERNAL_8ee7febd_36_flash_fwd_hdim128_bf16_paged_sm90_cu_1f2e7571_28114cuda3std3__45__cpo5beginE,@object
	.size		_ZN72_INTERNAL_8ee7febd_36_flash_fwd_hdim128_bf16_paged_sm90_cu_1f2e7571_28114cuda3std3__45__cpo5beginE,(_ZN72_INTERNAL_8ee7febd_36_flash_fwd_hdim128_bf16_paged_sm90_cu_1f2e7571_28114cuda3std3__474_GLOBAL__N__8ee7febd_36_flash_fwd_hdim128_bf16_paged_sm90_cu_1f2e7571_28116ignoreE - _ZN72_INTERNAL_8ee7febd_36_flash_fwd_hdim128_bf16_paged_sm90_cu_1f2e7571_28114cuda3std3__45__cpo5beginE)
_ZN72_INTERNAL_8ee7febd_36_flash_fwd_hdim128_bf16_paged_sm90_cu_1f2e7571_28114cuda3std3__45__cpo5beginE:
	.zero		1
	.type		_ZN72_INTERNAL_8ee7febd_36_flash_fwd_hdim128_bf16_paged_sm90_cu_1f2e7571_28114cuda3std3__474_GLOBAL__N__8ee7febd_36_flash_fwd_hdim128_bf16_paged_sm90_cu_1f2e7571_28116ignoreE,@object
	.size		_ZN72_INTERNAL_8ee7febd_36_flash_fwd_hdim128_bf16_paged_sm90_cu_1f2e7571_28114cuda3std3__474_GLOBAL__N__8ee7febd_36_flash_fwd_hdim128_bf16_paged_sm90_cu_1f2e7571_28116ignoreE,(_ZN72_INTERNAL_8ee7febd_36_flash_fwd_hdim128_bf16_paged_sm90_cu_1f2e7571_28114cute7productE - _ZN72_INTERNAL_8ee7febd_36_flash_fwd_hdim128_bf16_paged_sm90_cu_1f2e7571_28114cuda3std3__474_GLOBAL__N__8ee7febd_36_flash_fwd_hdim128_bf16_paged_sm90_cu_1f2e7571_28116ignoreE)
_ZN72_INTERNAL_8ee7febd_36_flash_fwd_hdim128_bf16_paged_sm90_cu_1f2e7571_28114cuda3std3__474_GLOBAL__N__8ee7febd_36_flash_fwd_hdim128_bf16_paged_sm90_cu_1f2e7571_28116ignoreE:
	.zero		1
	.type		_ZN72_INTERNAL_8ee7febd_36_flash_fwd_hdim128_bf16_paged_sm90_cu_1f2e7571_28114cute7productE,@object
	.size		_ZN72_INTERNAL_8ee7febd_36_flash_fwd_hdim128_bf16_paged_sm90_cu_1f2e7571_28114cute7productE,(_ZN72_INTERNAL_8ee7febd_36_flash_fwd_hdim128_bf16_paged_sm90_cu_1f2e7571_28114cuda3std3__45__cpo3endE - _ZN72_INTERNAL_8ee7febd_36_flash_fwd_hdim128_bf16_paged_sm90_cu_1f2e7571_28114cute7productE)
_ZN72_INTERNAL_8ee7febd_36_flash_fwd_hdim128_bf16_paged_sm90_cu_1f2e7571_28114cute7productE:
	.zero		1
	.type		_ZN72_INTERNAL_8ee7febd_36_flash_fwd_hdim128_bf16_paged_sm90_cu_1f2e7571_28114cuda3std3__45__cpo3endE,@object
	.size		_ZN72_INTERNAL_8ee7febd_36_flash_fwd_hdim128_bf16_paged_sm90_cu_1f2e7571_28114cuda3std3__45__cpo3endE,(_ZN72_INTERNAL_8ee7febd_36_flash_fwd_hdim128_bf16_paged_sm90_cu_1f2e7571_28114cuda3std3__419piecewise_constructE - _ZN72_INTERNAL_8ee7febd_36_flash_fwd_hdim128_bf16_paged_sm90_cu_1f2e7571_28114cuda3std3__45__cpo3endE)
_ZN72_INTERNAL_8ee7febd_36_flash_fwd_hdim128_bf16_paged_sm90_cu_1f2e7571_28114cuda3std3__45__cpo3endE:
	.zero		1
	.type		_ZN72_INTERNAL_8ee7febd_36_flash_fwd_hdim128_bf16_paged_sm90_cu_1f2e7571_28114cuda3std3__419piecewise_constructE,@object
	.size		_ZN72_INTERNAL_8ee7febd_36_flash_fwd_hdim128_bf16_paged_sm90_cu_1f2e7571_28114cuda3std3__419piecewise_constructE,(_ZN72_INTERNAL_8ee7febd_36_flash_fwd_hdim128_bf16_paged_sm90_cu_1f2e7571_28114cuda3std3__45__cpo4cendE - _ZN72_INTERNAL_8ee7febd_36_flash_fwd_hdim128_bf16_paged_sm90_cu_1f2e7571_28114cuda3std3__419piecewise_constructE)
_ZN72_INTERNAL_8ee7febd_36_flash_fwd_hdim128_bf16_paged_sm90_cu_1f2e7571_28114cuda3std3__419piecewise_constructE:
	.zero		1
	.type		_ZN72_INTERNAL_8ee7febd_36_flash_fwd_hdim128_bf16_paged_sm90_cu_1f2e7571_28114cuda3std3__45__cpo4cendE,@object
	.size		_ZN72_INTERNAL_8ee7febd_36_flash_fwd_hdim128_bf16_paged_sm90_cu_1f2e7571_28114cuda3std3__45__cpo4cendE,(_ZN72_INTERNAL_8ee7febd_36_flash_fwd_hdim128_bf16_paged_sm90_cu_1f2e7571_28114cuda3std6ranges3__45__cpo4swapE - _ZN72_INTERNAL_8ee7febd_36_flash_fwd_hdim128_bf16_paged_sm90_cu_1f2e7571_28114cuda3std3__45__cpo4cendE)
_ZN72_INTERNAL_8ee7febd_36_flash_fwd_hdim128_bf16_paged_sm90_cu_1f2e7571_28114cuda3std3__45__cpo4cendE:
	.zero		1
	.type		_ZN72_INTERNAL_8ee7febd_36_flash_fwd_hdim128_bf16_paged_sm90_cu_1f2e7571_28114cuda3std6ranges3__45__cpo4swapE,@object
	.size		_ZN72_INTERNAL_8ee7febd_36_flash_fwd_hdim128_bf16_paged_sm90_cu_1f2e7571_28114cuda3std6ranges3__45__cpo4swapE,(.L_11 - _ZN72_INTERNAL_8ee7febd_36_flash_fwd_hdim128_bf16_paged_sm90_cu_1f2e7571_28114cuda3std6ranges3__45__cpo4swapE)
_ZN72_INTERNAL_8ee7febd_36_flash_fwd_hdim128_bf16_paged_sm90_cu_1f2e7571_28114cuda3std6ranges3__45__cpo4swapE:
	.zero		1
.L_11:


//--------------------- .nv.shared._ZN7cutlass13device_kernelIN5flash11enable_sm90INS1_16FlashAttnFwdSm90INS1_25CollectiveMainloopFwdSm90ILi2EN4cute5tupleIJNS5_1CILi1EEES8_S8_EEENS6_IJNS7_ILi128EEESA_SA_EEELi128ENS_10bfloat16_tEfNS_4arch4Sm90ELb0ELb0ELb0ELb1ELb1ELb0ELb0ELb1ELb1ELb1ELb0ELb0EEENS1_21CollectiveEpilogueFwdISB_S9_SC_SE_Li256ELb1ELb1ELb0ELb0EEENS1_36VarlenDynamicPersistentTileSchedulerILi128ELi128ELi256ELi128ELb0ELb1ELb1ELb0ELb1ELb1EEEEEEEEEvNT_6ParamsE --------------------------
	.section	.nv.shared._ZN7cutlass13device_kernelIN5flash11enable_sm90INS1_16FlashAttnFwdSm90INS1_25CollectiveMainloopFwdSm90ILi2EN4cute5tupleIJNS5_1CILi1EEES8_S8_EEENS6_IJNS7_ILi128EEESA_SA_EEELi128ENS_10bfloat16_tEfNS_4arch4Sm90ELb0ELb0ELb0ELb1ELb1ELb0ELb0ELb1ELb1ELb1ELb0ELb0EEENS1_21CollectiveEpilogueFwdISB_S9_SC_SE_Li256ELb1ELb1ELb0ELb0EEENS1_36VarlenDynamicPersistentTileSchedulerILi128ELi128ELi256ELi128ELb0ELb1ELb1ELb0ELb1ELb1EEEEEEEEEvNT_6ParamsE,"aw",@nobits
	.sectionflags	@""
	.align	16
	.zero		1024


//--------------------- .nv.shared._ZN7cutlass13device_kernelIN5flash11enable_sm90INS1_16FlashAttnFwdSm90INS1_25CollectiveMainloopFwdSm90ILi2EN4cute5tupleIJNS5_1CILi1EEES8_S8_EEENS6_IJNS7_ILi128EEESA_SA_EEELi128ENS_10bfloat16_tEfNS_4arch4Sm90ELb0ELb0ELb0ELb1ELb1ELb1ELb0ELb1ELb1ELb1ELb0ELb0EEENS1_21CollectiveEpilogueFwdISB_S9_SC_SE_Li256ELb1ELb1ELb0ELb0EEENS1_36VarlenDynamicPersistentTileSchedulerILi128ELi128ELi256ELi128ELb0ELb1ELb1ELb0ELb1ELb1EEEEEEEEEvNT_6ParamsE --------------------------
	.section	.nv.shared._ZN7cutlass13device_kernelIN5flash11enable_sm90INS1_16FlashAttnFwdSm90INS1_25CollectiveMainloopFwdSm90ILi2EN4cute5tupleIJNS5_1CILi1EEES8_S8_EEENS6_IJNS7_ILi128EEESA_SA_EEELi128ENS_10bfloat16_tEfNS_4arch4Sm90ELb0ELb0ELb0ELb1ELb1ELb1ELb0ELb1ELb1ELb1ELb0ELb0EEENS1_21CollectiveEpilogueFwdISB_S9_SC_SE_Li256ELb1ELb1ELb0ELb0EEENS1_36VarlenDynamicPersistentTileSchedulerILi128ELi128ELi256ELi128ELb0ELb1ELb1ELb0ELb1ELb1EEEEEEEEEvNT_6ParamsE,"aw",@nobits
	.sectionflags	@""
	.align	16
	.zero		1024


//--------------------- .nv.shared._ZN7cutlass13device_kernelIN5flash11enable_sm90INS1_16FlashAttnFwdSm90INS1_25CollectiveMainloopFwdSm90ILi2EN4cute5tupleIJNS5_1CILi1EEES8_S8_EEENS6_IJNS7_ILi128EEESA_SA_EEELi128ENS_10bfloat16_tEfNS_4arch4Sm90ELb0ELb1ELb0ELb0ELb1ELb0ELb0ELb1ELb1ELb1ELb0ELb0EEENS1_21CollectiveEpilogueFwdISB_S9_SC_SE_Li256ELb0ELb1ELb0ELb0EEENS1_30DynamicPersistentTileSchedulerILi256ELi128ELb0ELb1ELb1EEEEEEEEEvNT_6ParamsE --------------------------
	.section	.nv.shared._ZN7cutlass13device_kernelIN5flash11enable_sm90INS1_16FlashAttnFwdSm90INS1_25CollectiveMainloopFwdSm90ILi2EN4cute5tupleIJNS5_1CILi1EEES8_S8_EEENS6_IJNS7_ILi128EEESA_SA_EEELi128ENS_10bfloat16_tEfNS_4arch4Sm90ELb0ELb1ELb0ELb0ELb1ELb0ELb0ELb1ELb1ELb1ELb0ELb0EEENS1_21CollectiveEpilogueFwdISB_S9_SC_SE_Li256ELb0ELb1ELb0ELb0EEENS1_30DynamicPersistentTileSchedulerILi256ELi128ELb0ELb1ELb1EEEEEEEEEvNT_6ParamsE,"aw",@nobits
	.sectionflags	@""
	.align	16
	.zero		1024


//--------------------- .nv.shared._ZN7cutlass13device_kernelIN5flash11enable_sm90INS1_16FlashAttnFwdSm90INS1_25CollectiveMainloopFwdSm90ILi2EN4cute5tupleIJNS5_1CILi1EEES8_S8_EEENS6_IJNS7_ILi128EEESA_SA_EEELi128ENS_10bfloat16_tEfNS_4arch4Sm90ELb0ELb1ELb0ELb1ELb1ELb0ELb0ELb1ELb1ELb1ELb0ELb0EEENS1_21CollectiveEpilogueFwdISB_S9_SC_SE_Li256ELb1ELb1ELb0ELb0EEENS1_36VarlenDynamicPersistentTileSchedulerILi128ELi128ELi256ELi128ELb0ELb1ELb1ELb1ELb0ELb1EEEEEEEEEvNT_6ParamsE --------------------------
	.section	.nv.shared._ZN7cutlass13device_kernelIN5flash11enable_sm90INS1_16FlashAttnFwdSm90INS1_25CollectiveMainloopFwdSm90ILi2EN4cute5tupleIJNS5_1CILi1EEES8_S8_EEENS6_IJNS7_ILi128EEESA_SA_EEELi128ENS_10bfloat16_tEfNS_4arch4Sm90ELb0ELb1ELb0ELb1ELb1ELb0ELb0ELb1ELb1ELb1ELb0ELb0EEENS1_21CollectiveEpilogueFwdISB_S9_SC_SE_Li256ELb1ELb1ELb0ELb0EEENS1_36VarlenDynamicPersistentTileSchedulerILi128ELi128ELi256ELi128ELb0ELb1ELb1ELb1ELb0ELb1EEEEEEEEEvNT_6ParamsE,"aw",@nobits
	.sectionflags	@""
	.align	16
	.zero		1024


//--------------------- .nv.shared._ZN7cutlass13device_kernelIN5flash11enable_sm90INS1_16FlashAttnFwdSm90INS1_25CollectiveMainloopFwdSm90ILi2EN4cute5tupleIJNS5_1CILi1EEES8_S8_EEENS6_IJNS7_ILi128EEESA_SA_EEELi128ENS_10bfloat16_tEfNS_4arch4Sm90ELb0ELb1ELb0ELb1ELb1ELb1ELb0ELb1ELb1ELb1ELb0ELb0EEENS1_21CollectiveEpilogueFwdISB_S9_SC_SE_Li256ELb1ELb1ELb0ELb0EEENS1_36VarlenDynamicPersistentTileSchedulerILi128ELi128ELi256ELi128ELb0ELb1ELb1ELb1ELb0ELb1EEEEEEEEEvNT_6ParamsE --------------------------
	.section	.nv.shared._ZN7cutlass13device_kernelIN5flash11enable_sm90INS1_16FlashAttnFwdSm90INS1_25CollectiveMainloopFwdSm90ILi2EN4cute5tupleIJNS5_1CILi1EEES8_S8_EEENS6_IJNS7_ILi128EEESA_SA_EEELi128ENS_10bfloat16_tEfNS_4arch4Sm90ELb0ELb1ELb0ELb1ELb1ELb1ELb0ELb1ELb1ELb1ELb0ELb0EEENS1_21CollectiveEpilogueFwdISB_S9_SC_SE_Li256ELb1ELb1ELb0ELb0EEENS1_36VarlenDynamicPersistentTileSchedulerILi128ELi128ELi256ELi128ELb0ELb1ELb1ELb1ELb0ELb1EEEEEEEEEvNT_6ParamsE,"aw",@nobits
	.sectionflags	@""
	.align	16
	.zero		1024


//--------------------- .nv.shared._ZN7cutlass13device_kernelIN5flash11enable_sm90INS1_16FlashAttnFwdSm90INS1_25CollectiveMainloopFwdSm90ILi2EN4cute5tupleIJNS5_1CILi1EEES8_S8_EEENS6_IJNS7_ILi128EEESA_SA_EEELi128ENS_10bfloat16_tEfNS_4arch4Sm90ELb1ELb0ELb0ELb0ELb1ELb0ELb0ELb1ELb1ELb1ELb0ELb0EEENS1_21CollectiveEpilogueFwdISB_S9_SC_SE_Li256ELb0ELb1ELb0ELb0EEENS1_30DynamicPersistentTileSchedulerILi256ELi128ELb0ELb1ELb1EEEEEEEEEvNT_6ParamsE --------------------------
	.section	.nv.shared._ZN7cutlass13device_kernelIN5flash11enable_sm90INS1_16FlashAttnFwdSm90INS1_25CollectiveMainloopFwdSm90ILi2EN4cute5tupleIJNS5_1CILi1EEES8_S8_EEENS6_IJNS7_ILi128EEESA_SA_EEELi128ENS_10bfloat16_tEfNS_4arch4Sm90ELb1ELb0ELb0ELb0ELb1ELb0ELb0ELb1ELb1ELb1ELb0ELb0EEENS1_21CollectiveEpilogueFwdISB_S9_SC_SE_Li256ELb0ELb1ELb0ELb0EEENS1_30DynamicPersistentTileSchedulerILi256ELi128ELb0ELb1ELb1EEEEEEEEEvNT_6ParamsE,"aw",@nobits
	.sectionflags	@""
	.align	16
	.zero		1024


//--------------------- .nv.shared._ZN7cutlass13device_kernelIN5flash11enable_sm90INS1_16FlashAttnFwdSm90INS1_25CollectiveMainloopFwdSm90ILi2EN4cute5tupleIJNS5_1CILi1EEES8_S8_EEENS6_IJNS7_ILi128EEESA_SA_EEELi128ENS_10bfloat16_tEfNS_4arch4Sm90ELb1ELb0ELb0ELb1ELb1ELb0ELb0ELb1ELb1ELb1ELb0ELb0EEENS1_21CollectiveEpilogueFwdISB_S9_SC_SE_Li256ELb1ELb1ELb0ELb0EEENS1_36VarlenDynamicPersistentTileSchedulerILi128ELi128ELi256ELi128ELb0ELb1ELb1ELb1ELb1ELb1EEEEEEEEEvNT_6ParamsE --------------------------
	.section	.nv.shared._ZN7cutlass13device_kernelIN5flash11enable_sm90INS1_16FlashAttnFwdSm90INS1_25CollectiveMainloopFwdSm90ILi2EN4cute5tupleIJNS5_1CILi1EEES8_S8_EEENS6_IJNS7_ILi128EEESA_SA_EEELi128ENS_10bfloat16_tEfNS_4arch4Sm90ELb1ELb0ELb0ELb1ELb1ELb0ELb0ELb1ELb1ELb1ELb0ELb0EEENS1_21CollectiveEpilogueFwdISB_S9_SC_SE_Li256ELb1ELb1ELb0ELb0EEENS1_36VarlenDynamicPersistentTileSchedulerILi128ELi128ELi256ELi128ELb0ELb1ELb1ELb1ELb1ELb1EEEEEEEEEvNT_6ParamsE,"aw",@nobits
	.sectionflags	@""
	.align	16
	.zero		1024


//--------------------- .nv.shared._ZN7cutlass13device_kernelIN5flash11enable_sm90INS1_16FlashAttnFwdSm90INS1_25CollectiveMainloopFwdSm90ILi2EN4cute5tupleIJNS5_1CILi1EEES8_S8_EEENS6_IJNS7_ILi128EEESA_SA_EEELi128ENS_10bfloat16_tEfNS_4arch4Sm90ELb1ELb0ELb0ELb1ELb1ELb1ELb0ELb1ELb1ELb1ELb0ELb0EEENS1_21CollectiveEpilogueFwdISB_S9_SC_SE_Li256ELb1ELb1ELb0ELb0EEENS1_36VarlenDynamicPersistentTileSchedulerILi128ELi128ELi256ELi128ELb0ELb1ELb1ELb1ELb1ELb1EEEEEEEEEvNT_6ParamsE --------------------------
	.section	.nv.shared._ZN7cutlass13device_kernelIN5flash11enable_sm90INS1_16FlashAttnFwdSm90INS1_25CollectiveMainloopFwdSm90ILi2EN4cute5tupleIJNS5_1CILi1EEES8_S8_EEENS6_IJNS7_ILi128EEESA_SA_EEELi128ENS_10bfloat16_tEfNS_4arch4Sm90ELb1ELb0ELb0ELb1ELb1ELb1ELb0ELb1ELb1ELb1ELb0ELb0EEENS1_21CollectiveEpilogueFwdISB_S9_SC_SE_Li256ELb1ELb1ELb0ELb0EEENS1_36VarlenDynamicPersistentTileSchedulerILi128ELi128ELi256ELi128ELb0ELb1ELb1ELb1ELb1ELb1EEEEEEEEEvNT_6ParamsE,"aw",@nobits
	.sectionflags	@""
	.align	16
	.zero		1024


//--------------------- .nv.constant0._ZN7cutlass13device_kernelIN5flash11enable_sm90INS1_16FlashAttnFwdSm90INS1_25CollectiveMainloopFwdSm90ILi2EN4cute5tupleIJNS5_1CILi1EEES8_S8_EEENS6_IJNS7_ILi128EEESA_SA_EEELi128ENS_10bfloat16_tEfNS_4arch4Sm90ELb0ELb0ELb0ELb0ELb1ELb0ELb0ELb1ELb1ELb1ELb0ELb0EEENS1_21CollectiveEpilogueFwdISB_S9_SC_SE_Li256ELb0ELb1ELb0ELb0EEENS1_29StaticPersistentTileSchedulerILb0EEEEEEEEEvNT_6ParamsE --------------------------
	.section	.nv.constant0._ZN7cutlass13device_kernelIN5flash11enable_sm90INS1_16FlashAttnFwdSm90INS1_25CollectiveMainloopFwdSm90ILi2EN4cute5tupleIJNS5_1CILi1EEES8_S8_EEENS6_IJNS7_ILi128EEESA_SA_EEELi128ENS_10bfloat16_tEfNS_4arch4Sm90ELb0ELb0ELb0ELb0ELb1ELb0ELb0ELb1ELb1ELb1ELb0ELb0EEENS1_21CollectiveEpilogueFwdISB_S9_SC_SE_Li256ELb0ELb1ELb0ELb0EEENS1_29StaticPersistentTileSchedulerILb0EEEEEEEEEvNT_6ParamsE,"a",@progbits
	.sectionflags	@""
	.align	4
.nv.constant0._ZN7cutlass13device_kernelIN5flash11enable_sm90INS1_16FlashAttnFwdSm90INS1_25CollectiveMainloopFwdSm90ILi2EN4cute5tupleIJNS5_1CILi1EEES8_S8_EEENS6_IJNS7_ILi128EEESA_SA_EEELi128ENS_10bfloat16_tEfNS_4arch4Sm90ELb0ELb0ELb0ELb0ELb1ELb0ELb0ELb1ELb1ELb1ELb0ELb0EEENS1_21CollectiveEpilogueFwdISB_S9_SC_SE_Li256ELb0ELb1ELb0ELb0EEENS1_29StaticPersistentTileSchedulerILb0EEEEEEEEEvNT_6ParamsE:
	.zero		3200


//--------------------- .nv.constant0._ZN7cutlass13device_kernelIN5flash11enable_sm90INS1_16FlashAttnFwdSm90INS1_25CollectiveMainloopFwdSm90ILi2EN4cute5tupleIJNS5_1CILi1EEES8_S8_EEENS6_IJNS7_ILi128EEESA_SA_EEELi128ENS_10bfloat16_tEfNS_4arch4Sm90ELb0ELb0ELb0ELb1ELb1ELb0ELb0ELb1ELb1ELb1ELb0ELb0EEENS1_21CollectiveEpilogueFwdISB_S9_SC_SE_Li256ELb1ELb1ELb0ELb0EEENS1_36VarlenDynamicPersistentTileSchedulerILi128ELi128ELi256ELi128ELb0ELb1ELb1ELb0ELb1ELb1EEEEEEEEEvNT_6ParamsE --------------------------
	.section	.nv.constant0._ZN7cutlass13device_kernelIN5flash11enable_sm90INS1_16FlashAttnFwdSm90INS1_25CollectiveMainloopFwdSm90ILi2EN4cute5tupleIJNS5_1CILi1EEES8_S8_EEENS6_IJNS7_ILi128EEESA_SA_EEELi128ENS_10bfloat16_tEfNS_4arch4Sm90ELb0ELb0ELb0ELb1ELb1ELb0ELb0ELb1ELb1ELb1ELb0ELb0EEENS1_21CollectiveEpilogueFwdISB_S9_SC_SE_Li256ELb1ELb1ELb0ELb0EEENS1_36VarlenDynamicPersistentTileSchedulerILi128ELi128ELi256ELi128ELb0ELb1ELb1ELb0ELb1ELb1EEEEEEEEEvNT_6ParamsE,"a",@progbits
	.sectionflags	@""
	.align	4
.nv.constant0._ZN7cutlass13device_kernelIN5flash11enable_sm90INS1_16FlashAttnFwdSm90INS1_25CollectiveMainloopFwdSm90ILi2EN4cute5tupleIJNS5_1CILi1EEES8_S8_EEENS6_IJNS7_ILi128EEESA_SA_EEELi128ENS_10bfloat16_tEfNS_4arch4Sm90ELb0ELb0ELb0ELb1ELb1ELb0ELb0ELb1ELb1ELb1ELb0ELb0EEENS1_21CollectiveEpilogueFwdISB_S9_SC_SE_Li256ELb1ELb1ELb0ELb0EEENS1_36VarlenDynamicPersistentTileSchedulerILi128ELi128ELi256ELi128ELb0ELb1ELb1ELb0ELb1ELb1EEEEEEEEEvNT_6ParamsE:
	.zero		3328


//--------------------- .nv.constant0._ZN7cutlass13device_kernelIN5flash11enable_sm90INS1_16FlashAttnFwdSm90INS1_25CollectiveMainloopFwdSm90ILi2EN4cute5tupleIJNS5_1CILi1EEES8_S8_EEENS6_IJNS7_ILi128EEESA_SA_EEELi128ENS_10bfloat16_tEfNS_4arch4Sm90ELb0ELb0ELb0ELb1ELb1ELb1ELb0ELb1ELb1ELb1ELb0ELb0EEENS1_21CollectiveEpilogueFwdISB_S9_SC_SE_Li256ELb1ELb1ELb0ELb0EEENS1_36VarlenDynamicPersistentTileSchedulerILi128ELi128ELi256ELi128ELb0ELb1ELb1ELb0ELb1ELb1EEEEEEEEEvNT_6ParamsE --------------------------
	.section	.nv.constant0._ZN7cutlass13device_kernelIN5flash11enable_sm90INS1_16FlashAttnFwdSm90INS1_25CollectiveMainloopFwdSm90ILi2EN4cute5tupleIJNS5_1CILi1EEES8_S8_EEENS6_IJNS7_ILi128EEESA_SA_EEELi128ENS_10bfloat16_tEfNS_4arch4Sm90ELb0ELb0ELb0ELb1ELb1ELb1ELb0ELb1ELb1ELb1ELb0ELb0EEENS1_21CollectiveEpilogueFwdISB_S9_SC_SE_Li256ELb1ELb1ELb0ELb0EEENS1_36VarlenDynamicPersistentTileSchedulerILi128ELi128ELi256ELi128ELb0ELb1ELb1ELb0ELb1ELb1EEEEEEEEEvNT_6ParamsE,"a",@progbits
	.sectionflags	@""
	.align	4
.nv.constant0._ZN7cutlass13device_kernelIN5flash11enable_sm90INS1_16FlashAttnFwdSm90INS1_25CollectiveMainloopFwdSm90ILi2EN4cute5tupleIJNS5_1CILi1EEES8_S8_EEENS6_IJNS7_ILi128EEESA_SA_EEELi128ENS_10bfloat16_tEfNS_4arch4Sm90ELb0ELb0ELb0ELb1ELb1ELb1ELb0ELb1ELb1ELb1ELb0ELb0EEENS1_21CollectiveEpilogueFwdISB_S9_SC_SE_Li256ELb1ELb1ELb0ELb0EEENS1_36VarlenDynamicPersistentTileSchedulerILi128ELi128ELi256ELi128ELb0ELb1ELb1ELb0ELb1ELb1EEEEEEEEEvNT_6ParamsE:
	.zero		3328


//--------------------- .nv.constant0._ZN7cutlass13device_kernelIN5flash11enable_sm90INS1_16FlashAttnFwdSm90INS1_25CollectiveMainloopFwdSm90ILi2EN4cute5tupleIJNS5_1CILi1EEES8_S8_EEENS6_IJNS7_ILi128EEESA_SA_EEELi128ENS_10bfloat16_tEfNS_4arch4Sm90ELb0ELb1ELb0ELb0ELb1ELb0ELb0ELb1ELb1ELb1ELb0ELb0EEENS1_21CollectiveEpilogueFwdISB_S9_SC_SE_Li256ELb0ELb1ELb0ELb0EEENS1_30DynamicPersistentTileSchedulerILi256ELi128ELb0ELb1ELb1EEEEEEEEEvNT_6ParamsE --------------------------
	.section	.nv.constant0._ZN7cutlass13device_kernelIN5flash11enable_sm90INS1_16FlashAttnFwdSm90INS1_25CollectiveMainloopFwdSm90ILi2EN4cute5tupleIJNS5_1CILi1EEES8_S8_EEENS6_IJNS7_ILi128EEESA_SA_EEELi128ENS_10bfloat16_tEfNS_4arch4Sm90ELb0ELb1ELb0ELb0ELb1ELb0ELb0ELb1ELb1ELb1ELb0ELb0EEENS1_21CollectiveEpilogueFwdISB_S9_SC_SE_Li256ELb0ELb1ELb0ELb0EEENS1_30DynamicPersistentTileSchedulerILi256ELi128ELb0ELb1ELb1EEEEEEEEEvNT_6ParamsE,"a",@progbits
	.sectionflags	@""
	.align	4
.nv.constant0._ZN7cutlass13device_kernelIN5flash11enable_sm90INS1_16FlashAttnFwdSm90INS1_25CollectiveMainloopFwdSm90ILi2EN4cute5tupleIJNS5_1CILi1EEES8_S8_EEENS6_IJNS7_ILi128EEESA_SA_EEELi128ENS_10bfloat16_tEfNS_4arch4Sm90ELb0ELb1ELb0ELb0ELb1ELb0ELb0ELb1ELb1ELb1ELb0ELb0EEENS1_21CollectiveEpilogueFwdISB_S9_SC_SE_Li256ELb0ELb1ELb0ELb0EEENS1_30DynamicPersistentTileSchedulerILi256ELi128ELb0ELb1ELb1EEEEEEEEEvNT_6ParamsE:
	.zero		3328


//--------------------- .nv.constant0._ZN7cutlass13device_kernelIN5flash11enable_sm90INS1_16FlashAttnFwdSm90INS1_25CollectiveMainloopFwdSm90ILi2EN4cute5tupleIJNS5_1CILi1EEES8_S8_EEENS6_IJNS7_ILi128EEESA_SA_EEELi128ENS_10bfloat16_tEfNS_4arch4Sm90ELb0ELb1ELb0ELb1ELb1ELb0ELb0ELb1ELb1ELb1ELb0ELb0EEENS1_21CollectiveEpilogueFwdISB_S9_SC_SE_Li256ELb1ELb1ELb0ELb0EEENS1_36VarlenDynamicPersistentTileSchedulerILi128ELi128ELi256ELi128ELb0ELb1ELb1ELb1ELb0ELb1EEEEEEEEEvNT_6ParamsE --------------------------
	.section	.nv.constant0._ZN7cutlass13device_kernelIN5flash11enable_sm90INS1_16FlashAttnFwdSm90INS1_25CollectiveMainloopFwdSm90ILi2EN4cute5tupleIJNS5_1CILi1EEES8_S8_EEENS6_IJNS7_ILi128EEESA_SA_EEELi128ENS_10bfloat16_tEfNS_4arch4Sm90ELb0ELb1ELb0ELb1ELb1ELb0ELb0ELb1ELb1ELb1ELb0ELb0EEENS1_21CollectiveEpilogueFwdISB_S9_SC_SE_Li256ELb1ELb1ELb0ELb0EEENS1_36VarlenDynamicPersistentTileSchedulerILi128ELi128ELi256ELi128ELb0ELb1ELb1ELb1ELb0ELb1EEEEEEEEEvNT_6ParamsE,"a",@progbits
	.sectionflags	@""
	.align	4
.nv.constant0._ZN7cutlass13device_kernelIN5flash11enable_sm90INS1_16FlashAttnFwdSm90INS1_25CollectiveMainloopFwdSm90ILi2EN4cute5tupleIJNS5_1CILi1EEES8_S8_EEENS6_IJNS7_ILi128EEESA_SA_EEELi128ENS_10bfloat16_tEfNS_4arch4Sm90ELb0ELb1ELb0ELb1ELb1ELb0ELb0ELb1ELb1ELb1ELb0ELb0EEENS1_21CollectiveEpilogueFwdISB_S9_SC_SE_Li256ELb1ELb1ELb0ELb0EEENS1_36VarlenDynamicPersistentTileSchedulerILi128ELi128ELi256ELi128ELb0ELb1ELb1ELb1ELb0ELb1EEEEEEEEEvNT_6ParamsE:
	.zero		3328


//--------------------- .nv.constant0._ZN7cutlass13device_kernelIN5flash11enable_sm90INS1_16FlashAttnFwdSm90INS1_25CollectiveMainloopFwdSm90ILi2EN4cute5tupleIJNS5_1CILi1EEES8_S8_EEENS6_IJNS7_ILi128EEESA_SA_EEELi128ENS_10bfloat16_tEfNS_4arch4Sm90ELb0ELb1ELb0ELb1ELb1ELb1ELb0ELb1ELb1ELb1ELb0ELb0EEENS1_21CollectiveEpilogueFwdISB_S9_SC_SE_Li256ELb1ELb1ELb0ELb0EEENS1_36VarlenDynamicPersistentTileSchedulerILi128ELi128ELi256ELi128ELb0ELb1ELb1ELb1ELb0ELb1EEEEEEEEEvNT_6ParamsE --------------------------
	.section	.nv.constant0._ZN7cutlass13device_kernelIN5flash11enable_sm90INS1_16FlashAttnFwdSm90INS1_25CollectiveMainloopFwdSm90ILi2EN4cute5tupleIJNS5_1CILi1EEES8_S8_EEENS6_IJNS7_ILi128EEESA_SA_EEELi128ENS_10bfloat16_tEfNS_4arch4Sm90ELb0ELb1ELb0ELb1ELb1ELb1ELb0ELb1ELb1ELb1ELb0ELb0EEENS1_21CollectiveEpilogueFwdISB_S9_SC_SE_Li256ELb1ELb1ELb0ELb0EEENS1_36VarlenDynamicPersistentTileSchedulerILi128ELi128ELi256ELi128ELb0ELb1ELb1ELb1ELb0ELb1EEEEEEEEEvNT_6ParamsE,"a",@progbits
	.sectionflags	@""
	.align	4
.nv.constant0._ZN7cutlass13device_kernelIN5flash11enable_sm90INS1_16FlashAttnFwdSm90INS1_25CollectiveMainloopFwdSm90ILi2EN4cute5tupleIJNS5_1CILi1EEES8_S8_EEENS6_IJNS7_ILi128EEESA_SA_EEELi128ENS_10bfloat16_tEfNS_4arch4Sm90ELb0ELb1ELb0ELb1ELb1ELb1ELb0ELb1ELb1ELb1ELb0ELb0EEENS1_21CollectiveEpilogueFwdISB_S9_SC_SE_Li256ELb1ELb1ELb0ELb0EEENS1_36VarlenDynamicPersistentTileSchedulerILi128ELi128ELi256ELi128ELb0ELb1ELb1ELb1ELb0ELb1EEEEEEEEEvNT_6ParamsE:
	.zero		3328


//--------------------- .nv.constant0._ZN7cutlass13device_kernelIN5flash11enable_sm90INS1_16FlashAttnFwdSm90INS1_25CollectiveMainloopFwdSm90ILi2EN4cute5tupleIJNS5_1CILi1EEES8_S8_EEENS6_IJNS7_ILi128EEESA_SA_EEELi128ENS_10bfloat16_tEfNS_4arch4Sm90ELb1ELb0ELb0ELb0ELb1ELb0ELb0ELb1ELb1ELb1ELb0ELb0EEENS1_21CollectiveEpilogueFwdISB_S9_SC_SE_Li256ELb0ELb1ELb0ELb0EEENS1_30DynamicPersistentTileSchedulerILi256ELi128ELb0ELb1ELb1EEEEEEEEEvNT_6ParamsE --------------------------
	.section	.nv.constant0._ZN7cutlass13device_kernelIN5flash11enable_sm90INS1_16FlashAttnFwdSm90INS1_25CollectiveMainloopFwdSm90ILi2EN4cute5tupleIJNS5_1CILi1EEES8_S8_EEENS6_IJNS7_ILi128EEESA_SA_EEELi128ENS_10bfloat16_tEfNS_4arch4Sm90ELb1ELb0ELb0ELb0ELb1ELb0ELb0ELb1ELb1ELb1ELb0ELb0EEENS1_21CollectiveEpilogueFwdISB_S9_SC_SE_Li256ELb0ELb1ELb0ELb0EEENS1_30DynamicPersistentTileSchedulerILi256ELi128ELb0ELb1ELb1EEEEEEEEEvNT_6ParamsE,"a",@progbits
	.sectionflags	@""
	.align	4
.nv.constant0._ZN7cutlass13device_kernelIN5flash11enable_sm90INS1_16FlashAttnFwdSm90INS1_25CollectiveMainloopFwdSm90ILi2EN4cute5tupleIJNS5_1CILi1EEES8_S8_EEENS6_IJNS7_ILi128EEESA_SA_EEELi128ENS_10bfloat16_tEfNS_4arch4Sm90ELb1ELb0ELb0ELb0ELb1ELb0ELb0ELb1ELb1ELb1ELb0ELb0EEENS1_21CollectiveEpilogueFwdISB_S9_SC_SE_Li256ELb0ELb1ELb0ELb0EEENS1_30DynamicPersistentTileSchedulerILi256ELi128ELb0ELb1ELb1EEEEEEEEEvNT_6ParamsE:
	.zero		3328


//--------------------- .nv.constant0._ZN7cutlass13device_kernelIN5flash11enable_sm90INS1_16FlashAttnFwdSm90INS1_25CollectiveMainloopFwdSm90ILi2EN4cute5tupleIJNS5_1CILi1EEES8_S8_EEENS6_IJNS7_ILi128EEESA_SA_EEELi128ENS_10bfloat16_tEfNS_4arch4Sm90ELb1ELb0ELb0ELb1ELb1ELb0ELb0ELb1ELb1ELb1ELb0ELb0EEENS1_21CollectiveEpilogueFwdISB_S9_SC_SE_Li256ELb1ELb1ELb0ELb0EEENS1_36VarlenDynamicPersistentTileSchedulerILi128ELi128ELi256ELi128ELb0ELb1ELb1ELb1ELb1ELb1EEEEEEEEEvNT_6ParamsE --------------------------
	.section	.nv.constant0._ZN7cutlass13device_kernelIN5flash11enable_sm90INS1_16FlashAttnFwdSm90INS1_25CollectiveMainloopFwdSm90ILi2EN4cute5tupleIJNS5_1CILi1EEES8_S8_EEENS6_IJNS7_ILi128EEESA_SA_EEELi128ENS_10bfloat16_tEfNS_4arch4Sm90ELb1ELb0ELb0ELb1ELb1ELb0ELb0ELb1ELb1ELb1ELb0ELb0EEENS1_21CollectiveEpilogueFwdISB_S9_SC_SE_Li256ELb1ELb1ELb0ELb0EEENS1_36VarlenDynamicPersistentTileSchedulerILi128ELi128ELi256ELi128ELb0ELb1ELb1ELb1ELb1ELb1EEEEEEEEEvNT_6ParamsE,"a",@progbits
	.sectionflags	@""
	.align	4
.nv.constant0._ZN7cutlass13device_kernelIN5flash11enable_sm90INS1_16FlashAttnFwdSm90INS1_25CollectiveMainloopFwdSm90ILi2EN4cute5tupleIJNS5_1CILi1EEES8_S8_EEENS6_IJNS7_ILi128EEESA_SA_EEELi128ENS_10bfloat16_tEfNS_4arch4Sm90ELb1ELb0ELb0ELb1ELb1ELb0ELb0ELb1ELb1ELb1ELb0ELb0EEENS1_21CollectiveEpilogueFwdISB_S9_SC_SE_Li256ELb1ELb1ELb0ELb0EEENS1_36VarlenDynamicPersistentTileSchedulerILi128ELi128ELi256ELi128ELb0ELb1ELb1ELb1ELb1ELb1EEEEEEEEEvNT_6ParamsE:
	.zero		3328


//--------------------- .nv.constant0._ZN7cutlass13device_kernelIN5flash11enable_sm90INS1_16FlashAttnFwdSm90INS1_25CollectiveMainloopFwdSm90ILi2EN4cute5tupleIJNS5_1CILi1EEES8_S8_EEENS6_IJNS7_ILi128EEESA_SA_EEELi128ENS_10bfloat16_tEfNS_4arch4Sm90ELb1ELb0ELb0ELb1ELb1ELb1ELb0ELb1ELb1ELb1ELb0ELb0EEENS1_21CollectiveEpilogueFwdISB_S9_SC_SE_Li256ELb1ELb1ELb0ELb0EEENS1_36VarlenDynamicPersistentTileSchedulerILi128ELi128ELi256ELi128ELb0ELb1ELb1ELb1ELb1ELb1EEEEEEEEEvNT_6ParamsE --------------------------
	.section	.nv.constant0._ZN7cutlass13device_kernelIN5flash11enable_sm90INS1_16FlashAttnFwdSm90INS1_25CollectiveMainloopFwdSm90ILi2EN4cute5tupleIJNS5_1CILi1EEES8_S8_EEENS6_IJNS7_ILi128EEESA_SA_EEELi128ENS_10bfloat16_tEfNS_4arch4Sm90ELb1ELb0ELb0ELb1ELb1ELb1ELb0ELb1ELb1ELb1ELb0ELb0EEENS1_21CollectiveEpilogueFwdISB_S9_SC_SE_Li256ELb1ELb1ELb0ELb0EEENS1_36VarlenDynamicPersistentTileSchedulerILi128ELi128ELi256ELi128ELb0ELb1ELb1ELb1ELb1ELb1EEEEEEEEEvNT_6ParamsE,"a",@progbits
	.sectionflags	@""
	.align	4
.nv.constant0._ZN7cutlass13device_kernelIN5flash11enable_sm90INS1_16FlashAttnFwdSm90INS1_25CollectiveMainloopFwdSm90ILi2EN4cute5tupleIJNS5_1CILi1EEES8_S8_EEENS6_IJNS7_ILi128EEESA_SA_EEELi128ENS_10bfloat16_tEfNS_4arch4Sm90ELb1ELb0ELb0ELb1ELb1ELb1ELb0ELb1ELb1ELb1ELb0ELb0EEENS1_21CollectiveEpilogueFwdISB_S9_SC_SE_Li256ELb1ELb1ELb0ELb0EEENS1_36VarlenDynamicPersistentTileSchedulerILi128ELi128ELi256ELi128ELb0ELb1ELb1ELb1ELb1ELb1EEEEEEEEEvNT_6ParamsE:
	.zero		3328


//--------------------- SYMBOLS --------------------------

	.type		.nv.reservedSmem.offset0,@object
	.size		.nv.reservedSmem.offset0,0x4
	.type		__assertfail,@function
